// Copyright (c) 2024, Jay Shah, Ganesh Bikshandi, Ying Zhang, Vijay Thakkar, Pradeep Ramani, Tri Dao.
// Splitting the different template instantiations to different files to speed up compilation.
// This file is auto-generated. See "generate_kernels.py"

#include "flash_fwd_launch_template.h"

#ifndef FLASHATTENTION_DISABLE_HDIM192
template void run_mha_fwd_<90, cutlass::half_t, 192, 192, false, false, false, true>(Flash_fwd_params &params, cudaStream_t stream);
#endif


// ===== COMPILED SASS (sm_90a) =====

	.target	sm_90a

	.elftype	@"ET_EXEC"


//--------------------- .note.nv.tkinfo           --------------------------
	.section	.note.nv.tkinfo,"",@"SHT_NOTE"
	.sectionflags	@"SHF_NOTE_NV_TKINFO"
	.tkinfo
        /*0018*/ 	.word	0x00000002
        /*0030*/ 	.string	""
        /*0030*/ 	.string	"ptxas"
        /*0030*/ 	.string	"Cuda compilation tools, release 13.0, V13.0.88"
        /*0030*/ 	.string	"Build cuda_13.0.r13.0/compiler.36424714_0"
        /*0030*/ 	.string	"-arch sm_90a -m 64 "



//--------------------- .note.nv.cuinfo           --------------------------
	.section	.note.nv.cuinfo,"",@"SHT_NOTE"
	.sectionflags	@"SHF_NOTE_NV_CUINFO"
        /*0018*/ 	.short	0x0002
        /*001a*/ 	.short	0x005a
        /*001c*/ 	.short	0x0082
	.zero		2


//--------------------- .nv.info                  --------------------------
	.section	.nv.info,"",@"SHT_CUDA_INFO"
	.align	4


	//----- nvinfo : EIATTR_REGCOUNT
	.align		4
        /*0000*/ 	.byte	0x04, 0x2f
        /*0002*/ 	.short	(.L_23 - .L_22)
	.align		4
.L_22:
        /*0004*/ 	.word	index@(_ZN7cutlass13device_kernelIN5flash11enable_sm90INS1_16FlashAttnFwdSm90INS1_25CollectiveMainloopFwdSm90ILi2EN4cute5tupleIJNS5_1CILi1EEES8_S8_EEENS6_IJNS7_ILi128EEENS7_ILi112EEENS7_ILi192EEEEEELi192ENS_6half_tEfNS_4arch4Sm90ELb1ELb0ELb0ELb1ELb0ELb1ELb0ELb1ELb1ELb1ELb0ELb0EEENS1_21CollectiveEpilogueFwdINS6_IJSA_SC_SB_EEES9_SE_SG_Li256ELb1ELb1ELb0ELb0EEENS1_36VarlenDynamicPersistentTileSchedulerILi128ELi112ELi256ELi128ELb0ELb1ELb1ELb1ELb1ELb1EEEEEEEEEvNT_6ParamsE)
        /*0008*/ 	.word	0x000000a8


	//----- nvinfo : EIATTR_FRAME_SIZE
	.align		4
.L_23:
        /*000c*/ 	.byte	0x04, 0x11
        /*000e*/ 	.short	(.L_25 - .L_24)
	.align		4
.L_24:
        /*0010*/ 	.word	index@(_ZN7cutlass13device_kernelIN5flash11enable_sm90INS1_16FlashAttnFwdSm90INS1_25CollectiveMainloopFwdSm90ILi2EN4cute5tupleIJNS5_1CILi1EEES8_S8_EEENS6_IJNS7_ILi128EEENS7_ILi112EEENS7_ILi192EEEEEELi192ENS_6half_tEfNS_4arch4Sm90ELb1ELb0ELb0ELb1ELb0ELb1ELb0ELb1ELb1ELb1ELb0ELb0EEENS1_21CollectiveEpilogueFwdINS6_IJSA_SC_SB_EEES9_SE_SG_Li256ELb1ELb1ELb0ELb0EEENS1_36VarlenDynamicPersistentTileSchedulerILi128ELi112ELi256ELi128ELb0ELb1ELb1ELb1ELb1ELb1EEEEEEEEEvNT_6ParamsE)
        /*0014*/ 	.word	0x00000098


	//----- nvinfo : EIATTR_REGCOUNT
	.align		4
.L_25:
        /*0018*/ 	.byte	0x04, 0x2f
        /*001a*/ 	.short	(.L_27 - .L_26)
	.align		4
.L_26:
        /*001c*/ 	.word	index@(_ZN7cutlass13device_kernelIN5flash11enable_sm90INS1_16FlashAttnFwdSm90INS1_25CollectiveMainloopFwdSm90ILi2EN4cute5tupleIJNS5_1CILi1EEES8_S8_EEENS6_IJNS7_ILi128EEENS7_ILi112EEENS7_ILi192EEEEEELi192ENS_6half_tEfNS_4arch4Sm90ELb1ELb0ELb0ELb1ELb0ELb0ELb0ELb1ELb1ELb1ELb0ELb0EEENS1_21CollectiveEpilogueFwdINS6_IJSA_SC_SB_EEES9_SE_SG_Li256ELb1ELb1ELb0ELb0EEENS1_36VarlenDynamicPersistentTileSchedulerILi128ELi112ELi256ELi128ELb0ELb1ELb1ELb1ELb1ELb1EEEEEEEEEvNT_6ParamsE)
        /*0020*/ 	.word	0x000000a8


	//----- nvinfo : EIATTR_FRAME_SIZE
	.align		4
.L_27:
        /*0024*/ 	.byte	0x04, 0x11
        /*0026*/ 	.short	(.L_29 - .L_28)
	.align		4
.L_28:
        /*0028*/ 	.word	index@(_ZN7cutlass13device_kernelIN5flash11enable_sm90INS1_16FlashAttnFwdSm90INS1_25CollectiveMainloopFwdSm90ILi2EN4cute5tupleIJNS5_1CILi1EEES8_S8_EEENS6_IJNS7_ILi128EEENS7_ILi112EEENS7_ILi192EEEEEELi192ENS_6half_tEfNS_4arch4Sm90ELb1ELb0ELb0ELb1ELb0ELb0ELb0ELb1ELb1ELb1ELb0ELb0EEENS1_21CollectiveEpilogueFwdINS6_IJSA_SC_SB_EEES9_SE_SG_Li256ELb1ELb1ELb0ELb0EEENS1_36VarlenDynamicPersistentTileSchedulerILi128ELi112ELi256ELi128ELb0ELb1ELb1ELb1ELb1ELb1EEEEEEEEEvNT_6ParamsE)
        /*002c*/ 	.word	0x00000058


	//----- nvinfo : EIATTR_REGCOUNT
	.align		4
.L_29:
        /*0030*/ 	.byte	0x04, 0x2f
        /*0032*/ 	.short	(.L_31 - .L_30)
	.align		4
.L_30:
        /*0034*/ 	.word	index@(_ZN7cutlass13device_kernelIN5flash11enable_sm90INS1_16FlashAttnFwdSm90INS1_25CollectiveMainloopFwdSm90ILi2EN4cute5tupleIJNS5_1CILi1EEES8_S8_EEENS6_IJNS7_ILi128EEENS7_ILi112EEENS7_ILi192EEEEEELi192ENS_6half_tEfNS_4arch4Sm90ELb1ELb0ELb0ELb0ELb0ELb0ELb0ELb1ELb1ELb1ELb0ELb0EEENS1_21CollectiveEpilogueFwdINS6_IJSA_SC_SB_EEES9_SE_SG_Li256ELb0ELb1ELb0ELb0EEENS1_30DynamicPersistentTileSchedulerILi256ELi128ELb0ELb1ELb1EEEEEEEEEvNT_6ParamsE)
        /*0038*/ 	.word	0x000000a8


	//----- nvinfo : EIATTR_FRAME_SIZE
	.align		4
.L_31:
        /*003c*/ 	.byte	0x04, 0x11
        /*003e*/ 	.short	(.L_33 - .L_32)
	.align		4
.L_32:
        /*0040*/ 	.word	index@(_ZN7cutlass13device_kernelIN5flash11enable_sm90INS1_16FlashAttnFwdSm90INS1_25CollectiveMainloopFwdSm90ILi2EN4cute5tupleIJNS5_1CILi1EEES8_S8_EEENS6_IJNS7_ILi128EEENS7_ILi112EEENS7_ILi192EEEEEELi192ENS_6half_tEfNS_4arch4Sm90ELb1ELb0ELb0ELb0ELb0ELb0ELb0ELb1ELb1ELb1ELb0ELb0EEENS1_21CollectiveEpilogueFwdINS6_IJSA_SC_SB_EEES9_SE_SG_Li256ELb0ELb1ELb0ELb0EEENS1_30DynamicPersistentTileSchedulerILi256ELi128ELb0ELb1ELb1EEEEEEEEEvNT_6ParamsE)
        /*0044*/ 	.word	0x00000038


	//----- nvinfo : EIATTR_REGCOUNT
	.align		4
.L_33:
        /*0048*/ 	.byte	0x04, 0x2f
        /*004a*/ 	.short	(.L_35 - .L_34)
	.align		4
.L_34:
        /*004c*/ 	.word	index@(_ZN7cutlass13device_kernelIN5flash11enable_sm90INS1_16FlashAttnFwdSm90INS1_25CollectiveMainloopFwdSm90ILi2EN4cute5tupleIJNS5_1CILi1EEES8_S8_EEENS6_IJNS7_ILi128EEENS7_ILi96EEENS7_ILi192EEEEEELi192ENS_6half_tEfNS_4arch4Sm90ELb0ELb1ELb0ELb1ELb0ELb1ELb0ELb1ELb1ELb1ELb0ELb0EEENS1_21CollectiveEpilogueFwdINS6_IJSA_SC_SB_EEES9_SE_SG_Li256ELb1ELb1ELb0ELb0EEENS1_36VarlenDynamicPersistentTileSchedulerILi128ELi96ELi256ELi128ELb0ELb1ELb1ELb1ELb0ELb1EEEEEEEEEvNT_6ParamsE)
        /*0050*/ 	.word	0x000000a8


	//----- nvinfo : EIATTR_FRAME_SIZE
	.align		4
.L_35:
        /*0054*/ 	.byte	0x04, 0x11
        /*0056*/ 	.short	(.L_37 - .L_36)
	.align		4
.L_36:
        /*0058*/ 	.word	index@(_ZN7cutlass13device_kernelIN5flash11enable_sm90INS1_16FlashAttnFwdSm90INS1_25CollectiveMainloopFwdSm90ILi2EN4cute5tupleIJNS5_1CILi1EEES8_S8_EEENS6_IJNS7_ILi128EEENS7_ILi96EEENS7_ILi192EEEEEELi192ENS_6half_tEfNS_4arch4Sm90ELb0ELb1ELb0ELb1ELb0ELb1ELb0ELb1ELb1ELb1ELb0ELb0EEENS1_21CollectiveEpilogueFwdINS6_IJSA_SC_SB_EEES9_SE_SG_Li256ELb1ELb1ELb0ELb0EEENS1_36VarlenDynamicPersistentTileSchedulerILi128ELi96ELi256ELi128ELb0ELb1ELb1ELb1ELb0ELb1EEEEEEEEEvNT_6ParamsE)
        /*005c*/ 	.word	0x00000088


	//----- nvinfo : EIATTR_REGCOUNT
	.align		4
.L_37:
        /*0060*/ 	.byte	0x04, 0x2f
        /*0062*/ 	.short	(.L_39 - .L_38)
	.align		4
.L_38:
        /*0064*/ 	.word	index@(_ZN7cutlass13device_kernelIN5flash11enable_sm90INS1_16FlashAttnFwdSm90INS1_25CollectiveMainloopFwdSm90ILi2EN4cute5tupleIJNS5_1CILi1EEES8_S8_EEENS6_IJNS7_ILi128EEENS7_ILi96EEENS7_ILi192EEEEEELi192ENS_6half_tEfNS_4arch4Sm90ELb0ELb1ELb0ELb1ELb0ELb0ELb0ELb1ELb1ELb1ELb0ELb0EEENS1_21CollectiveEpilogueFwdINS6_IJSA_SC_SB_EEES9_SE_SG_Li256ELb1ELb1ELb0ELb0EEENS1_36VarlenDynamicPersistentTileSchedulerILi128ELi96ELi256ELi128ELb0ELb1ELb1ELb1ELb0ELb1EEEEEEEEEvNT_6ParamsE)
        /*0068*/ 	.word	0x000000a8


	//----- nvinfo : EIATTR_FRAME_SIZE
	.align		4
.L_39:
        /*006c*/ 	.byte	0x04, 0x11
        /*006e*/ 	.short	(.L_41 - .L_40)
	.align		4
.L_40:
        /*0070*/ 	.word	index@(_ZN7cutlass13device_kernelIN5flash11enable_sm90INS1_16FlashAttnFwdSm90INS1_25CollectiveMainloopFwdSm90ILi2EN4cute5tupleIJNS5_1CILi1EEES8_S8_EEENS6_IJNS7_ILi128EEENS7_ILi96EEENS7_ILi192EEEEEELi192ENS_6half_tEfNS_4arch4Sm90ELb0ELb1ELb0ELb1ELb0ELb0ELb0ELb1ELb1ELb1ELb0ELb0EEENS1_21CollectiveEpilogueFwdINS6_IJSA_SC_SB_EEES9_SE_SG_Li256ELb1ELb1ELb0ELb0EEENS1_36VarlenDynamicPersistentTileSchedulerILi128ELi96ELi256ELi128ELb0ELb1ELb1ELb1ELb0ELb1EEEEEEEEEvNT_6ParamsE)
        /*0074*/ 	.word	0x00000050


	//----- nvinfo : EIATTR_REGCOUNT
	.align		4
.L_41:
        /*0078*/ 	.byte	0x04, 0x2f
        /*007a*/ 	.short	(.L_43 - .L_42)
	.align		4
.L_42:
        /*007c*/ 	.word	index@(_ZN7cutlass13device_kernelIN5flash11enable_sm90INS1_16FlashAttnFwdSm90INS1_25CollectiveMainloopFwdSm90ILi2EN4cute5tupleIJNS5_1CILi1EEES8_S8_EEENS6_IJNS7_ILi128EEENS7_ILi96EEENS7_ILi192EEEEEELi192ENS_6half_tEfNS_4arch4Sm90ELb0ELb1ELb0ELb0ELb0ELb0ELb0ELb1ELb1ELb1ELb0ELb0EEENS1_21CollectiveEpilogueFwdINS6_IJSA_SC_SB_EEES9_SE_SG_Li256ELb0ELb1ELb0ELb0EEENS1_30DynamicPersistentTileSchedulerILi256ELi128ELb0ELb1ELb1EEEEEEEEEvNT_6ParamsE)
        /*0080*/ 	.word	0x000000a8


	//----- nvinfo : EIATTR_FRAME_SIZE
	.align		4
.L_43:
        /*0084*/ 	.byte	0x04, 0x11
        /*0086*/ 	.short	(.L_45 - .L_44)
	.align		4
.L_44:
        /*0088*/ 	.word	index@(_ZN7cutlass13device_kernelIN5flash11enable_sm90INS1_16FlashAttnFwdSm90INS1_25CollectiveMainloopFwdSm90ILi2EN4cute5tupleIJNS5_1CILi1EEES8_S8_EEENS6_IJNS7_ILi128EEENS7_ILi96EEENS7_ILi192EEEEEELi192ENS_6half_tEfNS_4arch4Sm90ELb0ELb1ELb0ELb0ELb0ELb0ELb0ELb1ELb1ELb1ELb0ELb0EEENS1_21CollectiveEpilogueFwdINS6_IJSA_SC_SB_EEES9_SE_SG_Li256ELb0ELb1ELb0ELb0EEENS1_30DynamicPersistentTileSchedulerILi256ELi128ELb0ELb1ELb1EEEEEEEEEvNT_6ParamsE)
        /*008c*/ 	.word	0x00000020


	//----- nvinfo : EIATTR_REGCOUNT
	.align		4
.L_45:
        /*0090*/ 	.byte	0x04, 0x2f
        /*0092*/ 	.short	(.L_47 - .L_46)
	.align		4
.L_46:
        /*0094*/ 	.word	index@(_ZN7cutlass13device_kernelIN5flash11enable_sm90INS1_16FlashAttnFwdSm90INS1_25CollectiveMainloopFwdSm90ILi2EN4cute5tupleIJNS5_1CILi1EEES8_S8_EEENS6_IJNS7_ILi128EEENS7_ILi112EEENS7_ILi192EEEEEELi192ENS_6half_tEfNS_4arch4Sm90ELb0ELb0ELb0ELb1ELb0ELb1ELb0ELb1ELb1ELb1ELb0ELb0EEENS1_21CollectiveEpilogueFwdINS6_IJSA_SC_SB_EEES9_SE_SG_Li256ELb1ELb1ELb0ELb0EEENS1_36VarlenDynamicPersistentTileSchedulerILi128ELi112ELi256ELi128ELb0ELb1ELb1ELb0ELb1ELb1EEEEEEEEEvNT_6ParamsE)
        /*0098*/ 	.word	0x000000a8


	//----- nvinfo : EIATTR_FRAME_SIZE
	.align		4
.L_47:
        /*009c*/ 	.byte	0x04, 0x11
        /*009e*/ 	.short	(.L_49 - .L_48)
	.align		4
.L_48:
        /*00a0*/ 	.word	index@(_ZN7cutlass13device_kernelIN5flash11enable_sm90INS1_16FlashAttnFwdSm90INS1_25CollectiveMainloopFwdSm90ILi2EN4cute5tupleIJNS5_1CILi1EEES8_S8_EEENS6_IJNS7_ILi128EEENS7_ILi112EEENS7_ILi192EEEEEELi192ENS_6half_tEfNS_4arch4Sm90ELb0ELb0ELb0ELb1ELb0ELb1ELb0ELb1ELb1ELb1ELb0ELb0EEENS1_21CollectiveEpilogueFwdINS6_IJSA_SC_SB_EEES9_SE_SG_Li256ELb1ELb1ELb0ELb0EEENS1_36VarlenDynamicPersistentTileSchedulerILi128ELi112ELi256ELi128ELb0ELb1ELb1ELb0ELb1ELb1EEEEEEEEEvNT_6ParamsE)
        /*00a4*/ 	.word	0x000000a0


	//----- nvinfo : EIATTR_REGCOUNT
	.align		4
.L_49:
        /*00a8*/ 	.byte	0x04, 0x2f
        /*00aa*/ 	.short	(.L_51 - .L_50)
	.align		4
.L_50:
        /*00ac*/ 	.word	index@(_ZN7cutlass13device_kernelIN5flash11enable_sm90INS1_16FlashAttnFwdSm90INS1_25CollectiveMainloopFwdSm90ILi2EN4cute5tupleIJNS5_1CILi1EEES8_S8_EEENS6_IJNS7_ILi128EEENS7_ILi112EEENS7_ILi192EEEEEELi192ENS_6half_tEfNS_4arch4Sm90ELb0ELb0ELb0ELb1ELb0ELb0ELb0ELb1ELb1ELb1ELb0ELb0EEENS1_21CollectiveEpilogueFwdINS6_IJSA_SC_SB_EEES9_SE_SG_Li256ELb1ELb1ELb0ELb0EEENS1_36VarlenDynamicPersistentTileSchedulerILi128ELi112ELi256ELi128ELb0ELb1ELb1ELb0ELb1ELb1EEEEEEEEEvNT_6ParamsE)
        /*00b0*/ 	.word	0x000000a8


	//----- nvinfo : EIATTR_FRAME_SIZE
	.align		4
.L_51:
        /*00b4*/ 	.byte	0x04, 0x11
        /*00b6*/ 	.short	(.L_53 - .L_52)
	.align		4
.L_52:
        /*00b8*/ 	.word	index@(_ZN7cutlass13device_kernelIN5flash11enable_sm90INS1_16FlashAttnFwdSm90INS1_25CollectiveMainloopFwdSm90ILi2EN4cute5tupleIJNS5_1CILi1EEES8_S8_EEENS6_IJNS7_ILi128EEENS7_ILi112EEENS7_ILi192EEEEEELi192ENS_6half_tEfNS_4arch4Sm90ELb0ELb0ELb0ELb1ELb0ELb0ELb0ELb1ELb1ELb1ELb0ELb0EEENS1_21CollectiveEpilogueFwdINS6_IJSA_SC_SB_EEES9_SE_SG_Li256ELb1ELb1ELb0ELb0EEENS1_36VarlenDynamicPersistentTileSchedulerILi128ELi112ELi256ELi128ELb0ELb1ELb1ELb0ELb1ELb1EEEEEEEEEvNT_6ParamsE)
        /*00bc*/ 	.word	0x00000060


	//----- nvinfo : EIATTR_REGCOUNT
	.align		4
.L_53:
        /*00c0*/ 	.byte	0x04, 0x2f
        /*00c2*/ 	.short	(.L_55 - .L_54)
	.align		4
.L_54:
        /*00c4*/ 	.word	index@(_ZN7cutlass13device_kernelIN5flash11enable_sm90INS1_16FlashAttnFwdSm90INS1_25CollectiveMainloopFwdSm90ILi2EN4cute5tupleIJNS5_1CILi2EEENS7_ILi1EEES9_EEENS6_IJNS7_ILi128EEENS7_ILi112EEENS7_ILi192EEEEEELi192ENS_6half_tEfNS_4arch4Sm90ELb0ELb0ELb0ELb0ELb0ELb0ELb0ELb1ELb1ELb1ELb0ELb0EEENS1_21CollectiveEpilogueFwdINS6_IJSB_SD_SC_EEESA_SF_SH_Li256ELb0ELb1ELb0ELb0EEENS1_29StaticPersistentTileSchedulerILb0EEEEEEEEEvNT_6ParamsE)
        /*00c8*/ 	.word	0x000000a8


	//----- nvinfo : EIATTR_FRAME_SIZE
	.align		4
.L_55:
        /*00cc*/ 	.byte	0x04, 0x11
        /*00ce*/ 	.short	(.L_57 - .L_56)
	.align		4
.L_56:
        /*00d0*/ 	.word	index@(_ZN7cutlass13device_kernelIN5flash11enable_sm90INS1_16FlashAttnFwdSm90INS1_25CollectiveMainloopFwdSm90ILi2EN4cute5tupleIJNS5_1CILi2EEENS7_ILi1EEES9_EEENS6_IJNS7_ILi128EEENS7_ILi112EEENS7_ILi192EEEEEELi192ENS_6half_tEfNS_4arch4Sm90ELb0ELb0ELb0ELb0ELb0ELb0ELb0ELb1ELb1ELb1ELb0ELb0EEENS1_21CollectiveEpilogueFwdINS6_IJSB_SD_SC_EEESA_SF_SH_Li256ELb0ELb1ELb0ELb0EEENS1_29StaticPersistentTileSchedulerILb0EEEEEEEEEvNT_6ParamsE)
        /*00d4*/ 	.word	0x00000038


	//----- nvinfo : EIATTR_REGCOUNT
	.align		4
.L_57:
        /*00d8*/ 	.byte	0x04, 0x2f
        /*00da*/ 	.short	(.L_59 - .L_58)
	.align		4
.L_58:
        /*00dc*/ 	.word	index@(_ZN7cutlass13device_kernelIN5flash11enable_sm90INS1_16FlashAttnFwdSm90INS1_25CollectiveMainloopFwdSm90ILi2EN4cute5tupleIJNS5_1CILi1EEES8_S8_EEENS6_IJNS7_ILi128EEENS7_ILi112EEENS7_ILi192EEEEEELi192ENS_6half_tEfNS_4arch4Sm90ELb0ELb0ELb0ELb0ELb0ELb0ELb0ELb1ELb1ELb1ELb0ELb0EEENS1_21CollectiveEpilogueFwdINS6_IJSA_SC_SB_EEES9_SE_SG_Li256ELb0ELb1ELb0ELb0EEENS1_29StaticPersistentTileSchedulerILb0EEEEEEEEEvNT_6ParamsE)
        /*00e0*/ 	.word	0x000000a8


	//----- nvinfo : EIATTR_FRAME_SIZE
	.align		4
.L_59:
        /*00e4*/ 	.byte	0x04, 0x11
        /*00e6*/ 	.short	(.L_61 - .L_60)
	.align		4
.L_60:
        /*00e8*/ 	.word	index@(_ZN7cutlass13device_kernelIN5flash11enable_sm90INS1_16FlashAttnFwdSm90INS1_25CollectiveMainloopFwdSm90ILi2EN4cute5tupleIJNS5_1CILi1EEES8_S8_EEENS6_IJNS7_ILi128EEENS7_ILi112EEENS7_ILi192EEEEEELi192ENS_6half_tEfNS_4arch4Sm90ELb0ELb0ELb0ELb0ELb0ELb0ELb0ELb1ELb1ELb1ELb0ELb0EEENS1_21CollectiveEpilogueFwdINS6_IJSA_SC_SB_EEES9_SE_SG_Li256ELb0ELb1ELb0ELb0EEENS1_29StaticPersistentTileSchedulerILb0EEEEEEEEEvNT_6ParamsE)
        /*00ec*/ 	.word	0x00000038


	//----- nvinfo : EIATTR_MIN_STACK_SIZE
	.align		4
.L_61:
        /*00f0*/ 	.byte	0x04, 0x12
        /*00f2*/ 	.short	(.L_63 - .L_62)
	.align		4
.L_62:
        /*00f4*/ 	.word	index@(_ZN7cutlass13device_kernelIN5flash11enable_sm90INS1_16FlashAttnFwdSm90INS1_25CollectiveMainloopFwdSm90ILi2EN4cute5tupleIJNS5_1CILi1EEES8_S8_EEENS6_IJNS7_ILi128EEENS7_ILi112EEENS7_ILi192EEEEEELi192ENS_6half_tEfNS_4arch4Sm90ELb0ELb0ELb0ELb0ELb0ELb0ELb0ELb1ELb1ELb1ELb0ELb0EEENS1_21CollectiveEpilogueFwdINS6_IJSA_SC_SB_EEES9_SE_SG_Li256ELb0ELb1ELb0ELb0EEENS1_29StaticPersistentTileSchedulerILb0EEEEEEEEEvNT_6ParamsE)
        /*00f8*/ 	.word	0x00000038


	//----- nvinfo : EIATTR_MIN_STACK_SIZE
	.align		4
.L_63:
        /*00fc*/ 	.byte	0x04, 0x12
        /*00fe*/ 	.short	(.L_65 - .L_64)
	.align		4
.L_64:
        /*0100*/ 	.word	index@(_ZN7cutlass13device_kernelIN5flash11enable_sm90INS1_16FlashAttnFwdSm90INS1_25CollectiveMainloopFwdSm90ILi2EN4cute5tupleIJNS5_1CILi2EEENS7_ILi1EEES9_EEENS6_IJNS7_ILi128EEENS7_ILi112EEENS7_ILi192EEEEEELi192ENS_6half_tEfNS_4arch4Sm90ELb0ELb0ELb0ELb0ELb0ELb0ELb0ELb1ELb1ELb1ELb0ELb0EEENS1_21CollectiveEpilogueFwdINS6_IJSB_SD_SC_EEESA_SF_SH_Li256ELb0ELb1ELb0ELb0EEENS1_29StaticPersistentTileSchedulerILb0EEEEEEEEEvNT_6ParamsE)
        /*0104*/ 	.word	0x00000038


	//----- nvinfo : EIATTR_MIN_STACK_SIZE
	.align		4
.L_65:
        /*0108*/ 	.byte	0x04, 0x12
        /*010a*/ 	.short	(.L_67 - .L_66)
	.align		4
.L_66:
        /*010c*/ 	.word	index@(_ZN7cutlass13device_kernelIN5flash11enable_sm90INS1_16FlashAttnFwdSm90INS1_25CollectiveMainloopFwdSm90ILi2EN4cute5tupleIJNS5_1CILi1EEES8_S8_EEENS6_IJNS7_ILi128EEENS7_ILi112EEENS7_ILi192EEEEEELi192ENS_6half_tEfNS_4arch4Sm90ELb0ELb0ELb0ELb1ELb0ELb0ELb0ELb1ELb1ELb1ELb0ELb0EEENS1_21CollectiveEpilogueFwdINS6_IJSA_SC_SB_EEES9_SE_SG_Li256ELb1ELb1ELb0ELb0EEENS1_36VarlenDynamicPersistentTileSchedulerILi128ELi112ELi256ELi128ELb0ELb1ELb1ELb0ELb1ELb1EEEEEEEEEvNT_6ParamsE)
        /*0110*/ 	.word	0x00000060


	//----- nvinfo : EIATTR_MIN_STACK_SIZE
	.align		4
.L_67:
        /*0114*/ 	.byte	0x04, 0x12
        /*0116*/ 	.short	(.L_69 - .L_68)
	.align		4
.L_68:
        /*0118*/ 	.word	index@(_ZN7cutlass13device_kernelIN5flash11enable_sm90INS1_16FlashAttnFwdSm90INS1_25CollectiveMainloopFwdSm90ILi2EN4cute5tupleIJNS5_1CILi1EEES8_S8_EEENS6_IJNS7_ILi128EEENS7_ILi112EEENS7_ILi192EEEEEELi192ENS_6half_tEfNS_4arch4Sm90ELb0ELb0ELb0ELb1ELb0ELb1ELb0ELb1ELb1ELb1ELb0ELb0EEENS1_21CollectiveEpilogueFwdINS6_IJSA_SC_SB_EEES9_SE_SG_Li256ELb1ELb1ELb0ELb0EEENS1_36VarlenDynamicPersistentTileSchedulerILi128ELi112ELi256ELi128ELb0ELb1ELb1ELb0ELb1ELb1EEEEEEEEEvNT_6ParamsE)
        /*011c*/ 	.word	0x000000a0


	//----- nvinfo : EIATTR_MIN_STACK_SIZE
	.align		4
.L_69:
        /*0120*/ 	.byte	0x04, 0x12
        /*0122*/ 	.short	(.L_71 - .L_70)
	.align		4
.L_70:
        /*0124*/ 	.word	index@(_ZN7cutlass13device_kernelIN5flash11enable_sm90INS1_16FlashAttnFwdSm90INS1_25CollectiveMainloopFwdSm90ILi2EN4cute5tupleIJNS5_1CILi1EEES8_S8_EEENS6_IJNS7_ILi128EEENS7_ILi96EEENS7_ILi192EEEEEELi192ENS_6half_tEfNS_4arch4Sm90ELb0ELb1ELb0ELb0ELb0ELb0ELb0ELb1ELb1ELb1ELb0ELb0EEENS1_21CollectiveEpilogueFwdINS6_IJSA_SC_SB_EEES9_SE_SG_Li256ELb0ELb1ELb0ELb0EEENS1_30DynamicPersistentTileSchedulerILi256ELi128ELb0ELb1ELb1EEEEEEEEEvNT_6ParamsE)
        /*0128*/ 	.word	0x00000020


	//----- nvinfo : EIATTR_MIN_STACK_SIZE
	.align		4
.L_71:
        /*012c*/ 	.byte	0x04, 0x12
        /*012e*/ 	.short	(.L_73 - .L_72)
	.align		4
.L_72:
        /*0130*/ 	.word	index@(_ZN7cutlass13device_kernelIN5flash11enable_sm90INS1_16FlashAttnFwdSm90INS1_25CollectiveMainloopFwdSm90ILi2EN4cute5tupleIJNS5_1CILi1EEES8_S8_EEENS6_IJNS7_ILi128EEENS7_ILi96EEENS7_ILi192EEEEEELi192ENS_6half_tEfNS_4arch4Sm90ELb0ELb1ELb0ELb1ELb0ELb0ELb0ELb1ELb1ELb1ELb0ELb0EEENS1_21CollectiveEpilogueFwdINS6_IJSA_SC_SB_EEES9_SE_SG_Li256ELb1ELb1ELb0ELb0EEENS1_36VarlenDynamicPersistentTileSchedulerILi128ELi96ELi256ELi128ELb0ELb1ELb1ELb1ELb0ELb1EEEEEEEEEvNT_6ParamsE)
        /*0134*/ 	.word	0x00000050


	//----- nvinfo : EIATTR_MIN_STACK_SIZE
	.align		4
.L_73:
        /*0138*/ 	.byte	0x04, 0x12
        /*013a*/ 	.short	(.L_75 - .L_74)
	.align		4
.L_74:
        /*013c*/ 	.word	index@(_ZN7cutlass13device_kernelIN5flash11enable_sm90INS1_16FlashAttnFwdSm90INS1_25CollectiveMainloopFwdSm90ILi2EN4cute5tupleIJNS5_1CILi1EEES8_S8_EEENS6_IJNS7_ILi128EEENS7_ILi96EEENS7_ILi192EEEEEELi192ENS_6half_tEfNS_4arch4Sm90ELb0ELb1ELb0ELb1ELb0ELb1ELb0ELb1ELb1ELb1ELb0ELb0EEENS1_21CollectiveEpilogueFwdINS6_IJSA_SC_SB_EEES9_SE_SG_Li256ELb1ELb1ELb0ELb0EEENS1_36VarlenDynamicPersistentTileSchedulerILi128ELi96ELi256ELi128ELb0ELb1ELb1ELb1ELb0ELb1EEEEEEEEEvNT_6ParamsE)
        /*0140*/ 	.word	0x00000088


	//----- nvinfo : EIATTR_MIN_STACK_SIZE
	.align		4
.L_75:
        /*0144*/ 	.byte	0x04, 0x12
        /*0146*/ 	.short	(.L_77 - .L_76)
	.align		4
.L_76:
        /*0148*/ 	.word	index@(_ZN7cutlass13device_kernelIN5flash11enable_sm90INS1_16FlashAttnFwdSm90INS1_25CollectiveMainloopFwdSm90ILi2EN4cute5tupleIJNS5_1CILi1EEES8_S8_EEENS6_IJNS7_ILi128EEENS7_ILi112EEENS7_ILi192EEEEEELi192ENS_6half_tEfNS_4arch4Sm90ELb1ELb0ELb0ELb0ELb0ELb0ELb0ELb1ELb1ELb1ELb0ELb0EEENS1_21CollectiveEpilogueFwdINS6_IJSA_SC_SB_EEES9_SE_SG_Li256ELb0ELb1ELb0ELb0EEENS1_30DynamicPersistentTileSchedulerILi256ELi128ELb0ELb1ELb1EEEEEEEEEvNT_6ParamsE)
        /*014c*/ 	.word	0x00000038


	//----- nvinfo : EIATTR_MIN_STACK_SIZE
	.align		4
.L_77:
        /*0150*/ 	.byte	0x04, 0x12
        /*0152*/ 	.short	(.L_79 - .L_78)
	.align		4
.L_78:
        /*0154*/ 	.word	index@(_ZN7cutlass13device_kernelIN5flash11enable_sm90INS1_16FlashAttnFwdSm90INS1_25CollectiveMainloopFwdSm90ILi2EN4cute5tupleIJNS5_1CILi1EEES8_S8_EEENS6_IJNS7_ILi128EEENS7_ILi112EEENS7_ILi192EEEEEELi192ENS_6half_tEfNS_4arch4Sm90ELb1ELb0ELb0ELb1ELb0ELb0ELb0ELb1ELb1ELb1ELb0ELb0EEENS1_21CollectiveEpilogueFwdINS6_IJSA_SC_SB_EEES9_SE_SG_Li256ELb1ELb1ELb0ELb0EEENS1_36VarlenDynamicPersistentTileSchedulerILi128ELi112ELi256ELi128ELb0ELb1ELb1ELb1ELb1ELb1EEEEEEEEEvNT_6ParamsE)
        /*0158*/ 	.word	0x00000058


	//----- nvinfo : EIATTR_MIN_STACK_SIZE
	.align		4
.L_79:
        /*015c*/ 	.byte	0x04, 0x12
        /*015e*/ 	.short	(.L_81 - .L_80)
	.align		4
.L_80:
        /*0160*/ 	.word	index@(_ZN7cutlass13device_kernelIN5flash11enable_sm90INS1_16FlashAttnFwdSm90INS1_25CollectiveMainloopFwdSm90ILi2EN4cute5tupleIJNS5_1CILi1EEES8_S8_EEENS6_IJNS7_ILi128EEENS7_ILi112EEENS7_ILi192EEEEEELi192ENS_6half_tEfNS_4arch4Sm90ELb1ELb0ELb0ELb1ELb0ELb1ELb0ELb1ELb1ELb1ELb0ELb0EEENS1_21CollectiveEpilogueFwdINS6_IJSA_SC_SB_EEES9_SE_SG_Li256ELb1ELb1ELb0ELb0EEENS1_36VarlenDynamicPersistentTileSchedulerILi128ELi112ELi256ELi128ELb0ELb1ELb1ELb1ELb1ELb1EEEEEEEEEvNT_6ParamsE)
        /*0164*/ 	.word	0x00000098
.L_81:


//--------------------- .nv.compat                --------------------------
	.section	.nv.compat,"",@"SHT_CUDA_COMPAT_INFO"
	.align	4
        /*0000*/ 	.byte	0x02, 0x09, 0x01, 0x00, 0x02, 0x02, 0x04, 0x00, 0x02, 0x05, 0x05, 0x00, 0x03, 0x07, 0x01, 0x01
        /*0010*/ 	.byte	0x02, 0x03, 0x01, 0x00, 0x02, 0x06, 0x01, 0x00, 0x04, 0x0b, 0x08, 0x00, 0x00, 0x00, 0x00, 0x00
        /*0020*/ 	.byte	0x00, 0x00, 0x00, 0x00


//--------------------- .nv.info._ZN7cutlass13device_kernelIN5flash11enable_sm90INS1_16FlashAttnFwdSm90INS1_25CollectiveMainloopFwdSm90ILi2EN4cute5tupleIJNS5_1CILi1EEES8_S8_EEENS6_IJNS7_ILi128EEENS7_ILi112EEENS7_ILi192EEEEEELi192ENS_6half_tEfNS_4arch4Sm90ELb0ELb0ELb0ELb0ELb0ELb0ELb0ELb1ELb1ELb1ELb0ELb0EEENS1_21CollectiveEpilogueFwdINS6_IJSA_SC_SB_EEES9_SE_SG_Li256ELb0ELb1ELb0ELb0EEENS1_29StaticPersistentTileSchedulerILb0EEEEEEEEEvNT_6ParamsE --------------------------
	.section	.nv.info._ZN7cutlass13device_kernelIN5flash11enable_sm90INS1_16FlashAttnFwdSm90INS1_25CollectiveMainloopFwdSm90ILi2EN4cute5tupleIJNS5_1CILi1EEES8_S8_EEENS6_IJNS7_ILi128EEENS7_ILi112EEENS7_ILi192EEEEEELi192ENS_6half_tEfNS_4arch4Sm90ELb0ELb0ELb0ELb0ELb0ELb0ELb0ELb1ELb1ELb1ELb0ELb0EEENS1_21CollectiveEpilogueFwdINS6_IJSA_SC_SB_EEES9_SE_SG_Li256ELb0ELb1ELb0ELb0EEENS1_29StaticPersistentTileSchedulerILb0EEEEEEEEEvNT_6ParamsE,"",@"SHT_CUDA_INFO"
	.sectionflags	@""
	.align	4


	//----- nvinfo : EIATTR_CUDA_API_VERSION
	.align		4
        /*0000*/ 	.byte	0x04, 0x37
        /*0002*/ 	.short	(.L_83 - .L_82)
.L_82:
        /*0004*/ 	.word	0x00000082


	//----- nvinfo : EIATTR_KPARAM_INFO
	.align		4
.L_83:
        /*0008*/ 	.byte	0x04, 0x17
        /*000a*/ 	.short	(.L_85 - .L_84)
.L_84:
        /*000c*/ 	.word	0x00000000
        /*0010*/ 	.short	0x0000
        /*0012*/ 	.short	0x0070
        /*0014*/ 	.byte	0x00, 0xf0, 0x01, 0x28


	//----- nvinfo : EIATTR_SPARSE_MMA_MASK
	.align		4
.L_85:
        /*0018*/ 	.byte	0x03, 0x50
        /*001a*/ 	.short	0x0000


	//----- nvinfo : EIATTR_MAXREG_COUNT
	.align		4
        /*001c*/ 	.byte	0x03, 0x1b
        /*001e*/ 	.short	0x00a8


	//----- nvinfo : EIATTR_NUM_BARRIERS
	.align		4
        /*0020*/ 	.byte	0x02, 0x4c
        /*0022*/ 	.byte	0x09
	.zero		1


	//----- nvinfo : EIATTR_EXTERNS
	.align		4
        /*0024*/ 	.byte	0x04, 0x0f
        /*0026*/ 	.short	(.L_87 - .L_86)


	//   ....[0]....
	.align		4
.L_86:
        /*0028*/ 	.word	index@(__assertfail)


	//----- nvinfo : EIATTR_ANNOTATIONS
	.align		4
.L_87:
        /*002c*/ 	.byte	0x04, 0x55
        /*002e*/ 	.short	(.L_89 - .L_88)


	//   ....[0]....
.L_88:
        /*0030*/ 	.word	0x00000001
        /*0034*/ 	.byte	0x20, 0x09, 0x00, 0x00, 0x01, 0x00, 0x00, 0x00, 0xe0, 0x09, 0x00, 0x00, 0x01, 0x00, 0x00, 0x00
        /* <DEDUP_REMOVED lines=27> */
        /*01f4*/ 	.byte	0x30, 0x00, 0x01, 0x00, 0x01, 0x00, 0x00, 0x00, 0x80, 0x00, 0x01, 0x00


	//----- nvinfo : EIATTR_MERCURY_ISA_VERSION
	.align		4
.L_89:
        /*0200*/ 	.byte	0x03, 0x5f
        /*0202*/ 	.short	0x0101


	//----- nvinfo : EIATTR_INT_WARP_WIDE_INSTR_OFFSETS
	.align		4
        /*0204*/ 	.byte	0x04, 0x31
        /*0206*/ 	.short	(.L_91 - .L_90)


	//   ....[0]....
.L_90:
        /*0208*/ 	.word	0x00000120


	//   ....[1]....
        /*020c*/ 	.word	0x00000160


	//   ....[2]....
        /*0210*/ 	.word	0x00000220


	//----- nvinfo : EIATTR_COOP_GROUP_MASK_REGIDS
	.align		4
.L_91:
        /*0214*/ 	.byte	0x04, 0x29
        /*0216*/ 	.short	(.L_93 - .L_92)


	//   ....[0]....
.L_92:
        /*0218*/ 	.word	0xffffffff


	//   ....[1]....
        /*021c*/ 	.word	0xffffffff


	//   ....[2]....
        /*0220*/ 	.word	0xffffffff


	//   ....[3]....
        /*0224*/ 	.word	0xffffffff


	//   ....[4]....
        /*0228*/ 	.word	0xffffffff


	//   ....[5]....
        /*022c*/ 	.word	0xffffffff


	//   ....[6]....
        /*0230*/ 	.word	0xffffffff


	//   ....[7]....
        /*0234*/ 	.word	0xffffffff


	//   ....[8]....
        /*0238*/ 	.word	0xffffffff


	//   ....[9]....
        /*023c*/ 	.word	0xffffffff


	//   ....[10]....
        /*0240*/ 	.word	0xffffffff


	//   ....[11]....
        /*0244*/ 	.word	0xffffffff


	//   ....[12]....
        /*0248*/ 	.word	0xffffffff


	//   ....[13]....
        /*024c*/ 	.word	0xffffffff


	//   ....[14]....
        /*0250*/ 	.word	0xffffffff


	//   ....[15]....
        /*0254*/ 	.word	0xffffffff


	//   ....[16]....
        /*0258*/ 	.word	0xffffffff


	//   ....[17]....
        /*025c*/ 	.word	0xffffffff


	//   ....[18]....
        /*0260*/ 	.word	0xffffffff


	//   ....[19]....
        /*0264*/ 	.word	0xffffffff


	//   ....[20]....
        /*0268*/ 	.word	0xffffffff


	//   ....[21]....
        /*026c*/ 	.word	0xffffffff


	//   ....[22]....
        /*0270*/ 	.word	0xffffffff


	//   ....[23]....
        /*0274*/ 	.word	0xffffffff


	//   ....[24]....
        /*0278*/ 	.word	0xffffffff


	//   ....[25]....
        /*027c*/ 	.word	0xffffffff


	//   ....[26]....
        /*0280*/ 	.word	0xffffffff


	//   ....[27]....
        /*0284*/ 	.word	0xffffffff


	//   ....[28]....
        /*0288*/ 	.word	0xffffffff


	//   ....[29]....
        /*028c*/ 	.word	0xffffffff


	//   ....[30]....
        /*0290*/ 	.word	0xffffffff


	//   ....[31]....
        /*0294*/ 	.word	0xffffffff


	//   ....[32]....
        /*0298*/ 	.word	0xffffffff


	//   ....[33]....
        /*029c*/ 	.word	0xffffffff


	//   ....[34]....
        /*02a0*/ 	.word	0xffffffff


	//   ....[35]....
        /*02a4*/ 	.word	0xffffffff


	//   ....[36]....
        /*02a8*/ 	.word	0xffffffff


	//   ....[37]....
        /*02ac*/ 	.word	0xffffffff


	//   ....[38]....
        /*02b0*/ 	.word	0xffffffff


	//   ....[39]....
        /*02b4*/ 	.word	0xffffffff


	//   ....[40]....
        /*02b8*/ 	.word	0xffffffff


	//   ....[41]....
        /*02bc*/ 	.word	0xffffffff


	//   ....[42]....
        /*02c0*/ 	.word	0xffffffff


	//   ....[43]....
        /*02c4*/ 	.word	0xffffffff


	//   ....[44]....
        /*02c8*/ 	.word	0xffffffff


	//   ....[45]....
        /*02cc*/ 	.word	0xffffffff


	//   ....[46]....
        /*02d0*/ 	.word	0xffffffff


	//   ....[47]....
        /*02d4*/ 	.word	0xffffffff


	//   ....[48]....
        /*02d8*/ 	.word	0xffffffff


	//   ....[49]....
        /*02dc*/ 	.word	0xffffffff


	//   ....[50]....
        /*02e0*/ 	.word	0x0500000f


	//   ....[51]....
        /*02e4*/ 	.word	0x0500000f


	//   ....[52]....
        /*02e8*/ 	.word	0x0500000f


	//   ....[53]....
        /*02ec*/ 	.word	0x0500000f


	//   ....[54]....
        /*02f0*/ 	.word	0x0500000f


	//   ....[55]....
        /*02f4*/ 	.word	0x0500000f


	//   ....[56]....
        /*02f8*/ 	.word	0x0500000f


	//   ....[57]....
        /*02fc*/ 	.word	0x0500000f


	//   ....[58]....
        /*0300*/ 	.word	0x0500000f


	//   ....[59]....
        /*0304*/ 	.word	0x0500000f


	//   ....[60]....
        /*0308*/ 	.word	0x0500000f


	//   ....[61]....
        /*030c*/ 	.word	0x0500000f


	//   ....[62]....
        /*0310*/ 	.word	0x0500000f


	//   ....[63]....
        /*0314*/ 	.word	0x0500000f


	//   ....[64]....
        /*0318*/ 	.word	0x0500000f


	//   ....[65]....
        /*031c*/ 	.word	0x0500000f


	//   ....[66]....
        /*0320*/ 	.word	0x0500000f


	//   ....[67]....
        /*0324*/ 	.word	0x0500000f


	//----- nvinfo : EIATTR_COOP_GROUP_INSTR_OFFSETS
	.align		4
.L_93:
        /*0328*/ 	.byte	0x04, 0x28
        /*032a*/ 	.short	(.L_95 - .L_94)


	//   ....[0]....
.L_94:
        /*032c*/ 	.word	0x00000060


	//   ....[1]....
        /*0330*/ 	.word	0x00000130


	//   ....[2]....
        /*0334*/ 	.word	0x00000230


	//   ....[3]....
        /*0338*/ 	.word	0x000003a0


	//   ....[4]....
        /*033c*/ 	.word	0x00000500


	//   ....[5]....
        /*0340*/ 	.word	0x00000620


	//   ....[6]....
        /*0344*/ 	.word	0x00000780


	//   ....[7]....
        /*0348*/ 	.word	0x00000d80


	//   ....[8]....
        /*034c*/ 	.word	0x00003e50


	//   ....[9]....
        /*0350*/ 	.word	0x00003ec0


	//   ....[10]....
        /*0354*/ 	.word	0x00004390


	//   ....[11]....
        /*0358*/ 	.word	0x000043f0


	//   ....[12]....
        /*035c*/ 	.word	0x00007ec0


	//   ....[13]....
        /*0360*/ 	.word	0x00007ef0


	//   ....[14]....
        /*0364*/ 	.word	0x00008140


	//   ....[15]....
        /*0368*/ 	.word	0x00008160


	//   ....[16]....
        /*036c*/ 	.word	0x00009770


	//   ....[17]....
        /*0370*/ 	.word	0x000097b0


	//   ....[18]....
        /*0374*/ 	.word	0x000098e0


	//   ....[19]....
        /*0378*/ 	.word	0x000098f0


	//   ....[20]....
        /*037c*/ 	.word	0x0000afe0


	//   ....[21]....
        /*0380*/ 	.word	0x0000b050


	//   ....[22]....
        /*0384*/ 	.word	0x0000b080


	//   ....[23]....
        /*0388*/ 	.word	0x0000b0e0


	//   ....[24]....
        /*038c*/ 	.word	0x0000b5d0


	//   ....[25]....
        /*0390*/ 	.word	0x0000b610


	//   ....[26]....
        /*0394*/ 	.word	0x0000b710


	//   ....[27]....
        /*0398*/ 	.word	0x0000b730


	//   ....[28]....
        /*039c*/ 	.word	0x0000b830


	//   ....[29]....
        /*03a0*/ 	.word	0x0000b850


	//   ....[30]....
        /*03a4*/ 	.word	0x0000b960


	//   ....[31]....
        /*03a8*/ 	.word	0x0000b9a0


	//   ....[32]....
        /*03ac*/ 	.word	0x0000c450


	//   ....[33]....
        /*03b0*/ 	.word	0x0000cf10


	//   ....[34]....
        /*03b4*/ 	.word	0x0000cf20


	//   ....[35]....
        /*03b8*/ 	.word	0x0000cf80


	//   ....[36]....
        /*03bc*/ 	.word	0x0000cfc0


	//   ....[37]....
        /*03c0*/ 	.word	0x0000d090


	//   ....[38]....
        /*03c4*/ 	.word	0x0000d0f0


	//   ....[39]....
        /*03c8*/ 	.word	0x0000d190


	//   ....[40]....
        /*03cc*/ 	.word	0x0000d1a0


	//   ....[41]....
        /*03d0*/ 	.word	0x0000d230


	//   ....[42]....
        /*03d4*/ 	.word	0x0000d240


	//   ....[43]....
        /*03d8*/ 	.word	0x0000d2d0


	//   ....[44]....
        /*03dc*/ 	.word	0x0000d2e0


	//   ....[45]....
        /*03e0*/ 	.word	0x0000d370


	//   ....[46]....
        /*03e4*/ 	.word	0x0000d380


	//   ....[47]....
        /*03e8*/ 	.word	0x0000d390


	//   ....[48]....
        /*03ec*/ 	.word	0x0000d3a0


	//   ....[49]....
        /*03f0*/ 	.word	0x0000ffb0


	//   ....[50]....
        /*03f4*/ 	.word	0x000104a0


	//   ....[51]....
        /*03f8*/ 	.word	0x00010610


	//   ....[52]....
        /*03fc*/ 	.word	0x00010670


	//   ....[53]....
        /*0400*/ 	.word	0x00010800


	//   ....[54]....
        /*0404*/ 	.word	0x00010850


	//   ....[55]....
        /*0408*/ 	.word	0x00010980


	//   ....[56]....
        /*040c*/ 	.word	0x000109d0


	//   ....[57]....
        /*0410*/ 	.word	0x00010b20


	//   ....[58]....
        /*0414*/ 	.word	0x00010b90


	//   ....[59]....
        /*0418*/ 	.word	0x00010cb0


	//   ....[60]....
        /*041c*/ 	.word	0x00010d00


	//   ....[61]....
        /*0420*/ 	.word	0x00010e20


	//   ....[62]....
        /*0424*/ 	.word	0x00010e70


	//   ....[63]....
        /*0428*/ 	.word	0x00010f80


	//   ....[64]....
        /*042c*/ 	.word	0x00010fd0


	//   ....[65]....
        /*0430*/ 	.word	0x000110d0


	//   ....[66]....
        /*0434*/ 	.word	0x00011120


	//   ....[67]....
        /*0438*/ 	.word	0x000114c0


	//----- nvinfo : EIATTR_REG_RECONFIG
	.align		4
.L_95:
        /*043c*/ 	.byte	0x01, 0x54
	.zero		2


	//----- nvinfo : EIATTR_SYSCALL_OFFSETS
	.align		4
        /*0440*/ 	.byte	0x04, 0x46
        /*0442*/ 	.short	(.L_97 - .L_96)


	//   ....[0]....
.L_96:
        /*0444*/ 	.word	0x00001140


	//   ....[1]....
        /*0448*/ 	.word	0x0000c060


	//   ....[2]....
        /*044c*/ 	.word	0x0000c1a0


	//   ....[3]....
        /*0450*/ 	.word	0x0000c290


	//   ....[4]....
        /*0454*/ 	.word	0x0000caa0


	//----- nvinfo : EIATTR_MBARRIER_INSTR_OFFSETS
	.align		4
.L_97:
        /*0458*/ 	.byte	0x04, 0x39
        /*045a*/ 	.short	(.L_99 - .L_98)


	//   ....[0]....
.L_98:
        /*045c*/ 	.word	0x00000250
        /*0460*/ 	.word	0x000000ff
        /*0464*/ 	.word	0x00036800
        /*0468*/ 	.short	0x0100
        /*046a*/ 	.byte	0x08
	.zero		1


	//   ....[1]....
        /*046c*/ 	.word	0x00000260
        /*0470*/ 	.word	0x000000ff
        /*0474*/ 	.word	0x00036820
        /*0478*/ 	.short	0x0100
        /*047a*/ 	.byte	0x08
	.zero		1


	//   ....[2]....
        /*047c*/ 	.word	0x00000350
        /*0480*/ 	.word	0x000000ff
        /*0484*/ 	.word	0x00036830
        /*0488*/ 	.short	0x0100
        /*048a*/ 	.byte	0x08
	.zero		1


	//   ....[3]....
        /*048c*/ 	.word	0x00000360
        /*0490*/ 	.word	0x000000ff
        /*0494*/ 	.word	0x00036840
        /*0498*/ 	.short	0x0100
        /*049a*/ 	.byte	0x08
	.zero		1


	//   ....[4]....
        /*049c*/ 	.word	0x00000370
        /*04a0*/ 	.word	0x000000ff
        /*04a4*/ 	.word	0x00036838
        /*04a8*/ 	.short	0x0100
        /*04aa*/ 	.byte	0x08
	.zero		1


	//   ....[5]....
        /*04ac*/ 	.word	0x00000380
        /*04b0*/ 	.word	0x000000ff
        /*04b4*/ 	.word	0x00036848
        /*04b8*/ 	.short	0x0100
        /*04ba*/ 	.byte	0x08
	.zero		1


	//   ....[6]....
        /*04bc*/ 	.word	0x000004b0
        /*04c0*/ 	.word	0x000000ff
        /*04c4*/ 	.word	0x00036850
        /*04c8*/ 	.short	0x0100
        /*04ca*/ 	.byte	0x08
	.zero		1


	//   ....[7]....
        /*04cc*/ 	.word	0x000004c0
        /*04d0*/ 	.word	0x000000ff
        /*04d4*/ 	.word	0x00036860
        /*04d8*/ 	.short	0x0100
        /*04da*/ 	.byte	0x08
	.zero		1


	//   ....[8]....
        /*04dc*/ 	.word	0x000004d0
        /*04e0*/ 	.word	0x000000ff
        /*04e4*/ 	.word	0x00036858
        /*04e8*/ 	.short	0x0100
        /*04ea*/ 	.byte	0x08
	.zero		1


	//   ....[9]....
        /*04ec*/ 	.word	0x000004e0
        /*04f0*/ 	.word	0x000000ff
        /*04f4*/ 	.word	0x00036868
        /*04f8*/ 	.short	0x0100
        /*04fa*/ 	.byte	0x08
	.zero		1


	//   ....[10]....
        /*04fc*/ 	.word	0x000005d0
        /*0500*/ 	.word	0x000000ff
        /*0504*/ 	.word	0x00036870
        /*0508*/ 	.short	0x0100
        /*050a*/ 	.byte	0x06
	.zero		1


	//   ....[11]....
        /*050c*/ 	.word	0x000005e0
        /*0510*/ 	.word	0x000000ff
        /*0514*/ 	.word	0x00036880
        /*0518*/ 	.short	0x0100
        /*051a*/ 	.byte	0x06
	.zero		1


	//   ....[12]....
        /*051c*/ 	.word	0x000005f0
        /*0520*/ 	.word	0x000000ff
        /*0524*/ 	.word	0x00036878
        /*0528*/ 	.short	0x0100
        /*052a*/ 	.byte	0x06
	.zero		1


	//   ....[13]....
        /*052c*/ 	.word	0x00000600
        /*0530*/ 	.word	0x000000ff
        /*0534*/ 	.word	0x00036888
        /*0538*/ 	.short	0x0100
        /*053a*/ 	.byte	0x06
	.zero		1


	//   ....[14]....
        /*053c*/ 	.word	0x00000730
        /*0540*/ 	.word	0x000000ff
        /*0544*/ 	.word	0x00036890
        /*0548*/ 	.short	0x0100
        /*054a*/ 	.byte	0x08
	.zero		1


	//   ....[15]....
        /*054c*/ 	.word	0x00000740
        /*0550*/ 	.word	0x000000ff
        /*0554*/ 	.word	0x000368a0
        /*0558*/ 	.short	0x0100
        /*055a*/ 	.byte	0x08
	.zero		1


	//   ....[16]....
        /*055c*/ 	.word	0x00000750
        /*0560*/ 	.word	0x000000ff
        /*0564*/ 	.word	0x00036898
        /*0568*/ 	.short	0x0100
        /*056a*/ 	.byte	0x08
	.zero		1


	//   ....[17]....
        /*056c*/ 	.word	0x00000760
        /*0570*/ 	.word	0x000000ff
        /*0574*/ 	.word	0x000368a8
        /*0578*/ 	.short	0x0100
        /*057a*/ 	.byte	0x08
	.zero		1


	//   ....[18]....
        /*057c*/ 	.word	0x00000890
        /*0580*/ 	.word	0x000000ff
        /*0584*/ 	.word	0x000368b0
        /*0588*/ 	.short	0x0100
        /*058a*/ 	.byte	0x08
	.zero		1


	//   ....[19]....
        /*058c*/ 	.word	0x000008a0
        /*0590*/ 	.word	0x000000ff
        /*0594*/ 	.word	0x000368c0
        /*0598*/ 	.short	0x0100
        /*059a*/ 	.byte	0x08
	.zero		1


	//   ....[20]....
        /*059c*/ 	.word	0x000008b0
        /*05a0*/ 	.word	0x000000ff
        /*05a4*/ 	.word	0x000368b8
        /*05a8*/ 	.short	0x0100
        /*05aa*/ 	.byte	0x08
	.zero		1


	//   ....[21]....
        /*05ac*/ 	.word	0x000008c0
        /*05b0*/ 	.word	0x000000ff
        /*05b4*/ 	.word	0x000368c8
        /*05b8*/ 	.short	0x0100
        /*05ba*/ 	.byte	0x08
	.zero		1


	//   ....[22]....
        /*05bc*/ 	.word	0x00001180
        /*05c0*/ 	.word	0x000000ff
        /*05c4*/ 	.word	0x00036800
        /*05c8*/ 	.short	0x010a
        /*05ca*/ 	.byte	0x25
	.zero		1


	//   ....[23]....
        /*05cc*/ 	.word	0x00001200
        /*05d0*/ 	.word	0x00000002
        /*05d4*/ 	.word	0x00036830
        /*05d8*/ 	.short	0x010a
        /*05da*/ 	.byte	0x3f
	.zero		1


	//   ....[24]....
        /*05dc*/ 	.word	0x00001280
        /*05e0*/ 	.word	0x00000002
        /*05e4*/ 	.word	0x00036830
        /*05e8*/ 	.short	0x010a
        /*05ea*/ 	.byte	0x3f
	.zero		1


	//   ....[25]....
        /*05ec*/ 	.word	0x00003e90
        /*05f0*/ 	.word	0x00000002
        /*05f4*/ 	.word	0x00000000
        /*05f8*/ 	.short	0x0101
        /*05fa*/ 	.byte	0x3f
	.zero		1


	//   ....[26]....
        /*05fc*/ 	.word	0x00005570
        /*0600*/ 	.word	0x000000ff
        /*0604*/ 	.word	0x00036830
        /*0608*/ 	.short	0x010a
        /*060a*/ 	.byte	0x26
	.zero		1


	//   ....[27]....
        /*060c*/ 	.word	0x000055b0
        /*0610*/ 	.word	0x000000ff
        /*0614*/ 	.word	0x00036830
        /*0618*/ 	.short	0x010a
        /*061a*/ 	.byte	0x26
	.zero		1


	//   ....[28]....
        /*061c*/ 	.word	0x00007ba0
        /*0620*/ 	.word	0x000000ff
        /*0624*/ 	.word	0x00036850
        /*0628*/ 	.short	0x010a
        /*062a*/ 	.byte	0x07
	.zero		1


	//   ....[29]....
        /*062c*/ 	.word	0x00007be0
        /*0630*/ 	.word	0x000000ff
        /*0634*/ 	.word	0x00036850
        /*0638*/ 	.short	0x010a
        /*063a*/ 	.byte	0x07
	.zero		1


	//   ....[30]....
        /*063c*/ 	.word	0x00008ad0
        /*0640*/ 	.word	0x00000085
        /*0644*/ 	.word	0x00000000
        /*0648*/ 	.short	0x0101
        /*064a*/ 	.byte	0x3f
	.zero		1


	//   ....[31]....
        /*064c*/ 	.word	0x00008b20
        /*0650*/ 	.word	0x00000092
        /*0654*/ 	.word	0x00000000
        /*0658*/ 	.short	0x0101
        /*065a*/ 	.byte	0x3f
	.zero		1


	//   ....[32]....
        /*065c*/ 	.word	0x000096e0
        /*0660*/ 	.word	0x000000ff
        /*0664*/ 	.word	0x00036850
        /*0668*/ 	.short	0x010a
        /*066a*/ 	.byte	0x0c
	.zero		1


	//   ....[33]....
        /*066c*/ 	.word	0x00009720
        /*0670*/ 	.word	0x000000ff
        /*0674*/ 	.word	0x00036850
        /*0678*/ 	.short	0x010a
        /*067a*/ 	.byte	0x0c
	.zero		1


	//   ....[34]....
        /*067c*/ 	.word	0x0000a5f0
        /*0680*/ 	.word	0x00000096
        /*0684*/ 	.word	0x00000000
        /*0688*/ 	.short	0x0101
        /*068a*/ 	.byte	0x3f
	.zero		1


	//   ....[35]....
        /*068c*/ 	.word	0x0000b4c0
        /*0690*/ 	.word	0x000000ff
        /*0694*/ 	.word	0x00000000
        /*0698*/ 	.short	0x0101
        /*069a*/ 	.byte	0x04
	.zero		1


	//   ....[36]....
        /*069c*/ 	.word	0x0000c690
        /*06a0*/ 	.word	0x00000000
        /*06a4*/ 	.word	0x00036840
        /*06a8*/ 	.short	0x010a
        /*06aa*/ 	.byte	0x3f
	.zero		1


	//   ....[37]....
        /*06ac*/ 	.word	0x0000d530
        /*06b0*/ 	.word	0x000000ff
        /*06b4*/ 	.word	0x00036800
        /*06b8*/ 	.short	0x0107
        /*06ba*/ 	.byte	0x24
	.zero		1


	//   ....[38]....
        /*06bc*/ 	.word	0x0000d5a0
        /*06c0*/ 	.word	0x000000ff
        /*06c4*/ 	.word	0x00036800
        /*06c8*/ 	.short	0x0101
        /*06ca*/ 	.byte	0x24
	.zero		1


	//   ....[39]....
        /*06cc*/ 	.word	0x0000d5d0
        /*06d0*/ 	.word	0x000000ff
        /*06d4*/ 	.word	0x00036820
        /*06d8*/ 	.short	0x010a
        /*06da*/ 	.byte	0x24
	.zero		1


	//   ....[40]....
        /*06dc*/ 	.word	0x0000d900
        /*06e0*/ 	.word	0x00000003
        /*06e4*/ 	.word	0x00036840
        /*06e8*/ 	.short	0x010a
        /*06ea*/ 	.byte	0x3f
	.zero		1


	//   ....[41]....
        /*06ec*/ 	.word	0x0000dd90
        /*06f0*/ 	.word	0x00000003
        /*06f4*/ 	.word	0x00000060
        /*06f8*/ 	.short	0x010a
        /*06fa*/ 	.byte	0x3f
	.zero		1


	//   ....[42]....
        /*06fc*/ 	.word	0x0000e4e0
        /*0700*/ 	.word	0x00000003
        /*0704*/ 	.word	0x00036840
        /*0708*/ 	.short	0x010a
        /*070a*/ 	.byte	0x3f
	.zero		1


	//   ....[43]....
        /*070c*/ 	.word	0x0000e970
        /*0710*/ 	.word	0x00000002
        /*0714*/ 	.word	0x00000060
        /*0718*/ 	.short	0x010a
        /*071a*/ 	.byte	0x3f
	.zero		1


	//   ....[44]....
        /*071c*/ 	.word	0x0000f000
        /*0720*/ 	.word	0x00000002
        /*0724*/ 	.word	0x00036840
        /*0728*/ 	.short	0x010a
        /*072a*/ 	.byte	0x3f
	.zero		1


	//   ....[45]....
        /*072c*/ 	.word	0x0000f490
        /*0730*/ 	.word	0x00000002
        /*0734*/ 	.word	0x00000060
        /*0738*/ 	.short	0x010a
        /*073a*/ 	.byte	0x3f
	.zero		1


	//   ....[46]....
        /*073c*/ 	.word	0x0000f9c0
        /*0740*/ 	.word	0x00000002
        /*0744*/ 	.word	0x00036860
        /*0748*/ 	.short	0x010a
        /*074a*/ 	.byte	0x3f
	.zero		1


	//   ....[47]....
        /*074c*/ 	.word	0x0000ff30
        /*0750*/ 	.word	0x00000000
        /*0754*/ 	.word	0x00036820
        /*0758*/ 	.short	0x010a
        /*075a*/ 	.byte	0x3f
	.zero		1


	//   ....[48]....
        /*075c*/ 	.word	0x00010100
        /*0760*/ 	.word	0x00000006
        /*0764*/ 	.word	0x00000000
        /*0768*/ 	.short	0x010a
        /*076a*/ 	.byte	0x3f
	.zero		1


	//   ....[49]....
        /*076c*/ 	.word	0x00010150
        /*0770*/ 	.word	0x00000003
        /*0774*/ 	.word	0x00000000
        /*0778*/ 	.short	0x010a
        /*077a*/ 	.byte	0x3f
	.zero		1


	//   ....[50]....
        /*077c*/ 	.word	0x000101b0
        /*0780*/ 	.word	0x00000012
        /*0784*/ 	.word	0x00000000
        /*0788*/ 	.short	0x010a
        /*078a*/ 	.byte	0x3f
	.zero		1


	//   ....[51]....
        /*078c*/ 	.word	0x000101e0
        /*0790*/ 	.word	0x00000003
        /*0794*/ 	.word	0x00000000
        /*0798*/ 	.short	0x010a
        /*079a*/ 	.byte	0x3f
	.zero		1


	//   ....[52]....
        /*079c*/ 	.word	0x00010250
        /*07a0*/ 	.word	0x00000003
        /*07a4*/ 	.word	0x00036800
        /*07a8*/ 	.short	0x010a
        /*07aa*/ 	.byte	0x3f
	.zero		1


	//   ....[53]....
        /*07ac*/ 	.word	0x000102a0
        /*07b0*/ 	.word	0x00000002
        /*07b4*/ 	.word	0x00036830
        /*07b8*/ 	.short	0x010a
        /*07ba*/ 	.byte	0x3f
	.zero		1


	//   ....[54]....
        /*07bc*/ 	.word	0x00010300
        /*07c0*/ 	.word	0x00000003
        /*07c4*/ 	.word	0x00036830
        /*07c8*/ 	.short	0x010a
        /*07ca*/ 	.byte	0x3f
	.zero		1


	//   ....[55]....
        /*07cc*/ 	.word	0x00010360
        /*07d0*/ 	.word	0x00000003
        /*07d4*/ 	.word	0x00036850
        /*07d8*/ 	.short	0x010a
        /*07da*/ 	.byte	0x3f
	.zero		1


	//   ....[56]....
        /*07dc*/ 	.word	0x000103c0
        /*07e0*/ 	.word	0x00000007
        /*07e4*/ 	.word	0x00036850
        /*07e8*/ 	.short	0x010a
        /*07ea*/ 	.byte	0x3f
	.zero		1


	//   ....[57]....
        /*07ec*/ 	.word	0x00010560
        /*07f0*/ 	.word	0x00000000
        /*07f4*/ 	.word	0x00036840
        /*07f8*/ 	.short	0x010a
        /*07fa*/ 	.byte	0x3f
	.zero		1


	//   ....[58]....
        /*07fc*/ 	.word	0x00011160
        /*0800*/ 	.word	0x00000009
        /*0804*/ 	.word	0x00036820
        /*0808*/ 	.short	0x010a
        /*080a*/ 	.byte	0x3f
	.zero		1


	//   ....[59]....
        /*080c*/ 	.word	0x000111b0
        /*0810*/ 	.word	0x00000003
        /*0814*/ 	.word	0x00036840
        /*0818*/ 	.short	0x010a
        /*081a*/ 	.byte	0x3f
	.zero		1


	//   ....[60]....
        /*081c*/ 	.word	0x00011200
        /*0820*/ 	.word	0x00000003
        /*0824*/ 	.word	0x00000060
        /*0828*/ 	.short	0x010a
        /*082a*/ 	.byte	0x3f
	.zero		1


	//   ....[61]....
        /*082c*/ 	.word	0x00011250
        /*0830*/ 	.word	0x00000003
        /*0834*/ 	.word	0x00036840
        /*0838*/ 	.short	0x010a
        /*083a*/ 	.byte	0x3f
	.zero		1


	//   ....[62]....
        /*083c*/ 	.word	0x000112a0
        /*0840*/ 	.word	0x00000002
        /*0844*/ 	.word	0x00000060
        /*0848*/ 	.short	0x010a
        /*084a*/ 	.byte	0x3f
	.zero		1


	//   ....[63]....
        /*084c*/ 	.word	0x000112f0
        /*0850*/ 	.word	0x00000002
        /*0854*/ 	.word	0x00036840
        /*0858*/ 	.short	0x010a
        /*085a*/ 	.byte	0x3f
	.zero		1


	//   ....[64]....
        /*085c*/ 	.word	0x00011340
        /*0860*/ 	.word	0x00000002
        /*0864*/ 	.word	0x00000060
        /*0868*/ 	.short	0x010a
        /*086a*/ 	.byte	0x3f
	.zero		1


	//   ....[65]....
        /*086c*/ 	.word	0x00011390
        /*0870*/ 	.word	0x00000002
        /*0874*/ 	.word	0x00036860
        /*0878*/ 	.short	0x010a
        /*087a*/ 	.byte	0x3f
	.zero		1


	//   ....[66]....
        /*087c*/ 	.word	0x000113e0
        /*0880*/ 	.word	0x00000000
        /*0884*/ 	.word	0x00036820
        /*0888*/ 	.short	0x010a
        /*088a*/ 	.byte	0x3f
	.zero		1


	//   ....[67]....
        /*088c*/ 	.word	0x00011580
        /*0890*/ 	.word	0x00000006
        /*0894*/ 	.word	0x00000000
        /*0898*/ 	.short	0x010a
        /*089a*/ 	.byte	0x3f
	.zero		1


	//   ....[68]....
        /*089c*/ 	.word	0x000115d0
        /*08a0*/ 	.word	0x00000003
        /*08a4*/ 	.word	0x00000000
        /*08a8*/ 	.short	0x010a
        /*08aa*/ 	.byte	0x3f
	.zero		1


	//   ....[69]....
        /*08ac*/ 	.word	0x00011620
        /*08b0*/ 	.word	0x00000012
        /*08b4*/ 	.word	0x00000000
        /*08b8*/ 	.short	0x010a
        /*08ba*/ 	.byte	0x3f
	.zero		1


	//----- nvinfo : EIATTR_NUM_MBARRIERS
	.align		4
.L_99:
        /*08bc*/ 	.byte	0x03, 0x38
        /*08be*/ 	.short	0x0016


	//----- nvinfo : EIATTR_EXIT_INSTR_OFFSETS
	.align		4
        /*08c0*/ 	.byte	0x04, 0x1c
        /*08c2*/ 	.short	(.L_101 - .L_100)


	//   ....[0]....
.L_100:
        /*08c4*/ 	.word	0x000009d0


	//   ....[1]....
        /*08c8*/ 	.word	0x0000bae0


	//   ....[2]....
        /*08cc*/ 	.word	0x00010230


	//----- nvinfo : EIATTR_MAX_THREADS
	.align		4
.L_101:
        /*08d0*/ 	.byte	0x04, 0x05
        /*08d2*/ 	.short	(.L_103 - .L_102)
.L_102:
        /*08d4*/ 	.word	0x00000180
        /*08d8*/ 	.word	0x00000001
        /*08dc*/ 	.word	0x00000001


	//----- nvinfo : EIATTR_CRS_STACK_SIZE
	.align		4
.L_103:
        /*08e0*/ 	.byte	0x04, 0x1e
        /*08e2*/ 	.short	(.L_105 - .L_104)
.L_104:
        /*08e4*/ 	.word	0x00000000


	//----- nvinfo : EIATTR_CBANK_PARAM_SIZE
	.align		4
.L_105:
        /*08e8*/ 	.byte	0x03, 0x19
        /*08ea*/ 	.short	0x0a70


	//----- nvinfo : EIATTR_PARAM_CBANK
	.align		4
        /*08ec*/ 	.byte	0x04, 0x0a
        /*08ee*/ 	.short	(.L_107 - .L_106)
	.align		4
.L_106:
        /*08f0*/ 	.word	index@(.nv.constant0._ZN7cutlass13device_kernelIN5flash11enable_sm90INS1_16FlashAttnFwdSm90INS1_25CollectiveMainloopFwdSm90ILi2EN4cute5tupleIJNS5_1CILi1EEES8_S8_EEENS6_IJNS7_ILi128EEENS7_ILi112EEENS7_ILi192EEEEEELi192ENS_6half_tEfNS_4arch4Sm90ELb0ELb0ELb0ELb0ELb0ELb0ELb0ELb1ELb1ELb1ELb0ELb0EEENS1_21CollectiveEpilogueFwdINS6_IJSA_SC_SB_EEES9_SE_SG_Li256ELb0ELb1ELb0ELb0EEENS1_29StaticPersistentTileSchedulerILb0EEEEEEEEEvNT_6ParamsE)
        /*08f4*/ 	.short	0x0210
        /*08f6*/ 	.short	0x0a70


	//----- nvinfo : EIATTR_SW_WAR
	.align		4
.L_107:
        /*08f8*/ 	.byte	0x04, 0x36
        /*08fa*/ 	.short	(.L_109 - .L_108)
.L_108:
        /*08fc*/ 	.word	0x00000008
.L_109:


//--------------------- .nv.info._ZN7cutlass13device_kernelIN5flash11enable_sm90INS1_16FlashAttnFwdSm90INS1_25CollectiveMainloopFwdSm90ILi2EN4cute5tupleIJNS5_1CILi2EEENS7_ILi1EEES9_EEENS6_IJNS7_ILi128EEENS7_ILi112EEENS7_ILi192EEEEEELi192ENS_6half_tEfNS_4arch4Sm90ELb0ELb0ELb0ELb0ELb0ELb0ELb0ELb1ELb1ELb1ELb0ELb0EEENS1_21CollectiveEpilogueFwdINS6_IJSB_SD_SC_EEESA_SF_SH_Li256ELb0ELb1ELb0ELb0EEENS1_29StaticPersistentTileSchedulerILb0EEEEEEEEEvNT_6ParamsE --------------------------
	.section	.nv.info._ZN7cutlass13device_kernelIN5flash11enable_sm90INS1_16FlashAttnFwdSm90INS1_25CollectiveMainloopFwdSm90ILi2EN4cute5tupleIJNS5_1CILi2EEENS7_ILi1EEES9_EEENS6_IJNS7_ILi128EEENS7_ILi112EEENS7_ILi192EEEEEELi192ENS_6half_tEfNS_4arch4Sm90ELb0ELb0ELb0ELb0ELb0ELb0ELb0ELb1ELb1ELb1ELb0ELb0EEENS1_21CollectiveEpilogueFwdINS6_IJSB_SD_SC_EEESA_SF_SH_Li256ELb0ELb1ELb0ELb0EEENS1_29StaticPersistentTileSchedulerILb0EEEEEEEEEvNT_6ParamsE,"",@"SHT_CUDA_INFO"
	.sectionflags	@""
	.align	4


	//----- nvinfo : EIATTR_CUDA_API_VERSION
	.align		4
        /*0000*/ 	.byte	0x04, 0x37
        /*0002*/ 	.short	(.L_111 - .L_110)
.L_110:
        /*0004*/ 	.word	0x00000082


	//----- nvinfo : EIATTR_KPARAM_INFO
	.align		4
.L_111:
        /*0008*/ 	.byte	0x04, 0x17
        /*000a*/ 	.short	(.L_113 - .L_112)
.L_112:
        /*000c*/ 	.word	0x00000000
        /*0010*/ 	.short	0x0000
        /*0012*/ 	.short	0x0070
        /*0014*/ 	.byte	0x00, 0xf0, 0x01, 0x28


	//----- nvinfo : EIATTR_SPARSE_MMA_MASK
	.align		4
.L_113:
        /*0018*/ 	.byte	0x03, 0x50
        /*001a*/ 	.short	0x0000


	//----- nvinfo : EIATTR_MAXREG_COUNT
	.align		4
        /*001c*/ 	.byte	0x03, 0x1b
        /*001e*/ 	.short	0x00a8


	//----- nvinfo : EIATTR_NUM_BARRIERS
	.align		4
        /*0020*/ 	.byte	0x02, 0x4c
        /*0022*/ 	.byte	0x09
	.zero		1


	//----- nvinfo : EIATTR_EXTERNS
	.align		4
        /*0024*/ 	.byte	0x04, 0x0f
        /*0026*/ 	.short	(.L_115 - .L_114)


	//   ....[0]....
	.align		4
.L_114:
        /*0028*/ 	.word	index@(__assertfail)


	//----- nvinfo : EIATTR_ANNOTATIONS
	.align		4
.L_115:
        /*002c*/ 	.byte	0x04, 0x55
        /*002e*/ 	.short	(.L_117 - .L_116)


	//   ....[0]....
.L_116:
        /* <DEDUP_REMOVED lines=33> */
        /*0234*/ 	.byte	0xd0, 0x07, 0x01, 0x00


	//----- nvinfo : EIATTR_MERCURY_ISA_VERSION
	.align		4
.L_117:
        /*0238*/ 	.byte	0x03, 0x5f
        /*023a*/ 	.short	0x0101


	//----- nvinfo : EIATTR_INT_WARP_WIDE_INSTR_OFFSETS
	.align		4
        /*023c*/ 	.byte	0x04, 0x31
        /*023e*/ 	.short	(.L_119 - .L_118)


	//   ....[0]....
.L_118:
        /*0240*/ 	.word	0x00000120


	//   ....[1]....
        /*0244*/ 	.word	0x000001c0


	//   ....[2]....
        /*0248*/ 	.word	0x00000230


	//----- nvinfo : EIATTR_COOP_GROUP_MASK_REGIDS
	.align		4
.L_119:
        /*024c*/ 	.byte	0x04, 0x29
        /*024e*/ 	.short	(.L_121 - .L_120)


	//   ....[0]....
.L_120:
        /*0250*/ 	.word	0xffffffff


	//   ....[1]....
        /*0254*/ 	.word	0xffffffff


	//   ....[2]....
        /*0258*/ 	.word	0xffffffff


	//   ....[3]....
        /*025c*/ 	.word	0xffffffff


	//   ....[4]....
        /*0260*/ 	.word	0xffffffff


	//   ....[5]....
        /*0264*/ 	.word	0xffffffff


	//   ....[6]....
        /*0268*/ 	.word	0xffffffff


	//   ....[7]....
        /*026c*/ 	.word	0xffffffff


	//   ....[8]....
        /*0270*/ 	.word	0xffffffff


	//   ....[9]....
        /*0274*/ 	.word	0xffffffff


	//   ....[10]....
        /*0278*/ 	.word	0xffffffff


	//   ....[11]....
        /*027c*/ 	.word	0xffffffff


	//   ....[12]....
        /*0280*/ 	.word	0xffffffff


	//   ....[13]....
        /*0284*/ 	.word	0xffffffff


	//   ....[14]....
        /*0288*/ 	.word	0xffffffff


	//   ....[15]....
        /*028c*/ 	.word	0xffffffff


	//   ....[16]....
        /*0290*/ 	.word	0xffffffff


	//   ....[17]....
        /*0294*/ 	.word	0xffffffff


	//   ....[18]....
        /*0298*/ 	.word	0xffffffff


	//   ....[19]....
        /*029c*/ 	.word	0xffffffff


	//   ....[20]....
        /*02a0*/ 	.word	0xffffffff


	//   ....[21]....
        /*02a4*/ 	.word	0xffffffff


	//   ....[22]....
        /*02a8*/ 	.word	0xffffffff


	//   ....[23]....
        /*02ac*/ 	.word	0xffffffff


	//   ....[24]....
        /*02b0*/ 	.word	0xffffffff


	//   ....[25]....
        /*02b4*/ 	.word	0xffffffff


	//   ....[26]....
        /*02b8*/ 	.word	0xffffffff


	//   ....[27]....
        /*02bc*/ 	.word	0xffffffff


	//   ....[28]....
        /*02c0*/ 	.word	0xffffffff


	//   ....[29]....
        /*02c4*/ 	.word	0xffffffff


	//   ....[30]....
        /*02c8*/ 	.word	0xffffffff


	//   ....[31]....
        /*02cc*/ 	.word	0xffffffff


	//   ....[32]....
        /*02d0*/ 	.word	0xffffffff


	//   ....[33]....
        /*02d4*/ 	.word	0xffffffff


	//   ....[34]....
        /*02d8*/ 	.word	0xffffffff


	//   ....[35]....
        /*02dc*/ 	.word	0xffffffff


	//   ....[36]....
        /*02e0*/ 	.word	0xffffffff


	//   ....[37]....
        /*02e4*/ 	.word	0xffffffff


	//   ....[38]....
        /*02e8*/ 	.word	0xffffffff


	//   ....[39]....
        /*02ec*/ 	.word	0xffffffff


	//   ....[40]....
        /*02f0*/ 	.word	0xffffffff


	//   ....[41]....
        /*02f4*/ 	.word	0xffffffff


	//   ....[42]....
        /*02f8*/ 	.word	0xffffffff


	//   ....[43]....
        /*02fc*/ 	.word	0xffffffff


	//   ....[44]....
        /*0300*/ 	.word	0xffffffff


	//   ....[45]....
        /*0304*/ 	.word	0xffffffff


	//   ....[46]....
        /*0308*/ 	.word	0xffffffff


	//   ....[47]....
        /*030c*/ 	.word	0xffffffff


	//   ....[48]....
        /*0310*/ 	.word	0xffffffff


	//   ....[49]....
        /*0314*/ 	.word	0xffffffff


	//   ....[50]....
        /*0318*/ 	.word	0xffffffff


	//   ....[51]....
        /*031c*/ 	.word	0x0500000f


	//   ....[52]....
        /*0320*/ 	.word	0x0500000f


	//   ....[53]....
        /*0324*/ 	.word	0x0500000f


	//   ....[54]....
        /*0328*/ 	.word	0x0500000f


	//   ....[55]....
        /*032c*/ 	.word	0x0500000f


	//   ....[56]....
        /*0330*/ 	.word	0x0500000f


	//   ....[57]....
        /*0334*/ 	.word	0x0500000f


	//   ....[58]....
        /*0338*/ 	.word	0x0500000f


	//   ....[59]....
        /*033c*/ 	.word	0x0500000f


	//   ....[60]....
        /*0340*/ 	.word	0x0500000f


	//   ....[61]....
        /*0344*/ 	.word	0x0500000f


	//   ....[62]....
        /*0348*/ 	.word	0x0500000f


	//   ....[63]....
        /*034c*/ 	.word	0x0500000f


	//   ....[64]....
        /*0350*/ 	.word	0x0500000f


	//   ....[65]....
        /*0354*/ 	.word	0x0500000f


	//   ....[66]....
        /*0358*/ 	.word	0x0500000f


	//   ....[67]....
        /*035c*/ 	.word	0x0500000f


	//   ....[68]....
        /*0360*/ 	.word	0x0500000f


	//----- nvinfo : EIATTR_COOP_GROUP_INSTR_OFFSETS
	.align		4
.L_121:
        /*0364*/ 	.byte	0x04, 0x28
        /*0366*/ 	.short	(.L_123 - .L_122)


	//   ....[0]....
.L_122:
        /*0368*/ 	.word	0x00000060


	//   ....[1]....
        /*036c*/ 	.word	0x00000130


	//   ....[2]....
        /*0370*/ 	.word	0x000001d0


	//   ....[3]....
        /*0374*/ 	.word	0x000003b0


	//   ....[4]....
        /*0378*/ 	.word	0x000005e0


	//   ....[5]....
        /*037c*/ 	.word	0x00000810


	//   ....[6]....
        /*0380*/ 	.word	0x00000aa0


	//   ....[7]....
        /*0384*/ 	.word	0x00000dc0


	//   ....[8]....
        /*0388*/ 	.word	0x00001290


	//   ....[9]....
        /*038c*/ 	.word	0x00004160


	//   ....[10]....
        /*0390*/ 	.word	0x00004260


	//   ....[11]....
        /*0394*/ 	.word	0x00004790


	//   ....[12]....
        /*0398*/ 	.word	0x000047e0


	//   ....[13]....
        /*039c*/ 	.word	0x000082e0


	//   ....[14]....
        /*03a0*/ 	.word	0x000082f0


	//   ....[15]....
        /*03a4*/ 	.word	0x00008320


	//   ....[16]....
        /*03a8*/ 	.word	0x00008330


	//   ....[17]....
        /*03ac*/ 	.word	0x00009880


	//   ....[18]....
        /*03b0*/ 	.word	0x000098b0


	//   ....[19]....
        /*03b4*/ 	.word	0x00009970


	//   ....[20]....
        /*03b8*/ 	.word	0x00009980


	//   ....[21]....
        /*03bc*/ 	.word	0x0000aea0


	//   ....[22]....
        /*03c0*/ 	.word	0x0000aed0


	//   ....[23]....
        /*03c4*/ 	.word	0x0000af80


	//   ....[24]....
        /*03c8*/ 	.word	0x0000afe0


	//   ....[25]....
        /*03cc*/ 	.word	0x0000b750


	//   ....[26]....
        /*03d0*/ 	.word	0x0000b780


	//   ....[27]....
        /*03d4*/ 	.word	0x0000b8a0


	//   ....[28]....
        /*03d8*/ 	.word	0x0000b8c0


	//   ....[29]....
        /*03dc*/ 	.word	0x0000b9c0


	//   ....[30]....
        /*03e0*/ 	.word	0x0000b9e0


	//   ....[31]....
        /*03e4*/ 	.word	0x0000baf0


	//   ....[32]....
        /*03e8*/ 	.word	0x0000bb30


	//   ....[33]....
        /*03ec*/ 	.word	0x0000c680


	//   ....[34]....
        /*03f0*/ 	.word	0x0000d1d0


	//   ....[35]....
        /*03f4*/ 	.word	0x0000d200


	//   ....[36]....
        /*03f8*/ 	.word	0x0000d2e0


	//   ....[37]....
        /*03fc*/ 	.word	0x0000d2f0


	//   ....[38]....
        /*0400*/ 	.word	0x0000d390


	//   ....[39]....
        /*0404*/ 	.word	0x0000d3a0


	//   ....[40]....
        /*0408*/ 	.word	0x0000d440


	//   ....[41]....
        /*040c*/ 	.word	0x0000d450


	//   ....[42]....
        /*0410*/ 	.word	0x0000d4f0


	//   ....[43]....
        /*0414*/ 	.word	0x0000d500


	//   ....[44]....
        /*0418*/ 	.word	0x0000d5a0


	//   ....[45]....
        /*041c*/ 	.word	0x0000d5b0


	//   ....[46]....
        /*0420*/ 	.word	0x0000d650


	//   ....[47]....
        /*0424*/ 	.word	0x0000d660


	//   ....[48]....
        /*0428*/ 	.word	0x0000d670


	//   ....[49]....
        /*042c*/ 	.word	0x0000d6c0


	//   ....[50]....
        /*0430*/ 	.word	0x00010700


	//   ....[51]....
        /*0434*/ 	.word	0x00010bf0


	//   ....[52]....
        /*0438*/ 	.word	0x00010d60


	//   ....[53]....
        /*043c*/ 	.word	0x00010dc0


	//   ....[54]....
        /*0440*/ 	.word	0x00010f50


	//   ....[55]....
        /*0444*/ 	.word	0x00010fa0


	//   ....[56]....
        /*0448*/ 	.word	0x000110d0


	//   ....[57]....
        /*044c*/ 	.word	0x00011120


	//   ....[58]....
        /*0450*/ 	.word	0x00011250


	//   ....[59]....
        /*0454*/ 	.word	0x000112a0


	//   ....[60]....
        /*0458*/ 	.word	0x000113d0


	//   ....[61]....
        /*045c*/ 	.word	0x00011420


	//   ....[62]....
        /*0460*/ 	.word	0x00011550


	//   ....[63]....
        /*0464*/ 	.word	0x000115a0


	//   ....[64]....
        /*0468*/ 	.word	0x000116d0


	//   ....[65]....
        /*046c*/ 	.word	0x00011720


	//   ....[66]....
        /*0470*/ 	.word	0x00011830


	//   ....[67]....
        /*0474*/ 	.word	0x00011880


	//   ....[68]....
        /*0478*/ 	.word	0x00011c30


	//----- nvinfo : EIATTR_REG_RECONFIG
	.align		4
.L_123:
        /*047c*/ 	.byte	0x01, 0x54
	.zero		2


	//----- nvinfo : EIATTR_SYSCALL_OFFSETS
	.align		4
        /*0480*/ 	.byte	0x04, 0x46
        /*0482*/ 	.short	(.L_125 - .L_124)


	//   ....[0]....
.L_124:
        /*0484*/ 	.word	0x00001650


	//   ....[1]....
        /*0488*/ 	.word	0x0000c2a0


	//   ....[2]....
        /*048c*/ 	.word	0x0000c3e0


	//   ....[3]....
        /*0490*/ 	.word	0x0000c4d0


	//   ....[4]....
        /*0494*/ 	.word	0x0000cd70


	//----- nvinfo : EIATTR_MBARRIER_INSTR_OFFSETS
	.align		4
.L_125:
        /*0498*/ 	.byte	0x04, 0x39
        /*049a*/ 	.short	(.L_127 - .L_126)


	//   ....[0]....
.L_126:
        /*049c*/ 	.word	0x00000250
        /*04a0*/ 	.word	0x000000ff
        /*04a4*/ 	.word	0x00036800
        /*04a8*/ 	.short	0x0100
        /*04aa*/ 	.byte	0x08
	.zero		1


	//   ....[1]....
        /*04ac*/ 	.word	0x00000260
        /*04b0*/ 	.word	0x000000ff
        /*04b4*/ 	.word	0x00036820
        /*04b8*/ 	.short	0x0100
        /*04ba*/ 	.byte	0x08
	.zero		1


	//   ....[2]....
        /*04bc*/ 	.word	0x00000350
        /*04c0*/ 	.word	0x000000ff
        /*04c4*/ 	.word	0x00036830
        /*04c8*/ 	.short	0x0100
        /*04ca*/ 	.byte	0x08
	.zero		1


	//   ....[3]....
        /*04cc*/ 	.word	0x00000360
        /*04d0*/ 	.word	0x000000ff
        /*04d4*/ 	.word	0x00036840
        /*04d8*/ 	.short	0x0100
        /*04da*/ 	.byte	0x08
	.zero		1


	//   ....[4]....
        /*04dc*/ 	.word	0x00000370
        /*04e0*/ 	.word	0x000000ff
        /*04e4*/ 	.word	0x00036838
        /*04e8*/ 	.short	0x0100
        /*04ea*/ 	.byte	0x08
	.zero		1


	//   ....[5]....
        /*04ec*/ 	.word	0x00000380
        /*04f0*/ 	.word	0x000000ff
        /*04f4*/ 	.word	0x00036848
        /*04f8*/ 	.short	0x0100
        /*04fa*/ 	.byte	0x08
	.zero		1


	//   ....[6]....
        /*04fc*/ 	.word	0x00000590
        /*0500*/ 	.word	0x000000ff
        /*0504*/ 	.word	0x00036850
        /*0508*/ 	.short	0x0100
        /*050a*/ 	.byte	0x08
	.zero		1


	//   ....[7]....
        /*050c*/ 	.word	0x000005a0
        /*0510*/ 	.word	0x000000ff
        /*0514*/ 	.word	0x00036860
        /*0518*/ 	.short	0x0100
        /*051a*/ 	.byte	0x08
	.zero		1


	//   ....[8]....
        /*051c*/ 	.word	0x000005b0
        /*0520*/ 	.word	0x000000ff
        /*0524*/ 	.word	0x00036858
        /*0528*/ 	.short	0x0100
        /*052a*/ 	.byte	0x08
	.zero		1


	//   ....[9]....
        /*052c*/ 	.word	0x000005c0
        /*0530*/ 	.word	0x000000ff
        /*0534*/ 	.word	0x00036868
        /*0538*/ 	.short	0x0100
        /*053a*/ 	.byte	0x08
	.zero		1


	//   ....[10]....
        /*053c*/ 	.word	0x000007c0
        /*0540*/ 	.word	0x000000ff
        /*0544*/ 	.word	0x00036870
        /*0548*/ 	.short	0x0100
        /*054a*/ 	.byte	0x08
	.zero		1


	//   ....[11]....
        /*054c*/ 	.word	0x000007d0
        /*0550*/ 	.word	0x000000ff
        /*0554*/ 	.word	0x00036880
        /*0558*/ 	.short	0x0100
        /*055a*/ 	.byte	0x08
	.zero		1


	//   ....[12]....
        /*055c*/ 	.word	0x000007e0
        /*0560*/ 	.word	0x000000ff
        /*0564*/ 	.word	0x00036878
        /*0568*/ 	.short	0x0100
        /*056a*/ 	.byte	0x08
	.zero		1


	//   ....[13]....
        /*056c*/ 	.word	0x000007f0
        /*0570*/ 	.word	0x000000ff
        /*0574*/ 	.word	0x00036888
        /*0578*/ 	.short	0x0100
        /*057a*/ 	.byte	0x08
	.zero		1


	//   ....[14]....
        /*057c*/ 	.word	0x00000a50
        /*0580*/ 	.word	0x000000ff
        /*0584*/ 	.word	0x00036890
        /*0588*/ 	.short	0x0100
        /*058a*/ 	.byte	0x08
	.zero		1


	//   ....[15]....
        /*058c*/ 	.word	0x00000a60
        /*0590*/ 	.word	0x000000ff
        /*0594*/ 	.word	0x000368a0
        /*0598*/ 	.short	0x0100
        /*059a*/ 	.byte	0x08
	.zero		1


	//   ....[16]....
        /*059c*/ 	.word	0x00000a70
        /*05a0*/ 	.word	0x000000ff
        /*05a4*/ 	.word	0x00036898
        /*05a8*/ 	.short	0x0100
        /*05aa*/ 	.byte	0x08
	.zero		1


	//   ....[17]....
        /*05ac*/ 	.word	0x00000a80
        /*05b0*/ 	.word	0x000000ff
        /*05b4*/ 	.word	0x000368a8
        /*05b8*/ 	.short	0x0100
        /*05ba*/ 	.byte	0x08
	.zero		1


	//   ....[18]....
        /*05bc*/ 	.word	0x00000d20
        /*05c0*/ 	.word	0x000000ff
        /*05c4*/ 	.word	0x000368b0
        /*05c8*/ 	.short	0x0100
        /*05ca*/ 	.byte	0x08
	.zero		1


	//   ....[19]....
        /*05cc*/ 	.word	0x00000d30
        /*05d0*/ 	.word	0x000000ff
        /*05d4*/ 	.word	0x000368c0
        /*05d8*/ 	.short	0x0100
        /*05da*/ 	.byte	0x08
	.zero		1


	//   ....[20]....
        /*05dc*/ 	.word	0x00000d40
        /*05e0*/ 	.word	0x000000ff
        /*05e4*/ 	.word	0x000368b8
        /*05e8*/ 	.short	0x0100
        /*05ea*/ 	.byte	0x08
	.zero		1


	//   ....[21]....
        /*05ec*/ 	.word	0x00000d50
        /*05f0*/ 	.word	0x000000ff
        /*05f4*/ 	.word	0x000368c8
        /*05f8*/ 	.short	0x0100
        /*05fa*/ 	.byte	0x08
	.zero		1


	//   ....[22]....
        /*05fc*/ 	.word	0x00001690
        /*0600*/ 	.word	0x000000ff
        /*0604*/ 	.word	0x00036800
        /*0608*/ 	.short	0x010a
        /*060a*/ 	.byte	0x25
	.zero		1


	//   ....[23]....
        /*060c*/ 	.word	0x00001710
        /*0610*/ 	.word	0x00000002
        /*0614*/ 	.word	0x00036830
        /*0618*/ 	.short	0x010a
        /*061a*/ 	.byte	0x3f
	.zero		1


	//   ....[24]....
        /*061c*/ 	.word	0x00001750
        /*0620*/ 	.word	0x00000002
        /*0624*/ 	.word	0x00036830
        /*0628*/ 	.short	0x010a
        /*062a*/ 	.byte	0x3f
	.zero		1


	//   ....[25]....
        /*062c*/ 	.word	0x00004d60
        /*0630*/ 	.word	0x00000005
        /*0634*/ 	.word	0x00000000
        /*0638*/ 	.short	0x0101
        /*063a*/ 	.byte	0x3f
	.zero		1


	//   ....[26]....
        /*063c*/ 	.word	0x00005600
        /*0640*/ 	.word	0x000000ff
        /*0644*/ 	.word	0x00036830
        /*0648*/ 	.short	0x010a
        /*064a*/ 	.byte	0x26
	.zero		1


	//   ....[27]....
        /*064c*/ 	.word	0x00005640
        /*0650*/ 	.word	0x000000ff
        /*0654*/ 	.word	0x00036830
        /*0658*/ 	.short	0x010a
        /*065a*/ 	.byte	0x26
	.zero		1


	//   ....[28]....
        /*065c*/ 	.word	0x00007c30
        /*0660*/ 	.word	0x000000ff
        /*0664*/ 	.word	0x00036850
        /*0668*/ 	.short	0x010a
        /*066a*/ 	.byte	0x07
	.zero		1


	//   ....[29]....
        /*066c*/ 	.word	0x00007c70
        /*0670*/ 	.word	0x000000ff
        /*0674*/ 	.word	0x00036850
        /*0678*/ 	.short	0x010a
        /*067a*/ 	.byte	0x07
	.zero		1


	//   ....[30]....
        /*067c*/ 	.word	0x00008cd0
        /*0680*/ 	.word	0x00000005
        /*0684*/ 	.word	0x00000000
        /*0688*/ 	.short	0x0101
        /*068a*/ 	.byte	0x3f
	.zero		1


	//   ....[31]....
        /*068c*/ 	.word	0x00008fc0
        /*0690*/ 	.word	0x0000007e
        /*0694*/ 	.word	0x00000000
        /*0698*/ 	.short	0x0101
        /*069a*/ 	.byte	0x3f
	.zero		1


	//   ....[32]....
        /*069c*/ 	.word	0x000097d0
        /*06a0*/ 	.word	0x000000ff
        /*06a4*/ 	.word	0x00036850
        /*06a8*/ 	.short	0x010a
        /*06aa*/ 	.byte	0x09
	.zero		1


	//   ....[33]....
        /*06ac*/ 	.word	0x00009810
        /*06b0*/ 	.word	0x000000ff
        /*06b4*/ 	.word	0x00036850
        /*06b8*/ 	.short	0x010a
        /*06ba*/ 	.byte	0x09
	.zero		1


	//   ....[34]....
        /*06bc*/ 	.word	0x00009e00
        /*06c0*/ 	.word	0x0000001a
        /*06c4*/ 	.word	0x00000000
        /*06c8*/ 	.short	0x0101
        /*06ca*/ 	.byte	0x3f
	.zero		1


	//   ....[35]....
        /*06cc*/ 	.word	0x0000b720
        /*06d0*/ 	.word	0x000000ff
        /*06d4*/ 	.word	0x00000000
        /*06d8*/ 	.short	0x0101
        /*06da*/ 	.byte	0x05
	.zero		1


	//   ....[36]....
        /*06dc*/ 	.word	0x0000b790
        /*06e0*/ 	.word	0x000000ff
        /*06e4*/ 	.word	0x00000000
        /*06e8*/ 	.short	0x0101
        /*06ea*/ 	.byte	0x04
	.zero		1


	//   ....[37]....
        /*06ec*/ 	.word	0x0000c8a0
        /*06f0*/ 	.word	0x00000002
        /*06f4*/ 	.word	0x00036840
        /*06f8*/ 	.short	0x010a
        /*06fa*/ 	.byte	0x3f
	.zero		1


	//   ....[38]....
        /*06fc*/ 	.word	0x0000d7f0
        /*0700*/ 	.word	0x000000ff
        /*0704*/ 	.word	0x00036800
        /*0708*/ 	.short	0x0107
        /*070a*/ 	.byte	0x24
	.zero		1


	//   ....[39]....
        /*070c*/ 	.word	0x0000d860
        /*0710*/ 	.word	0x000000ff
        /*0714*/ 	.word	0x00036800
        /*0718*/ 	.short	0x0101
        /*071a*/ 	.byte	0x24
	.zero		1


	//   ....[40]....
        /*071c*/ 	.word	0x0000d880
        /*0720*/ 	.word	0x000000ff
        /*0724*/ 	.word	0x00036820
        /*0728*/ 	.short	0x010a
        /*072a*/ 	.byte	0x24
	.zero		1


	//   ....[41]....
        /*072c*/ 	.word	0x0000dba0
        /*0730*/ 	.word	0x00000003
        /*0734*/ 	.word	0x00036840
        /*0738*/ 	.short	0x010a
        /*073a*/ 	.byte	0x3f
	.zero		1


	//   ....[42]....
        /*073c*/ 	.word	0x0000e0f0
        /*0740*/ 	.word	0x00000002
        /*0744*/ 	.word	0x00036860
        /*0748*/ 	.short	0x010a
        /*074a*/ 	.byte	0x3f
	.zero		1


	//   ....[43]....
        /*074c*/ 	.word	0x0000e8c0
        /*0750*/ 	.word	0x00000003
        /*0754*/ 	.word	0x00036840
        /*0758*/ 	.short	0x010a
        /*075a*/ 	.byte	0x3f
	.zero		1


	//   ....[44]....
        /*075c*/ 	.word	0x0000ee10
        /*0760*/ 	.word	0x00000002
        /*0764*/ 	.word	0x00036860
        /*0768*/ 	.short	0x010a
        /*076a*/ 	.byte	0x3f
	.zero		1


	//   ....[45]....
        /*076c*/ 	.word	0x0000f540
        /*0770*/ 	.word	0x00000003
        /*0774*/ 	.word	0x00036840
        /*0778*/ 	.short	0x010a
        /*077a*/ 	.byte	0x3f
	.zero		1


	//   ....[46]....
        /*077c*/ 	.word	0x0000fa80
        /*0780*/ 	.word	0x00000002
        /*0784*/ 	.word	0x00036860
        /*0788*/ 	.short	0x010a
        /*078a*/ 	.byte	0x3f
	.zero		1


	//   ....[47]....
        /*078c*/ 	.word	0x00010020
        /*0790*/ 	.word	0x00000000
        /*0794*/ 	.word	0x00036860
        /*0798*/ 	.short	0x010a
        /*079a*/ 	.byte	0x3f
	.zero		1


	//   ....[48]....
        /*079c*/ 	.word	0x00010680
        /*07a0*/ 	.word	0x00000000
        /*07a4*/ 	.word	0x00036820
        /*07a8*/ 	.short	0x010a
        /*07aa*/ 	.byte	0x3f
	.zero		1


	//   ....[49]....
        /*07ac*/ 	.word	0x00010870
        /*07b0*/ 	.word	0x00000006
        /*07b4*/ 	.word	0x00000000
        /*07b8*/ 	.short	0x010a
        /*07ba*/ 	.byte	0x3f
	.zero		1


	//   ....[50]....
        /*07bc*/ 	.word	0x000108a0
        /*07c0*/ 	.word	0x00000007
        /*07c4*/ 	.word	0x00000000
        /*07c8*/ 	.short	0x010a
        /*07ca*/ 	.byte	0x3f
	.zero		1


	//   ....[51]....
        /*07cc*/ 	.word	0x00010900
        /*07d0*/ 	.word	0x00000004
        /*07d4*/ 	.word	0x00000000
        /*07d8*/ 	.short	0x010a
        /*07da*/ 	.byte	0x3f
	.zero		1


	//   ....[52]....
        /*07dc*/ 	.word	0x00010930
        /*07e0*/ 	.word	0x00000003
        /*07e4*/ 	.word	0x00000000
        /*07e8*/ 	.short	0x010a
        /*07ea*/ 	.byte	0x3f
	.zero		1


	//   ....[53]....
        /*07ec*/ 	.word	0x000109a0
        /*07f0*/ 	.word	0x00000003
        /*07f4*/ 	.word	0x00036800
        /*07f8*/ 	.short	0x010a
        /*07fa*/ 	.byte	0x3f
	.zero		1


	//   ....[54]....
        /*07fc*/ 	.word	0x000109f0
        /*0800*/ 	.word	0x00000002
        /*0804*/ 	.word	0x00036830
        /*0808*/ 	.short	0x010a
        /*080a*/ 	.byte	0x3f
	.zero		1


	//   ....[55]....
        /*080c*/ 	.word	0x00010a50
        /*0810*/ 	.word	0x00000003
        /*0814*/ 	.word	0x00036830
        /*0818*/ 	.short	0x010a
        /*081a*/ 	.byte	0x3f
	.zero		1


	//   ....[56]....
        /*081c*/ 	.word	0x00010ab0
        /*0820*/ 	.word	0x00000003
        /*0824*/ 	.word	0x00036850
        /*0828*/ 	.short	0x010a
        /*082a*/ 	.byte	0x3f
	.zero		1


	//   ....[57]....
        /*082c*/ 	.word	0x00010b10
        /*0830*/ 	.word	0x00000007
        /*0834*/ 	.word	0x00036850
        /*0838*/ 	.short	0x010a
        /*083a*/ 	.byte	0x3f
	.zero		1


	//   ....[58]....
        /*083c*/ 	.word	0x00010cb0
        /*0840*/ 	.word	0x00000002
        /*0844*/ 	.word	0x00036840
        /*0848*/ 	.short	0x010a
        /*084a*/ 	.byte	0x3f
	.zero		1


	//   ....[59]....
        /*084c*/ 	.word	0x000118d0
        /*0850*/ 	.word	0x00000002
        /*0854*/ 	.word	0x00036820
        /*0858*/ 	.short	0x010a
        /*085a*/ 	.byte	0x3f
	.zero		1


	//   ....[60]....
        /*085c*/ 	.word	0x00011920
        /*0860*/ 	.word	0x00000003
        /*0864*/ 	.word	0x00036840
        /*0868*/ 	.short	0x010a
        /*086a*/ 	.byte	0x3f
	.zero		1


	//   ....[61]....
        /*086c*/ 	.word	0x00011970
        /*0870*/ 	.word	0x00000002
        /*0874*/ 	.word	0x00036860
        /*0878*/ 	.short	0x010a
        /*087a*/ 	.byte	0x3f
	.zero		1


	//   ....[62]....
        /*087c*/ 	.word	0x000119c0
        /*0880*/ 	.word	0x00000003
        /*0884*/ 	.word	0x00036840
        /*0888*/ 	.short	0x010a
        /*088a*/ 	.byte	0x3f
	.zero		1


	//   ....[63]....
        /*088c*/ 	.word	0x00011a10
        /*0890*/ 	.word	0x00000002
        /*0894*/ 	.word	0x00036860
        /*0898*/ 	.short	0x010a
        /*089a*/ 	.byte	0x3f
	.zero		1


	//   ....[64]....
        /*089c*/ 	.word	0x00011a60
        /*08a0*/ 	.word	0x00000003
        /*08a4*/ 	.word	0x00036840
        /*08a8*/ 	.short	0x010a
        /*08aa*/ 	.byte	0x3f
	.zero		1


	//   ....[65]....
        /*08ac*/ 	.word	0x00011ab0
        /*08b0*/ 	.word	0x00000002
        /*08b4*/ 	.word	0x00036860
        /*08b8*/ 	.short	0x010a
        /*08ba*/ 	.byte	0x3f
	.zero		1


	//   ....[66]....
        /*08bc*/ 	.word	0x00011b00
        /*08c0*/ 	.word	0x00000000
        /*08c4*/ 	.word	0x00036860
        /*08c8*/ 	.short	0x010a
        /*08ca*/ 	.byte	0x3f
	.zero		1


	//   ....[67]....
        /*08cc*/ 	.word	0x00011b50
        /*08d0*/ 	.word	0x00000000
        /*08d4*/ 	.word	0x00036820
        /*08d8*/ 	.short	0x010a
        /*08da*/ 	.byte	0x3f
	.zero		1


	//   ....[68]....
        /*08dc*/ 	.word	0x00011cf0
        /*08e0*/ 	.word	0x00000006
        /*08e4*/ 	.word	0x00000000
        /*08e8*/ 	.short	0x010a
        /*08ea*/ 	.byte	0x3f
	.zero		1


	//   ....[69]....
        /*08ec*/ 	.word	0x00011d40
        /*08f0*/ 	.word	0x00000007
        /*08f4*/ 	.word	0x00000000
        /*08f8*/ 	.short	0x010a
        /*08fa*/ 	.byte	0x3f
	.zero		1


	//   ....[70]....
        /*08fc*/ 	.word	0x00011d90
        /*0900*/ 	.word	0x00000004
        /*0904*/ 	.word	0x00000000
        /*0908*/ 	.short	0x010a
        /*090a*/ 	.byte	0x3f
	.zero		1


	//----- nvinfo : EIATTR_NUM_MBARRIERS
	.align		4
.L_127:
        /*090c*/ 	.byte	0x03, 0x38
        /*090e*/ 	.short	0x0016


	//----- nvinfo : EIATTR_EXIT_INSTR_OFFSETS
	.align		4
        /*0910*/ 	.byte	0x04, 0x1c
        /*0912*/ 	.short	(.L_129 - .L_128)


	//   ....[0]....
.L_128:
        /*0914*/ 	.word	0x00000ee0


	//   ....[1]....
        /*0918*/ 	.word	0x0000bc70


	//   ....[2]....
        /*091c*/ 	.word	0x00010980


	//----- nvinfo : EIATTR_MAX_THREADS
	.align		4
.L_129:
        /*0920*/ 	.byte	0x04, 0x05
        /*0922*/ 	.short	(.L_131 - .L_130)
.L_130:
        /*0924*/ 	.word	0x00000180
        /*0928*/ 	.word	0x00000001
        /*092c*/ 	.word	0x00000001


	//----- nvinfo : EIATTR_CRS_STACK_SIZE
	.align		4
.L_131:
        /*0930*/ 	.byte	0x04, 0x1e
        /*0932*/ 	.short	(.L_133 - .L_132)
.L_132:
        /*0934*/ 	.word	0x00000000


	//----- nvinfo : EIATTR_CBANK_PARAM_SIZE
	.align		4
.L_133:
        /*0938*/ 	.byte	0x03, 0x19
        /*093a*/ 	.short	0x0a70


	//----- nvinfo : EIATTR_PARAM_CBANK
	.align		4
        /*093c*/ 	.byte	0x04, 0x0a
        /*093e*/ 	.short	(.L_135 - .L_134)
	.align		4
.L_134:
        /*0940*/ 	.word	index@(.nv.constant0._ZN7cutlass13device_kernelIN5flash11enable_sm90INS1_16FlashAttnFwdSm90INS1_25CollectiveMainloopFwdSm90ILi2EN4cute5tupleIJNS5_1CILi2EEENS7_ILi1EEES9_EEENS6_IJNS7_ILi128EEENS7_ILi112EEENS7_ILi192EEEEEELi192ENS_6half_tEfNS_4arch4Sm90ELb0ELb0ELb0ELb0ELb0ELb0ELb0ELb1ELb1ELb1ELb0ELb0EEENS1_21CollectiveEpilogueFwdINS6_IJSB_SD_SC_EEESA_SF_SH_Li256ELb0ELb1ELb0ELb0EEENS1_29StaticPersistentTileSchedulerILb0EEEEEEEEEvNT_6ParamsE)
        /*0944*/ 	.short	0x0210
        /*0946*/ 	.short	0x0a70


	//----- nvinfo : EIATTR_SW_WAR
	.align		4
.L_135:
        /*0948*/ 	.byte	0x04, 0x36
        /*094a*/ 	.short	(.L_137 - .L_136)
.L_136:
        /*094c*/ 	.word	0x00000008
.L_137:


//--------------------- .nv.info._ZN7cutlass13device_kernelIN5flash11enable_sm90INS1_16FlashAttnFwdSm90INS1_25CollectiveMainloopFwdSm90ILi2EN4cute5tupleIJNS5_1CILi1EEES8_S8_EEENS6_IJNS7_ILi128EEENS7_ILi112EEENS7_ILi192EEEEEELi192ENS_6half_tEfNS_4arch4Sm90ELb0ELb0ELb0ELb1ELb0ELb0ELb0ELb1ELb1ELb1ELb0ELb0EEENS1_21CollectiveEpilogueFwdINS6_IJSA_SC_SB_EEES9_SE_SG_Li256ELb1ELb1ELb0ELb0EEENS1_36VarlenDynamicPersistentTileSchedulerILi128ELi112ELi256ELi128ELb0ELb1ELb1ELb0ELb1ELb1EEEEEEEEEvNT_6ParamsE --------------------------
	.section	.nv.info._ZN7cutlass13device_kernelIN5flash11enable_sm90INS1_16FlashAttnFwdSm90INS1_25CollectiveMainloopFwdSm90ILi2EN4cute5tupleIJNS5_1CILi1EEES8_S8_EEENS6_IJNS7_ILi128EEENS7_ILi112EEENS7_ILi192EEEEEELi192ENS_6half_tEfNS_4arch4Sm90ELb0ELb0ELb0ELb1ELb0ELb0ELb0ELb1ELb1ELb1ELb0ELb0EEENS1_21CollectiveEpilogueFwdINS6_IJSA_SC_SB_EEES9_SE_SG_Li256ELb1ELb1ELb0ELb0EEENS1_36VarlenDynamicPersistentTileSchedulerILi128ELi112ELi256ELi128ELb0ELb1ELb1ELb0ELb1ELb1EEEEEEEEEvNT_6ParamsE,"",@"SHT_CUDA_INFO"
	.sectionflags	@""
	.align	4


	//----- nvinfo : EIATTR_CUDA_API_VERSION
	.align		4
        /*0000*/ 	.byte	0x04, 0x37
        /*0002*/ 	.short	(.L_139 - .L_138)
.L_138:
        /*0004*/ 	.word	0x00000082


	//----- nvinfo : EIATTR_KPARAM_INFO
	.align		4
.L_139:
        /*0008*/ 	.byte	0x04, 0x17
        /*000a*/ 	.short	(.L_141 - .L_140)
.L_140:
        /*000c*/ 	.word	0x00000000
        /*0010*/ 	.short	0x0000
        /*0012*/ 	.short	0x0070
        /*0014*/ 	.byte	0x00, 0xf0, 0x01, 0x2a


	//----- nvinfo : EIATTR_SPARSE_MMA_MASK
	.align		4
.L_141:
        /*0018*/ 	.byte	0x03, 0x50
        /*001a*/ 	.short	0x0000


	//----- nvinfo : EIATTR_MAXREG_COUNT
	.align		4
        /*001c*/ 	.byte	0x03, 0x1b
        /*001e*/ 	.short	0x00a8


	//----- nvinfo : EIATTR_NUM_BARRIERS
	.align		4
        /*0020*/ 	.byte	0x02, 0x4c
        /*0022*/ 	.byte	0x09
	.zero		1


	//----- nvinfo : EIATTR_EXTERNS
	.align		4
        /*0024*/ 	.byte	0x04, 0x0f
        /*0026*/ 	.short	(.L_143 - .L_142)


	//   ....[0]....
	.align		4
.L_142:
        /*0028*/ 	.word	index@(__assertfail)


	//----- nvinfo : EIATTR_ANNOTATIONS
	.align		4
.L_143:
        /*002c*/ 	.byte	0x04, 0x55
        /*002e*/ 	.short	(.L_145 - .L_144)


	//   ....[0]....
.L_144:
        /* <DEDUP_REMOVED lines=80> */


	//----- nvinfo : EIATTR_MERCURY_ISA_VERSION
	.align		4
.L_145:
        /*0520*/ 	.byte	0x03, 0x5f
        /*0522*/ 	.short	0x0101


	//----- nvinfo : EIATTR_UNUSED_LOAD_BYTE_OFFSET
	.align		4
        /*0524*/ 	.byte	0x04, 0x44
        /*0526*/ 	.short	(.L_147 - .L_146)


	//   ....[0]....
.L_146:
        /*0528*/ 	.word	0x000009f0
        /*052c*/ 	.word	0x0000fff0


	//   ....[1]....
        /*0530*/ 	.word	0x0000a750
        /*0534*/ 	.word	0x0000fff0


	//----- nvinfo : EIATTR_INT_WARP_WIDE_INSTR_OFFSETS
	.align		4
.L_147:
        /*0538*/ 	.byte	0x04, 0x31
        /*053a*/ 	.short	(.L_149 - .L_148)


	//   ....[0]....
.L_148:
        /*053c*/ 	.word	0x00000120


	//   ....[1]....
        /*0540*/ 	.word	0x00000160


	//   ....[2]....
        /*0544*/ 	.word	0x00000220


	//   ....[3]....
        /*0548*/ 	.word	0x0000dda0


	//   ....[4]....
        /*054c*/ 	.word	0x0000de30


	//   ....[5]....
        /*0550*/ 	.word	0x00011de0


	//   ....[6]....
        /*0554*/ 	.word	0x00011e40


	//----- nvinfo : EIATTR_COOP_GROUP_MASK_REGIDS
	.align		4
.L_149:
        /*0558*/ 	.byte	0x04, 0x29
        /*055a*/ 	.short	(.L_151 - .L_150)


	//   ....[0]....
.L_150:
        /*055c*/ 	.word	0xffffffff


	//   ....[1]....
        /*0560*/ 	.word	0xffffffff


	//   ....[2]....
        /*0564*/ 	.word	0xffffffff


	//   ....[3]....
        /*0568*/ 	.word	0xffffffff


	//   ....[4]....
        /*056c*/ 	.word	0xffffffff


	//   ....[5]....
        /*0570*/ 	.word	0xffffffff


	//   ....[6]....
        /*0574*/ 	.word	0xffffffff


	//   ....[7]....
        /*0578*/ 	.word	0xffffffff


	//   ....[8]....
        /*057c*/ 	.word	0xffffffff


	//   ....[9]....
        /*0580*/ 	.word	0xffffffff


	//   ....[10]....
        /*0584*/ 	.word	0xffffffff


	//   ....[11]....
        /*0588*/ 	.word	0xffffffff


	//   ....[12]....
        /*058c*/ 	.word	0xffffffff


	//   ....[13]....
        /*0590*/ 	.word	0xffffffff


	//   ....[14]....
        /*0594*/ 	.word	0xffffffff


	//   ....[15]....
        /*0598*/ 	.word	0xffffffff


	//   ....[16]....
        /*059c*/ 	.word	0xffffffff


	//   ....[17]....
        /*05a0*/ 	.word	0xffffffff


	//   ....[18]....
        /*05a4*/ 	.word	0xffffffff


	//   ....[19]....
        /*05a8*/ 	.word	0xffffffff


	//   ....[20]....
        /*05ac*/ 	.word	0xffffffff


	//   ....[21]....
        /*05b0*/ 	.word	0xffffffff


	//   ....[22]....
        /*05b4*/ 	.word	0xffffffff


	//   ....[23]....
        /*05b8*/ 	.word	0xffffffff


	//   ....[24]....
        /*05bc*/ 	.word	0xffffffff


	//   ....[25]....
        /*05c0*/ 	.word	0xffffffff


	//   ....[26]....
        /*05c4*/ 	.word	0xffffffff


	//   ....[27]....
        /*05c8*/ 	.word	0xffffffff


	//   ....[28]....
        /*05cc*/ 	.word	0xffffffff


	//   ....[29]....
        /*05d0*/ 	.word	0xffffffff


	//   ....[30]....
        /*05d4*/ 	.word	0xffffffff


	//   ....[31]....
        /*05d8*/ 	.word	0xffffffff


	//   ....[32]....
        /*05dc*/ 	.word	0xffffffff


	//   ....[33]....
        /*05e0*/ 	.word	0xffffffff


	//   ....[34]....
        /*05e4*/ 	.word	0xffffffff


	//   ....[35]....
        /*05e8*/ 	.word	0xffffffff


	//   ....[36]....
        /*05ec*/ 	.word	0xffffffff


	//   ....[37]....
        /*05f0*/ 	.word	0xffffffff


	//   ....[38]....
        /*05f4*/ 	.word	0xffffffff


	//   ....[39]....
        /*05f8*/ 	.word	0xffffffff


	//   ....[40]....
        /*05fc*/ 	.word	0xffffffff


	//   ....[41]....
        /*0600*/ 	.word	0xffffffff


	//   ....[42]....
        /*0604*/ 	.word	0xffffffff


	//   ....[43]....
        /*0608*/ 	.word	0xffffffff


	//   ....[44]....
        /*060c*/ 	.word	0xffffffff


	//   ....[45]....
        /*0610*/ 	.word	0xffffffff


	//   ....[46]....
        /*0614*/ 	.word	0xffffffff


	//   ....[47]....
        /*0618*/ 	.word	0xffffffff


	//   ....[48]....
        /*061c*/ 	.word	0xffffffff


	//   ....[49]....
        /*0620*/ 	.word	0xffffffff


	//   ....[50]....
        /*0624*/ 	.word	0xffffffff


	//   ....[51]....
        /*0628*/ 	.word	0xffffffff


	//   ....[52]....
        /*062c*/ 	.word	0xffffffff


	//   ....[53]....
        /*0630*/ 	.word	0xffffffff


	//   ....[54]....
        /*0634*/ 	.word	0xffffffff


	//   ....[55]....
        /*0638*/ 	.word	0xffffffff


	//   ....[56]....
        /*063c*/ 	.word	0xffffffff


	//   ....[57]....
        /*0640*/ 	.word	0xffffffff


	//   ....[58]....
        /*0644*/ 	.word	0xffffffff


	//   ....[59]....
        /*0648*/ 	.word	0xffffffff


	//   ....[60]....
        /*064c*/ 	.word	0xffffffff


	//   ....[61]....
        /*0650*/ 	.word	0xffffffff


	//   ....[62]....
        /*0654*/ 	.word	0xffffffff


	//   ....[63]....
        /*0658*/ 	.word	0xffffffff


	//   ....[64]....
        /*065c*/ 	.word	0xffffffff


	//   ....[65]....
        /*0660*/ 	.word	0xffffffff


	//   ....[66]....
        /*0664*/ 	.word	0xffffffff


	//   ....[67]....
        /*0668*/ 	.word	0xffffffff


	//   ....[68]....
        /*066c*/ 	.word	0xffffffff


	//   ....[69]....
        /*0670*/ 	.word	0xffffffff


	//   ....[70]....
        /*0674*/ 	.word	0xffffffff


	//   ....[71]....
        /*0678*/ 	.word	0xffffffff


	//   ....[72]....
        /*067c*/ 	.word	0xffffffff


	//   ....[73]....
        /*0680*/ 	.word	0xffffffff


	//   ....[74]....
        /*0684*/ 	.word	0xffffffff


	//   ....[75]....
        /*0688*/ 	.word	0xffffffff


	//   ....[76]....
        /*068c*/ 	.word	0xffffffff


	//   ....[77]....
        /*0690*/ 	.word	0xffffffff


	//   ....[78]....
        /*0694*/ 	.word	0xffffffff


	//   ....[79]....
        /*0698*/ 	.word	0xffffffff


	//   ....[80]....
        /*069c*/ 	.word	0xffffffff


	//   ....[81]....
        /*06a0*/ 	.word	0xffffffff


	//   ....[82]....
        /*06a4*/ 	.word	0xffffffff


	//   ....[83]....
        /*06a8*/ 	.word	0xffffffff


	//   ....[84]....
        /*06ac*/ 	.word	0xffffffff


	//   ....[85]....
        /*06b0*/ 	.word	0xffffffff


	//   ....[86]....
        /*06b4*/ 	.word	0xffffffff


	//   ....[87]....
        /*06b8*/ 	.word	0xffffffff


	//   ....[88]....
        /*06bc*/ 	.word	0xffffffff


	//   ....[89]....
        /*06c0*/ 	.word	0xffffffff


	//   ....[90]....
        /*06c4*/ 	.word	0xffffffff


	//   ....[91]....
        /*06c8*/ 	.word	0x0500000f


	//   ....[92]....
        /*06cc*/ 	.word	0x0500000f


	//   ....[93]....
        /*06d0*/ 	.word	0x0500000f


	//   ....[94]....
        /*06d4*/ 	.word	0x0500000f


	//   ....[95]....
        /*06d8*/ 	.word	0x0500000f


	//   ....[96]....
        /*06dc*/ 	.word	0x0500000f


	//   ....[97]....
        /*06e0*/ 	.word	0x0500000f


	//   ....[98]....
        /*06e4*/ 	.word	0x0500000f


	//   ....[99]....
        /*06e8*/ 	.word	0x0500000f


	//   ....[100]....
        /*06ec*/ 	.word	0x0500000f


	//   ....[101]....
        /*06f0*/ 	.word	0x0500000f


	//   ....[102]....
        /*06f4*/ 	.word	0x0500000f


	//   ....[103]....
        /*06f8*/ 	.word	0x0500000f


	//   ....[104]....
        /*06fc*/ 	.word	0x0500000f


	//   ....[105]....
        /*0700*/ 	.word	0x0500000f


	//   ....[106]....
        /*0704*/ 	.word	0x0500000f


	//   ....[107]....
        /*0708*/ 	.word	0x0500000f


	//   ....[108]....
        /*070c*/ 	.word	0x0500000f


	//   ....[109]....
        /*0710*/ 	.word	0x0500000f


	//   ....[110]....
        /*0714*/ 	.word	0x0500000f


	//   ....[111]....
        /*0718*/ 	.word	0x0500000f


	//   ....[112]....
        /*071c*/ 	.word	0x0500000f


	//   ....[113]....
        /*0720*/ 	.word	0x0500000f


	//   ....[114]....
        /*0724*/ 	.word	0x0500000f


	//   ....[115]....
        /*0728*/ 	.word	0x0500000f


	//   ....[116]....
        /*072c*/ 	.word	0x0500000f


	//   ....[117]....
        /*0730*/ 	.word	0x0500000f


	//   ....[118]....
        /*0734*/ 	.word	0x0500000f


	//   ....[119]....
        /*0738*/ 	.word	0x0500000f


	//   ....[120]....
        /*073c*/ 	.word	0x0500000f


	//   ....[121]....
        /*0740*/ 	.word	0x0500000f


	//   ....[122]....
        /*0744*/ 	.word	0x0500000f


	//   ....[123]....
        /*0748*/ 	.word	0x0500000f


	//   ....[124]....
        /*074c*/ 	.word	0x0500000f


	//   ....[125]....
        /*0750*/ 	.word	0x0500000f


	//----- nvinfo : EIATTR_COOP_GROUP_INSTR_OFFSETS
	.align		4
.L_151:
        /*0754*/ 	.byte	0x04, 0x28
        /*0756*/ 	.short	(.L_153 - .L_152)


	//   ....[0]....
.L_152:
        /*0758*/ 	.word	0x00000060


	//   ....[1]....
        /*075c*/ 	.word	0x00000130


	//   ....[2]....
        /*0760*/ 	.word	0x00000230


	//   ....[3]....
        /*0764*/ 	.word	0x000003a0


	//   ....[4]....
        /*0768*/ 	.word	0x00000500


	//   ....[5]....
        /*076c*/ 	.word	0x00000620


	//   ....[6]....
        /*0770*/ 	.word	0x00000780


	//   ....[7]....
        /*0774*/ 	.word	0x00001400


	//   ....[8]....
        /*0778*/ 	.word	0x00004360


	//   ....[9]....
        /*077c*/ 	.word	0x000043d0


	//   ....[10]....
        /*0780*/ 	.word	0x000048b0


	//   ....[11]....
        /*0784*/ 	.word	0x00004900


	//   ....[12]....
        /*0788*/ 	.word	0x00008350


	//   ....[13]....
        /*078c*/ 	.word	0x00008380


	//   ....[14]....
        /*0790*/ 	.word	0x000085d0


	//   ....[15]....
        /*0794*/ 	.word	0x000085f0


	//   ....[16]....
        /*0798*/ 	.word	0x00009bc0


	//   ....[17]....
        /*079c*/ 	.word	0x00009c80


	//   ....[18]....
        /*07a0*/ 	.word	0x00009f50


	//   ....[19]....
        /*07a4*/ 	.word	0x00009f60


	//   ....[20]....
        /*07a8*/ 	.word	0x0000b480


	//   ....[21]....
        /*07ac*/ 	.word	0x0000b4c0


	//   ....[22]....
        /*07b0*/ 	.word	0x0000b510


	//   ....[23]....
        /*07b4*/ 	.word	0x0000b540


	//   ....[24]....
        /*07b8*/ 	.word	0x0000bc20


	//   ....[25]....
        /*07bc*/ 	.word	0x0000bc60


	//   ....[26]....
        /*07c0*/ 	.word	0x0000bd60


	//   ....[27]....
        /*07c4*/ 	.word	0x0000bd80


	//   ....[28]....
        /*07c8*/ 	.word	0x0000be80


	//   ....[29]....
        /*07cc*/ 	.word	0x0000bea0


	//   ....[30]....
        /*07d0*/ 	.word	0x0000bfb0


	//   ....[31]....
        /*07d4*/ 	.word	0x0000bfd0


	//   ....[32]....
        /*07d8*/ 	.word	0x0000c820


	//   ....[33]....
        /*07dc*/ 	.word	0x0000c840


	//   ....[34]....
        /*07e0*/ 	.word	0x0000c940


	//   ....[35]....
        /*07e4*/ 	.word	0x0000c960


	//   ....[36]....
        /*07e8*/ 	.word	0x0000ca60


	//   ....[37]....
        /*07ec*/ 	.word	0x0000ca80


	//   ....[38]....
        /*07f0*/ 	.word	0x0000cb90


	//   ....[39]....
        /*07f4*/ 	.word	0x0000cbb0


	//   ....[40]....
        /*07f8*/ 	.word	0x0000cd30


	//   ....[41]....
        /*07fc*/ 	.word	0x0000cf20


	//   ....[42]....
        /*0800*/ 	.word	0x0000cf50


	//   ....[43]....
        /*0804*/ 	.word	0x0000cf80


	//   ....[44]....
        /*0808*/ 	.word	0x0000cfb0


	//   ....[45]....
        /*080c*/ 	.word	0x0000cfe0


	//   ....[46]....
        /*0810*/ 	.word	0x0000d010


	//   ....[47]....
        /*0814*/ 	.word	0x0000d180


	//   ....[48]....
        /*0818*/ 	.word	0x0000d1b0


	//   ....[49]....
        /*081c*/ 	.word	0x0000d1e0


	//   ....[50]....
        /*0820*/ 	.word	0x0000d210


	//   ....[51]....
        /*0824*/ 	.word	0x0000d240


	//   ....[52]....
        /*0828*/ 	.word	0x0000d270


	//   ....[53]....
        /*082c*/ 	.word	0x0000d310


	//   ....[54]....
        /*0830*/ 	.word	0x0000d340


	//   ....[55]....
        /*0834*/ 	.word	0x0000d3d0


	//   ....[56]....
        /*0838*/ 	.word	0x0000e3b0


	//   ....[57]....
        /*083c*/ 	.word	0x0000f040


	//   ....[58]....
        /*0840*/ 	.word	0x0000f070


	//   ....[59]....
        /*0844*/ 	.word	0x0000f0a0


	//   ....[60]....
        /*0848*/ 	.word	0x0000f0e0


	//   ....[61]....
        /*084c*/ 	.word	0x0000f1b0


	//   ....[62]....
        /*0850*/ 	.word	0x0000f210


	//   ....[63]....
        /*0854*/ 	.word	0x0000f2b0


	//   ....[64]....
        /*0858*/ 	.word	0x0000f2c0


	//   ....[65]....
        /*085c*/ 	.word	0x0000f360


	//   ....[66]....
        /*0860*/ 	.word	0x0000f370


	//   ....[67]....
        /*0864*/ 	.word	0x0000f410


	//   ....[68]....
        /*0868*/ 	.word	0x0000f420


	//   ....[69]....
        /*086c*/ 	.word	0x0000f4a0


	//   ....[70]....
        /*0870*/ 	.word	0x0000f4d0


	//   ....[71]....
        /*0874*/ 	.word	0x0000f4e0


	//   ....[72]....
        /*0878*/ 	.word	0x0000f500


	//   ....[73]....
        /*087c*/ 	.word	0x00012600


	//   ....[74]....
        /*0880*/ 	.word	0x00012660


	//   ....[75]....
        /*0884*/ 	.word	0x00012690


	//   ....[76]....
        /*0888*/ 	.word	0x000126c0


	//   ....[77]....
        /*088c*/ 	.word	0x000126f0


	//   ....[78]....
        /*0890*/ 	.word	0x00012720


	//   ....[79]....
        /*0894*/ 	.word	0x00012750


	//   ....[80]....
        /*0898*/ 	.word	0x00012760


	//   ....[81]....
        /*089c*/ 	.word	0x000128e0


	//   ....[82]....
        /*08a0*/ 	.word	0x00012910


	//   ....[83]....
        /*08a4*/ 	.word	0x00012940


	//   ....[84]....
        /*08a8*/ 	.word	0x00012970


	//   ....[85]....
        /*08ac*/ 	.word	0x000129a0


	//   ....[86]....
        /*08b0*/ 	.word	0x000129d0


	//   ....[87]....
        /*08b4*/ 	.word	0x00012a90


	//   ....[88]....
        /*08b8*/ 	.word	0x00012ab0


	//   ....[89]....
        /*08bc*/ 	.word	0x00012b20


	//   ....[90]....
        /*08c0*/ 	.word	0x00012fb0


	//   ....[91]....
        /*08c4*/ 	.word	0x00013480


	//   ....[92]....
        /*08c8*/ 	.word	0x00013600


	//   ....[93]....
        /*08cc*/ 	.word	0x00013650


	//   ....[94]....
        /*08d0*/ 	.word	0x000136d0


	//   ....[95]....
        /*08d4*/ 	.word	0x00013720


	//   ....[96]....
        /*08d8*/ 	.word	0x000138b0


	//   ....[97]....
        /*08dc*/ 	.word	0x00013940


	//   ....[98]....
        /*08e0*/ 	.word	0x00013a20


	//   ....[99]....
        /*08e4*/ 	.word	0x00013b40


	//   ....[100]....
        /*08e8*/ 	.word	0x00013ba0


	//   ....[101]....
        /*08ec*/ 	.word	0x00013cb0


	//   ....[102]....
        /*08f0*/ 	.word	0x00013d10


	//   ....[103]....
        /*08f4*/ 	.word	0x00013e20


	//   ....[104]....
        /*08f8*/ 	.word	0x00013e80


	//   ....[105]....
        /*08fc*/ 	.word	0x00013f80


	//   ....[106]....
        /*0900*/ 	.word	0x00013fe0


	//   ....[107]....
        /*0904*/ 	.word	0x000140c0


	//   ....[108]....
        /*0908*/ 	.word	0x00014430


	//   ....[109]....
        /*090c*/ 	.word	0x000144d0


	//   ....[110]....
        /*0910*/ 	.word	0x000145f0


	//   ....[111]....
        /*0914*/ 	.word	0x00014670


	//   ....[112]....
        /*0918*/ 	.word	0x000146f0


	//   ....[113]....
        /*091c*/ 	.word	0x00014770


	//   ....[114]....
        /*0920*/ 	.word	0x000147f0


	//   ....[115]....
        /*0924*/ 	.word	0x00014880


	//   ....[116]....
        /*0928*/ 	.word	0x00014920


	//   ....[117]....
        /*092c*/ 	.word	0x000149c0


	//   ....[118]....
        /*0930*/ 	.word	0x00014a40


	//   ....[119]....
        /*0934*/ 	.word	0x00014ac0


	//   ....[120]....
        /*0938*/ 	.word	0x00014b40


	//   ....[121]....
        /*093c*/ 	.word	0x00014bd0


	//   ....[122]....
        /*0940*/ 	.word	0x00014c50


	//   ....[123]....
        /*0944*/ 	.word	0x00014cf0


	//   ....[124]....
        /*0948*/ 	.word	0x00014d80


	//   ....[125]....
        /*094c*/ 	.word	0x00014eb0


	//----- nvinfo : EIATTR_REG_RECONFIG
	.align		4
.L_153:
        /*0950*/ 	.byte	0x01, 0x54
	.zero		2


	//----- nvinfo : EIATTR_SYSCALL_OFFSETS
	.align		4
        /*0954*/ 	.byte	0x04, 0x46
        /*0956*/ 	.short	(.L_155 - .L_154)


	//   ....[0]....
.L_154:
        /*0958*/ 	.word	0x000015e0


	//   ....[1]....
        /*095c*/ 	.word	0x0000dfa0


	//   ....[2]....
        /*0960*/ 	.word	0x0000e100


	//   ....[3]....
        /*0964*/ 	.word	0x0000e200


	//   ....[4]....
        /*0968*/ 	.word	0x0000ec20


	//----- nvinfo : EIATTR_MBARRIER_INSTR_OFFSETS
	.align		4
.L_155:
        /*096c*/ 	.byte	0x04, 0x39
        /*096e*/ 	.short	(.L_157 - .L_156)


	//   ....[0]....
.L_156:
        /*0970*/ 	.word	0x00000250
        /*0974*/ 	.word	0x000000ff
        /*0978*/ 	.word	0x00036800
        /*097c*/ 	.short	0x0100
        /*097e*/ 	.byte	0x08
	.zero		1


	//   ....[1]....
        /*0980*/ 	.word	0x00000260
        /*0984*/ 	.word	0x000000ff
        /*0988*/ 	.word	0x00036820
        /*098c*/ 	.short	0x0100
        /*098e*/ 	.byte	0x08
	.zero		1


	//   ....[2]....
        /*0990*/ 	.word	0x00000350
        /*0994*/ 	.word	0x000000ff
        /*0998*/ 	.word	0x00036830
        /*099c*/ 	.short	0x0100
        /*099e*/ 	.byte	0x08
	.zero		1


	//   ....[3]....
        /*09a0*/ 	.word	0x00000360
        /*09a4*/ 	.word	0x000000ff
        /*09a8*/ 	.word	0x00036840
        /*09ac*/ 	.short	0x0100
        /*09ae*/ 	.byte	0x08
	.zero		1


	//   ....[4]....
        /*09b0*/ 	.word	0x00000370
        /*09b4*/ 	.word	0x000000ff
        /*09b8*/ 	.word	0x00036838
        /*09bc*/ 	.short	0x0100
        /*09be*/ 	.byte	0x08
	.zero		1


	//   ....[5]....
        /*09c0*/ 	.word	0x00000380
        /*09c4*/ 	.word	0x000000ff
        /*09c8*/ 	.word	0x00036848
        /*09cc*/ 	.short	0x0100
        /*09ce*/ 	.byte	0x08
	.zero		1


	//   ....[6]....
        /*09d0*/ 	.word	0x000004b0
        /*09d4*/ 	.word	0x000000ff
        /*09d8*/ 	.word	0x00036850
        /*09dc*/ 	.short	0x0100
        /*09de*/ 	.byte	0x08
	.zero		1


	//   ....[7]....
        /*09e0*/ 	.word	0x000004c0
        /*09e4*/ 	.word	0x000000ff
        /*09e8*/ 	.word	0x00036860
        /*09ec*/ 	.short	0x0100
        /*09ee*/ 	.byte	0x08
	.zero		1


	//   ....[8]....
        /*09f0*/ 	.word	0x000004d0
        /*09f4*/ 	.word	0x000000ff
        /*09f8*/ 	.word	0x00036858
        /*09fc*/ 	.short	0x0100
        /*09fe*/ 	.byte	0x08
	.zero		1


	//   ....[9]....
        /*0a00*/ 	.word	0x000004e0
        /*0a04*/ 	.word	0x000000ff
        /*0a08*/ 	.word	0x00036868
        /*0a0c*/ 	.short	0x0100
        /*0a0e*/ 	.byte	0x08
	.zero		1


	//   ....[10]....
        /*0a10*/ 	.word	0x000005d0
        /*0a14*/ 	.word	0x000000ff
        /*0a18*/ 	.word	0x00036870
        /*0a1c*/ 	.short	0x0100
        /*0a1e*/ 	.byte	0x06
	.zero		1


	//   ....[11]....
        /*0a20*/ 	.word	0x000005e0
        /*0a24*/ 	.word	0x000000ff
        /*0a28*/ 	.word	0x00036880
        /*0a2c*/ 	.short	0x0100
        /*0a2e*/ 	.byte	0x06
	.zero		1


	//   ....[12]....
        /*0a30*/ 	.word	0x000005f0
        /*0a34*/ 	.word	0x000000ff
        /*0a38*/ 	.word	0x00036878
        /*0a3c*/ 	.short	0x0100
        /*0a3e*/ 	.byte	0x06
	.zero		1


	//   ....[13]....
        /*0a40*/ 	.word	0x00000600
        /*0a44*/ 	.word	0x000000ff
        /*0a48*/ 	.word	0x00036888
        /*0a4c*/ 	.short	0x0100
        /*0a4e*/ 	.byte	0x06
	.zero		1


	//   ....[14]....
        /*0a50*/ 	.word	0x00000730
        /*0a54*/ 	.word	0x000000ff
        /*0a58*/ 	.word	0x00036890
        /*0a5c*/ 	.short	0x0100
        /*0a5e*/ 	.byte	0x08
	.zero		1


	//   ....[15]....
        /*0a60*/ 	.word	0x00000740
        /*0a64*/ 	.word	0x000000ff
        /*0a68*/ 	.word	0x000368a0
        /*0a6c*/ 	.short	0x0100
        /*0a6e*/ 	.byte	0x08
	.zero		1


	//   ....[16]....
        /*0a70*/ 	.word	0x00000750
        /*0a74*/ 	.word	0x000000ff
        /*0a78*/ 	.word	0x00036898
        /*0a7c*/ 	.short	0x0100
        /*0a7e*/ 	.byte	0x08
	.zero		1


	//   ....[17]....
        /*0a80*/ 	.word	0x00000760
        /*0a84*/ 	.word	0x000000ff
        /*0a88*/ 	.word	0x000368a8
        /*0a8c*/ 	.short	0x0100
        /*0a8e*/ 	.byte	0x08
	.zero		1


	//   ....[18]....
        /*0a90*/ 	.word	0x00000890
        /*0a94*/ 	.word	0x000000ff
        /*0a98*/ 	.word	0x000368b0
        /*0a9c*/ 	.short	0x0100
        /*0a9e*/ 	.byte	0x08
	.zero		1


	//   ....[19]....
        /*0aa0*/ 	.word	0x000008a0
        /*0aa4*/ 	.word	0x000000ff
        /*0aa8*/ 	.word	0x000368c0
        /*0aac*/ 	.short	0x0100
        /*0aae*/ 	.byte	0x08
	.zero		1


	//   ....[20]....
        /*0ab0*/ 	.word	0x000008b0
        /*0ab4*/ 	.word	0x000000ff
        /*0ab8*/ 	.word	0x000368b8
        /*0abc*/ 	.short	0x0100
        /*0abe*/ 	.byte	0x08
	.zero		1


	//   ....[21]....
        /*0ac0*/ 	.word	0x000008c0
        /*0ac4*/ 	.word	0x000000ff
        /*0ac8*/ 	.word	0x000368c8
        /*0acc*/ 	.short	0x0100
        /*0ace*/ 	.byte	0x08
	.zero		1


	//   ....[22]....
        /*0ad0*/ 	.word	0x00001690
        /*0ad4*/ 	.word	0x00000005
        /*0ad8*/ 	.word	0x00036800
        /*0adc*/ 	.short	0x010a
        /*0ade*/ 	.byte	0x3f
	.zero		1


	//   ....[23]....
        /*0ae0*/ 	.word	0x00001700
        /*0ae4*/ 	.word	0x00000002
        /*0ae8*/ 	.word	0x00036830
        /*0aec*/ 	.short	0x010a
        /*0aee*/ 	.byte	0x3f
	.zero		1


	//   ....[24]....
        /*0af0*/ 	.word	0x00001770
        /*0af4*/ 	.word	0x00000002
        /*0af8*/ 	.word	0x00036830
        /*0afc*/ 	.short	0x010a
        /*0afe*/ 	.byte	0x3f
	.zero		1


	//   ....[25]....
        /*0b00*/ 	.word	0x000043a0
        /*0b04*/ 	.word	0x00000002
        /*0b08*/ 	.word	0x00000000
        /*0b0c*/ 	.short	0x0101
        /*0b0e*/ 	.byte	0x3f
	.zero		1


	//   ....[26]....
        /*0b10*/ 	.word	0x00005aa0
        /*0b14*/ 	.word	0x0000000c
        /*0b18*/ 	.word	0x00036830
        /*0b1c*/ 	.short	0x010a
        /*0b1e*/ 	.byte	0x3f
	.zero		1


	//   ....[27]....
        /*0b20*/ 	.word	0x00005af0
        /*0b24*/ 	.word	0x0000000c
        /*0b28*/ 	.word	0x00036830
        /*0b2c*/ 	.short	0x010a
        /*0b2e*/ 	.byte	0x3f
	.zero		1


	//   ....[28]....
        /*0b30*/ 	.word	0x00008030
        /*0b34*/ 	.word	0x0000000d
        /*0b38*/ 	.word	0x00036850
        /*0b3c*/ 	.short	0x010a
        /*0b3e*/ 	.byte	0x3f
	.zero		1


	//   ....[29]....
        /*0b40*/ 	.word	0x00008070
        /*0b44*/ 	.word	0x0000000d
        /*0b48*/ 	.word	0x00036850
        /*0b4c*/ 	.short	0x010a
        /*0b4e*/ 	.byte	0x3f
	.zero		1


	//   ....[30]....
        /*0b50*/ 	.word	0x00008ec0
        /*0b54*/ 	.word	0x00000090
        /*0b58*/ 	.word	0x00000000
        /*0b5c*/ 	.short	0x0101
        /*0b5e*/ 	.byte	0x3f
	.zero		1


	//   ....[31]....
        /*0b60*/ 	.word	0x00009010
        /*0b64*/ 	.word	0x00000090
        /*0b68*/ 	.word	0x00000000
        /*0b6c*/ 	.short	0x0101
        /*0b6e*/ 	.byte	0x3f
	.zero		1


	//   ....[32]....
        /*0b70*/ 	.word	0x00009b20
        /*0b74*/ 	.word	0x0000000b
        /*0b78*/ 	.word	0x00036850
        /*0b7c*/ 	.short	0x010a
        /*0b7e*/ 	.byte	0x3f
	.zero		1


	//   ....[33]....
        /*0b80*/ 	.word	0x00009b60
        /*0b84*/ 	.word	0x0000000b
        /*0b88*/ 	.word	0x00036850
        /*0b8c*/ 	.short	0x010a
        /*0b8e*/ 	.byte	0x3f
	.zero		1


	//   ....[34]....
        /*0b90*/ 	.word	0x0000a0f0
        /*0b94*/ 	.word	0x0000000a
        /*0b98*/ 	.word	0x00000000
        /*0b9c*/ 	.short	0x0101
        /*0b9e*/ 	.byte	0x3f
	.zero		1


	//   ....[35]....
        /*0ba0*/ 	.word	0x0000bc50
        /*0ba4*/ 	.word	0x0000002e
        /*0ba8*/ 	.word	0x00000000
        /*0bac*/ 	.short	0x0101
        /*0bae*/ 	.byte	0x3f
	.zero		1


	//   ....[36]....
        /*0bb0*/ 	.word	0x0000e650
        /*0bb4*/ 	.word	0x00000000
        /*0bb8*/ 	.word	0x00036840
        /*0bbc*/ 	.short	0x010a
        /*0bbe*/ 	.byte	0x3f
	.zero		1


	//   ....[37]....
        /*0bc0*/ 	.word	0x0000f690
        /*0bc4*/ 	.word	0x0000000a
        /*0bc8*/ 	.word	0x00036800
        /*0bcc*/ 	.short	0x0107
        /*0bce*/ 	.byte	0x3f
	.zero		1


	//   ....[38]....
        /*0bd0*/ 	.word	0x0000f7a0
        /*0bd4*/ 	.word	0x00000002
        /*0bd8*/ 	.word	0x00036800
        /*0bdc*/ 	.short	0x0101
        /*0bde*/ 	.byte	0x3f
	.zero		1


	//   ....[39]....
        /*0be0*/ 	.word	0x0000f7c0
        /*0be4*/ 	.word	0x00000002
        /*0be8*/ 	.word	0x00036820
        /*0bec*/ 	.short	0x010a
        /*0bee*/ 	.byte	0x3f
	.zero		1


	//   ....[40]....
        /*0bf0*/ 	.word	0x0000fb40
        /*0bf4*/ 	.word	0x00000003
        /*0bf8*/ 	.word	0x00036840
        /*0bfc*/ 	.short	0x010a
        /*0bfe*/ 	.byte	0x3f
	.zero		1


	//   ....[41]....
        /*0c00*/ 	.word	0x00010000
        /*0c04*/ 	.word	0x00000003
        /*0c08*/ 	.word	0x00000060
        /*0c0c*/ 	.short	0x010a
        /*0c0e*/ 	.byte	0x3f
	.zero		1


	//   ....[42]....
        /*0c10*/ 	.word	0x00010800
        /*0c14*/ 	.word	0x00000003
        /*0c18*/ 	.word	0x00036840
        /*0c1c*/ 	.short	0x010a
        /*0c1e*/ 	.byte	0x3f
	.zero		1


	//   ....[43]....
        /*0c20*/ 	.word	0x00010cc0
        /*0c24*/ 	.word	0x00000002
        /*0c28*/ 	.word	0x00000060
        /*0c2c*/ 	.short	0x010a
        /*0c2e*/ 	.byte	0x3f
	.zero		1


	//   ....[44]....
        /*0c30*/ 	.word	0x000113e0
        /*0c34*/ 	.word	0x00000002
        /*0c38*/ 	.word	0x00036840
        /*0c3c*/ 	.short	0x010a
        /*0c3e*/ 	.byte	0x3f
	.zero		1


	//   ....[45]....
        /*0c40*/ 	.word	0x000118a0
        /*0c44*/ 	.word	0x00000002
        /*0c48*/ 	.word	0x00000060
        /*0c4c*/ 	.short	0x010a
        /*0c4e*/ 	.byte	0x3f
	.zero		1


	//   ....[46]....
        /*0c50*/ 	.word	0x00011f50
        /*0c54*/ 	.word	0x00000002
        /*0c58*/ 	.word	0x00036860
        /*0c5c*/ 	.short	0x010a
        /*0c5e*/ 	.byte	0x3f
	.zero		1


	//   ....[47]....
        /*0c60*/ 	.word	0x00012f30
        /*0c64*/ 	.word	0x00000000
        /*0c68*/ 	.word	0x00036820
        /*0c6c*/ 	.short	0x010a
        /*0c6e*/ 	.byte	0x3f
	.zero		1


	//   ....[48]....
        /*0c70*/ 	.word	0x000130f0
        /*0c74*/ 	.word	0x00000006
        /*0c78*/ 	.word	0x00000000
        /*0c7c*/ 	.short	0x010a
        /*0c7e*/ 	.byte	0x3f
	.zero		1


	//   ....[49]....
        /*0c80*/ 	.word	0x00013160
        /*0c84*/ 	.word	0x00000007
        /*0c88*/ 	.word	0x00000000
        /*0c8c*/ 	.short	0x010a
        /*0c8e*/ 	.byte	0x3f
	.zero		1


	//   ....[50]....
        /*0c90*/ 	.word	0x000131d0
        /*0c94*/ 	.word	0x00000004
        /*0c98*/ 	.word	0x00000000
        /*0c9c*/ 	.short	0x010a
        /*0c9e*/ 	.byte	0x3f
	.zero		1


	//   ....[51]....
        /*0ca0*/ 	.word	0x00013200
        /*0ca4*/ 	.word	0x00000003
        /*0ca8*/ 	.word	0x00000000
        /*0cac*/ 	.short	0x010a
        /*0cae*/ 	.byte	0x3f
	.zero		1


	//   ....[52]....
        /*0cb0*/ 	.word	0x00013260
        /*0cb4*/ 	.word	0x00000005
        /*0cb8*/ 	.word	0x00036800
        /*0cbc*/ 	.short	0x010a
        /*0cbe*/ 	.byte	0x3f
	.zero		1


	//   ....[53]....
        /*0cc0*/ 	.word	0x000132b0
        /*0cc4*/ 	.word	0x00000002
        /*0cc8*/ 	.word	0x00036830
        /*0ccc*/ 	.short	0x010a
        /*0cce*/ 	.byte	0x3f
	.zero		1


	//   ....[54]....
        /*0cd0*/ 	.word	0x00013300
        /*0cd4*/ 	.word	0x0000000c
        /*0cd8*/ 	.word	0x00036830
        /*0cdc*/ 	.short	0x010a
        /*0cde*/ 	.byte	0x3f
	.zero		1


	//   ....[55]....
        /*0ce0*/ 	.word	0x00013350
        /*0ce4*/ 	.word	0x0000000d
        /*0ce8*/ 	.word	0x00036850
        /*0cec*/ 	.short	0x010a
        /*0cee*/ 	.byte	0x3f
	.zero		1


	//   ....[56]....
        /*0cf0*/ 	.word	0x000133a0
        /*0cf4*/ 	.word	0x0000000b
        /*0cf8*/ 	.word	0x00036850
        /*0cfc*/ 	.short	0x010a
        /*0cfe*/ 	.byte	0x3f
	.zero		1


	//   ....[57]....
        /*0d00*/ 	.word	0x00013540
        /*0d04*/ 	.word	0x00000000
        /*0d08*/ 	.word	0x00036840
        /*0d0c*/ 	.short	0x010a
        /*0d0e*/ 	.byte	0x3f
	.zero		1


	//   ....[58]....
        /*0d10*/ 	.word	0x00014150
        /*0d14*/ 	.word	0x00000002
        /*0d18*/ 	.word	0x00036820
        /*0d1c*/ 	.short	0x010a
        /*0d1e*/ 	.byte	0x3f
	.zero		1


	//   ....[59]....
        /*0d20*/ 	.word	0x000141a0
        /*0d24*/ 	.word	0x00000003
        /*0d28*/ 	.word	0x00036840
        /*0d2c*/ 	.short	0x010a
        /*0d2e*/ 	.byte	0x3f
	.zero		1


	//   ....[60]....
        /*0d30*/ 	.word	0x000141f0
        /*0d34*/ 	.word	0x00000003
        /*0d38*/ 	.word	0x00000060
        /*0d3c*/ 	.short	0x010a
        /*0d3e*/ 	.byte	0x3f
	.zero		1


	//   ....[61]....
        /*0d40*/ 	.word	0x00014240
        /*0d44*/ 	.word	0x00000003
        /*0d48*/ 	.word	0x00036840
        /*0d4c*/ 	.short	0x010a
        /*0d4e*/ 	.byte	0x3f
	.zero		1


	//   ....[62]....
        /*0d50*/ 	.word	0x00014290
        /*0d54*/ 	.word	0x00000002
        /*0d58*/ 	.word	0x00000060
        /*0d5c*/ 	.short	0x010a
        /*0d5e*/ 	.byte	0x3f
	.zero		1


	//   ....[63]....
        /*0d60*/ 	.word	0x000142e0
        /*0d64*/ 	.word	0x00000002
        /*0d68*/ 	.word	0x00036840
        /*0d6c*/ 	.short	0x010a
        /*0d6e*/ 	.byte	0x3f
	.zero		1


	//   ....[64]....
        /*0d70*/ 	.word	0x00014330
        /*0d74*/ 	.word	0x00000002
        /*0d78*/ 	.word	0x00000060
        /*0d7c*/ 	.short	0x010a
        /*0d7e*/ 	.byte	0x3f
	.zero		1


	//   ....[65]....
        /*0d80*/ 	.word	0x00014380
        /*0d84*/ 	.word	0x00000002
        /*0d88*/ 	.word	0x00036860
        /*0d8c*/ 	.short	0x010a
        /*0d8e*/ 	.byte	0x3f
	.zero		1


	//   ....[66]....
        /*0d90*/ 	.word	0x00014dd0
        /*0d94*/ 	.word	0x00000000
        /*0d98*/ 	.word	0x00036820
        /*0d9c*/ 	.short	0x010a
        /*0d9e*/ 	.byte	0x3f
	.zero		1


	//   ....[67]....
        /*0da0*/ 	.word	0x00014f70
        /*0da4*/ 	.word	0x00000006
        /*0da8*/ 	.word	0x00000000
        /*0dac*/ 	.short	0x010a
        /*0dae*/ 	.byte	0x3f
	.zero		1


	//   ....[68]....
        /*0db0*/ 	.word	0x00014fc0
        /*0db4*/ 	.word	0x00000007
        /*0db8*/ 	.word	0x00000000
        /*0dbc*/ 	.short	0x010a
        /*0dbe*/ 	.byte	0x3f
	.zero		1


	//   ....[69]....
        /*0dc0*/ 	.word	0x00015010
        /*0dc4*/ 	.word	0x00000004
        /*0dc8*/ 	.word	0x00000000
        /*0dcc*/ 	.short	0x010a
        /*0dce*/ 	.byte	0x3f
	.zero		1


	//----- nvinfo : EIATTR_NUM_MBARRIERS
	.align		4
.L_157:
        /*0dd0*/ 	.byte	0x03, 0x38
        /*0dd2*/ 	.short	0x0016


	//----- nvinfo : EIATTR_EXIT_INSTR_OFFSETS
	.align		4
        /*0dd4*/ 	.byte	0x04, 0x1c
        /*0dd6*/ 	.short	(.L_159 - .L_158)


	//   ....[0]....
.L_158:
        /*0dd8*/ 	.word	0x00000a30


	//   ....[1]....
        /*0ddc*/ 	.word	0x0000cce0


	//   ....[2]....
        /*0de0*/ 	.word	0x00013250


	//----- nvinfo : EIATTR_MAX_THREADS
	.align		4
.L_159:
        /*0de4*/ 	.byte	0x04, 0x05
        /*0de6*/ 	.short	(.L_161 - .L_160)
.L_160:
        /*0de8*/ 	.word	0x00000180
        /*0dec*/ 	.word	0x00000001
        /*0df0*/ 	.word	0x00000001


	//----- nvinfo : EIATTR_CRS_STACK_SIZE
	.align		4
.L_161:
        /*0df4*/ 	.byte	0x04, 0x1e
        /*0df6*/ 	.short	(.L_163 - .L_162)
.L_162:
        /*0df8*/ 	.word	0x00000000


	//----- nvinfo : EIATTR_CBANK_PARAM_SIZE
	.align		4
.L_163:
        /*0dfc*/ 	.byte	0x03, 0x19
        /*0dfe*/ 	.short	0x0af0


	//----- nvinfo : EIATTR_PARAM_CBANK
	.align		4
        /*0e00*/ 	.byte	0x04, 0x0a
        /*0e02*/ 	.short	(.L_165 - .L_164)
	.align		4
.L_164:
        /*0e04*/ 	.word	index@(.nv.constant0._ZN7cutlass13device_kernelIN5flash11enable_sm90INS1_16FlashAttnFwdSm90INS1_25CollectiveMainloopFwdSm90ILi2EN4cute5tupleIJNS5_1CILi1EEES8_S8_EEENS6_IJNS7_ILi128EEENS7_ILi112EEENS7_ILi192EEEEEELi192ENS_6half_tEfNS_4arch4Sm90ELb0ELb0ELb0ELb1ELb0ELb0ELb0ELb1ELb1ELb1ELb0ELb0EEENS1_21CollectiveEpilogueFwdINS6_IJSA_SC_SB_EEES9_SE_SG_Li256ELb1ELb1ELb0ELb0EEENS1_36VarlenDynamicPersistentTileSchedulerILi128ELi112ELi256ELi128ELb0ELb1ELb1ELb0ELb1ELb1EEEEEEEEEvNT_6ParamsE)
        /*0e08*/ 	.short	0x0210
        /*0e0a*/ 	.short	0x0af0


	//----- nvinfo : EIATTR_SW_WAR
	.align		4
.L_165:
        /*0e0c*/ 	.byte	0x04, 0x36
        /*0e0e*/ 	.short	(.L_167 - .L_166)
.L_166:
        /*0e10*/ 	.word	0x00000008
.L_167:


//--------------------- .nv.info._ZN7cutlass13device_kernelIN5flash11enable_sm90INS1_16FlashAttnFwdSm90INS1_25CollectiveMainloopFwdSm90ILi2EN4cute5tupleIJNS5_1CILi1EEES8_S8_EEENS6_IJNS7_ILi128EEENS7_ILi112EEENS7_ILi192EEEEEELi192ENS_6half_tEfNS_4arch4Sm90ELb0ELb0ELb0ELb1ELb0ELb1ELb0ELb1ELb1ELb1ELb0ELb0EEENS1_21CollectiveEpilogueFwdINS6_IJSA_SC_SB_EEES9_SE_SG_Li256ELb1ELb1ELb0ELb0EEENS1_36VarlenDynamicPersistentTileSchedulerILi128ELi112ELi256ELi128ELb0ELb1ELb1ELb0ELb1ELb1EEEEEEEEEvNT_6ParamsE --------------------------
	.section	.nv.info._ZN7cutlass13device_kernelIN5flash11enable_sm90INS1_16FlashAttnFwdSm90INS1_25CollectiveMainloopFwdSm90ILi2EN4cute5tupleIJNS5_1CILi1EEES8_S8_EEENS6_IJNS7_ILi128EEENS7_ILi112EEENS7_ILi192EEEEEELi192ENS_6half_tEfNS_4arch4Sm90ELb0ELb0ELb0ELb1ELb0ELb1ELb0ELb1ELb1ELb1ELb0ELb0EEENS1_21CollectiveEpilogueFwdINS6_IJSA_SC_SB_EEES9_SE_SG_Li256ELb1ELb1ELb0ELb0EEENS1_36VarlenDynamicPersistentTileSchedulerILi128ELi112ELi256ELi128ELb0ELb1ELb1ELb0ELb1ELb1EEEEEEEEEvNT_6ParamsE,"",@"SHT_CUDA_INFO"
	.sectionflags	@""
	.align	4


	//----- nvinfo : EIATTR_CUDA_API_VERSION
	.align		4
        /*0000*/ 	.byte	0x04, 0x37
        /*0002*/ 	.short	(.L_169 - .L_168)
.L_168:
        /*0004*/ 	.word	0x00000082


	//----- nvinfo : EIATTR_KPARAM_INFO
	.align		4
.L_169:
        /*0008*/ 	.byte	0x04, 0x17
        /*000a*/ 	.short	(.L_171 - .L_170)
.L_170:
        /*000c*/ 	.word	0x00000000
        /*0010*/ 	.short	0x0000
        /*0012*/ 	.short	0x0070
        /*0014*/ 	.byte	0x00, 0xf0, 0x01, 0x2a


	//----- nvinfo : EIATTR_SPARSE_MMA_MASK
	.align		4
.L_171:
        /*0018*/ 	.byte	0x03, 0x50
        /*001a*/ 	.short	0x0000


	//----- nvinfo : EIATTR_MAXREG_COUNT
	.align		4
        /*001c*/ 	.byte	0x03, 0x1b
        /*001e*/ 	.short	0x00a8


	//----- nvinfo : EIATTR_NUM_BARRIERS
	.align		4
        /*0020*/ 	.byte	0x02, 0x4c
        /*0022*/ 	.byte	0x10
	.zero		1


	//----- nvinfo : EIATTR_EXTERNS
	.align		4
        /*0024*/ 	.byte	0x04, 0x0f
        /*0026*/ 	.short	(.L_173 - .L_172)


	//   ....[0]....
	.align		4
.L_172:
        /*0028*/ 	.word	index@(__assertfail)


	//----- nvinfo : EIATTR_ANNOTATIONS
	.align		4
.L_173:
        /*002c*/ 	.byte	0x04, 0x55
        /*002e*/ 	.short	(.L_175 - .L_174)


	//   ....[0]....
.L_174:
        /* <DEDUP_REMOVED lines=128> */


	//----- nvinfo : EIATTR_MERCURY_ISA_VERSION
	.align		4
.L_175:
        /*0820*/ 	.byte	0x03, 0x5f
        /*0822*/ 	.short	0x0101


	//----- nvinfo : EIATTR_UNUSED_LOAD_BYTE_OFFSET
	.align		4
        /*0824*/ 	.byte	0x04, 0x44
        /*0826*/ 	.short	(.L_177 - .L_176)


	//   ....[0]....
.L_176:
        /*0828*/ 	.word	0x00000ab0
        /*082c*/ 	.word	0x0000fff0


	//   ....[1]....
        /*0830*/ 	.word	0x0001bcf0
        /*0834*/ 	.word	0x0000fff0


	//----- nvinfo : EIATTR_INT_WARP_WIDE_INSTR_OFFSETS
	.align		4
.L_177:
        /*0838*/ 	.byte	0x04, 0x31
        /*083a*/ 	.short	(.L_179 - .L_178)


	//   ....[0]....
.L_178:
        /*083c*/ 	.word	0x00000190


	//   ....[1]....
        /*0840*/ 	.word	0x000001d0


	//   ....[2]....
        /*0844*/ 	.word	0x00000240


	//   ....[3]....
        /*0848*/ 	.word	0x00020b00


	//   ....[4]....
        /*084c*/ 	.word	0x00020b90


	//   ....[5]....
        /*0850*/ 	.word	0x00024b40


	//   ....[6]....
        /*0854*/ 	.word	0x00024ba0


	//----- nvinfo : EIATTR_COOP_GROUP_MASK_REGIDS
	.align		4
.L_179:
        /*0858*/ 	.byte	0x04, 0x29
        /*085a*/ 	.short	(.L_181 - .L_180)


	//   ....[0]....
.L_180:
        /*085c*/ 	.word	0xffffffff


	//   ....[1]....
        /*0860*/ 	.word	0xffffffff


	//   ....[2]....
        /*0864*/ 	.word	0xffffffff


	//   ....[3]....
        /*0868*/ 	.word	0xffffffff


	//   ....[4]....
        /*086c*/ 	.word	0xffffffff


	//   ....[5]....
        /*0870*/ 	.word	0xffffffff


	//   ....[6]....
        /*0874*/ 	.word	0xffffffff


	//   ....[7]....
        /*0878*/ 	.word	0xffffffff


	//   ....[8]....
        /*087c*/ 	.word	0xffffffff


	//   ....[9]....
        /*0880*/ 	.word	0xffffffff


	//   ....[10]....
        /*0884*/ 	.word	0xffffffff


	//   ....[11]....
        /*0888*/ 	.word	0xffffffff


	//   ....[12]....
        /*088c*/ 	.word	0xffffffff


	//   ....[13]....
        /*0890*/ 	.word	0xffffffff


	//   ....[14]....
        /*0894*/ 	.word	0xffffffff


	//   ....[15]....
        /*0898*/ 	.word	0xffffffff


	//   ....[16]....
        /*089c*/ 	.word	0xffffffff


	//   ....[17]....
        /*08a0*/ 	.word	0xffffffff


	//   ....[18]....
        /*08a4*/ 	.word	0xffffffff


	//   ....[19]....
        /*08a8*/ 	.word	0xffffffff


	//   ....[20]....
        /*08ac*/ 	.word	0xffffffff


	//   ....[21]....
        /*08b0*/ 	.word	0xffffffff


	//   ....[22]....
        /*08b4*/ 	.word	0xffffffff


	//   ....[23]....
        /*08b8*/ 	.word	0xffffffff


	//   ....[24]....
        /*08bc*/ 	.word	0xffffffff


	//   ....[25]....
        /*08c0*/ 	.word	0xffffffff


	//   ....[26]....
        /*08c4*/ 	.word	0xffffffff


	//   ....[27]....
        /*08c8*/ 	.word	0xffffffff


	//   ....[28]....
        /*08cc*/ 	.word	0xffffffff


	//   ....[29]....
        /*08d0*/ 	.word	0xffffffff


	//   ....[30]....
        /*08d4*/ 	.word	0xffffffff


	//   ....[31]....
        /*08d8*/ 	.word	0xffffffff


	//   ....[32]....
        /*08dc*/ 	.word	0xffffffff


	//   ....[33]....
        /*08e0*/ 	.word	0xffffffff


	//   ....[34]....
        /*08e4*/ 	.word	0xffffffff


	//   ....[35]....
        /*08e8*/ 	.word	0xffffffff


	//   ....[36]....
        /*08ec*/ 	.word	0xffffffff


	//   ....[37]....
        /*08f0*/ 	.word	0xffffffff


	//   ....[38]....
        /*08f4*/ 	.word	0xffffffff


	//   ....[39]....
        /*08f8*/ 	.word	0xffffffff


	//   ....[40]....
        /*08fc*/ 	.word	0xffffffff


	//   ....[41]....
        /*0900*/ 	.word	0xffffffff


	//   ....[42]....
        /*0904*/ 	.word	0xffffffff


	//   ....[43]....
        /*0908*/ 	.word	0xffffffff


	//   ....[44]....
        /*090c*/ 	.word	0xffffffff


	//   ....[45]....
        /*0910*/ 	.word	0xffffffff


	//   ....[46]....
        /*0914*/ 	.word	0xffffffff


	//   ....[47]....
        /*0918*/ 	.word	0xffffffff


	//   ....[48]....
        /*091c*/ 	.word	0xffffffff


	//   ....[49]....
        /*0920*/ 	.word	0xffffffff


	//   ....[50]....
        /*0924*/ 	.word	0xffffffff


	//   ....[51]....
        /*0928*/ 	.word	0xffffffff


	//   ....[52]....
        /*092c*/ 	.word	0xffffffff


	//   ....[53]....
        /*0930*/ 	.word	0xffffffff


	//   ....[54]....
        /*0934*/ 	.word	0xffffffff


	//   ....[55]....
        /*0938*/ 	.word	0xffffffff


	//   ....[56]....
        /*093c*/ 	.word	0xffffffff


	//   ....[57]....
        /*0940*/ 	.word	0xffffffff


	//   ....[58]....
        /*0944*/ 	.word	0xffffffff


	//   ....[59]....
        /*0948*/ 	.word	0xffffffff


	//   ....[60]....
        /*094c*/ 	.word	0xffffffff


	//   ....[61]....
        /*0950*/ 	.word	0xffffffff


	//   ....[62]....
        /*0954*/ 	.word	0xffffffff


	//   ....[63]....
        /*0958*/ 	.word	0xffffffff


	//   ....[64]....
        /*095c*/ 	.word	0xffffffff


	//   ....[65]....
        /*0960*/ 	.word	0xffffffff


	//   ....[66]....
        /*0964*/ 	.word	0xffffffff


	//   ....[67]....
        /*0968*/ 	.word	0xffffffff


	//   ....[68]....
        /*096c*/ 	.word	0xffffffff


	//   ....[69]....
        /*0970*/ 	.word	0xffffffff


	//   ....[70]....
        /*0974*/ 	.word	0xffffffff


	//   ....[71]....
        /*0978*/ 	.word	0xffffffff


	//   ....[72]....
        /*097c*/ 	.word	0xffffffff


	//   ....[73]....
        /*0980*/ 	.word	0xffffffff


	//   ....[74]....
        /*0984*/ 	.word	0xffffffff


	//   ....[75]....
        /*0988*/ 	.word	0xffffffff


	//   ....[76]....
        /*098c*/ 	.word	0xffffffff


	//   ....[77]....
        /*0990*/ 	.word	0xffffffff


	//   ....[78]....
        /*0994*/ 	.word	0xffffffff


	//   ....[79]....
        /*0998*/ 	.word	0xffffffff


	//   ....[80]....
        /*099c*/ 	.word	0xffffffff


	//   ....[81]....
        /*09a0*/ 	.word	0xffffffff


	//   ....[82]....
        /*09a4*/ 	.word	0xffffffff


	//   ....[83]....
        /*09a8*/ 	.word	0xffffffff


	//   ....[84]....
        /*09ac*/ 	.word	0xffffffff


	//   ....[85]....
        /*09b0*/ 	.word	0xffffffff


	//   ....[86]....
        /*09b4*/ 	.word	0xffffffff


	//   ....[87]....
        /*09b8*/ 	.word	0xffffffff


	//   ....[88]....
        /*09bc*/ 	.word	0xffffffff


	//   ....[89]....
        /*09c0*/ 	.word	0xffffffff


	//   ....[90]....
        /*09c4*/ 	.word	0xffffffff


	//   ....[91]....
        /*09c8*/ 	.word	0xffffffff


	//   ....[92]....
        /*09cc*/ 	.word	0xffffffff


	//   ....[93]....
        /*09d0*/ 	.word	0xffffffff


	//   ....[94]....
        /*09d4*/ 	.word	0xffffffff


	//   ....[95]....
        /*09d8*/ 	.word	0xffffffff


	//   ....[96]....
        /*09dc*/ 	.word	0xffffffff


	//   ....[97]....
        /*09e0*/ 	.word	0xffffffff


	//   ....[98]....
        /*09e4*/ 	.word	0xffffffff


	//   ....[99]....
        /*09e8*/ 	.word	0xffffffff


	//   ....[100]....
        /*09ec*/ 	.word	0x0500000f


	//   ....[101]....
        /*09f0*/ 	.word	0x0500000f


	//   ....[102]....
        /*09f4*/ 	.word	0x0500000f


	//   ....[103]....
        /*09f8*/ 	.word	0x0500000f


	//   ....[104]....
        /*09fc*/ 	.word	0x0500000f


	//   ....[105]....
        /*0a00*/ 	.word	0x0500000f


	//   ....[106]....
        /*0a04*/ 	.word	0x0500000f


	//   ....[107]....
        /*0a08*/ 	.word	0x0500000f


	//   ....[108]....
        /*0a0c*/ 	.word	0x0500000f


	//   ....[109]....
        /*0a10*/ 	.word	0x0500000f


	//   ....[110]....
        /*0a14*/ 	.word	0x0500000f


	//   ....[111]....
        /*0a18*/ 	.word	0x0500000f


	//   ....[112]....
        /*0a1c*/ 	.word	0x0500000f


	//   ....[113]....
        /*0a20*/ 	.word	0x0500000f


	//   ....[114]....
        /*0a24*/ 	.word	0x0500000f


	//   ....[115]....
        /*0a28*/ 	.word	0x0500000f


	//   ....[116]....
        /*0a2c*/ 	.word	0x0500000f


	//   ....[117]....
        /*0a30*/ 	.word	0x0500000f


	//   ....[118]....
        /*0a34*/ 	.word	0x0500000f


	//   ....[119]....
        /*0a38*/ 	.word	0x0500000f


	//   ....[120]....
        /*0a3c*/ 	.word	0x0500000f


	//   ....[121]....
        /*0a40*/ 	.word	0x0500000f


	//   ....[122]....
        /*0a44*/ 	.word	0x0500000f


	//   ....[123]....
        /*0a48*/ 	.word	0x0500000f


	//   ....[124]....
        /*0a4c*/ 	.word	0x0500000f


	//   ....[125]....
        /*0a50*/ 	.word	0x0500000f


	//   ....[126]....
        /*0a54*/ 	.word	0x0500000f


	//   ....[127]....
        /*0a58*/ 	.word	0x0500000f


	//   ....[128]....
        /*0a5c*/ 	.word	0x0500000f


	//   ....[129]....
        /*0a60*/ 	.word	0x0500000f


	//   ....[130]....
        /*0a64*/ 	.word	0x0500000f


	//   ....[131]....
        /*0a68*/ 	.word	0x0500000f


	//   ....[132]....
        /*0a6c*/ 	.word	0x0500000f


	//   ....[133]....
        /*0a70*/ 	.word	0x0500000f


	//   ....[134]....
        /*0a74*/ 	.word	0x0500000f


	//   ....[135]....
        /*0a78*/ 	.word	0x0500000f


	//   ....[136]....
        /*0a7c*/ 	.word	0x0500000f


	//   ....[137]....
        /*0a80*/ 	.word	0x0500000f


	//   ....[138]....
        /*0a84*/ 	.word	0x0500000f


	//   ....[139]....
        /*0a88*/ 	.word	0x0500000f


	//   ....[140]....
        /*0a8c*/ 	.word	0x0500000f


	//   ....[141]....
        /*0a90*/ 	.word	0x0500000f


	//   ....[142]....
        /*0a94*/ 	.word	0x0500000f


	//   ....[143]....
        /*0a98*/ 	.word	0x0500000f


	//----- nvinfo : EIATTR_COOP_GROUP_INSTR_OFFSETS
	.align		4
.L_181:
        /*0a9c*/ 	.byte	0x04, 0x28
        /*0a9e*/ 	.short	(.L_183 - .L_182)


	//   ....[0]....
.L_182:
        /*0aa0*/ 	.word	0x00000060


	//   ....[1]....
        /*0aa4*/ 	.word	0x000001a0


	//   ....[2]....
        /*0aa8*/ 	.word	0x000001f0


	//   ....[3]....
        /*0aac*/ 	.word	0x00000420


	//   ....[4]....
        /*0ab0*/ 	.word	0x00000580


	//   ....[5]....
        /*0ab4*/ 	.word	0x000006a0


	//   ....[6]....
        /*0ab8*/ 	.word	0x00000800


	//   ....[7]....
        /*0abc*/ 	.word	0x0000ac80


	//   ....[8]....
        /*0ac0*/ 	.word	0x0000b220


	//   ....[9]....
        /*0ac4*/ 	.word	0x0000b230


	//   ....[10]....
        /*0ac8*/ 	.word	0x0000b240


	//   ....[11]....
        /*0acc*/ 	.word	0x0000b250


	//   ....[12]....
        /*0ad0*/ 	.word	0x0000dd20


	//   ....[13]....
        /*0ad4*/ 	.word	0x0000dd30


	//   ....[14]....
        /*0ad8*/ 	.word	0x0000dd40


	//   ....[15]....
        /*0adc*/ 	.word	0x0000dd50


	//   ....[16]....
        /*0ae0*/ 	.word	0x00014370


	//   ....[17]....
        /*0ae4*/ 	.word	0x00014440


	//   ....[18]....
        /*0ae8*/ 	.word	0x00014730


	//   ....[19]....
        /*0aec*/ 	.word	0x00014750


	//   ....[20]....
        /*0af0*/ 	.word	0x00019850


	//   ....[21]....
        /*0af4*/ 	.word	0x00019870


	//   ....[22]....
        /*0af8*/ 	.word	0x0001a030


	//   ....[23]....
        /*0afc*/ 	.word	0x0001a050


	//   ....[24]....
        /*0b00*/ 	.word	0x0001b4a0


	//   ....[25]....
        /*0b04*/ 	.word	0x0001b4b0


	//   ....[26]....
        /*0b08*/ 	.word	0x0001b4e0


	//   ....[27]....
        /*0b0c*/ 	.word	0x0001b4f0


	//   ....[28]....
        /*0b10*/ 	.word	0x0001cb00


	//   ....[29]....
        /*0b14*/ 	.word	0x0001cb70


	//   ....[30]....
        /*0b18*/ 	.word	0x0001cba0


	//   ....[31]....
        /*0b1c*/ 	.word	0x0001cbe0


	//   ....[32]....
        /*0b20*/ 	.word	0x0001d1f0


	//   ....[33]....
        /*0b24*/ 	.word	0x0001d230


	//   ....[34]....
        /*0b28*/ 	.word	0x0001d330


	//   ....[35]....
        /*0b2c*/ 	.word	0x0001d350


	//   ....[36]....
        /*0b30*/ 	.word	0x0001d450


	//   ....[37]....
        /*0b34*/ 	.word	0x0001d470


	//   ....[38]....
        /*0b38*/ 	.word	0x0001d580


	//   ....[39]....
        /*0b3c*/ 	.word	0x0001d5a0


	//   ....[40]....
        /*0b40*/ 	.word	0x0001de40


	//   ....[41]....
        /*0b44*/ 	.word	0x0001de60


	//   ....[42]....
        /*0b48*/ 	.word	0x0001df60


	//   ....[43]....
        /*0b4c*/ 	.word	0x0001df80


	//   ....[44]....
        /*0b50*/ 	.word	0x0001e080


	//   ....[45]....
        /*0b54*/ 	.word	0x0001e0a0


	//   ....[46]....
        /*0b58*/ 	.word	0x0001e1b0


	//   ....[47]....
        /*0b5c*/ 	.word	0x0001e1d0


	//   ....[48]....
        /*0b60*/ 	.word	0x0001e360


	//   ....[49]....
        /*0b64*/ 	.word	0x0001e530


	//   ....[50]....
        /*0b68*/ 	.word	0x0001e560


	//   ....[51]....
        /*0b6c*/ 	.word	0x0001e590


	//   ....[52]....
        /*0b70*/ 	.word	0x0001e5c0


	//   ....[53]....
        /*0b74*/ 	.word	0x0001e5f0


	//   ....[54]....
        /*0b78*/ 	.word	0x0001e620


	//   ....[55]....
        /*0b7c*/ 	.word	0x0001e790


	//   ....[56]....
        /*0b80*/ 	.word	0x0001e7c0


	//   ....[57]....
        /*0b84*/ 	.word	0x0001e7f0


	//   ....[58]....
        /*0b88*/ 	.word	0x0001e820


	//   ....[59]....
        /*0b8c*/ 	.word	0x0001e850


	//   ....[60]....
        /*0b90*/ 	.word	0x0001e880


	//   ....[61]....
        /*0b94*/ 	.word	0x0001e910


	//   ....[62]....
        /*0b98*/ 	.word	0x0001e940


	//   ....[63]....
        /*0b9c*/ 	.word	0x0001e9d0


	//   ....[64]....
        /*0ba0*/ 	.word	0x0001f570


	//   ....[65]....
        /*0ba4*/ 	.word	0x00021110


	//   ....[66]....
        /*0ba8*/ 	.word	0x00021dd0


	//   ....[67]....
        /*0bac*/ 	.word	0x00021e10


	//   ....[68]....
        /*0bb0*/ 	.word	0x00021e30


	//   ....[69]....
        /*0bb4*/ 	.word	0x00021e50


	//   ....[70]....
        /*0bb8*/ 	.word	0x00021f20


	//   ....[71]....
        /*0bbc*/ 	.word	0x00021f80


	//   ....[72]....
        /*0bc0*/ 	.word	0x00022020


	//   ....[73]....
        /*0bc4*/ 	.word	0x00022030


	//   ....[74]....
        /*0bc8*/ 	.word	0x000220d0


	//   ....[75]....
        /*0bcc*/ 	.word	0x000220e0


	//   ....[76]....
        /*0bd0*/ 	.word	0x00022180


	//   ....[77]....
        /*0bd4*/ 	.word	0x00022190


	//   ....[78]....
        /*0bd8*/ 	.word	0x00022210


	//   ....[79]....
        /*0bdc*/ 	.word	0x00022240


	//   ....[80]....
        /*0be0*/ 	.word	0x00022290


	//   ....[81]....
        /*0be4*/ 	.word	0x000222d0


	//   ....[82]....
        /*0be8*/ 	.word	0x00025360


	//   ....[83]....
        /*0bec*/ 	.word	0x00025390


	//   ....[84]....
        /*0bf0*/ 	.word	0x000253d0


	//   ....[85]....
        /*0bf4*/ 	.word	0x00025400


	//   ....[86]....
        /*0bf8*/ 	.word	0x00025430


	//   ....[87]....
        /*0bfc*/ 	.word	0x00025460


	//   ....[88]....
        /*0c00*/ 	.word	0x00025490


	//   ....[89]....
        /*0c04*/ 	.word	0x000254c0


	//   ....[90]....
        /*0c08*/ 	.word	0x00025640


	//   ....[91]....
        /*0c0c*/ 	.word	0x00025670


	//   ....[92]....
        /*0c10*/ 	.word	0x000256a0


	//   ....[93]....
        /*0c14*/ 	.word	0x000256d0


	//   ....[94]....
        /*0c18*/ 	.word	0x00025700


	//   ....[95]....
        /*0c1c*/ 	.word	0x00025730


	//   ....[96]....
        /*0c20*/ 	.word	0x000257f0


	//   ....[97]....
        /*0c24*/ 	.word	0x00025810


	//   ....[98]....
        /*0c28*/ 	.word	0x00025880


	//   ....[99]....
        /*0c2c*/ 	.word	0x00025d10


	//   ....[100]....
        /*0c30*/ 	.word	0x00026170


	//   ....[101]....
        /*0c34*/ 	.word	0x00026200


	//   ....[102]....
        /*0c38*/ 	.word	0x00026250


	//   ....[103]....
        /*0c3c*/ 	.word	0x000262a0


	//   ....[104]....
        /*0c40*/ 	.word	0x00026380


	//   ....[105]....
        /*0c44*/ 	.word	0x00026410


	//   ....[106]....
        /*0c48*/ 	.word	0x00026470


	//   ....[107]....
        /*0c4c*/ 	.word	0x000264d0


	//   ....[108]....
        /*0c50*/ 	.word	0x00026720


	//   ....[109]....
        /*0c54*/ 	.word	0x00026a10


	//   ....[110]....
        /*0c58*/ 	.word	0x00026b80


	//   ....[111]....
        /*0c5c*/ 	.word	0x00026bd0


	//   ....[112]....
        /*0c60*/ 	.word	0x00026c50


	//   ....[113]....
        /*0c64*/ 	.word	0x00026ca0


	//   ....[114]....
        /*0c68*/ 	.word	0x00026e40


	//   ....[115]....
        /*0c6c*/ 	.word	0x00026f20


	//   ....[116]....
        /*0c70*/ 	.word	0x00026fe0


	//   ....[117]....
        /*0c74*/ 	.word	0x000270f0


	//   ....[118]....
        /*0c78*/ 	.word	0x00027150


	//   ....[119]....
        /*0c7c*/ 	.word	0x00027260


	//   ....[120]....
        /*0c80*/ 	.word	0x000272c0


	//   ....[121]....
        /*0c84*/ 	.word	0x000273d0


	//   ....[122]....
        /*0c88*/ 	.word	0x00027430


	//   ....[123]....
        /*0c8c*/ 	.word	0x00027520


	//   ....[124]....
        /*0c90*/ 	.word	0x000275a0


	//   ....[125]....
        /*0c94*/ 	.word	0x00027680


	//   ....[126]....
        /*0c98*/ 	.word	0x000279f0


	//   ....[127]....
        /*0c9c*/ 	.word	0x00027a90


	//   ....[128]....
        /*0ca0*/ 	.word	0x00027bb0


	//   ....[129]....
        /*0ca4*/ 	.word	0x00027c30


	//   ....[130]....
        /*0ca8*/ 	.word	0x00027cb0


	//   ....[131]....
        /*0cac*/ 	.word	0x00027d30


	//   ....[132]....
        /*0cb0*/ 	.word	0x00027db0


	//   ....[133]....
        /*0cb4*/ 	.word	0x00027e40


	//   ....[134]....
        /*0cb8*/ 	.word	0x00027ee0


	//   ....[135]....
        /*0cbc*/ 	.word	0x00027f90


	//   ....[136]....
        /*0cc0*/ 	.word	0x00028010


	//   ....[137]....
        /*0cc4*/ 	.word	0x00028090


	//   ....[138]....
        /*0cc8*/ 	.word	0x00028110


	//   ....[139]....
        /*0ccc*/ 	.word	0x000281a0


	//   ....[140]....
        /*0cd0*/ 	.word	0x00028220


	//   ....[141]....
        /*0cd4*/ 	.word	0x000282c0


	//   ....[142]....
        /*0cd8*/ 	.word	0x00028350


	//   ....[143]....
        /*0cdc*/ 	.word	0x00028480


	//----- nvinfo : EIATTR_REG_RECONFIG
	.align		4
.L_183:
        /*0ce0*/ 	.byte	0x01, 0x54
	.zero		2


	//----- nvinfo : EIATTR_SYSCALL_OFFSETS
	.align		4
        /*0ce4*/ 	.byte	0x04, 0x46
        /*0ce6*/ 	.short	(.L_185 - .L_184)


	//   ....[0]....
.L_184:
        /*0ce8*/ 	.word	0x00001c50


	//   ....[1]....
        /*0cec*/ 	.word	0x00001da0


	//   ....[2]....
        /*0cf0*/ 	.word	0x0000ae20


	//   ....[3]....
        /*0cf4*/ 	.word	0x0000b1a0


	//   ....[4]....
        /*0cf8*/ 	.word	0x00020d00


	//   ....[5]....
        /*0cfc*/ 	.word	0x00020e60


	//   ....[6]....
        /*0d00*/ 	.word	0x00020f60


	//   ....[7]....
        /*0d04*/ 	.word	0x00021980


	//----- nvinfo : EIATTR_MBARRIER_INSTR_OFFSETS
	.align		4
.L_185:
        /*0d08*/ 	.byte	0x04, 0x39
        /*0d0a*/ 	.short	(.L_187 - .L_186)


	//   ....[0]....
.L_186:
        /*0d0c*/ 	.word	0x000002d0
        /*0d10*/ 	.word	0x000000ff
        /*0d14*/ 	.word	0x00036800
        /*0d18*/ 	.short	0x0100
        /*0d1a*/ 	.byte	0x08
	.zero		1


	//   ....[1]....
        /*0d1c*/ 	.word	0x000002e0
        /*0d20*/ 	.word	0x000000ff
        /*0d24*/ 	.word	0x00036820
        /*0d28*/ 	.short	0x0100
        /*0d2a*/ 	.byte	0x08
	.zero		1


	//   ....[2]....
        /*0d2c*/ 	.word	0x000003d0
        /*0d30*/ 	.word	0x000000ff
        /*0d34*/ 	.word	0x00036830
        /*0d38*/ 	.short	0x0100
        /*0d3a*/ 	.byte	0x08
	.zero		1


	//   ....[3]....
        /*0d3c*/ 	.word	0x000003e0
        /*0d40*/ 	.word	0x000000ff
        /*0d44*/ 	.word	0x00036840
        /*0d48*/ 	.short	0x0100
        /*0d4a*/ 	.byte	0x08
	.zero		1


	//   ....[4]....
        /*0d4c*/ 	.word	0x000003f0
        /*0d50*/ 	.word	0x000000ff
        /*0d54*/ 	.word	0x00036838
        /*0d58*/ 	.short	0x0100
        /*0d5a*/ 	.byte	0x08
	.zero		1


	//   ....[5]....
        /*0d5c*/ 	.word	0x00000400
        /*0d60*/ 	.word	0x000000ff
        /*0d64*/ 	.word	0x00036848
        /*0d68*/ 	.short	0x0100
        /*0d6a*/ 	.byte	0x08
	.zero		1


	//   ....[6]....
        /*0d6c*/ 	.word	0x00000530
        /*0d70*/ 	.word	0x000000ff
        /*0d74*/ 	.word	0x00036850
        /*0d78*/ 	.short	0x0100
        /*0d7a*/ 	.byte	0x08
	.zero		1


	//   ....[7]....
        /*0d7c*/ 	.word	0x00000540
        /*0d80*/ 	.word	0x000000ff
        /*0d84*/ 	.word	0x00036860
        /*0d88*/ 	.short	0x0100
        /*0d8a*/ 	.byte	0x08
	.zero		1


	//   ....[8]....
        /*0d8c*/ 	.word	0x00000550
        /*0d90*/ 	.word	0x000000ff
        /*0d94*/ 	.word	0x00036858
        /*0d98*/ 	.short	0x0100
        /*0d9a*/ 	.byte	0x08
	.zero		1


	//   ....[9]....
        /*0d9c*/ 	.word	0x00000560
        /*0da0*/ 	.word	0x000000ff
        /*0da4*/ 	.word	0x00036868
        /*0da8*/ 	.short	0x0100
        /*0daa*/ 	.byte	0x08
	.zero		1


	//   ....[10]....
        /*0dac*/ 	.word	0x00000650
        /*0db0*/ 	.word	0x000000ff
        /*0db4*/ 	.word	0x00036870
        /*0db8*/ 	.short	0x0100
        /*0dba*/ 	.byte	0x06
	.zero		1


	//   ....[11]....
        /*0dbc*/ 	.word	0x00000660
        /*0dc0*/ 	.word	0x000000ff
        /*0dc4*/ 	.word	0x00036880
        /*0dc8*/ 	.short	0x0100
        /*0dca*/ 	.byte	0x06
	.zero		1


	//   ....[12]....
        /*0dcc*/ 	.word	0x00000670
        /*0dd0*/ 	.word	0x000000ff
        /*0dd4*/ 	.word	0x00036878
        /*0dd8*/ 	.short	0x0100
        /*0dda*/ 	.byte	0x06
	.zero		1


	//   ....[13]....
        /*0ddc*/ 	.word	0x00000680
        /*0de0*/ 	.word	0x000000ff
        /*0de4*/ 	.word	0x00036888
        /*0de8*/ 	.short	0x0100
        /*0dea*/ 	.byte	0x06
	.zero		1


	//   ....[14]....
        /*0dec*/ 	.word	0x000007b0
        /*0df0*/ 	.word	0x000000ff
        /*0df4*/ 	.word	0x00036890
        /*0df8*/ 	.short	0x0100
        /*0dfa*/ 	.byte	0x08
	.zero		1


	//   ....[15]....
        /*0dfc*/ 	.word	0x000007c0
        /*0e00*/ 	.word	0x000000ff
        /*0e04*/ 	.word	0x000368a0
        /*0e08*/ 	.short	0x0100
        /*0e0a*/ 	.byte	0x08
	.zero		1


	//   ....[16]....
        /*0e0c*/ 	.word	0x000007d0
        /*0e10*/ 	.word	0x000000ff
        /*0e14*/ 	.word	0x00036898
        /*0e18*/ 	.short	0x0100
        /*0e1a*/ 	.byte	0x08
	.zero		1


	//   ....[17]....
        /*0e1c*/ 	.word	0x000007e0
        /*0e20*/ 	.word	0x000000ff
        /*0e24*/ 	.word	0x000368a8
        /*0e28*/ 	.short	0x0100
        /*0e2a*/ 	.byte	0x08
	.zero		1


	//   ....[18]....
        /*0e2c*/ 	.word	0x00000910
        /*0e30*/ 	.word	0x000000ff
        /*0e34*/ 	.word	0x000368b0
        /*0e38*/ 	.short	0x0100
        /*0e3a*/ 	.byte	0x08
	.zero		1


	//   ....[19]....
        /*0e3c*/ 	.word	0x00000920
        /*0e40*/ 	.word	0x000000ff
        /*0e44*/ 	.word	0x000368c0
        /*0e48*/ 	.short	0x0100
        /*0e4a*/ 	.byte	0x08
	.zero		1


	//   ....[20]....
        /*0e4c*/ 	.word	0x00000930
        /*0e50*/ 	.word	0x000000ff
        /*0e54*/ 	.word	0x000368b8
        /*0e58*/ 	.short	0x0100
        /*0e5a*/ 	.byte	0x08
	.zero		1


	//   ....[21]....
        /*0e5c*/ 	.word	0x00000940
        /*0e60*/ 	.word	0x000000ff
        /*0e64*/ 	.word	0x000368c8
        /*0e68*/ 	.short	0x0100
        /*0e6a*/ 	.byte	0x08
	.zero		1


	//   ....[22]....
        /*0e6c*/ 	.word	0x00003930
        /*0e70*/ 	.word	0x0000002b
        /*0e74*/ 	.word	0x00036890
        /*0e78*/ 	.short	0x010a
        /*0e7a*/ 	.byte	0x3f
	.zero		1


	//   ....[23]....
        /*0e7c*/ 	.word	0x00006ca0
        /*0e80*/ 	.word	0x0000002b
        /*0e84*/ 	.word	0x00036890
        /*0e88*/ 	.short	0x010a
        /*0e8a*/ 	.byte	0x3f
	.zero		1


	//   ....[24]....
        /*0e8c*/ 	.word	0x00009d70
        /*0e90*/ 	.word	0x0000002b
        /*0e94*/ 	.word	0x00036890
        /*0e98*/ 	.short	0x010a
        /*0e9a*/ 	.byte	0x3f
	.zero		1


	//   ....[25]....
        /*0e9c*/ 	.word	0x0000a140
        /*0ea0*/ 	.word	0x0000002c
        /*0ea4*/ 	.word	0x00000000
        /*0ea8*/ 	.short	0x0101
        /*0eaa*/ 	.byte	0x3f
	.zero		1


	//   ....[26]....
        /*0eac*/ 	.word	0x0000a180
        /*0eb0*/ 	.word	0x0000002b
        /*0eb4*/ 	.word	0x000368b0
        /*0eb8*/ 	.short	0x010a
        /*0eba*/ 	.byte	0x3f
	.zero		1


	//   ....[27]....
        /*0ebc*/ 	.word	0x0000a7f0
        /*0ec0*/ 	.word	0x0000002b
        /*0ec4*/ 	.word	0x00000000
        /*0ec8*/ 	.short	0x0101
        /*0eca*/ 	.byte	0x3f
	.zero		1


	//   ....[28]....
        /*0ecc*/ 	.word	0x0000aea0
        /*0ed0*/ 	.word	0x00000010
        /*0ed4*/ 	.word	0x00036800
        /*0ed8*/ 	.short	0x010a
        /*0eda*/ 	.byte	0x3f
	.zero		1


	//   ....[29]....
        /*0edc*/ 	.word	0x0000aef0
        /*0ee0*/ 	.word	0x00000010
        /*0ee4*/ 	.word	0x00036800
        /*0ee8*/ 	.short	0x010a
        /*0eea*/ 	.byte	0x3f
	.zero		1


	//   ....[30]....
        /*0eec*/ 	.word	0x0000b9a0
        /*0ef0*/ 	.word	0x00000010
        /*0ef4*/ 	.word	0x00036800
        /*0ef8*/ 	.short	0x010a
        /*0efa*/ 	.byte	0x3f
	.zero		1


	//   ....[31]....
        /*0efc*/ 	.word	0x0000e260
        /*0f00*/ 	.word	0x00000010
        /*0f04*/ 	.word	0x00036800
        /*0f08*/ 	.short	0x010a
        /*0f0a*/ 	.byte	0x3f
	.zero		1


	//   ....[32]....
        /*0f0c*/ 	.word	0x000109d0
        /*0f10*/ 	.word	0x00000003
        /*0f14*/ 	.word	0x00036830
        /*0f18*/ 	.short	0x010a
        /*0f1a*/ 	.byte	0x3f
	.zero		1


	//   ....[33]....
        /*0f1c*/ 	.word	0x00010a50
        /*0f20*/ 	.word	0x00000003
        /*0f24*/ 	.word	0x00036830
        /*0f28*/ 	.short	0x010a
        /*0f2a*/ 	.byte	0x3f
	.zero		1


	//   ....[34]....
        /*0f2c*/ 	.word	0x00014d50
        /*0f30*/ 	.word	0x00000003
        /*0f34*/ 	.word	0x00000000
        /*0f38*/ 	.short	0x0101
        /*0f3a*/ 	.byte	0x3f
	.zero		1


	//   ....[35]....
        /*0f3c*/ 	.word	0x00015dc0
        /*0f40*/ 	.word	0x0000000b
        /*0f44*/ 	.word	0x00036830
        /*0f48*/ 	.short	0x010a
        /*0f4a*/ 	.byte	0x3f
	.zero		1


	//   ....[36]....
        /*0f4c*/ 	.word	0x00015e40
        /*0f50*/ 	.word	0x0000000b
        /*0f54*/ 	.word	0x00036830
        /*0f58*/ 	.short	0x010a
        /*0f5a*/ 	.byte	0x3f
	.zero		1


	//   ....[37]....
        /*0f5c*/ 	.word	0x000194b0
        /*0f60*/ 	.word	0x00000009
        /*0f64*/ 	.word	0x00036850
        /*0f68*/ 	.short	0x010a
        /*0f6a*/ 	.byte	0x3f
	.zero		1


	//   ....[38]....
        /*0f6c*/ 	.word	0x00019500
        /*0f70*/ 	.word	0x00000009
        /*0f74*/ 	.word	0x00036850
        /*0f78*/ 	.short	0x010a
        /*0f7a*/ 	.byte	0x3f
	.zero		1


	//   ....[39]....
        /*0f7c*/ 	.word	0x0001a7f0
        /*0f80*/ 	.word	0x0000000d
        /*0f84*/ 	.word	0x00000000
        /*0f88*/ 	.short	0x0101
        /*0f8a*/ 	.byte	0x3f
	.zero		1


	//   ....[40]....
        /*0f8c*/ 	.word	0x0001a830
        /*0f90*/ 	.word	0x00000009
        /*0f94*/ 	.word	0x00000000
        /*0f98*/ 	.short	0x0101
        /*0f9a*/ 	.byte	0x3f
	.zero		1


	//   ....[41]....
        /*0f9c*/ 	.word	0x0001b090
        /*0fa0*/ 	.word	0x00000006
        /*0fa4*/ 	.word	0x00036850
        /*0fa8*/ 	.short	0x010a
        /*0faa*/ 	.byte	0x3f
	.zero		1


	//   ....[42]....
        /*0fac*/ 	.word	0x0001b130
        /*0fb0*/ 	.word	0x00000006
        /*0fb4*/ 	.word	0x00036850
        /*0fb8*/ 	.short	0x010a
        /*0fba*/ 	.byte	0x3f
	.zero		1


	//   ....[43]....
        /*0fbc*/ 	.word	0x0001b680
        /*0fc0*/ 	.word	0x0000000c
        /*0fc4*/ 	.word	0x00000000
        /*0fc8*/ 	.short	0x0101
        /*0fca*/ 	.byte	0x3f
	.zero		1


	//   ....[44]....
        /*0fcc*/ 	.word	0x0001d210
        /*0fd0*/ 	.word	0x00000000
        /*0fd4*/ 	.word	0x00000000
        /*0fd8*/ 	.short	0x0101
        /*0fda*/ 	.byte	0x3f
	.zero		1


	//   ....[45]....
        /*0fdc*/ 	.word	0x0001f660
        /*0fe0*/ 	.word	0x00000004
        /*0fe4*/ 	.word	0x00036820
        /*0fe8*/ 	.short	0x010a
        /*0fea*/ 	.byte	0x3f
	.zero		1


	//   ....[46]....
        /*0fec*/ 	.word	0x0001f740
        /*0ff0*/ 	.word	0x00000004
        /*0ff4*/ 	.word	0x000368a0
        /*0ff8*/ 	.short	0x010a
        /*0ffa*/ 	.byte	0x3f
	.zero		1


	//   ....[47]....
        /*0ffc*/ 	.word	0x0001fb90
        /*1000*/ 	.word	0x00000004
        /*1004*/ 	.word	0x000368c0
        /*1008*/ 	.short	0x010a
        /*100a*/ 	.byte	0x3f
	.zero		1


	//   ....[48]....
        /*100c*/ 	.word	0x00020130
        /*1010*/ 	.word	0x00000006
        /*1014*/ 	.word	0x000368a0
        /*1018*/ 	.short	0x010a
        /*101a*/ 	.byte	0x3f
	.zero		1


	//   ....[49]....
        /*101c*/ 	.word	0x00020570
        /*1020*/ 	.word	0x00000006
        /*1024*/ 	.word	0x000368c0
        /*1028*/ 	.short	0x010a
        /*102a*/ 	.byte	0x3f
	.zero		1


	//   ....[50]....
        /*102c*/ 	.word	0x000213b0
        /*1030*/ 	.word	0x00000000
        /*1034*/ 	.word	0x00036840
        /*1038*/ 	.short	0x010a
        /*103a*/ 	.byte	0x3f
	.zero		1


	//   ....[51]....
        /*103c*/ 	.word	0x00022400
        /*1040*/ 	.word	0x0000000a
        /*1044*/ 	.word	0x00036800
        /*1048*/ 	.short	0x0107
        /*104a*/ 	.byte	0x3f
	.zero		1


	//   ....[52]....
        /*104c*/ 	.word	0x00022510
        /*1050*/ 	.word	0x00000002
        /*1054*/ 	.word	0x00036800
        /*1058*/ 	.short	0x0101
        /*105a*/ 	.byte	0x3f
	.zero		1


	//   ....[53]....
        /*105c*/ 	.word	0x00022530
        /*1060*/ 	.word	0x00000002
        /*1064*/ 	.word	0x00036820
        /*1068*/ 	.short	0x010a
        /*106a*/ 	.byte	0x3f
	.zero		1


	//   ....[54]....
        /*106c*/ 	.word	0x000228b0
        /*1070*/ 	.word	0x00000003
        /*1074*/ 	.word	0x00036840
        /*1078*/ 	.short	0x010a
        /*107a*/ 	.byte	0x3f
	.zero		1


	//   ....[55]....
        /*107c*/ 	.word	0x00022d70
        /*1080*/ 	.word	0x00000003
        /*1084*/ 	.word	0x00000060
        /*1088*/ 	.short	0x010a
        /*108a*/ 	.byte	0x3f
	.zero		1


	//   ....[56]....
        /*108c*/ 	.word	0x00023560
        /*1090*/ 	.word	0x00000003
        /*1094*/ 	.word	0x00036840
        /*1098*/ 	.short	0x010a
        /*109a*/ 	.byte	0x3f
	.zero		1


	//   ....[57]....
        /*109c*/ 	.word	0x00023a20
        /*10a0*/ 	.word	0x00000002
        /*10a4*/ 	.word	0x00000060
        /*10a8*/ 	.short	0x010a
        /*10aa*/ 	.byte	0x3f
	.zero		1


	//   ....[58]....
        /*10ac*/ 	.word	0x00024140
        /*10b0*/ 	.word	0x00000002
        /*10b4*/ 	.word	0x00036840
        /*10b8*/ 	.short	0x010a
        /*10ba*/ 	.byte	0x3f
	.zero		1


	//   ....[59]....
        /*10bc*/ 	.word	0x00024600
        /*10c0*/ 	.word	0x00000002
        /*10c4*/ 	.word	0x00000060
        /*10c8*/ 	.short	0x010a
        /*10ca*/ 	.byte	0x3f
	.zero		1


	//   ....[60]....
        /*10cc*/ 	.word	0x00024cb0
        /*10d0*/ 	.word	0x00000002
        /*10d4*/ 	.word	0x00036860
        /*10d8*/ 	.short	0x010a
        /*10da*/ 	.byte	0x3f
	.zero		1


	//   ....[61]....
        /*10dc*/ 	.word	0x00025c90
        /*10e0*/ 	.word	0x00000000
        /*10e4*/ 	.word	0x00036820
        /*10e8*/ 	.short	0x010a
        /*10ea*/ 	.byte	0x3f
	.zero		1


	//   ....[62]....
        /*10ec*/ 	.word	0x00025e60
        /*10f0*/ 	.word	0x00000006
        /*10f4*/ 	.word	0x00000000
        /*10f8*/ 	.short	0x010a
        /*10fa*/ 	.byte	0x3f
	.zero		1


	//   ....[63]....
        /*10fc*/ 	.word	0x00025ed0
        /*1100*/ 	.word	0x00000007
        /*1104*/ 	.word	0x00000000
        /*1108*/ 	.short	0x010a
        /*110a*/ 	.byte	0x3f
	.zero		1


	//   ....[64]....
        /*110c*/ 	.word	0x00025f40
        /*1110*/ 	.word	0x00000004
        /*1114*/ 	.word	0x00000000
        /*1118*/ 	.short	0x010a
        /*111a*/ 	.byte	0x3f
	.zero		1


	//   ....[65]....
        /*111c*/ 	.word	0x00025f70
        /*1120*/ 	.word	0x00000003
        /*1124*/ 	.word	0x00000000
        /*1128*/ 	.short	0x010a
        /*112a*/ 	.byte	0x3f
	.zero		1


	//   ....[66]....
        /*112c*/ 	.word	0x00025fd0
        /*1130*/ 	.word	0x0000002b
        /*1134*/ 	.word	0x00036890
        /*1138*/ 	.short	0x010a
        /*113a*/ 	.byte	0x3f
	.zero		1


	//   ....[67]....
        /*113c*/ 	.word	0x00026020
        /*1140*/ 	.word	0x0000002b
        /*1144*/ 	.word	0x00036890
        /*1148*/ 	.short	0x010a
        /*114a*/ 	.byte	0x3f
	.zero		1


	//   ....[68]....
        /*114c*/ 	.word	0x00026070
        /*1150*/ 	.word	0x0000002b
        /*1154*/ 	.word	0x00036890
        /*1158*/ 	.short	0x010a
        /*115a*/ 	.byte	0x3f
	.zero		1


	//   ....[69]....
        /*115c*/ 	.word	0x000260c0
        /*1160*/ 	.word	0x0000002b
        /*1164*/ 	.word	0x000368b0
        /*1168*/ 	.short	0x010a
        /*116a*/ 	.byte	0x3f
	.zero		1


	//   ....[70]....
        /*116c*/ 	.word	0x000262d0
        /*1170*/ 	.word	0x00000010
        /*1174*/ 	.word	0x00036800
        /*1178*/ 	.short	0x010a
        /*117a*/ 	.byte	0x3f
	.zero		1


	//   ....[71]....
        /*117c*/ 	.word	0x00026500
        /*1180*/ 	.word	0x00000010
        /*1184*/ 	.word	0x00036800
        /*1188*/ 	.short	0x010a
        /*118a*/ 	.byte	0x3f
	.zero		1


	//   ....[72]....
        /*118c*/ 	.word	0x00026550
        /*1190*/ 	.word	0x00000003
        /*1194*/ 	.word	0x00036830
        /*1198*/ 	.short	0x010a
        /*119a*/ 	.byte	0x3f
	.zero		1


	//   ....[73]....
        /*119c*/ 	.word	0x000265a0
        /*11a0*/ 	.word	0x0000000b
        /*11a4*/ 	.word	0x00036830
        /*11a8*/ 	.short	0x010a
        /*11aa*/ 	.byte	0x3f
	.zero		1


	//   ....[74]....
        /*11ac*/ 	.word	0x000265f0
        /*11b0*/ 	.word	0x00000009
        /*11b4*/ 	.word	0x00036850
        /*11b8*/ 	.short	0x010a
        /*11ba*/ 	.byte	0x3f
	.zero		1


	//   ....[75]....
        /*11bc*/ 	.word	0x00026640
        /*11c0*/ 	.word	0x00000006
        /*11c4*/ 	.word	0x00036850
        /*11c8*/ 	.short	0x010a
        /*11ca*/ 	.byte	0x3f
	.zero		1


	//   ....[76]....
        /*11cc*/ 	.word	0x000267f0
        /*11d0*/ 	.word	0x00000003
        /*11d4*/ 	.word	0x00036820
        /*11d8*/ 	.short	0x010a
        /*11da*/ 	.byte	0x3f
	.zero		1


	//   ....[77]....
        /*11dc*/ 	.word	0x00026840
        /*11e0*/ 	.word	0x00000004
        /*11e4*/ 	.word	0x000368a0
        /*11e8*/ 	.short	0x010a
        /*11ea*/ 	.byte	0x3f
	.zero		1


	//   ....[78]....
        /*11ec*/ 	.word	0x00026890
        /*11f0*/ 	.word	0x00000004
        /*11f4*/ 	.word	0x000368c0
        /*11f8*/ 	.short	0x010a
        /*11fa*/ 	.byte	0x3f
	.zero		1


	//   ....[79]....
        /*11fc*/ 	.word	0x000268e0
        /*1200*/ 	.word	0x00000006
        /*1204*/ 	.word	0x000368a0
        /*1208*/ 	.short	0x010a
        /*120a*/ 	.byte	0x3f
	.zero		1


	//   ....[80]....
        /*120c*/ 	.word	0x00026930
        /*1210*/ 	.word	0x00000006
        /*1214*/ 	.word	0x000368c0
        /*1218*/ 	.short	0x010a
        /*121a*/ 	.byte	0x3f
	.zero		1


	//   ....[81]....
        /*121c*/ 	.word	0x00026ad0
        /*1220*/ 	.word	0x00000000
        /*1224*/ 	.word	0x00036840
        /*1228*/ 	.short	0x010a
        /*122a*/ 	.byte	0x3f
	.zero		1


	//   ....[82]....
        /*122c*/ 	.word	0x00027710
        /*1230*/ 	.word	0x00000002
        /*1234*/ 	.word	0x00036820
        /*1238*/ 	.short	0x010a
        /*123a*/ 	.byte	0x3f
	.zero		1


	//   ....[83]....
        /*123c*/ 	.word	0x00027760
        /*1240*/ 	.word	0x00000003
        /*1244*/ 	.word	0x00036840
        /*1248*/ 	.short	0x010a
        /*124a*/ 	.byte	0x3f
	.zero		1


	//   ....[84]....
        /*124c*/ 	.word	0x000277b0
        /*1250*/ 	.word	0x00000003
        /*1254*/ 	.word	0x00000060
        /*1258*/ 	.short	0x010a
        /*125a*/ 	.byte	0x3f
	.zero		1


	//   ....[85]....
        /*125c*/ 	.word	0x00027800
        /*1260*/ 	.word	0x00000003
        /*1264*/ 	.word	0x00036840
        /*1268*/ 	.short	0x010a
        /*126a*/ 	.byte	0x3f
	.zero		1


	//   ....[86]....
        /*126c*/ 	.word	0x00027850
        /*1270*/ 	.word	0x00000002
        /*1274*/ 	.word	0x00000060
        /*1278*/ 	.short	0x010a
        /*127a*/ 	.byte	0x3f
	.zero		1


	//   ....[87]....
        /*127c*/ 	.word	0x000278a0
        /*1280*/ 	.word	0x00000002
        /*1284*/ 	.word	0x00036840
        /*1288*/ 	.short	0x010a
        /*128a*/ 	.byte	0x3f
	.zero		1


	//   ....[88]....
        /*128c*/ 	.word	0x000278f0
        /*1290*/ 	.word	0x00000002
        /*1294*/ 	.word	0x00000060
        /*1298*/ 	.short	0x010a
        /*129a*/ 	.byte	0x3f
	.zero		1


	//   ....[89]....
        /*129c*/ 	.word	0x00027940
        /*12a0*/ 	.word	0x00000002
        /*12a4*/ 	.word	0x00036860
        /*12a8*/ 	.short	0x010a
        /*12aa*/ 	.byte	0x3f
	.zero		1


	//   ....[90]....
        /*12ac*/ 	.word	0x000283a0
        /*12b0*/ 	.word	0x00000000
        /*12b4*/ 	.word	0x00036820
        /*12b8*/ 	.short	0x010a
        /*12ba*/ 	.byte	0x3f
	.zero		1


	//   ....[91]....
        /*12bc*/ 	.word	0x00028540
        /*12c0*/ 	.word	0x00000006
        /*12c4*/ 	.word	0x00000000
        /*12c8*/ 	.short	0x010a
        /*12ca*/ 	.byte	0x3f
	.zero		1


	//   ....[92]....
        /*12cc*/ 	.word	0x00028590
        /*12d0*/ 	.word	0x00000007
        /*12d4*/ 	.word	0x00000000
        /*12d8*/ 	.short	0x010a
        /*12da*/ 	.byte	0x3f
	.zero		1


	//   ....[93]....
        /*12dc*/ 	.word	0x000285e0
        /*12e0*/ 	.word	0x00000004
        /*12e4*/ 	.word	0x00000000
        /*12e8*/ 	.short	0x010a
        /*12ea*/ 	.byte	0x3f
	.zero		1


	//----- nvinfo : EIATTR_NUM_MBARRIERS
	.align		4
.L_187:
        /*12ec*/ 	.byte	0x03, 0x38
        /*12ee*/ 	.short	0x0016


	//----- nvinfo : EIATTR_EXIT_INSTR_OFFSETS
	.align		4
        /*12f0*/ 	.byte	0x04, 0x1c
        /*12f2*/ 	.short	(.L_189 - .L_188)


	//   ....[0]....
.L_188:
        /*12f4*/ 	.word	0x00025fc0


	//----- nvinfo : EIATTR_MAX_THREADS
	.align		4
.L_189:
        /*12f8*/ 	.byte	0x04, 0x05
        /*12fa*/ 	.short	(.L_191 - .L_190)
.L_190:
        /*12fc*/ 	.word	0x00000180
        /*1300*/ 	.word	0x00000001
        /*1304*/ 	.word	0x00000001


	//----- nvinfo : EIATTR_CRS_STACK_SIZE
	.align		4
.L_191:
        /*1308*/ 	.byte	0x04, 0x1e
        /*130a*/ 	.short	(.L_193 - .L_192)
.L_192:
        /*130c*/ 	.word	0x00000000


	//----- nvinfo : EIATTR_CBANK_PARAM_SIZE
	.align		4
.L_193:
        /*1310*/ 	.byte	0x03, 0x19
        /*1312*/ 	.short	0x0af0


	//----- nvinfo : EIATTR_PARAM_CBANK
	.align		4
        /*1314*/ 	.byte	0x04, 0x0a
        /*1316*/ 	.short	(.L_195 - .L_194)
	.align		4
.L_194:
        /*1318*/ 	.word	index@(.nv.constant0._ZN7cutlass13device_kernelIN5flash11enable_sm90INS1_16FlashAttnFwdSm90INS1_25CollectiveMainloopFwdSm90ILi2EN4cute5tupleIJNS5_1CILi1EEES8_S8_EEENS6_IJNS7_ILi128EEENS7_ILi112EEENS7_ILi192EEEEEELi192ENS_6half_tEfNS_4arch4Sm90ELb0ELb0ELb0ELb1ELb0ELb1ELb0ELb1ELb1ELb1ELb0ELb0EEENS1_21CollectiveEpilogueFwdINS6_IJSA_SC_SB_EEES9_SE_SG_Li256ELb1ELb1ELb0ELb0EEENS1_36VarlenDynamicPersistentTileSchedulerILi128ELi112ELi256ELi128ELb0ELb1ELb1ELb0ELb1ELb1EEEEEEEEEvNT_6ParamsE)
        /*131c*/ 	.short	0x0210
        /*131e*/ 	.short	0x0af0


	//----- nvinfo : EIATTR_SW_WAR
	.align		4
.L_195:
        /*1320*/ 	.byte	0x04, 0x36
        /*1322*/ 	.short	(.L_197 - .L_196)
.L_196:
        /*1324*/ 	.word	0x00000008
.L_197:


//--------------------- .nv.info._ZN7cutlass13device_kernelIN5flash11enable_sm90INS1_16FlashAttnFwdSm90INS1_25CollectiveMainloopFwdSm90ILi2EN4cute5tupleIJNS5_1CILi1EEES8_S8_EEENS6_IJNS7_ILi128EEENS7_ILi96EEENS7_ILi192EEEEEELi192ENS_6half_tEfNS_4arch4Sm90ELb0ELb1ELb0ELb0ELb0ELb0ELb0ELb1ELb1ELb1ELb0ELb0EEENS1_21CollectiveEpilogueFwdINS6_IJSA_SC_SB_EEES9_SE_SG_Li256ELb0ELb1ELb0ELb0EEENS1_30DynamicPersistentTileSchedulerILi256ELi128ELb0ELb1ELb1EEEEEEEEEvNT_6ParamsE --------------------------
	.section	.nv.info._ZN7cutlass13device_kernelIN5flash11enable_sm90INS1_16FlashAttnFwdSm90INS1_25CollectiveMainloopFwdSm90ILi2EN4cute5tupleIJNS5_1CILi1EEES8_S8_EEENS6_IJNS7_ILi128EEENS7_ILi96EEENS7_ILi192EEEEEELi192ENS_6half_tEfNS_4arch4Sm90ELb0ELb1ELb0ELb0ELb0ELb0ELb0ELb1ELb1ELb1ELb0ELb0EEENS1_21CollectiveEpilogueFwdINS6_IJSA_SC_SB_EEES9_SE_SG_Li256ELb0ELb1ELb0ELb0EEENS1_30DynamicPersistentTileSchedulerILi256ELi128ELb0ELb1ELb1EEEEEEEEEvNT_6ParamsE,"",@"SHT_CUDA_INFO"
	.sectionflags	@""
	.align	4


	//----- nvinfo : EIATTR_CUDA_API_VERSION
	.align		4
        /*0000*/ 	.byte	0x04, 0x37
        /*0002*/ 	.short	(.L_199 - .L_198)
.L_198:
        /*0004*/ 	.word	0x00000082


	//----- nvinfo : EIATTR_KPARAM_INFO
	.align		4
.L_199:
        /*0008*/ 	.byte	0x04, 0x17
        /*000a*/ 	.short	(.L_201 - .L_200)
.L_200:
        /*000c*/ 	.word	0x00000000
        /*0010*/ 	.short	0x0000
        /*0012*/ 	.short	0x0070
        /*0014*/ 	.byte	0x00, 0xf0, 0x01, 0x2a


	//----- nvinfo : EIATTR_SPARSE_MMA_MASK
	.align		4
.L_201:
        /*0018*/ 	.byte	0x03, 0x50
        /*001a*/ 	.short	0x0000


	//----- nvinfo : EIATTR_MAXREG_COUNT
	.align		4
        /*001c*/ 	.byte	0x03, 0x1b
        /*001e*/ 	.short	0x00a8


	//----- nvinfo : EIATTR_NUM_BARRIERS
	.align		4
        /*0020*/ 	.byte	0x02, 0x4c
        /*0022*/ 	.byte	0x09
	.zero		1


	//----- nvinfo : EIATTR_EXTERNS
	.align		4
        /*0024*/ 	.byte	0x04, 0x0f
        /*0026*/ 	.short	(.L_203 - .L_202)


	//   ....[0]....
	.align		4
.L_202:
        /*0028*/ 	.word	index@(__assertfail)


	//----- nvinfo : EIATTR_ANNOTATIONS
	.align		4
.L_203:
        /*002c*/ 	.byte	0x04, 0x55
        /*002e*/ 	.short	(.L_205 - .L_204)


	//   ....[0]....
.L_204:
        /* <DEDUP_REMOVED lines=28> */


	//----- nvinfo : EIATTR_MERCURY_ISA_VERSION
	.align		4
.L_205:
        /*01d8*/ 	.byte	0x03, 0x5f
        /*01da*/ 	.short	0x0101


	//----- nvinfo : EIATTR_INT_WARP_WIDE_INSTR_OFFSETS
	.align		4
        /*01dc*/ 	.byte	0x04, 0x31
        /*01de*/ 	.short	(.L_207 - .L_206)


	//   ....[0]....
.L_206:
        /*01e0*/ 	.word	0x00000130


	//   ....[1]....
        /*01e4*/ 	.word	0x00000170


	//   ....[2]....
        /*01e8*/ 	.word	0x000001e0


	//   ....[3]....
        /*01ec*/ 	.word	0x000109b0


	//   ....[4]....
        /*01f0*/ 	.word	0x00010a50


	//   ....[5]....
        /*01f4*/ 	.word	0x000145f0


	//   ....[6]....
        /*01f8*/ 	.word	0x00014690


	//----- nvinfo : EIATTR_COOP_GROUP_MASK_REGIDS
	.align		4
.L_207:
        /*01fc*/ 	.byte	0x04, 0x29
        /*01fe*/ 	.short	(.L_209 - .L_208)


	//   ....[0]....
.L_208:
        /*0200*/ 	.word	0xffffffff


	//   ....[1]....
        /*0204*/ 	.word	0xffffffff


	//   ....[2]....
        /*0208*/ 	.word	0xffffffff


	//   ....[3]....
        /*020c*/ 	.word	0xffffffff


	//   ....[4]....
        /*0210*/ 	.word	0xffffffff


	//   ....[5]....
        /*0214*/ 	.word	0xffffffff


	//   ....[6]....
        /*0218*/ 	.word	0xffffffff


	//   ....[7]....
        /*021c*/ 	.word	0xffffffff


	//   ....[8]....
        /*0220*/ 	.word	0xffffffff


	//   ....[9]....
        /*0224*/ 	.word	0xffffffff


	//   ....[10]....
        /*0228*/ 	.word	0xffffffff


	//   ....[11]....
        /*022c*/ 	.word	0xffffffff


	//   ....[12]....
        /*0230*/ 	.word	0xffffffff


	//   ....[13]....
        /*0234*/ 	.word	0xffffffff


	//   ....[14]....
        /*0238*/ 	.word	0xffffffff


	//   ....[15]....
        /*023c*/ 	.word	0xffffffff


	//   ....[16]....
        /*0240*/ 	.word	0xffffffff


	//   ....[17]....
        /*0244*/ 	.word	0xffffffff


	//   ....[18]....
        /*0248*/ 	.word	0xffffffff


	//   ....[19]....
        /*024c*/ 	.word	0xffffffff


	//   ....[20]....
        /*0250*/ 	.word	0xffffffff


	//   ....[21]....
        /*0254*/ 	.word	0xffffffff


	//   ....[22]....
        /*0258*/ 	.word	0xffffffff


	//   ....[23]....
        /*025c*/ 	.word	0xffffffff


	//   ....[24]....
        /*0260*/ 	.word	0xffffffff


	//   ....[25]....
        /*0264*/ 	.word	0xffffffff


	//   ....[26]....
        /*0268*/ 	.word	0xffffffff


	//   ....[27]....
        /*026c*/ 	.word	0xffffffff


	//   ....[28]....
        /*0270*/ 	.word	0xffffffff


	//   ....[29]....
        /*0274*/ 	.word	0xffffffff


	//   ....[30]....
        /*0278*/ 	.word	0xffffffff


	//   ....[31]....
        /*027c*/ 	.word	0xffffffff


	//   ....[32]....
        /*0280*/ 	.word	0xffffffff


	//   ....[33]....
        /*0284*/ 	.word	0xffffffff


	//   ....[34]....
        /*0288*/ 	.word	0xffffffff


	//   ....[35]....
        /*028c*/ 	.word	0xffffffff


	//   ....[36]....
        /*0290*/ 	.word	0xffffffff


	//   ....[37]....
        /*0294*/ 	.word	0xffffffff


	//   ....[38]....
        /*0298*/ 	.word	0xffffffff


	//   ....[39]....
        /*029c*/ 	.word	0xffffffff


	//   ....[40]....
        /*02a0*/ 	.word	0xffffffff


	//   ....[41]....
        /*02a4*/ 	.word	0xffffffff


	//   ....[42]....
        /*02a8*/ 	.word	0xffffffff


	//   ....[43]....
        /*02ac*/ 	.word	0xffffffff


	//   ....[44]....
        /*02b0*/ 	.word	0xffffffff


	//   ....[45]....
        /*02b4*/ 	.word	0xffffffff


	//   ....[46]....
        /*02b8*/ 	.word	0xffffffff


	//   ....[47]....
        /*02bc*/ 	.word	0xffffffff


	//   ....[48]....
        /*02c0*/ 	.word	0xffffffff


	//   ....[49]....
        /*02c4*/ 	.word	0xffffffff


	//   ....[50]....
        /*02c8*/ 	.word	0xffffffff


	//   ....[51]....
        /*02cc*/ 	.word	0xffffffff


	//   ....[52]....
        /*02d0*/ 	.word	0xffffffff


	//   ....[53]....
        /*02d4*/ 	.word	0xffffffff


	//   ....[54]....
        /*02d8*/ 	.word	0xffffffff


	//   ....[55]....
        /*02dc*/ 	.word	0xffffffff


	//   ....[56]....
        /*02e0*/ 	.word	0xffffffff


	//   ....[57]....
        /*02e4*/ 	.word	0xffffffff


	//   ....[58]....
        /*02e8*/ 	.word	0xffffffff


	//   ....[59]....
        /*02ec*/ 	.word	0xffffffff


	//   ....[60]....
        /*02f0*/ 	.word	0xffffffff


	//   ....[61]....
        /*02f4*/ 	.word	0xffffffff


	//   ....[62]....
        /*02f8*/ 	.word	0xffffffff


	//   ....[63]....
        /*02fc*/ 	.word	0xffffffff


	//   ....[64]....
        /*0300*/ 	.word	0xffffffff


	//   ....[65]....
        /*0304*/ 	.word	0xffffffff


	//   ....[66]....
        /*0308*/ 	.word	0xffffffff


	//   ....[67]....
        /*030c*/ 	.word	0xffffffff


	//   ....[68]....
        /*0310*/ 	.word	0xffffffff


	//   ....[69]....
        /*0314*/ 	.word	0xffffffff


	//   ....[70]....
        /*0318*/ 	.word	0xffffffff


	//   ....[71]....
        /*031c*/ 	.word	0xffffffff


	//   ....[72]....
        /*0320*/ 	.word	0xffffffff


	//   ....[73]....
        /*0324*/ 	.word	0xffffffff


	//   ....[74]....
        /*0328*/ 	.word	0x0500000f


	//   ....[75]....
        /*032c*/ 	.word	0x0500000f


	//   ....[76]....
        /*0330*/ 	.word	0x0500000f


	//   ....[77]....
        /*0334*/ 	.word	0x0500000f


	//   ....[78]....
        /*0338*/ 	.word	0x0500000f


	//   ....[79]....
        /*033c*/ 	.word	0x0500000f


	//   ....[80]....
        /*0340*/ 	.word	0x0500000f


	//   ....[81]....
        /*0344*/ 	.word	0x0500000f


	//   ....[82]....
        /*0348*/ 	.word	0x0500000f


	//   ....[83]....
        /*034c*/ 	.word	0x0500000f


	//   ....[84]....
        /*0350*/ 	.word	0x0500000f


	//   ....[85]....
        /*0354*/ 	.word	0x0500000f


	//   ....[86]....
        /*0358*/ 	.word	0x0500000f


	//   ....[87]....
        /*035c*/ 	.word	0x0500000f


	//   ....[88]....
        /*0360*/ 	.word	0x0500000f


	//   ....[89]....
        /*0364*/ 	.word	0x0500000f


	//   ....[90]....
        /*0368*/ 	.word	0x0500000f


	//   ....[91]....
        /*036c*/ 	.word	0x0500000f


	//   ....[92]....
        /*0370*/ 	.word	0x0500000f


	//----- nvinfo : EIATTR_COOP_GROUP_INSTR_OFFSETS
	.align		4
.L_209:
        /*0374*/ 	.byte	0x04, 0x28
        /*0376*/ 	.short	(.L_211 - .L_210)


	//   ....[0]....
.L_210:
        /*0378*/ 	.word	0x00000060


	//   ....[1]....
        /*037c*/ 	.word	0x00000140


	//   ....[2]....
        /*0380*/ 	.word	0x00000190


	//   ....[3]....
        /*0384*/ 	.word	0x000003c0


	//   ....[4]....
        /*0388*/ 	.word	0x00000520


	//   ....[5]....
        /*038c*/ 	.word	0x00000640


	//   ....[6]....
        /*0390*/ 	.word	0x000007a0


	//   ....[7]....
        /*0394*/ 	.word	0x00001940


	//   ....[8]....
        /*0398*/ 	.word	0x000021e0


	//   ....[9]....
        /*039c*/ 	.word	0x00002d80


	//   ....[10]....
        /*03a0*/ 	.word	0x000033c0


	//   ....[11]....
        /*03a4*/ 	.word	0x000034e0


	//   ....[12]....
        /*03a8*/ 	.word	0x00003a70


	//   ....[13]....
        /*03ac*/ 	.word	0x00003b60


	//   ....[14]....
        /*03b0*/ 	.word	0x000057d0


	//   ....[15]....
        /*03b4*/ 	.word	0x000059f0


	//   ....[16]....
        /*03b8*/ 	.word	0x00006770


	//   ....[17]....
        /*03bc*/ 	.word	0x00006890


	//   ....[18]....
        /*03c0*/ 	.word	0x00006e40


	//   ....[19]....
        /*03c4*/ 	.word	0x00006e90


	//   ....[20]....
        /*03c8*/ 	.word	0x00008a10


	//   ....[21]....
        /*03cc*/ 	.word	0x00008a30


	//   ....[22]....
        /*03d0*/ 	.word	0x00008d70


	//   ....[23]....
        /*03d4*/ 	.word	0x00008dd0


	//   ....[24]....
        /*03d8*/ 	.word	0x0000a840


	//   ....[25]....
        /*03dc*/ 	.word	0x0000aa80


	//   ....[26]....
        /*03e0*/ 	.word	0x0000b7f0


	//   ....[27]....
        /*03e4*/ 	.word	0x0000ba40


	//   ....[28]....
        /*03e8*/ 	.word	0x0000bf20


	//   ....[29]....
        /*03ec*/ 	.word	0x0000bf90


	//   ....[30]....
        /*03f0*/ 	.word	0x0000cf90


	//   ....[31]....
        /*03f4*/ 	.word	0x0000cfd0


	//   ....[32]....
        /*03f8*/ 	.word	0x0000d0e0


	//   ....[33]....
        /*03fc*/ 	.word	0x0000d0f0


	//   ....[34]....
        /*0400*/ 	.word	0x0000e540


	//   ....[35]....
        /*0404*/ 	.word	0x0000e5b0


	//   ....[36]....
        /*0408*/ 	.word	0x0000e610


	//   ....[37]....
        /*040c*/ 	.word	0x0000e640


	//   ....[38]....
        /*0410*/ 	.word	0x0000edf0


	//   ....[39]....
        /*0414*/ 	.word	0x0000ee20


	//   ....[40]....
        /*0418*/ 	.word	0x0000ef30


	//   ....[41]....
        /*041c*/ 	.word	0x0000ef50


	//   ....[42]....
        /*0420*/ 	.word	0x0000f060


	//   ....[43]....
        /*0424*/ 	.word	0x0000f080


	//   ....[44]....
        /*0428*/ 	.word	0x0000f1a0


	//   ....[45]....
        /*042c*/ 	.word	0x0000f1c0


	//   ....[46]....
        /*0430*/ 	.word	0x0000f930


	//   ....[47]....
        /*0434*/ 	.word	0x0000f950


	//   ....[48]....
        /*0438*/ 	.word	0x0000fa60


	//   ....[49]....
        /*043c*/ 	.word	0x0000fa80


	//   ....[50]....
        /*0440*/ 	.word	0x0000fb90


	//   ....[51]....
        /*0444*/ 	.word	0x0000fbb0


	//   ....[52]....
        /*0448*/ 	.word	0x0000fcd0


	//   ....[53]....
        /*044c*/ 	.word	0x0000fcf0


	//   ....[54]....
        /*0450*/ 	.word	0x0000feb0


	//   ....[55]....
        /*0454*/ 	.word	0x00010ff0


	//   ....[56]....
        /*0458*/ 	.word	0x00011a80


	//   ....[57]....
        /*045c*/ 	.word	0x00011ab0


	//   ....[58]....
        /*0460*/ 	.word	0x00011b80


	//   ....[59]....
        /*0464*/ 	.word	0x00011ba0


	//   ....[60]....
        /*0468*/ 	.word	0x00011c40


	//   ....[61]....
        /*046c*/ 	.word	0x00011c60


	//   ....[62]....
        /*0470*/ 	.word	0x00011d00


	//   ....[63]....
        /*0474*/ 	.word	0x00011d20


	//   ....[64]....
        /*0478*/ 	.word	0x00011dc0


	//   ....[65]....
        /*047c*/ 	.word	0x00011de0


	//   ....[66]....
        /*0480*/ 	.word	0x00011e80


	//   ....[67]....
        /*0484*/ 	.word	0x00011ea0


	//   ....[68]....
        /*0488*/ 	.word	0x00011f40


	//   ....[69]....
        /*048c*/ 	.word	0x00011f60


	//   ....[70]....
        /*0490*/ 	.word	0x00011f70


	//   ....[71]....
        /*0494*/ 	.word	0x00011f80


	//   ....[72]....
        /*0498*/ 	.word	0x00014ce0


	//   ....[73]....
        /*049c*/ 	.word	0x00014ed0


	//   ....[74]....
        /*04a0*/ 	.word	0x00015520


	//   ....[75]....
        /*04a4*/ 	.word	0x000156a0


	//   ....[76]....
        /*04a8*/ 	.word	0x00015700


	//   ....[77]....
        /*04ac*/ 	.word	0x00015860


	//   ....[78]....
        /*04b0*/ 	.word	0x000158b0


	//   ....[79]....
        /*04b4*/ 	.word	0x000159d0


	//   ....[80]....
        /*04b8*/ 	.word	0x00015a40


	//   ....[81]....
        /*04bc*/ 	.word	0x00015b60


	//   ....[82]....
        /*04c0*/ 	.word	0x00015bd0


	//   ....[83]....
        /*04c4*/ 	.word	0x00015cf0


	//   ....[84]....
        /*04c8*/ 	.word	0x00015d60


	//   ....[85]....
        /*04cc*/ 	.word	0x00015e80


	//   ....[86]....
        /*04d0*/ 	.word	0x00015ef0


	//   ....[87]....
        /*04d4*/ 	.word	0x00016010


	//   ....[88]....
        /*04d8*/ 	.word	0x00016080


	//   ....[89]....
        /*04dc*/ 	.word	0x000161a0


	//   ....[90]....
        /*04e0*/ 	.word	0x000161f0


	//   ....[91]....
        /*04e4*/ 	.word	0x00016510


	//   ....[92]....
        /*04e8*/ 	.word	0x00016630


	//----- nvinfo : EIATTR_REG_RECONFIG
	.align		4
.L_211:
        /*04ec*/ 	.byte	0x01, 0x54
	.zero		2


	//----- nvinfo : EIATTR_SYSCALL_OFFSETS
	.align		4
        /*04f0*/ 	.byte	0x04, 0x46
        /*04f2*/ 	.short	(.L_213 - .L_212)


	//   ....[0]....
.L_212:
        /*04f4*/ 	.word	0x00001b20


	//   ....[1]....
        /*04f8*/ 	.word	0x00010bc0


	//   ....[2]....
        /*04fc*/ 	.word	0x00010d10


	//   ....[3]....
        /*0500*/ 	.word	0x00010e00


	//   ....[4]....
        /*0504*/ 	.word	0x00011650


	//----- nvinfo : EIATTR_MBARRIER_INSTR_OFFSETS
	.align		4
.L_213:
        /*0508*/ 	.byte	0x04, 0x39
        /*050a*/ 	.short	(.L_215 - .L_214)


	//   ....[0]....
.L_214:
        /*050c*/ 	.word	0x00000270
        /*0510*/ 	.word	0x000000ff
        /*0514*/ 	.word	0x00030800
        /*0518*/ 	.short	0x0100
        /*051a*/ 	.byte	0x08
	.zero		1


	//   ....[1]....
        /*051c*/ 	.word	0x00000280
        /*0520*/ 	.word	0x000000ff
        /*0524*/ 	.word	0x00030820
        /*0528*/ 	.short	0x0100
        /*052a*/ 	.byte	0x08
	.zero		1


	//   ....[2]....
        /*052c*/ 	.word	0x00000370
        /*0530*/ 	.word	0x000000ff
        /*0534*/ 	.word	0x00030830
        /*0538*/ 	.short	0x0100
        /*053a*/ 	.byte	0x08
	.zero		1


	//   ....[3]....
        /*053c*/ 	.word	0x00000380
        /*0540*/ 	.word	0x000000ff
        /*0544*/ 	.word	0x00030840
        /*0548*/ 	.short	0x0100
        /*054a*/ 	.byte	0x08
	.zero		1


	//   ....[4]....
        /*054c*/ 	.word	0x00000390
        /*0550*/ 	.word	0x000000ff
        /*0554*/ 	.word	0x00030838
        /*0558*/ 	.short	0x0100
        /*055a*/ 	.byte	0x08
	.zero		1


	//   ....[5]....
        /*055c*/ 	.word	0x000003a0
        /*0560*/ 	.word	0x000000ff
        /*0564*/ 	.word	0x00030848
        /*0568*/ 	.short	0x0100
        /*056a*/ 	.byte	0x08
	.zero		1


	//   ....[6]....
        /*056c*/ 	.word	0x000004d0
        /*0570*/ 	.word	0x000000ff
        /*0574*/ 	.word	0x00030850
        /*0578*/ 	.short	0x0100
        /*057a*/ 	.byte	0x08
	.zero		1


	//   ....[7]....
        /*057c*/ 	.word	0x000004e0
        /*0580*/ 	.word	0x000000ff
        /*0584*/ 	.word	0x00030860
        /*0588*/ 	.short	0x0100
        /*058a*/ 	.byte	0x08
	.zero		1


	//   ....[8]....
        /*058c*/ 	.word	0x000004f0
        /*0590*/ 	.word	0x000000ff
        /*0594*/ 	.word	0x00030858
        /*0598*/ 	.short	0x0100
        /*059a*/ 	.byte	0x08
	.zero		1


	//   ....[9]....
        /*059c*/ 	.word	0x00000500
        /*05a0*/ 	.word	0x000000ff
        /*05a4*/ 	.word	0x00030868
        /*05a8*/ 	.short	0x0100
        /*05aa*/ 	.byte	0x08
	.zero		1


	//   ....[10]....
        /*05ac*/ 	.word	0x000005f0
        /*05b0*/ 	.word	0x000000ff
        /*05b4*/ 	.word	0x00030870
        /*05b8*/ 	.short	0x0100
        /*05ba*/ 	.byte	0x06
	.zero		1


	//   ....[11]....
        /*05bc*/ 	.word	0x00000600
        /*05c0*/ 	.word	0x000000ff
        /*05c4*/ 	.word	0x00030880
        /*05c8*/ 	.short	0x0100
        /*05ca*/ 	.byte	0x06
	.zero		1


	//   ....[12]....
        /*05cc*/ 	.word	0x00000610
        /*05d0*/ 	.word	0x000000ff
        /*05d4*/ 	.word	0x00030878
        /*05d8*/ 	.short	0x0100
        /*05da*/ 	.byte	0x06
	.zero		1


	//   ....[13]....
        /*05dc*/ 	.word	0x00000620
        /*05e0*/ 	.word	0x000000ff
        /*05e4*/ 	.word	0x00030888
        /*05e8*/ 	.short	0x0100
        /*05ea*/ 	.byte	0x06
	.zero		1


	//   ....[14]....
        /*05ec*/ 	.word	0x00000750
        /*05f0*/ 	.word	0x000000ff
        /*05f4*/ 	.word	0x00030890
        /*05f8*/ 	.short	0x0100
        /*05fa*/ 	.byte	0x08
	.zero		1


	//   ....[15]....
        /*05fc*/ 	.word	0x00000760
        /*0600*/ 	.word	0x000000ff
        /*0604*/ 	.word	0x000308a0
        /*0608*/ 	.short	0x0100
        /*060a*/ 	.byte	0x08
	.zero		1


	//   ....[16]....
        /*060c*/ 	.word	0x00000770
        /*0610*/ 	.word	0x000000ff
        /*0614*/ 	.word	0x00030898
        /*0618*/ 	.short	0x0100
        /*061a*/ 	.byte	0x08
	.zero		1


	//   ....[17]....
        /*061c*/ 	.word	0x00000780
        /*0620*/ 	.word	0x000000ff
        /*0624*/ 	.word	0x000308a8
        /*0628*/ 	.short	0x0100
        /*062a*/ 	.byte	0x08
	.zero		1


	//   ....[18]....
        /*062c*/ 	.word	0x000008b0
        /*0630*/ 	.word	0x000000ff
        /*0634*/ 	.word	0x000308b0
        /*0638*/ 	.short	0x0100
        /*063a*/ 	.byte	0x08
	.zero		1


	//   ....[19]....
        /*063c*/ 	.word	0x000008c0
        /*0640*/ 	.word	0x000000ff
        /*0644*/ 	.word	0x000308c0
        /*0648*/ 	.short	0x0100
        /*064a*/ 	.byte	0x08
	.zero		1


	//   ....[20]....
        /*064c*/ 	.word	0x000008d0
        /*0650*/ 	.word	0x000000ff
        /*0654*/ 	.word	0x000308b8
        /*0658*/ 	.short	0x0100
        /*065a*/ 	.byte	0x08
	.zero		1


	//   ....[21]....
        /*065c*/ 	.word	0x000008e0
        /*0660*/ 	.word	0x000000ff
        /*0664*/ 	.word	0x000308c8
        /*0668*/ 	.short	0x0100
        /*066a*/ 	.byte	0x08
	.zero		1


	//   ....[22]....
        /*066c*/ 	.word	0x00001bc0
        /*0670*/ 	.word	0x000000ff
        /*0674*/ 	.word	0x00030800
        /*0678*/ 	.short	0x010a
        /*067a*/ 	.byte	0x25
	.zero		1


	//   ....[23]....
        /*067c*/ 	.word	0x00001c40
        /*0680*/ 	.word	0x00000003
        /*0684*/ 	.word	0x00030830
        /*0688*/ 	.short	0x010a
        /*068a*/ 	.byte	0x3f
	.zero		1


	//   ....[24]....
        /*068c*/ 	.word	0x00001ce0
        /*0690*/ 	.word	0x00000003
        /*0694*/ 	.word	0x00030830
        /*0698*/ 	.short	0x010a
        /*069a*/ 	.byte	0x3f
	.zero		1


	//   ....[25]....
        /*069c*/ 	.word	0x000024b0
        /*06a0*/ 	.word	0x00000000
        /*06a4*/ 	.word	0x00000000
        /*06a8*/ 	.short	0x0101
        /*06aa*/ 	.byte	0x3f
	.zero		1


	//   ....[26]....
        /*06ac*/ 	.word	0x00004960
        /*06b0*/ 	.word	0x000000ff
        /*06b4*/ 	.word	0x00030830
        /*06b8*/ 	.short	0x010a
        /*06ba*/ 	.byte	0x06
	.zero		1


	//   ....[27]....
        /*06bc*/ 	.word	0x000049a0
        /*06c0*/ 	.word	0x000000ff
        /*06c4*/ 	.word	0x00030830
        /*06c8*/ 	.short	0x010a
        /*06ca*/ 	.byte	0x06
	.zero		1


	//   ....[28]....
        /*06cc*/ 	.word	0x00005420
        /*06d0*/ 	.word	0x000000ff
        /*06d4*/ 	.word	0x00030850
        /*06d8*/ 	.short	0x010a
        /*06da*/ 	.byte	0x05
	.zero		1


	//   ....[29]....
        /*06dc*/ 	.word	0x00005460
        /*06e0*/ 	.word	0x000000ff
        /*06e4*/ 	.word	0x00030850
        /*06e8*/ 	.short	0x010a
        /*06ea*/ 	.byte	0x05
	.zero		1


	//   ....[30]....
        /*06ec*/ 	.word	0x00005800
        /*06f0*/ 	.word	0x00000000
        /*06f4*/ 	.word	0x00000000
        /*06f8*/ 	.short	0x0101
        /*06fa*/ 	.byte	0x3f
	.zero		1


	//   ....[31]....
        /*06fc*/ 	.word	0x00007390
        /*0700*/ 	.word	0x00000086
        /*0704*/ 	.word	0x00000000
        /*0708*/ 	.short	0x0101
        /*070a*/ 	.byte	0x3f
	.zero		1


	//   ....[32]....
        /*070c*/ 	.word	0x00007bd0
        /*0710*/ 	.word	0x000000ff
        /*0714*/ 	.word	0x00030830
        /*0718*/ 	.short	0x010a
        /*071a*/ 	.byte	0x05
	.zero		1


	//   ....[33]....
        /*071c*/ 	.word	0x00007c10
        /*0720*/ 	.word	0x000000ff
        /*0724*/ 	.word	0x00030830
        /*0728*/ 	.short	0x010a
        /*072a*/ 	.byte	0x05
	.zero		1


	//   ....[34]....
        /*072c*/ 	.word	0x00008690
        /*0730*/ 	.word	0x000000ff
        /*0734*/ 	.word	0x00030850
        /*0738*/ 	.short	0x010a
        /*073a*/ 	.byte	0x05
	.zero		1


	//   ....[35]....
        /*073c*/ 	.word	0x000086d0
        /*0740*/ 	.word	0x000000ff
        /*0744*/ 	.word	0x00030850
        /*0748*/ 	.short	0x010a
        /*074a*/ 	.byte	0x05
	.zero		1


	//   ....[36]....
        /*074c*/ 	.word	0x000095d0
        /*0750*/ 	.word	0x0000007b
        /*0754*/ 	.word	0x00000000
        /*0758*/ 	.short	0x0101
        /*075a*/ 	.byte	0x3f
	.zero		1


	//   ....[37]....
        /*075c*/ 	.word	0x00009640
        /*0760*/ 	.word	0x0000007b
        /*0764*/ 	.word	0x00000000
        /*0768*/ 	.short	0x0101
        /*076a*/ 	.byte	0x3f
	.zero		1


	//   ....[38]....
        /*076c*/ 	.word	0x00009a00
        /*0770*/ 	.word	0x000000ff
        /*0774*/ 	.word	0x00030830
        /*0778*/ 	.short	0x010a
        /*077a*/ 	.byte	0x05
	.zero		1


	//   ....[39]....
        /*077c*/ 	.word	0x00009a40
        /*0780*/ 	.word	0x000000ff
        /*0784*/ 	.word	0x00030830
        /*0788*/ 	.short	0x010a
        /*078a*/ 	.byte	0x05
	.zero		1


	//   ....[40]....
        /*078c*/ 	.word	0x0000a4c0
        /*0790*/ 	.word	0x000000ff
        /*0794*/ 	.word	0x00030850
        /*0798*/ 	.short	0x010a
        /*079a*/ 	.byte	0x05
	.zero		1


	//   ....[41]....
        /*079c*/ 	.word	0x0000a500
        /*07a0*/ 	.word	0x000000ff
        /*07a4*/ 	.word	0x00030850
        /*07a8*/ 	.short	0x010a
        /*07aa*/ 	.byte	0x05
	.zero		1


	//   ....[42]....
        /*07ac*/ 	.word	0x0000a8e0
        /*07b0*/ 	.word	0x00000000
        /*07b4*/ 	.word	0x00000000
        /*07b8*/ 	.short	0x0101
        /*07ba*/ 	.byte	0x3f
	.zero		1


	//   ....[43]....
        /*07bc*/ 	.word	0x0000c2b0
        /*07c0*/ 	.word	0x0000007f
        /*07c4*/ 	.word	0x00000000
        /*07c8*/ 	.short	0x0101
        /*07ca*/ 	.byte	0x3f
	.zero		1


	//   ....[44]....
        /*07cc*/ 	.word	0x0000cf00
        /*07d0*/ 	.word	0x000000ff
        /*07d4*/ 	.word	0x00030850
        /*07d8*/ 	.short	0x010a
        /*07da*/ 	.byte	0x05
	.zero		1


	//   ....[45]....
        /*07dc*/ 	.word	0x0000cf40
        /*07e0*/ 	.word	0x000000ff
        /*07e4*/ 	.word	0x00030850
        /*07e8*/ 	.short	0x010a
        /*07ea*/ 	.byte	0x05
	.zero		1


	//   ....[46]....
        /*07ec*/ 	.word	0x0000d400
        /*07f0*/ 	.word	0x00000014
        /*07f4*/ 	.word	0x00000000
        /*07f8*/ 	.short	0x0101
        /*07fa*/ 	.byte	0x3f
	.zero		1


	//   ....[47]....
        /*07fc*/ 	.word	0x0000ede0
        /*0800*/ 	.word	0x00000010
        /*0804*/ 	.word	0x00000000
        /*0808*/ 	.short	0x0101
        /*080a*/ 	.byte	0x3f
	.zero		1


	//   ....[48]....
        /*080c*/ 	.word	0x00011210
        /*0810*/ 	.word	0x00000000
        /*0814*/ 	.word	0x00030840
        /*0818*/ 	.short	0x010a
        /*081a*/ 	.byte	0x3f
	.zero		1


	//   ....[49]....
        /*081c*/ 	.word	0x000120f0
        /*0820*/ 	.word	0x00000011
        /*0824*/ 	.word	0x00030800
        /*0828*/ 	.short	0x0107
        /*082a*/ 	.byte	0x3f
	.zero		1


	//   ....[50]....
        /*082c*/ 	.word	0x00012200
        /*0830*/ 	.word	0x00000011
        /*0834*/ 	.word	0x00030800
        /*0838*/ 	.short	0x0101
        /*083a*/ 	.byte	0x3f
	.zero		1


	//   ....[51]....
        /*083c*/ 	.word	0x00012220
        /*0840*/ 	.word	0x00000011
        /*0844*/ 	.word	0x00030820
        /*0848*/ 	.short	0x010a
        /*084a*/ 	.byte	0x3f
	.zero		1


	//   ....[52]....
        /*084c*/ 	.word	0x00012560
        /*0850*/ 	.word	0x00000003
        /*0854*/ 	.word	0x00030840
        /*0858*/ 	.short	0x010a
        /*085a*/ 	.byte	0x3f
	.zero		1


	//   ....[53]....
        /*085c*/ 	.word	0x000129f0
        /*0860*/ 	.word	0x00000003
        /*0864*/ 	.word	0x00000060
        /*0868*/ 	.short	0x010a
        /*086a*/ 	.byte	0x3f
	.zero		1


	//   ....[54]....
        /*086c*/ 	.word	0x00013150
        /*0870*/ 	.word	0x00000003
        /*0874*/ 	.word	0x00030840
        /*0878*/ 	.short	0x010a
        /*087a*/ 	.byte	0x3f
	.zero		1


	//   ....[55]....
        /*087c*/ 	.word	0x000135e0
        /*0880*/ 	.word	0x00000009
        /*0884*/ 	.word	0x00000060
        /*0888*/ 	.short	0x010a
        /*088a*/ 	.byte	0x3f
	.zero		1


	//   ....[56]....
        /*088c*/ 	.word	0x00013c80
        /*0890*/ 	.word	0x00000002
        /*0894*/ 	.word	0x00030840
        /*0898*/ 	.short	0x010a
        /*089a*/ 	.byte	0x3f
	.zero		1


	//   ....[57]....
        /*089c*/ 	.word	0x00014110
        /*08a0*/ 	.word	0x00000002
        /*08a4*/ 	.word	0x00000060
        /*08a8*/ 	.short	0x010a
        /*08aa*/ 	.byte	0x3f
	.zero		1


	//   ....[58]....
        /*08ac*/ 	.word	0x00014760
        /*08b0*/ 	.word	0x00000002
        /*08b4*/ 	.word	0x00030860
        /*08b8*/ 	.short	0x010a
        /*08ba*/ 	.byte	0x3f
	.zero		1


	//   ....[59]....
        /*08bc*/ 	.word	0x00014e50
        /*08c0*/ 	.word	0x00000000
        /*08c4*/ 	.word	0x00030820
        /*08c8*/ 	.short	0x010a
        /*08ca*/ 	.byte	0x3f
	.zero		1


	//   ....[60]....
        /*08cc*/ 	.word	0x00015040
        /*08d0*/ 	.word	0x00000006
        /*08d4*/ 	.word	0x00000000
        /*08d8*/ 	.short	0x010a
        /*08da*/ 	.byte	0x3f
	.zero		1


	//   ....[61]....
        /*08dc*/ 	.word	0x00015090
        /*08e0*/ 	.word	0x00000003
        /*08e4*/ 	.word	0x00000000
        /*08e8*/ 	.short	0x010a
        /*08ea*/ 	.byte	0x3f
	.zero		1


	//   ....[62]....
        /*08ec*/ 	.word	0x000150f0
        /*08f0*/ 	.word	0x00000012
        /*08f4*/ 	.word	0x00000000
        /*08f8*/ 	.short	0x010a
        /*08fa*/ 	.byte	0x3f
	.zero		1


	//   ....[63]....
        /*08fc*/ 	.word	0x00015120
        /*0900*/ 	.word	0x00000003
        /*0904*/ 	.word	0x00000000
        /*0908*/ 	.short	0x010a
        /*090a*/ 	.byte	0x3f
	.zero		1


	//   ....[64]....
        /*090c*/ 	.word	0x00015190
        /*0910*/ 	.word	0x00000003
        /*0914*/ 	.word	0x00030800
        /*0918*/ 	.short	0x010a
        /*091a*/ 	.byte	0x3f
	.zero		1


	//   ....[65]....
        /*091c*/ 	.word	0x000151e0
        /*0920*/ 	.word	0x00000003
        /*0924*/ 	.word	0x00030830
        /*0928*/ 	.short	0x010a
        /*092a*/ 	.byte	0x3f
	.zero		1


	//   ....[66]....
        /*092c*/ 	.word	0x00015240
        /*0930*/ 	.word	0x0000000b
        /*0934*/ 	.word	0x00030830
        /*0938*/ 	.short	0x010a
        /*093a*/ 	.byte	0x3f
	.zero		1


	//   ....[67]....
        /*093c*/ 	.word	0x000152a0
        /*0940*/ 	.word	0x00000003
        /*0944*/ 	.word	0x00030850
        /*0948*/ 	.short	0x010a
        /*094a*/ 	.byte	0x3f
	.zero		1


	//   ....[68]....
        /*094c*/ 	.word	0x00015300
        /*0950*/ 	.word	0x00000005
        /*0954*/ 	.word	0x00030830
        /*0958*/ 	.short	0x010a
        /*095a*/ 	.byte	0x3f
	.zero		1


	//   ....[69]....
        /*095c*/ 	.word	0x00015360
        /*0960*/ 	.word	0x00000003
        /*0964*/ 	.word	0x00030850
        /*0968*/ 	.short	0x010a
        /*096a*/ 	.byte	0x3f
	.zero		1


	//   ....[70]....
        /*096c*/ 	.word	0x000153c0
        /*0970*/ 	.word	0x00000005
        /*0974*/ 	.word	0x00030830
        /*0978*/ 	.short	0x010a
        /*097a*/ 	.byte	0x3f
	.zero		1


	//   ....[71]....
        /*097c*/ 	.word	0x00015420
        /*0980*/ 	.word	0x00000003
        /*0984*/ 	.word	0x00030850
        /*0988*/ 	.short	0x010a
        /*098a*/ 	.byte	0x3f
	.zero		1


	//   ....[72]....
        /*098c*/ 	.word	0x00015480
        /*0990*/ 	.word	0x00000003
        /*0994*/ 	.word	0x00030850
        /*0998*/ 	.short	0x010a
        /*099a*/ 	.byte	0x3f
	.zero		1


	//   ....[73]....
        /*099c*/ 	.word	0x000155d0
        /*09a0*/ 	.word	0x00000000
        /*09a4*/ 	.word	0x00030840
        /*09a8*/ 	.short	0x010a
        /*09aa*/ 	.byte	0x3f
	.zero		1


	//   ....[74]....
        /*09ac*/ 	.word	0x00016230
        /*09b0*/ 	.word	0x00000011
        /*09b4*/ 	.word	0x00030820
        /*09b8*/ 	.short	0x010a
        /*09ba*/ 	.byte	0x3f
	.zero		1


	//   ....[75]....
        /*09bc*/ 	.word	0x00016280
        /*09c0*/ 	.word	0x00000003
        /*09c4*/ 	.word	0x00030840
        /*09c8*/ 	.short	0x010a
        /*09ca*/ 	.byte	0x3f
	.zero		1


	//   ....[76]....
        /*09cc*/ 	.word	0x000162d0
        /*09d0*/ 	.word	0x00000003
        /*09d4*/ 	.word	0x00000060
        /*09d8*/ 	.short	0x010a
        /*09da*/ 	.byte	0x3f
	.zero		1


	//   ....[77]....
        /*09dc*/ 	.word	0x00016320
        /*09e0*/ 	.word	0x00000003
        /*09e4*/ 	.word	0x00030840
        /*09e8*/ 	.short	0x010a
        /*09ea*/ 	.byte	0x3f
	.zero		1


	//   ....[78]....
        /*09ec*/ 	.word	0x00016370
        /*09f0*/ 	.word	0x00000009
        /*09f4*/ 	.word	0x00000060
        /*09f8*/ 	.short	0x010a
        /*09fa*/ 	.byte	0x3f
	.zero		1


	//   ....[79]....
        /*09fc*/ 	.word	0x000163c0
        /*0a00*/ 	.word	0x00000002
        /*0a04*/ 	.word	0x00030840
        /*0a08*/ 	.short	0x010a
        /*0a0a*/ 	.byte	0x3f
	.zero		1


	//   ....[80]....
        /*0a0c*/ 	.word	0x00016410
        /*0a10*/ 	.word	0x00000002
        /*0a14*/ 	.word	0x00000060
        /*0a18*/ 	.short	0x010a
        /*0a1a*/ 	.byte	0x3f
	.zero		1


	//   ....[81]....
        /*0a1c*/ 	.word	0x00016460
        /*0a20*/ 	.word	0x00000002
        /*0a24*/ 	.word	0x00030860
        /*0a28*/ 	.short	0x010a
        /*0a2a*/ 	.byte	0x3f
	.zero		1


	//   ....[82]....
        /*0a2c*/ 	.word	0x00016550
        /*0a30*/ 	.word	0x00000000
        /*0a34*/ 	.word	0x00030820
        /*0a38*/ 	.short	0x010a
        /*0a3a*/ 	.byte	0x3f
	.zero		1


	//   ....[83]....
        /*0a3c*/ 	.word	0x000166f0
        /*0a40*/ 	.word	0x00000006
        /*0a44*/ 	.word	0x00000000
        /*0a48*/ 	.short	0x010a
        /*0a4a*/ 	.byte	0x3f
	.zero		1


	//   ....[84]....
        /*0a4c*/ 	.word	0x00016740
        /*0a50*/ 	.word	0x00000003
        /*0a54*/ 	.word	0x00000000
        /*0a58*/ 	.short	0x010a
        /*0a5a*/ 	.byte	0x3f
	.zero		1


	//   ....[85]....
        /*0a5c*/ 	.word	0x00016790
        /*0a60*/ 	.word	0x00000012
        /*0a64*/ 	.word	0x00000000
        /*0a68*/ 	.short	0x010a
        /*0a6a*/ 	.byte	0x3f
	.zero		1


	//----- nvinfo : EIATTR_NUM_MBARRIERS
	.align		4
.L_215:
        /*0a6c*/ 	.byte	0x03, 0x38
        /*0a6e*/ 	.short	0x0016


	//----- nvinfo : EIATTR_EXIT_INSTR_OFFSETS
	.align		4
        /*0a70*/ 	.byte	0x04, 0x1c
        /*0a72*/ 	.short	(.L_217 - .L_216)


	//   ....[0]....
.L_216:
        /*0a74*/ 	.word	0x00000a10


	//   ....[1]....
        /*0a78*/ 	.word	0x0000fe40


	//   ....[2]....
        /*0a7c*/ 	.word	0x00015170


	//----- nvinfo : EIATTR_MAX_THREADS
	.align		4
.L_217:
        /*0a80*/ 	.byte	0x04, 0x05
        /*0a82*/ 	.short	(.L_219 - .L_218)
.L_218:
        /*0a84*/ 	.word	0x00000180
        /*0a88*/ 	.word	0x00000001
        /*0a8c*/ 	.word	0x00000001


	//----- nvinfo : EIATTR_CRS_STACK_SIZE
	.align		4
.L_219:
        /*0a90*/ 	.byte	0x04, 0x1e
        /*0a92*/ 	.short	(.L_221 - .L_220)
.L_220:
        /*0a94*/ 	.word	0x00000000


	//----- nvinfo : EIATTR_CBANK_PARAM_SIZE
	.align		4
.L_221:
        /*0a98*/ 	.byte	0x03, 0x19
        /*0a9a*/ 	.short	0x0af0


	//----- nvinfo : EIATTR_PARAM_CBANK
	.align		4
        /*0a9c*/ 	.byte	0x04, 0x0a
        /*0a9e*/ 	.short	(.L_223 - .L_222)
	.align		4
.L_222:
        /*0aa0*/ 	.word	index@(.nv.constant0._ZN7cutlass13device_kernelIN5flash11enable_sm90INS1_16FlashAttnFwdSm90INS1_25CollectiveMainloopFwdSm90ILi2EN4cute5tupleIJNS5_1CILi1EEES8_S8_EEENS6_IJNS7_ILi128EEENS7_ILi96EEENS7_ILi192EEEEEELi192ENS_6half_tEfNS_4arch4Sm90ELb0ELb1ELb0ELb0ELb0ELb0ELb0ELb1ELb1ELb1ELb0ELb0EEENS1_21CollectiveEpilogueFwdINS6_IJSA_SC_SB_EEES9_SE_SG_Li256ELb0ELb1ELb0ELb0EEENS1_30DynamicPersistentTileSchedulerILi256ELi128ELb0ELb1ELb1EEEEEEEEEvNT_6ParamsE)
        /*0aa4*/ 	.short	0x0210
        /*0aa6*/ 	.short	0x0af0


	//----- nvinfo : EIATTR_SW_WAR
	.align		4
.L_223:
        /*0aa8*/ 	.byte	0x04, 0x36
        /*0aaa*/ 	.short	(.L_225 - .L_224)
.L_224:
        /*0aac*/ 	.word	0x00000008
.L_225:


//--------------------- .nv.info._ZN7cutlass13device_kernelIN5flash11enable_sm90INS1_16FlashAttnFwdSm90INS1_25CollectiveMainloopFwdSm90ILi2EN4cute5tupleIJNS5_1CILi1EEES8_S8_EEENS6_IJNS7_ILi128EEENS7_ILi96EEENS7_ILi192EEEEEELi192ENS_6half_tEfNS_4arch4Sm90ELb0ELb1ELb0ELb1ELb0ELb0ELb0ELb1ELb1ELb1ELb0ELb0EEENS1_21CollectiveEpilogueFwdINS6_IJSA_SC_SB_EEES9_SE_SG_Li256ELb1ELb1ELb0ELb0EEENS1_36VarlenDynamicPersistentTileSchedulerILi128ELi96ELi256ELi128ELb0ELb1ELb1ELb1ELb0ELb1EEEEEEEEEvNT_6ParamsE --------------------------
	.section	.nv.info._ZN7cutlass13device_kernelIN5flash11enable_sm90INS1_16FlashAttnFwdSm90INS1_25CollectiveMainloopFwdSm90ILi2EN4cute5tupleIJNS5_1CILi1EEES8_S8_EEENS6_IJNS7_ILi128EEENS7_ILi96EEENS7_ILi192EEEEEELi192ENS_6half_tEfNS_4arch4Sm90ELb0ELb1ELb0ELb1ELb0ELb0ELb0ELb1ELb1ELb1ELb0ELb0EEENS1_21CollectiveEpilogueFwdINS6_IJSA_SC_SB_EEES9_SE_SG_Li256ELb1ELb1ELb0ELb0EEENS1_36VarlenDynamicPersistentTileSchedulerILi128ELi96ELi256ELi128ELb0ELb1ELb1ELb1ELb0ELb1EEEEEEEEEvNT_6ParamsE,"",@"SHT_CUDA_INFO"
	.sectionflags	@""
	.align	4


	//----- nvinfo : EIATTR_CUDA_API_VERSION
	.align		4
        /*0000*/ 	.byte	0x04, 0x37
        /*0002*/ 	.short	(.L_227 - .L_226)
.L_226:
        /*0004*/ 	.word	0x00000082


	//----- nvinfo : EIATTR_KPARAM_INFO
	.align		4
.L_227:
        /*0008*/ 	.byte	0x04, 0x17
        /*000a*/ 	.short	(.L_229 - .L_228)
.L_228:
        /*000c*/ 	.word	0x00000000
        /*0010*/ 	.short	0x0000
        /*0012*/ 	.short	0x0070
        /*0014*/ 	.byte	0x00, 0xf0, 0x01, 0x2a


	//----- nvinfo : EIATTR_SPARSE_MMA_MASK
	.align		4
.L_229:
        /*0018*/ 	.byte	0x03, 0x50
        /*001a*/ 	.short	0x0000


	//----- nvinfo : EIATTR_MAXREG_COUNT
	.align		4
        /*001c*/ 	.byte	0x03, 0x1b
        /*001e*/ 	.short	0x00a8


	//----- nvinfo : EIATTR_NUM_BARRIERS
	.align		4
        /*0020*/ 	.byte	0x02, 0x4c
        /*0022*/ 	.byte	0x09
	.zero		1


	//----- nvinfo : EIATTR_EXTERNS
	.align		4
        /*0024*/ 	.byte	0x04, 0x0f
        /*0026*/ 	.short	(.L_231 - .L_230)


	//   ....[0]....
	.align		4
.L_230:
        /*0028*/ 	.word	index@(__assertfail)


	//----- nvinfo : EIATTR_ANNOTATIONS
	.align		4
.L_231:
        /*002c*/ 	.byte	0x04, 0x55
        /*002e*/ 	.short	(.L_233 - .L_232)


	//   ....[0]....
.L_232:
        /* <DEDUP_REMOVED lines=65> */


	//----- nvinfo : EIATTR_MERCURY_ISA_VERSION
	.align		4
.L_233:
        /*0428*/ 	.byte	0x03, 0x5f
        /*042a*/ 	.short	0x0101


	//----- nvinfo : EIATTR_UNUSED_LOAD_BYTE_OFFSET
	.align		4
        /*042c*/ 	.byte	0x04, 0x44
        /*042e*/ 	.short	(.L_235 - .L_234)


	//   ....[0]....
.L_234:
        /*0430*/ 	.word	0x00000a10
        /*0434*/ 	.word	0x0000fff0


	//   ....[1]....
        /*0438*/ 	.word	0x0000db80
        /*043c*/ 	.word	0x0000fff0


	//----- nvinfo : EIATTR_INT_WARP_WIDE_INSTR_OFFSETS
	.align		4
.L_235:
        /*0440*/ 	.byte	0x04, 0x31
        /*0442*/ 	.short	(.L_237 - .L_236)


	//   ....[0]....
.L_236:
        /*0444*/ 	.word	0x00000130


	//   ....[1]....
        /*0448*/ 	.word	0x00000170


	//   ....[2]....
        /*044c*/ 	.word	0x000001e0


	//   ....[3]....
        /*0450*/ 	.word	0x00011af0


	//   ....[4]....
        /*0454*/ 	.word	0x00011b90


	//   ....[5]....
        /*0458*/ 	.word	0x00015ad0


	//   ....[6]....
        /*045c*/ 	.word	0x00015b40


	//----- nvinfo : EIATTR_COOP_GROUP_MASK_REGIDS
	.align		4
.L_237:
        /*0460*/ 	.byte	0x04, 0x29
        /*0462*/ 	.short	(.L_239 - .L_238)


	//   ....[0]....
.L_238:
        /*0464*/ 	.word	0xffffffff


	//   ....[1]....
        /*0468*/ 	.word	0xffffffff


	//   ....[2]....
        /*046c*/ 	.word	0xffffffff


	//   ....[3]....
        /*0470*/ 	.word	0xffffffff


	//   ....[4]....
        /*0474*/ 	.word	0xffffffff


	//   ....[5]....
        /*0478*/ 	.word	0xffffffff


	//   ....[6]....
        /*047c*/ 	.word	0xffffffff


	//   ....[7]....
        /*0480*/ 	.word	0xffffffff


	//   ....[8]....
        /*0484*/ 	.word	0xffffffff


	//   ....[9]....
        /*0488*/ 	.word	0xffffffff


	//   ....[10]....
        /*048c*/ 	.word	0xffffffff


	//   ....[11]....
        /*0490*/ 	.word	0xffffffff


	//   ....[12]....
        /*0494*/ 	.word	0xffffffff


	//   ....[13]....
        /*0498*/ 	.word	0xffffffff


	//   ....[14]....
        /*049c*/ 	.word	0xffffffff


	//   ....[15]....
        /*04a0*/ 	.word	0xffffffff


	//   ....[16]....
        /*04a4*/ 	.word	0xffffffff


	//   ....[17]....
        /*04a8*/ 	.word	0xffffffff


	//   ....[18]....
        /*04ac*/ 	.word	0xffffffff


	//   ....[19]....
        /*04b0*/ 	.word	0xffffffff


	//   ....[20]....
        /*04b4*/ 	.word	0xffffffff


	//   ....[21]....
        /*04b8*/ 	.word	0xffffffff


	//   ....[22]....
        /*04bc*/ 	.word	0xffffffff


	//   ....[23]....
        /*04c0*/ 	.word	0xffffffff


	//   ....[24]....
        /*04c4*/ 	.word	0xffffffff


	//   ....[25]....
        /*04c8*/ 	.word	0xffffffff


	//   ....[26]....
        /*04cc*/ 	.word	0xffffffff


	//   ....[27]....
        /*04d0*/ 	.word	0xffffffff


	//   ....[28]....
        /*04d4*/ 	.word	0xffffffff


	//   ....[29]....
        /*04d8*/ 	.word	0xffffffff


	//   ....[30]....
        /*04dc*/ 	.word	0xffffffff


	//   ....[31]....
        /*04e0*/ 	.word	0xffffffff


	//   ....[32]....
        /*04e4*/ 	.word	0xffffffff


	//   ....[33]....
        /*04e8*/ 	.word	0xffffffff


	//   ....[34]....
        /*04ec*/ 	.word	0xffffffff


	//   ....[35]....
        /*04f0*/ 	.word	0xffffffff


	//   ....[36]....
        /*04f4*/ 	.word	0xffffffff


	//   ....[37]....
        /*04f8*/ 	.word	0xffffffff


	//   ....[38]....
        /*04fc*/ 	.word	0xffffffff


	//   ....[39]....
        /*0500*/ 	.word	0xffffffff


	//   ....[40]....
        /*0504*/ 	.word	0xffffffff


	//   ....[41]....
        /*0508*/ 	.word	0xffffffff


	//   ....[42]....
        /*050c*/ 	.word	0xffffffff


	//   ....[43]....
        /*0510*/ 	.word	0xffffffff


	//   ....[44]....
        /*0514*/ 	.word	0xffffffff


	//   ....[45]....
        /*0518*/ 	.word	0xffffffff


	//   ....[46]....
        /*051c*/ 	.word	0xffffffff


	//   ....[47]....
        /*0520*/ 	.word	0xffffffff


	//   ....[48]....
        /*0524*/ 	.word	0xffffffff


	//   ....[49]....
        /*0528*/ 	.word	0xffffffff


	//   ....[50]....
        /*052c*/ 	.word	0xffffffff


	//   ....[51]....
        /*0530*/ 	.word	0xffffffff


	//   ....[52]....
        /*0534*/ 	.word	0xffffffff


	//   ....[53]....
        /*0538*/ 	.word	0xffffffff


	//   ....[54]....
        /*053c*/ 	.word	0xffffffff


	//   ....[55]....
        /*0540*/ 	.word	0xffffffff


	//   ....[56]....
        /*0544*/ 	.word	0xffffffff


	//   ....[57]....
        /*0548*/ 	.word	0xffffffff


	//   ....[58]....
        /*054c*/ 	.word	0xffffffff


	//   ....[59]....
        /*0550*/ 	.word	0xffffffff


	//   ....[60]....
        /*0554*/ 	.word	0xffffffff


	//   ....[61]....
        /*0558*/ 	.word	0xffffffff


	//   ....[62]....
        /*055c*/ 	.word	0xffffffff


	//   ....[63]....
        /*0560*/ 	.word	0xffffffff


	//   ....[64]....
        /*0564*/ 	.word	0xffffffff


	//   ....[65]....
        /*0568*/ 	.word	0xffffffff


	//   ....[66]....
        /*056c*/ 	.word	0xffffffff


	//   ....[67]....
        /*0570*/ 	.word	0xffffffff


	//   ....[68]....
        /*0574*/ 	.word	0xffffffff


	//   ....[69]....
        /*0578*/ 	.word	0xffffffff


	//   ....[70]....
        /*057c*/ 	.word	0xffffffff


	//   ....[71]....
        /*0580*/ 	.word	0xffffffff


	//   ....[72]....
        /*0584*/ 	.word	0xffffffff


	//   ....[73]....
        /*0588*/ 	.word	0xffffffff


	//   ....[74]....
        /*058c*/ 	.word	0xffffffff


	//   ....[75]....
        /*0590*/ 	.word	0xffffffff


	//   ....[76]....
        /*0594*/ 	.word	0xffffffff


	//   ....[77]....
        /*0598*/ 	.word	0xffffffff


	//   ....[78]....
        /*059c*/ 	.word	0xffffffff


	//   ....[79]....
        /*05a0*/ 	.word	0xffffffff


	//   ....[80]....
        /*05a4*/ 	.word	0xffffffff


	//   ....[81]....
        /*05a8*/ 	.word	0xffffffff


	//   ....[82]....
        /*05ac*/ 	.word	0xffffffff


	//   ....[83]....
        /*05b0*/ 	.word	0xffffffff


	//   ....[84]....
        /*05b4*/ 	.word	0xffffffff


	//   ....[85]....
        /*05b8*/ 	.word	0xffffffff


	//   ....[86]....
        /*05bc*/ 	.word	0xffffffff


	//   ....[87]....
        /*05c0*/ 	.word	0xffffffff


	//   ....[88]....
        /*05c4*/ 	.word	0xffffffff


	//   ....[89]....
        /*05c8*/ 	.word	0xffffffff


	//   ....[90]....
        /*05cc*/ 	.word	0xffffffff


	//   ....[91]....
        /*05d0*/ 	.word	0xffffffff


	//   ....[92]....
        /*05d4*/ 	.word	0xffffffff


	//   ....[93]....
        /*05d8*/ 	.word	0xffffffff


	//   ....[94]....
        /*05dc*/ 	.word	0xffffffff


	//   ....[95]....
        /*05e0*/ 	.word	0xffffffff


	//   ....[96]....
        /*05e4*/ 	.word	0xffffffff


	//   ....[97]....
        /*05e8*/ 	.word	0xffffffff


	//   ....[98]....
        /*05ec*/ 	.word	0xffffffff


	//   ....[99]....
        /*05f0*/ 	.word	0xffffffff


	//   ....[100]....
        /*05f4*/ 	.word	0xffffffff


	//   ....[101]....
        /*05f8*/ 	.word	0xffffffff


	//   ....[102]....
        /*05fc*/ 	.word	0xffffffff


	//   ....[103]....
        /*0600*/ 	.word	0xffffffff


	//   ....[104]....
        /*0604*/ 	.word	0xffffffff


	//   ....[105]....
        /*0608*/ 	.word	0x0500000f


	//   ....[106]....
        /*060c*/ 	.word	0x0500000f


	//   ....[107]....
        /*0610*/ 	.word	0x0500000f


	//   ....[108]....
        /*0614*/ 	.word	0x0500000f


	//   ....[109]....
        /*0618*/ 	.word	0x0500000f


	//   ....[110]....
        /*061c*/ 	.word	0x0500000f


	//   ....[111]....
        /*0620*/ 	.word	0x0500000f


	//   ....[112]....
        /*0624*/ 	.word	0x0500000f


	//   ....[113]....
        /*0628*/ 	.word	0x0500000f


	//   ....[114]....
        /*062c*/ 	.word	0x0500000f


	//   ....[115]....
        /*0630*/ 	.word	0x0500000f


	//   ....[116]....
        /*0634*/ 	.word	0x0500000f


	//   ....[117]....
        /*0638*/ 	.word	0x0500000f


	//   ....[118]....
        /*063c*/ 	.word	0x0500000f


	//   ....[119]....
        /*0640*/ 	.word	0x0500000f


	//   ....[120]....
        /*0644*/ 	.word	0x0500000f


	//   ....[121]....
        /*0648*/ 	.word	0x0500000f


	//   ....[122]....
        /*064c*/ 	.word	0x0500000f


	//   ....[123]....
        /*0650*/ 	.word	0x0500000f


	//   ....[124]....
        /*0654*/ 	.word	0x0500000f


	//   ....[125]....
        /*0658*/ 	.word	0x0500000f


	//   ....[126]....
        /*065c*/ 	.word	0x0500000f


	//   ....[127]....
        /*0660*/ 	.word	0x0500000f


	//   ....[128]....
        /*0664*/ 	.word	0x0500000f


	//   ....[129]....
        /*0668*/ 	.word	0x0500000f


	//   ....[130]....
        /*066c*/ 	.word	0x0500000f


	//   ....[131]....
        /*0670*/ 	.word	0x0500000f


	//   ....[132]....
        /*0674*/ 	.word	0x0500000f


	//   ....[133]....
        /*0678*/ 	.word	0x0500000f


	//   ....[134]....
        /*067c*/ 	.word	0x0500000f


	//   ....[135]....
        /*0680*/ 	.word	0x0500000f


	//   ....[136]....
        /*0684*/ 	.word	0x0500000f


	//   ....[137]....
        /*0688*/ 	.word	0x0500000f


	//   ....[138]....
        /*068c*/ 	.word	0x0500000f


	//   ....[139]....
        /*0690*/ 	.word	0x0500000f


	//----- nvinfo : EIATTR_COOP_GROUP_INSTR_OFFSETS
	.align		4
.L_239:
        /*0694*/ 	.byte	0x04, 0x28
        /*0696*/ 	.short	(.L_241 - .L_240)


	//   ....[0]....
.L_240:
        /*0698*/ 	.word	0x00000060


	//   ....[1]....
        /*069c*/ 	.word	0x00000140


	//   ....[2]....
        /*06a0*/ 	.word	0x00000190


	//   ....[3]....
        /*06a4*/ 	.word	0x000003c0


	//   ....[4]....
        /*06a8*/ 	.word	0x00000520


	//   ....[5]....
        /*06ac*/ 	.word	0x00000640


	//   ....[6]....
        /*06b0*/ 	.word	0x000007a0


	//   ....[7]....
        /*06b4*/ 	.word	0x00001aa0


	//   ....[8]....
        /*06b8*/ 	.word	0x00002330


	//   ....[9]....
        /*06bc*/ 	.word	0x00002ec0


	//   ....[10]....
        /*06c0*/ 	.word	0x00003510


	//   ....[11]....
        /*06c4*/ 	.word	0x00003630


	//   ....[12]....
        /*06c8*/ 	.word	0x00003bc0


	//   ....[13]....
        /*06cc*/ 	.word	0x00003cb0


	//   ....[14]....
        /*06d0*/ 	.word	0x00005950


	//   ....[15]....
        /*06d4*/ 	.word	0x00005b30


	//   ....[16]....
        /*06d8*/ 	.word	0x000068b0


	//   ....[17]....
        /*06dc*/ 	.word	0x000069d0


	//   ....[18]....
        /*06e0*/ 	.word	0x00006f80


	//   ....[19]....
        /*06e4*/ 	.word	0x00006fd0


	//   ....[20]....
        /*06e8*/ 	.word	0x00008b50


	//   ....[21]....
        /*06ec*/ 	.word	0x00008b70


	//   ....[22]....
        /*06f0*/ 	.word	0x00008eb0


	//   ....[23]....
        /*06f4*/ 	.word	0x00008f10


	//   ....[24]....
        /*06f8*/ 	.word	0x0000a9a0


	//   ....[25]....
        /*06fc*/ 	.word	0x0000abb0


	//   ....[26]....
        /*0700*/ 	.word	0x0000b920


	//   ....[27]....
        /*0704*/ 	.word	0x0000ba40


	//   ....[28]....
        /*0708*/ 	.word	0x0000c090


	//   ....[29]....
        /*070c*/ 	.word	0x0000c0f0


	//   ....[30]....
        /*0710*/ 	.word	0x0000d0c0


	//   ....[31]....
        /*0714*/ 	.word	0x0000d100


	//   ....[32]....
        /*0718*/ 	.word	0x0000d200


	//   ....[33]....
        /*071c*/ 	.word	0x0000d220


	//   ....[34]....
        /*0720*/ 	.word	0x0000e9e0


	//   ....[35]....
        /*0724*/ 	.word	0x0000ea20


	//   ....[36]....
        /*0728*/ 	.word	0x0000ea50


	//   ....[37]....
        /*072c*/ 	.word	0x0000ea80


	//   ....[38]....
        /*0730*/ 	.word	0x0000f180


	//   ....[39]....
        /*0734*/ 	.word	0x0000f1c0


	//   ....[40]....
        /*0738*/ 	.word	0x0000f2d0


	//   ....[41]....
        /*073c*/ 	.word	0x0000f2f0


	//   ....[42]....
        /*0740*/ 	.word	0x0000f400


	//   ....[43]....
        /*0744*/ 	.word	0x0000f420


	//   ....[44]....
        /*0748*/ 	.word	0x0000f540


	//   ....[45]....
        /*074c*/ 	.word	0x0000f560


	//   ....[46]....
        /*0750*/ 	.word	0x0000ff10


	//   ....[47]....
        /*0754*/ 	.word	0x0000ff30


	//   ....[48]....
        /*0758*/ 	.word	0x00010040


	//   ....[49]....
        /*075c*/ 	.word	0x00010060


	//   ....[50]....
        /*0760*/ 	.word	0x00010170


	//   ....[51]....
        /*0764*/ 	.word	0x00010190


	//   ....[52]....
        /*0768*/ 	.word	0x000102b0


	//   ....[53]....
        /*076c*/ 	.word	0x000102d0


	//   ....[54]....
        /*0770*/ 	.word	0x00010480


	//   ....[55]....
        /*0774*/ 	.word	0x00010670


	//   ....[56]....
        /*0778*/ 	.word	0x000106a0


	//   ....[57]....
        /*077c*/ 	.word	0x000106d0


	//   ....[58]....
        /*0780*/ 	.word	0x00010700


	//   ....[59]....
        /*0784*/ 	.word	0x00010730


	//   ....[60]....
        /*0788*/ 	.word	0x00010760


	//   ....[61]....
        /*078c*/ 	.word	0x000108e0


	//   ....[62]....
        /*0790*/ 	.word	0x00010910


	//   ....[63]....
        /*0794*/ 	.word	0x00010940


	//   ....[64]....
        /*0798*/ 	.word	0x00010970


	//   ....[65]....
        /*079c*/ 	.word	0x000109a0


	//   ....[66]....
        /*07a0*/ 	.word	0x000109d0


	//   ....[67]....
        /*07a4*/ 	.word	0x00010a80


	//   ....[68]....
        /*07a8*/ 	.word	0x00010ae0


	//   ....[69]....
        /*07ac*/ 	.word	0x00010b70


	//   ....[70]....
        /*07b0*/ 	.word	0x000120d0


	//   ....[71]....
        /*07b4*/ 	.word	0x00012d20


	//   ....[72]....
        /*07b8*/ 	.word	0x00012d70


	//   ....[73]....
        /*07bc*/ 	.word	0x00012d90


	//   ....[74]....
        /*07c0*/ 	.word	0x00012dd0


	//   ....[75]....
        /*07c4*/ 	.word	0x00012f00


	//   ....[76]....
        /*07c8*/ 	.word	0x00012f10


	//   ....[77]....
        /*07cc*/ 	.word	0x00012fb0


	//   ....[78]....
        /*07d0*/ 	.word	0x00012fc0


	//   ....[79]....
        /*07d4*/ 	.word	0x00013060


	//   ....[80]....
        /*07d8*/ 	.word	0x00013070


	//   ....[81]....
        /*07dc*/ 	.word	0x00013110


	//   ....[82]....
        /*07e0*/ 	.word	0x00013120


	//   ....[83]....
        /*07e4*/ 	.word	0x000131a0


	//   ....[84]....
        /*07e8*/ 	.word	0x000131d0


	//   ....[85]....
        /*07ec*/ 	.word	0x000131f0


	//   ....[86]....
        /*07f0*/ 	.word	0x00013200


	//   ....[87]....
        /*07f4*/ 	.word	0x000162e0


	//   ....[88]....
        /*07f8*/ 	.word	0x00016340


	//   ....[89]....
        /*07fc*/ 	.word	0x00016370


	//   ....[90]....
        /*0800*/ 	.word	0x00016380


	//   ....[91]....
        /*0804*/ 	.word	0x000163b0


	//   ....[92]....
        /*0808*/ 	.word	0x000163e0


	//   ....[93]....
        /*080c*/ 	.word	0x00016410


	//   ....[94]....
        /*0810*/ 	.word	0x00016440


	//   ....[95]....
        /*0814*/ 	.word	0x000165d0


	//   ....[96]....
        /*0818*/ 	.word	0x00016600


	//   ....[97]....
        /*081c*/ 	.word	0x00016630


	//   ....[98]....
        /*0820*/ 	.word	0x00016660


	//   ....[99]....
        /*0824*/ 	.word	0x00016690


	//   ....[100]....
        /*0828*/ 	.word	0x000166c0


	//   ....[101]....
        /*082c*/ 	.word	0x00016780


	//   ....[102]....
        /*0830*/ 	.word	0x000167a0


	//   ....[103]....
        /*0834*/ 	.word	0x00016810


	//   ....[104]....
        /*0838*/ 	.word	0x00016ef0


	//   ....[105]....
        /*083c*/ 	.word	0x000175a0


	//   ....[106]....
        /*0840*/ 	.word	0x00017770


	//   ....[107]....
        /*0844*/ 	.word	0x000177c0


	//   ....[108]....
        /*0848*/ 	.word	0x000178f0


	//   ....[109]....
        /*084c*/ 	.word	0x00017940


	//   ....[110]....
        /*0850*/ 	.word	0x00017a80


	//   ....[111]....
        /*0854*/ 	.word	0x00017af0


	//   ....[112]....
        /*0858*/ 	.word	0x00017c20


	//   ....[113]....
        /*085c*/ 	.word	0x00017c70


	//   ....[114]....
        /*0860*/ 	.word	0x00017da0


	//   ....[115]....
        /*0864*/ 	.word	0x00017df0


	//   ....[116]....
        /*0868*/ 	.word	0x00017f20


	//   ....[117]....
        /*086c*/ 	.word	0x00017f70


	//   ....[118]....
        /*0870*/ 	.word	0x00018080


	//   ....[119]....
        /*0874*/ 	.word	0x000180f0


	//   ....[120]....
        /*0878*/ 	.word	0x00018200


	//   ....[121]....
        /*087c*/ 	.word	0x00018250


	//   ....[122]....
        /*0880*/ 	.word	0x00018580


	//   ....[123]....
        /*0884*/ 	.word	0x00018620


	//   ....[124]....
        /*0888*/ 	.word	0x00018750


	//   ....[125]....
        /*088c*/ 	.word	0x000187c0


	//   ....[126]....
        /*0890*/ 	.word	0x00018840


	//   ....[127]....
        /*0894*/ 	.word	0x000188c0


	//   ....[128]....
        /*0898*/ 	.word	0x00018940


	//   ....[129]....
        /*089c*/ 	.word	0x000189d0


	//   ....[130]....
        /*08a0*/ 	.word	0x00018a70


	//   ....[131]....
        /*08a4*/ 	.word	0x00018b10


	//   ....[132]....
        /*08a8*/ 	.word	0x00018b80


	//   ....[133]....
        /*08ac*/ 	.word	0x00018bf0


	//   ....[134]....
        /*08b0*/ 	.word	0x00018c60


	//   ....[135]....
        /*08b4*/ 	.word	0x00018ce0


	//   ....[136]....
        /*08b8*/ 	.word	0x00018d60


	//   ....[137]....
        /*08bc*/ 	.word	0x00018e00


	//   ....[138]....
        /*08c0*/ 	.word	0x00018e90


	//   ....[139]....
        /*08c4*/ 	.word	0x00018fc0


	//----- nvinfo : EIATTR_REG_RECONFIG
	.align		4
.L_241:
        /*08c8*/ 	.byte	0x01, 0x54
	.zero		2


	//----- nvinfo : EIATTR_SYSCALL_OFFSETS
	.align		4
        /*08cc*/ 	.byte	0x04, 0x46
        /*08ce*/ 	.short	(.L_243 - .L_242)


	//   ....[0]....
.L_242:
        /*08d0*/ 	.word	0x00001c80


	//   ....[1]....
        /*08d4*/ 	.word	0x00011d00


	//   ....[2]....
        /*08d8*/ 	.word	0x00011e50


	//   ....[3]....
        /*08dc*/ 	.word	0x00011f40


	//   ....[4]....
        /*08e0*/ 	.word	0x00012880


	//----- nvinfo : EIATTR_MBARRIER_INSTR_OFFSETS
	.align		4
.L_243:
        /*08e4*/ 	.byte	0x04, 0x39
        /*08e6*/ 	.short	(.L_245 - .L_244)


	//   ....[0]....
.L_244:
        /*08e8*/ 	.word	0x00000270
        /*08ec*/ 	.word	0x000000ff
        /*08f0*/ 	.word	0x00030800
        /*08f4*/ 	.short	0x0100
        /*08f6*/ 	.byte	0x08
	.zero		1


	//   ....[1]....
        /*08f8*/ 	.word	0x00000280
        /*08fc*/ 	.word	0x000000ff
        /*0900*/ 	.word	0x00030820
        /*0904*/ 	.short	0x0100
        /*0906*/ 	.byte	0x08
	.zero		1


	//   ....[2]....
        /*0908*/ 	.word	0x00000370
        /*090c*/ 	.word	0x000000ff
        /*0910*/ 	.word	0x00030830
        /*0914*/ 	.short	0x0100
        /*0916*/ 	.byte	0x08
	.zero		1


	//   ....[3]....
        /*0918*/ 	.word	0x00000380
        /*091c*/ 	.word	0x000000ff
        /*0920*/ 	.word	0x00030840
        /*0924*/ 	.short	0x0100
        /*0926*/ 	.byte	0x08
	.zero		1


	//   ....[4]....
        /*0928*/ 	.word	0x00000390
        /*092c*/ 	.word	0x000000ff
        /*0930*/ 	.word	0x00030838
        /*0934*/ 	.short	0x0100
        /*0936*/ 	.byte	0x08
	.zero		1


	//   ....[5]....
        /*0938*/ 	.word	0x000003a0
        /*093c*/ 	.word	0x000000ff
        /*0940*/ 	.word	0x00030848
        /*0944*/ 	.short	0x0100
        /*0946*/ 	.byte	0x08
	.zero		1


	//   ....[6]....
        /*0948*/ 	.word	0x000004d0
        /*094c*/ 	.word	0x000000ff
        /*0950*/ 	.word	0x00030850
        /*0954*/ 	.short	0x0100
        /*0956*/ 	.byte	0x08
	.zero		1


	//   ....[7]....
        /*0958*/ 	.word	0x000004e0
        /*095c*/ 	.word	0x000000ff
        /*0960*/ 	.word	0x00030860
        /*0964*/ 	.short	0x0100
        /*0966*/ 	.byte	0x08
	.zero		1


	//   ....[8]....
        /*0968*/ 	.word	0x000004f0
        /*096c*/ 	.word	0x000000ff
        /*0970*/ 	.word	0x00030858
        /*0974*/ 	.short	0x0100
        /*0976*/ 	.byte	0x08
	.zero		1


	//   ....[9]....
        /*0978*/ 	.word	0x00000500
        /*097c*/ 	.word	0x000000ff
        /*0980*/ 	.word	0x00030868
        /*0984*/ 	.short	0x0100
        /*0986*/ 	.byte	0x08
	.zero		1


	//   ....[10]....
        /*0988*/ 	.word	0x000005f0
        /*098c*/ 	.word	0x000000ff
        /*0990*/ 	.word	0x00030870
        /*0994*/ 	.short	0x0100
        /*0996*/ 	.byte	0x06
	.zero		1


	//   ....[11]....
        /*0998*/ 	.word	0x00000600
        /*099c*/ 	.word	0x000000ff
        /*09a0*/ 	.word	0x00030880
        /*09a4*/ 	.short	0x0100
        /*09a6*/ 	.byte	0x06
	.zero		1


	//   ....[12]....
        /*09a8*/ 	.word	0x00000610
        /*09ac*/ 	.word	0x000000ff
        /*09b0*/ 	.word	0x00030878
        /*09b4*/ 	.short	0x0100
        /*09b6*/ 	.byte	0x06
	.zero		1


	//   ....[13]....
        /*09b8*/ 	.word	0x00000620
        /*09bc*/ 	.word	0x000000ff
        /*09c0*/ 	.word	0x00030888
        /*09c4*/ 	.short	0x0100
        /*09c6*/ 	.byte	0x06
	.zero		1


	//   ....[14]....
        /*09c8*/ 	.word	0x00000750
        /*09cc*/ 	.word	0x000000ff
        /*09d0*/ 	.word	0x00030890
        /*09d4*/ 	.short	0x0100
        /*09d6*/ 	.byte	0x08
	.zero		1


	//   ....[15]....
        /*09d8*/ 	.word	0x00000760
        /*09dc*/ 	.word	0x000000ff
        /*09e0*/ 	.word	0x000308a0
        /*09e4*/ 	.short	0x0100
        /*09e6*/ 	.byte	0x08
	.zero		1


	//   ....[16]....
        /*09e8*/ 	.word	0x00000770
        /*09ec*/ 	.word	0x000000ff
        /*09f0*/ 	.word	0x00030898
        /*09f4*/ 	.short	0x0100
        /*09f6*/ 	.byte	0x08
	.zero		1


	//   ....[17]....
        /*09f8*/ 	.word	0x00000780
        /*09fc*/ 	.word	0x000000ff
        /*0a00*/ 	.word	0x000308a8
        /*0a04*/ 	.short	0x0100
        /*0a06*/ 	.byte	0x08
	.zero		1


	//   ....[18]....
        /*0a08*/ 	.word	0x000008b0
        /*0a0c*/ 	.word	0x000000ff
        /*0a10*/ 	.word	0x000308b0
        /*0a14*/ 	.short	0x0100
        /*0a16*/ 	.byte	0x08
	.zero		1


	//   ....[19]....
        /*0a18*/ 	.word	0x000008c0
        /*0a1c*/ 	.word	0x000000ff
        /*0a20*/ 	.word	0x000308c0
        /*0a24*/ 	.short	0x0100
        /*0a26*/ 	.byte	0x08
	.zero		1


	//   ....[20]....
        /*0a28*/ 	.word	0x000008d0
        /*0a2c*/ 	.word	0x000000ff
        /*0a30*/ 	.word	0x000308b8
        /*0a34*/ 	.short	0x0100
        /*0a36*/ 	.byte	0x08
	.zero		1


	//   ....[21]....
        /*0a38*/ 	.word	0x000008e0
        /*0a3c*/ 	.word	0x000000ff
        /*0a40*/ 	.word	0x000308c8
        /*0a44*/ 	.short	0x0100
        /*0a46*/ 	.byte	0x08
	.zero		1


	//   ....[22]....
        /*0a48*/ 	.word	0x00001d20
        /*0a4c*/ 	.word	0x000000ff
        /*0a50*/ 	.word	0x00030800
        /*0a54*/ 	.short	0x010a
        /*0a56*/ 	.byte	0x25
	.zero		1


	//   ....[23]....
        /*0a58*/ 	.word	0x00001da0
        /*0a5c*/ 	.word	0x00000003
        /*0a60*/ 	.word	0x00030830
        /*0a64*/ 	.short	0x010a
        /*0a66*/ 	.byte	0x3f
	.zero		1


	//   ....[24]....
        /*0a68*/ 	.word	0x00001e40
        /*0a6c*/ 	.word	0x00000003
        /*0a70*/ 	.word	0x00030830
        /*0a74*/ 	.short	0x010a
        /*0a76*/ 	.byte	0x3f
	.zero		1


	//   ....[25]....
        /*0a78*/ 	.word	0x000025c0
        /*0a7c*/ 	.word	0x00000000
        /*0a80*/ 	.word	0x00000000
        /*0a84*/ 	.short	0x0101
        /*0a86*/ 	.byte	0x3f
	.zero		1


	//   ....[26]....
        /*0a88*/ 	.word	0x00004ab0
        /*0a8c*/ 	.word	0x000000ff
        /*0a90*/ 	.word	0x00030830
        /*0a94*/ 	.short	0x010a
        /*0a96*/ 	.byte	0x06
	.zero		1


	//   ....[27]....
        /*0a98*/ 	.word	0x00004af0
        /*0a9c*/ 	.word	0x000000ff
        /*0aa0*/ 	.word	0x00030830
        /*0aa4*/ 	.short	0x010a
        /*0aa6*/ 	.byte	0x06
	.zero		1


	//   ....[28]....
        /*0aa8*/ 	.word	0x00005570
        /*0aac*/ 	.word	0x000000ff
        /*0ab0*/ 	.word	0x00030850
        /*0ab4*/ 	.short	0x010a
        /*0ab6*/ 	.byte	0x05
	.zero		1


	//   ....[29]....
        /*0ab8*/ 	.word	0x000055b0
        /*0abc*/ 	.word	0x000000ff
        /*0ac0*/ 	.word	0x00030850
        /*0ac4*/ 	.short	0x010a
        /*0ac6*/ 	.byte	0x05
	.zero		1


	//   ....[30]....
        /*0ac8*/ 	.word	0x00005990
        /*0acc*/ 	.word	0x00000000
        /*0ad0*/ 	.word	0x00000000
        /*0ad4*/ 	.short	0x0101
        /*0ad6*/ 	.byte	0x3f
	.zero		1


	//   ....[31]....
        /*0ad8*/ 	.word	0x000074d0
        /*0adc*/ 	.word	0x00000086
        /*0ae0*/ 	.word	0x00000000
        /*0ae4*/ 	.short	0x0101
        /*0ae6*/ 	.byte	0x3f
	.zero		1


	//   ....[32]....
        /*0ae8*/ 	.word	0x00007d10
        /*0aec*/ 	.word	0x000000ff
        /*0af0*/ 	.word	0x00030830
        /*0af4*/ 	.short	0x010a
        /*0af6*/ 	.byte	0x05
	.zero		1


	//   ....[33]....
        /*0af8*/ 	.word	0x00007d50
        /*0afc*/ 	.word	0x000000ff
        /*0b00*/ 	.word	0x00030830
        /*0b04*/ 	.short	0x010a
        /*0b06*/ 	.byte	0x05
	.zero		1


	//   ....[34]....
        /*0b08*/ 	.word	0x000087d0
        /*0b0c*/ 	.word	0x000000ff
        /*0b10*/ 	.word	0x00030850
        /*0b14*/ 	.short	0x010a
        /*0b16*/ 	.byte	0x05
	.zero		1


	//   ....[35]....
        /*0b18*/ 	.word	0x00008810
        /*0b1c*/ 	.word	0x000000ff
        /*0b20*/ 	.word	0x00030850
        /*0b24*/ 	.short	0x010a
        /*0b26*/ 	.byte	0x05
	.zero		1


	//   ....[36]....
        /*0b28*/ 	.word	0x00009750
        /*0b2c*/ 	.word	0x0000007b
        /*0b30*/ 	.word	0x00000000
        /*0b34*/ 	.short	0x0101
        /*0b36*/ 	.byte	0x3f
	.zero		1


	//   ....[37]....
        /*0b38*/ 	.word	0x000097c0
        /*0b3c*/ 	.word	0x0000007b
        /*0b40*/ 	.word	0x00000000
        /*0b44*/ 	.short	0x0101
        /*0b46*/ 	.byte	0x3f
	.zero		1


	//   ....[38]....
        /*0b48*/ 	.word	0x00009b40
        /*0b4c*/ 	.word	0x000000ff
        /*0b50*/ 	.word	0x00030830
        /*0b54*/ 	.short	0x010a
        /*0b56*/ 	.byte	0x05
	.zero		1


	//   ....[39]....
        /*0b58*/ 	.word	0x00009b80
        /*0b5c*/ 	.word	0x000000ff
        /*0b60*/ 	.word	0x00030830
        /*0b64*/ 	.short	0x010a
        /*0b66*/ 	.byte	0x05
	.zero		1


	//   ....[40]....
        /*0b68*/ 	.word	0x0000a600
        /*0b6c*/ 	.word	0x000000ff
        /*0b70*/ 	.word	0x00030850
        /*0b74*/ 	.short	0x010a
        /*0b76*/ 	.byte	0x05
	.zero		1


	//   ....[41]....
        /*0b78*/ 	.word	0x0000a640
        /*0b7c*/ 	.word	0x000000ff
        /*0b80*/ 	.word	0x00030850
        /*0b84*/ 	.short	0x010a
        /*0b86*/ 	.byte	0x05
	.zero		1


	//   ....[42]....
        /*0b88*/ 	.word	0x0000aa10
        /*0b8c*/ 	.word	0x00000000
        /*0b90*/ 	.word	0x00000000
        /*0b94*/ 	.short	0x0101
        /*0b96*/ 	.byte	0x3f
	.zero		1


	//   ....[43]....
        /*0b98*/ 	.word	0x0000c480
        /*0b9c*/ 	.word	0x00000083
        /*0ba0*/ 	.word	0x00000000
        /*0ba4*/ 	.short	0x0101
        /*0ba6*/ 	.byte	0x3f
	.zero		1


	//   ....[44]....
        /*0ba8*/ 	.word	0x0000d030
        /*0bac*/ 	.word	0x000000ff
        /*0bb0*/ 	.word	0x00030850
        /*0bb4*/ 	.short	0x010a
        /*0bb6*/ 	.byte	0x05
	.zero		1


	//   ....[45]....
        /*0bb8*/ 	.word	0x0000d070
        /*0bbc*/ 	.word	0x000000ff
        /*0bc0*/ 	.word	0x00030850
        /*0bc4*/ 	.short	0x010a
        /*0bc6*/ 	.byte	0x05
	.zero		1


	//   ....[46]....
        /*0bc8*/ 	.word	0x0000d520
        /*0bcc*/ 	.word	0x00000004
        /*0bd0*/ 	.word	0x00000000
        /*0bd4*/ 	.short	0x0101
        /*0bd6*/ 	.byte	0x3f
	.zero		1


	//   ....[47]....
        /*0bd8*/ 	.word	0x0000f1b0
        /*0bdc*/ 	.word	0x00000026
        /*0be0*/ 	.word	0x00000000
        /*0be4*/ 	.short	0x0101
        /*0be6*/ 	.byte	0x3f
	.zero		1


	//   ....[48]....
        /*0be8*/ 	.word	0x00012370
        /*0bec*/ 	.word	0x00000000
        /*0bf0*/ 	.word	0x00030840
        /*0bf4*/ 	.short	0x010a
        /*0bf6*/ 	.byte	0x3f
	.zero		1


	//   ....[49]....
        /*0bf8*/ 	.word	0x000133a0
        /*0bfc*/ 	.word	0x0000000a
        /*0c00*/ 	.word	0x00030800
        /*0c04*/ 	.short	0x0107
        /*0c06*/ 	.byte	0x3f
	.zero		1


	//   ....[50]....
        /*0c08*/ 	.word	0x000134b0
        /*0c0c*/ 	.word	0x00000002
        /*0c10*/ 	.word	0x00030800
        /*0c14*/ 	.short	0x0101
        /*0c16*/ 	.byte	0x3f
	.zero		1


	//   ....[51]....
        /*0c18*/ 	.word	0x000134d0
        /*0c1c*/ 	.word	0x00000002
        /*0c20*/ 	.word	0x00030820
        /*0c24*/ 	.short	0x010a
        /*0c26*/ 	.byte	0x3f
	.zero		1


	//   ....[52]....
        /*0c28*/ 	.word	0x00013860
        /*0c2c*/ 	.word	0x00000003
        /*0c30*/ 	.word	0x00030840
        /*0c34*/ 	.short	0x010a
        /*0c36*/ 	.byte	0x3f
	.zero		1


	//   ....[53]....
        /*0c38*/ 	.word	0x00013d20
        /*0c3c*/ 	.word	0x00000003
        /*0c40*/ 	.word	0x00000060
        /*0c44*/ 	.short	0x010a
        /*0c46*/ 	.byte	0x3f
	.zero		1


	//   ....[54]....
        /*0c48*/ 	.word	0x00014520
        /*0c4c*/ 	.word	0x00000003
        /*0c50*/ 	.word	0x00030840
        /*0c54*/ 	.short	0x010a
        /*0c56*/ 	.byte	0x3f
	.zero		1


	//   ....[55]....
        /*0c58*/ 	.word	0x000149e0
        /*0c5c*/ 	.word	0x00000002
        /*0c60*/ 	.word	0x00000060
        /*0c64*/ 	.short	0x010a
        /*0c66*/ 	.byte	0x3f
	.zero		1


	//   ....[56]....
        /*0c68*/ 	.word	0x000150f0
        /*0c6c*/ 	.word	0x00000002
        /*0c70*/ 	.word	0x00030840
        /*0c74*/ 	.short	0x010a
        /*0c76*/ 	.byte	0x3f
	.zero		1


	//   ....[57]....
        /*0c78*/ 	.word	0x000155b0
        /*0c7c*/ 	.word	0x00000002
        /*0c80*/ 	.word	0x00000060
        /*0c84*/ 	.short	0x010a
        /*0c86*/ 	.byte	0x3f
	.zero		1


	//   ....[58]....
        /*0c88*/ 	.word	0x00015c50
        /*0c8c*/ 	.word	0x00000000
        /*0c90*/ 	.word	0x00030860
        /*0c94*/ 	.short	0x010a
        /*0c96*/ 	.byte	0x3f
	.zero		1


	//   ....[59]....
        /*0c98*/ 	.word	0x00016e70
        /*0c9c*/ 	.word	0x00000000
        /*0ca0*/ 	.word	0x00030820
        /*0ca4*/ 	.short	0x010a
        /*0ca6*/ 	.byte	0x3f
	.zero		1


	//   ....[60]....
        /*0ca8*/ 	.word	0x00017050
        /*0cac*/ 	.word	0x00000006
        /*0cb0*/ 	.word	0x00000000
        /*0cb4*/ 	.short	0x010a
        /*0cb6*/ 	.byte	0x3f
	.zero		1


	//   ....[61]....
        /*0cb8*/ 	.word	0x000170c0
        /*0cbc*/ 	.word	0x00000007
        /*0cc0*/ 	.word	0x00000000
        /*0cc4*/ 	.short	0x010a
        /*0cc6*/ 	.byte	0x3f
	.zero		1


	//   ....[62]....
        /*0cc8*/ 	.word	0x00017130
        /*0ccc*/ 	.word	0x00000004
        /*0cd0*/ 	.word	0x00000000
        /*0cd4*/ 	.short	0x010a
        /*0cd6*/ 	.byte	0x3f
	.zero		1


	//   ....[63]....
        /*0cd8*/ 	.word	0x00017160
        /*0cdc*/ 	.word	0x00000003
        /*0ce0*/ 	.word	0x00000000
        /*0ce4*/ 	.short	0x010a
        /*0ce6*/ 	.byte	0x3f
	.zero		1


	//   ....[64]....
        /*0ce8*/ 	.word	0x000171d0
        /*0cec*/ 	.word	0x00000003
        /*0cf0*/ 	.word	0x00030800
        /*0cf4*/ 	.short	0x010a
        /*0cf6*/ 	.byte	0x3f
	.zero		1


	//   ....[65]....
        /*0cf8*/ 	.word	0x00017220
        /*0cfc*/ 	.word	0x00000003
        /*0d00*/ 	.word	0x00030830
        /*0d04*/ 	.short	0x010a
        /*0d06*/ 	.byte	0x3f
	.zero		1


	//   ....[66]....
        /*0d08*/ 	.word	0x00017280
        /*0d0c*/ 	.word	0x0000000b
        /*0d10*/ 	.word	0x00030830
        /*0d14*/ 	.short	0x010a
        /*0d16*/ 	.byte	0x3f
	.zero		1


	//   ....[67]....
        /*0d18*/ 	.word	0x000172e0
        /*0d1c*/ 	.word	0x00000003
        /*0d20*/ 	.word	0x00030850
        /*0d24*/ 	.short	0x010a
        /*0d26*/ 	.byte	0x3f
	.zero		1


	//   ....[68]....
        /*0d28*/ 	.word	0x00017340
        /*0d2c*/ 	.word	0x00000005
        /*0d30*/ 	.word	0x00030830
        /*0d34*/ 	.short	0x010a
        /*0d36*/ 	.byte	0x3f
	.zero		1


	//   ....[69]....
        /*0d38*/ 	.word	0x000173a0
        /*0d3c*/ 	.word	0x00000003
        /*0d40*/ 	.word	0x00030850
        /*0d44*/ 	.short	0x010a
        /*0d46*/ 	.byte	0x3f
	.zero		1


	//   ....[70]....
        /*0d48*/ 	.word	0x00017400
        /*0d4c*/ 	.word	0x00000005
        /*0d50*/ 	.word	0x00030830
        /*0d54*/ 	.short	0x010a
        /*0d56*/ 	.byte	0x3f
	.zero		1


	//   ....[71]....
        /*0d58*/ 	.word	0x00017460
        /*0d5c*/ 	.word	0x00000003
        /*0d60*/ 	.word	0x00030850
        /*0d64*/ 	.short	0x010a
        /*0d66*/ 	.byte	0x3f
	.zero		1


	//   ....[72]....
        /*0d68*/ 	.word	0x000174c0
        /*0d6c*/ 	.word	0x00000003
        /*0d70*/ 	.word	0x00030850
        /*0d74*/ 	.short	0x010a
        /*0d76*/ 	.byte	0x3f
	.zero		1


	//   ....[73]....
        /*0d78*/ 	.word	0x00017660
        /*0d7c*/ 	.word	0x00000000
        /*0d80*/ 	.word	0x00030840
        /*0d84*/ 	.short	0x010a
        /*0d86*/ 	.byte	0x3f
	.zero		1


	//   ....[74]....
        /*0d88*/ 	.word	0x000182a0
        /*0d8c*/ 	.word	0x00000002
        /*0d90*/ 	.word	0x00030820
        /*0d94*/ 	.short	0x010a
        /*0d96*/ 	.byte	0x3f
	.zero		1


	//   ....[75]....
        /*0d98*/ 	.word	0x000182f0
        /*0d9c*/ 	.word	0x00000003
        /*0da0*/ 	.word	0x00030840
        /*0da4*/ 	.short	0x010a
        /*0da6*/ 	.byte	0x3f
	.zero		1


	//   ....[76]....
        /*0da8*/ 	.word	0x00018340
        /*0dac*/ 	.word	0x00000003
        /*0db0*/ 	.word	0x00000060
        /*0db4*/ 	.short	0x010a
        /*0db6*/ 	.byte	0x3f
	.zero		1


	//   ....[77]....
        /*0db8*/ 	.word	0x00018390
        /*0dbc*/ 	.word	0x00000003
        /*0dc0*/ 	.word	0x00030840
        /*0dc4*/ 	.short	0x010a
        /*0dc6*/ 	.byte	0x3f
	.zero		1


	//   ....[78]....
        /*0dc8*/ 	.word	0x000183e0
        /*0dcc*/ 	.word	0x00000002
        /*0dd0*/ 	.word	0x00000060
        /*0dd4*/ 	.short	0x010a
        /*0dd6*/ 	.byte	0x3f
	.zero		1


	//   ....[79]....
        /*0dd8*/ 	.word	0x00018430
        /*0ddc*/ 	.word	0x00000002
        /*0de0*/ 	.word	0x00030840
        /*0de4*/ 	.short	0x010a
        /*0de6*/ 	.byte	0x3f
	.zero		1


	//   ....[80]....
        /*0de8*/ 	.word	0x00018480
        /*0dec*/ 	.word	0x00000002
        /*0df0*/ 	.word	0x00000060
        /*0df4*/ 	.short	0x010a
        /*0df6*/ 	.byte	0x3f
	.zero		1


	//   ....[81]....
        /*0df8*/ 	.word	0x000184d0
        /*0dfc*/ 	.word	0x00000000
        /*0e00*/ 	.word	0x00030860
        /*0e04*/ 	.short	0x010a
        /*0e06*/ 	.byte	0x3f
	.zero		1


	//   ....[82]....
        /*0e08*/ 	.word	0x00018ee0
        /*0e0c*/ 	.word	0x00000000
        /*0e10*/ 	.word	0x00030820
        /*0e14*/ 	.short	0x010a
        /*0e16*/ 	.byte	0x3f
	.zero		1


	//   ....[83]....
        /*0e18*/ 	.word	0x00019080
        /*0e1c*/ 	.word	0x00000006
        /*0e20*/ 	.word	0x00000000
        /*0e24*/ 	.short	0x010a
        /*0e26*/ 	.byte	0x3f
	.zero		1


	//   ....[84]....
        /*0e28*/ 	.word	0x000190d0
        /*0e2c*/ 	.word	0x00000007
        /*0e30*/ 	.word	0x00000000
        /*0e34*/ 	.short	0x010a
        /*0e36*/ 	.byte	0x3f
	.zero		1


	//   ....[85]....
        /*0e38*/ 	.word	0x00019120
        /*0e3c*/ 	.word	0x00000004
        /*0e40*/ 	.word	0x00000000
        /*0e44*/ 	.short	0x010a
        /*0e46*/ 	.byte	0x3f
	.zero		1


	//----- nvinfo : EIATTR_NUM_MBARRIERS
	.align		4
.L_245:
        /*0e48*/ 	.byte	0x03, 0x38
        /*0e4a*/ 	.short	0x0016


	//----- nvinfo : EIATTR_EXIT_INSTR_OFFSETS
	.align		4
        /*0e4c*/ 	.byte	0x04, 0x1c
        /*0e4e*/ 	.short	(.L_247 - .L_246)


	//   ....[0]....
.L_246:
        /*0e50*/ 	.word	0x00000a50


	//   ....[1]....
        /*0e54*/ 	.word	0x00010420


	//   ....[2]....
        /*0e58*/ 	.word	0x000171b0


	//----- nvinfo : EIATTR_MAX_THREADS
	.align		4
.L_247:
        /*0e5c*/ 	.byte	0x04, 0x05
        /*0e5e*/ 	.short	(.L_249 - .L_248)
.L_248:
        /*0e60*/ 	.word	0x00000180
        /*0e64*/ 	.word	0x00000001
        /*0e68*/ 	.word	0x00000001


	//----- nvinfo : EIATTR_CRS_STACK_SIZE
	.align		4
.L_249:
        /*0e6c*/ 	.byte	0x04, 0x1e
        /*0e6e*/ 	.short	(.L_251 - .L_250)
.L_250:
        /*0e70*/ 	.word	0x00000000


	//----- nvinfo : EIATTR_CBANK_PARAM_SIZE
	.align		4
.L_251:
        /*0e74*/ 	.byte	0x03, 0x19
        /*0e76*/ 	.short	0x0af0


	//----- nvinfo : EIATTR_PARAM_CBANK
	.align		4
        /*0e78*/ 	.byte	0x04, 0x0a
        /*0e7a*/ 	.short	(.L_253 - .L_252)
	.align		4
.L_252:
        /*0e7c*/ 	.word	index@(.nv.constant0._ZN7cutlass13device_kernelIN5flash11enable_sm90INS1_16FlashAttnFwdSm90INS1_25CollectiveMainloopFwdSm90ILi2EN4cute5tupleIJNS5_1CILi1EEES8_S8_EEENS6_IJNS7_ILi128EEENS7_ILi96EEENS7_ILi192EEEEEELi192ENS_6half_tEfNS_4arch4Sm90ELb0ELb1ELb0ELb1ELb0ELb0ELb0ELb1ELb1ELb1ELb0ELb0EEENS1_21CollectiveEpilogueFwdINS6_IJSA_SC_SB_EEES9_SE_SG_Li256ELb1ELb1ELb0ELb0EEENS1_36VarlenDynamicPersistentTileSchedulerILi128ELi96ELi256ELi128ELb0ELb1ELb1ELb1ELb0ELb1EEEEEEEEEvNT_6ParamsE)
        /*0e80*/ 	.short	0x0210
        /*0e82*/ 	.short	0x0af0


	//----- nvinfo : EIATTR_SW_WAR
	.align		4
.L_253:
        /*0e84*/ 	.byte	0x04, 0x36
        /*0e86*/ 	.short	(.L_255 - .L_254)
.L_254:
        /*0e88*/ 	.word	0x00000008
.L_255:


//--------------------- .nv.info._ZN7cutlass13device_kernelIN5flash11enable_sm90INS1_16FlashAttnFwdSm90INS1_25CollectiveMainloopFwdSm90ILi2EN4cute5tupleIJNS5_1CILi1EEES8_S8_EEENS6_IJNS7_ILi128EEENS7_ILi96EEENS7_ILi192EEEEEELi192ENS_6half_tEfNS_4arch4Sm90ELb0ELb1ELb0ELb1ELb0ELb1ELb0ELb1ELb1ELb1ELb0ELb0EEENS1_21CollectiveEpilogueFwdINS6_IJSA_SC_SB_EEES9_SE_SG_Li256ELb1ELb1ELb0ELb0EEENS1_36VarlenDynamicPersistentTileSchedulerILi128ELi96ELi256ELi128ELb0ELb1ELb1ELb1ELb0ELb1EEEEEEEEEvNT_6ParamsE --------------------------
	.section	.nv.info._ZN7cutlass13device_kernelIN5flash11enable_sm90INS1_16FlashAttnFwdSm90INS1_25CollectiveMainloopFwdSm90ILi2EN4cute5tupleIJNS5_1CILi1EEES8_S8_EEENS6_IJNS7_ILi128EEENS7_ILi96EEENS7_ILi192EEEEEELi192ENS_6half_tEfNS_4arch4Sm90ELb0ELb1ELb0ELb1ELb0ELb1ELb0ELb1ELb1ELb1ELb0ELb0EEENS1_21CollectiveEpilogueFwdINS6_IJSA_SC_SB_EEES9_SE_SG_Li256ELb1ELb1ELb0ELb0EEENS1_36VarlenDynamicPersistentTileSchedulerILi128ELi96ELi256ELi128ELb0ELb1ELb1ELb1ELb0ELb1EEEEEEEEEvNT_6ParamsE,"",@"SHT_CUDA_INFO"
	.sectionflags	@""
	.align	4


	//----- nvinfo : EIATTR_CUDA_API_VERSION
	.align		4
        /*0000*/ 	.byte	0x04, 0x37
        /*0002*/ 	.short	(.L_257 - .L_256)
.L_256:
        /*0004*/ 	.word	0x00000082


	//----- nvinfo : EIATTR_KPARAM_INFO
	.align		4
.L_257:
        /*0008*/ 	.byte	0x04, 0x17
        /*000a*/ 	.short	(.L_259 - .L_258)
.L_258:
        /*000c*/ 	.word	0x00000000
        /*0010*/ 	.short	0x0000
        /*0012*/ 	.short	0x0070
        /*0014*/ 	.byte	0x00, 0xf0, 0x01, 0x2a


	//----- nvinfo : EIATTR_SPARSE_MMA_MASK
	.align		4
.L_259:
        /*0018*/ 	.byte	0x03, 0x50
        /*001a*/ 	.short	0x0000


	//----- nvinfo : EIATTR_MAXREG_COUNT
	.align		4
        /*001c*/ 	.byte	0x03, 0x1b
        /*001e*/ 	.short	0x00a8


	//----- nvinfo : EIATTR_NUM_BARRIERS
	.align		4
        /*0020*/ 	.byte	0x02, 0x4c
        /*0022*/ 	.byte	0x10
	.zero		1


	//----- nvinfo : EIATTR_EXTERNS
	.align		4
        /*0024*/ 	.byte	0x04, 0x0f
        /*0026*/ 	.short	(.L_261 - .L_260)


	//   ....[0]....
	.align		4
.L_260:
        /*0028*/ 	.word	index@(__assertfail)


	//----- nvinfo : EIATTR_ANNOTATIONS
	.align		4
.L_261:
        /*002c*/ 	.byte	0x04, 0x55
        /*002e*/ 	.short	(.L_263 - .L_262)


	//   ....[0]....
.L_262:
        /* <DEDUP_REMOVED lines=117> */


	//----- nvinfo : EIATTR_MERCURY_ISA_VERSION
	.align		4
.L_263:
        /*0770*/ 	.byte	0x03, 0x5f
        /*0772*/ 	.short	0x0101


	//----- nvinfo : EIATTR_UNUSED_LOAD_BYTE_OFFSET
	.align		4
        /*0774*/ 	.byte	0x04, 0x44
        /*0776*/ 	.short	(.L_265 - .L_264)


	//   ....[0]....
.L_264:
        /*0778*/ 	.word	0x00000ab0
        /*077c*/ 	.word	0x0000fff0


	//   ....[1]....
        /*0780*/ 	.word	0x0001ed90
        /*0784*/ 	.word	0x0000fff0


	//----- nvinfo : EIATTR_INT_WARP_WIDE_INSTR_OFFSETS
	.align		4
.L_265:
        /*0788*/ 	.byte	0x04, 0x31
        /*078a*/ 	.short	(.L_267 - .L_266)


	//   ....[0]....
.L_266:
        /*078c*/ 	.word	0x00000190


	//   ....[1]....
        /*0790*/ 	.word	0x000001d0


	//   ....[2]....
        /*0794*/ 	.word	0x00000240


	//   ....[3]....
        /*0798*/ 	.word	0x00024550


	//   ....[4]....
        /*079c*/ 	.word	0x000245e0


	//   ....[5]....
        /*07a0*/ 	.word	0x000284a0


	//   ....[6]....
        /*07a4*/ 	.word	0x00028500


	//----- nvinfo : EIATTR_COOP_GROUP_MASK_REGIDS
	.align		4
.L_267:
        /*07a8*/ 	.byte	0x04, 0x29
        /*07aa*/ 	.short	(.L_269 - .L_268)


	//   ....[0]....
.L_268:
        /*07ac*/ 	.word	0xffffffff


	//   ....[1]....
        /*07b0*/ 	.word	0xffffffff


	//   ....[2]....
        /*07b4*/ 	.word	0xffffffff


	//   ....[3]....
        /*07b8*/ 	.word	0xffffffff


	//   ....[4]....
        /*07bc*/ 	.word	0xffffffff


	//   ....[5]....
        /*07c0*/ 	.word	0xffffffff


	//   ....[6]....
        /*07c4*/ 	.word	0xffffffff


	//   ....[7]....
        /*07c8*/ 	.word	0xffffffff


	//   ....[8]....
        /*07cc*/ 	.word	0xffffffff


	//   ....[9]....
        /*07d0*/ 	.word	0xffffffff


	//   ....[10]....
        /*07d4*/ 	.word	0xffffffff


	//   ....[11]....
        /*07d8*/ 	.word	0xffffffff


	//   ....[12]....
        /*07dc*/ 	.word	0xffffffff


	//   ....[13]....
        /*07e0*/ 	.word	0xffffffff


	//   ....[14]....
        /*07e4*/ 	.word	0xffffffff


	//   ....[15]....
        /*07e8*/ 	.word	0xffffffff


	//   ....[16]....
        /*07ec*/ 	.word	0xffffffff


	//   ....[17]....
        /*07f0*/ 	.word	0xffffffff


	//   ....[18]....
        /*07f4*/ 	.word	0xffffffff


	//   ....[19]....
        /*07f8*/ 	.word	0xffffffff


	//   ....[20]....
        /*07fc*/ 	.word	0xffffffff


	//   ....[21]....
        /*0800*/ 	.word	0xffffffff


	//   ....[22]....
        /*0804*/ 	.word	0xffffffff


	//   ....[23]....
        /*0808*/ 	.word	0xffffffff


	//   ....[24]....
        /*080c*/ 	.word	0xffffffff


	//   ....[25]....
        /*0810*/ 	.word	0xffffffff


	//   ....[26]....
        /*0814*/ 	.word	0xffffffff


	//   ....[27]....
        /*0818*/ 	.word	0xffffffff


	//   ....[28]....
        /*081c*/ 	.word	0xffffffff


	//   ....[29]....
        /*0820*/ 	.word	0xffffffff


	//   ....[30]....
        /*0824*/ 	.word	0xffffffff


	//   ....[31]....
        /*0828*/ 	.word	0xffffffff


	//   ....[32]....
        /*082c*/ 	.word	0xffffffff


	//   ....[33]....
        /*0830*/ 	.word	0xffffffff


	//   ....[34]....
        /*0834*/ 	.word	0xffffffff


	//   ....[35]....
        /*0838*/ 	.word	0xffffffff


	//   ....[36]....
        /*083c*/ 	.word	0xffffffff


	//   ....[37]....
        /*0840*/ 	.word	0xffffffff


	//   ....[38]....
        /*0844*/ 	.word	0xffffffff


	//   ....[39]....
        /*0848*/ 	.word	0xffffffff


	//   ....[40]....
        /*084c*/ 	.word	0xffffffff


	//   ....[41]....
        /*0850*/ 	.word	0xffffffff


	//   ....[42]....
        /*0854*/ 	.word	0xffffffff


	//   ....[43]....
        /*0858*/ 	.word	0xffffffff


	//   ....[44]....
        /*085c*/ 	.word	0xffffffff


	//   ....[45]....
        /*0860*/ 	.word	0xffffffff


	//   ....[46]....
        /*0864*/ 	.word	0xffffffff


	//   ....[47]....
        /*0868*/ 	.word	0xffffffff


	//   ....[48]....
        /*086c*/ 	.word	0xffffffff


	//   ....[49]....
        /*0870*/ 	.word	0xffffffff


	//   ....[50]....
        /*0874*/ 	.word	0xffffffff


	//   ....[51]....
        /*0878*/ 	.word	0xffffffff


	//   ....[52]....
        /*087c*/ 	.word	0xffffffff


	//   ....[53]....
        /*0880*/ 	.word	0xffffffff


	//   ....[54]....
        /*0884*/ 	.word	0xffffffff


	//   ....[55]....
        /*0888*/ 	.word	0xffffffff


	//   ....[56]....
        /*088c*/ 	.word	0xffffffff


	//   ....[57]....
        /*0890*/ 	.word	0xffffffff


	//   ....[58]....
        /*0894*/ 	.word	0xffffffff


	//   ....[59]....
        /*0898*/ 	.word	0xffffffff


	//   ....[60]....
        /*089c*/ 	.word	0xffffffff


	//   ....[61]....
        /*08a0*/ 	.word	0xffffffff


	//   ....[62]....
        /*08a4*/ 	.word	0xffffffff


	//   ....[63]....
        /*08a8*/ 	.word	0xffffffff


	//   ....[64]....
        /*08ac*/ 	.word	0xffffffff


	//   ....[65]....
        /*08b0*/ 	.word	0xffffffff


	//   ....[66]....
        /*08b4*/ 	.word	0xffffffff


	//   ....[67]....
        /*08b8*/ 	.word	0xffffffff


	//   ....[68]....
        /*08bc*/ 	.word	0xffffffff


	//   ....[69]....
        /*08c0*/ 	.word	0xffffffff


	//   ....[70]....
        /*08c4*/ 	.word	0xffffffff


	//   ....[71]....
        /*08c8*/ 	.word	0xffffffff


	//   ....[72]....
        /*08cc*/ 	.word	0xffffffff


	//   ....[73]....
        /*08d0*/ 	.word	0xffffffff


	//   ....[74]....
        /*08d4*/ 	.word	0xffffffff


	//   ....[75]....
        /*08d8*/ 	.word	0xffffffff


	//   ....[76]....
        /*08dc*/ 	.word	0xffffffff


	//   ....[77]....
        /*08e0*/ 	.word	0xffffffff


	//   ....[78]....
        /*08e4*/ 	.word	0xffffffff


	//   ....[79]....
        /*08e8*/ 	.word	0xffffffff


	//   ....[80]....
        /*08ec*/ 	.word	0xffffffff


	//   ....[81]....
        /*08f0*/ 	.word	0xffffffff


	//   ....[82]....
        /*08f4*/ 	.word	0xffffffff


	//   ....[83]....
        /*08f8*/ 	.word	0xffffffff


	//   ....[84]....
        /*08fc*/ 	.word	0xffffffff


	//   ....[85]....
        /*0900*/ 	.word	0xffffffff


	//   ....[86]....
        /*0904*/ 	.word	0xffffffff


	//   ....[87]....
        /*0908*/ 	.word	0xffffffff


	//   ....[88]....
        /*090c*/ 	.word	0xffffffff


	//   ....[89]....
        /*0910*/ 	.word	0xffffffff


	//   ....[90]....
        /*0914*/ 	.word	0xffffffff


	//   ....[91]....
        /*0918*/ 	.word	0xffffffff


	//   ....[92]....
        /*091c*/ 	.word	0xffffffff


	//   ....[93]....
        /*0920*/ 	.word	0xffffffff


	//   ....[94]....
        /*0924*/ 	.word	0xffffffff


	//   ....[95]....
        /*0928*/ 	.word	0xffffffff


	//   ....[96]....
        /*092c*/ 	.word	0xffffffff


	//   ....[97]....
        /*0930*/ 	.word	0xffffffff


	//   ....[98]....
        /*0934*/ 	.word	0xffffffff


	//   ....[99]....
        /*0938*/ 	.word	0xffffffff


	//   ....[100]....
        /*093c*/ 	.word	0xffffffff


	//   ....[101]....
        /*0940*/ 	.word	0xffffffff


	//   ....[102]....
        /*0944*/ 	.word	0xffffffff


	//   ....[103]....
        /*0948*/ 	.word	0xffffffff


	//   ....[104]....
        /*094c*/ 	.word	0xffffffff


	//   ....[105]....
        /*0950*/ 	.word	0xffffffff


	//   ....[106]....
        /*0954*/ 	.word	0xffffffff


	//   ....[107]....
        /*0958*/ 	.word	0xffffffff


	//   ....[108]....
        /*095c*/ 	.word	0xffffffff


	//   ....[109]....
        /*0960*/ 	.word	0xffffffff


	//   ....[110]....
        /*0964*/ 	.word	0xffffffff


	//   ....[111]....
        /*0968*/ 	.word	0xffffffff


	//   ....[112]....
        /*096c*/ 	.word	0xffffffff


	//   ....[113]....
        /*0970*/ 	.word	0xffffffff


	//   ....[114]....
        /*0974*/ 	.word	0xffffffff


	//   ....[115]....
        /*0978*/ 	.word	0xffffffff


	//   ....[116]....
        /*097c*/ 	.word	0xffffffff


	//   ....[117]....
        /*0980*/ 	.word	0xffffffff


	//   ....[118]....
        /*0984*/ 	.word	0xffffffff


	//   ....[119]....
        /*0988*/ 	.word	0xffffffff


	//   ....[120]....
        /*098c*/ 	.word	0xffffffff


	//   ....[121]....
        /*0990*/ 	.word	0xffffffff


	//   ....[122]....
        /*0994*/ 	.word	0x0500000f


	//   ....[123]....
        /*0998*/ 	.word	0x0500000f


	//   ....[124]....
        /*099c*/ 	.word	0x0500000f


	//   ....[125]....
        /*09a0*/ 	.word	0x0500000f


	//   ....[126]....
        /*09a4*/ 	.word	0x0500000f


	//   ....[127]....
        /*09a8*/ 	.word	0x0500000f


	//   ....[128]....
        /*09ac*/ 	.word	0x0500000f


	//   ....[129]....
        /*09b0*/ 	.word	0x0500000f


	//   ....[130]....
        /*09b4*/ 	.word	0x0500000f


	//   ....[131]....
        /*09b8*/ 	.word	0x0500000f


	//   ....[132]....
        /*09bc*/ 	.word	0x0500000f


	//   ....[133]....
        /*09c0*/ 	.word	0x0500000f


	//   ....[134]....
        /*09c4*/ 	.word	0x0500000f


	//   ....[135]....
        /*09c8*/ 	.word	0x0500000f


	//   ....[136]....
        /*09cc*/ 	.word	0x0500000f


	//   ....[137]....
        /*09d0*/ 	.word	0x0500000f


	//   ....[138]....
        /*09d4*/ 	.word	0x0500000f


	//   ....[139]....
        /*09d8*/ 	.word	0x0500000f


	//   ....[140]....
        /*09dc*/ 	.word	0x0500000f


	//   ....[141]....
        /*09e0*/ 	.word	0x0500000f


	//   ....[142]....
        /*09e4*/ 	.word	0x0500000f


	//   ....[143]....
        /*09e8*/ 	.word	0x0500000f


	//   ....[144]....
        /*09ec*/ 	.word	0x0500000f


	//   ....[145]....
        /*09f0*/ 	.word	0x0500000f


	//   ....[146]....
        /*09f4*/ 	.word	0x0500000f


	//   ....[147]....
        /*09f8*/ 	.word	0x0500000f


	//   ....[148]....
        /*09fc*/ 	.word	0x0500000f


	//   ....[149]....
        /*0a00*/ 	.word	0x0500000f


	//   ....[150]....
        /*0a04*/ 	.word	0x0500000f


	//   ....[151]....
        /*0a08*/ 	.word	0x0500000f


	//   ....[152]....
        /*0a0c*/ 	.word	0x0500000f


	//   ....[153]....
        /*0a10*/ 	.word	0x0500000f


	//   ....[154]....
        /*0a14*/ 	.word	0x0500000f


	//   ....[155]....
        /*0a18*/ 	.word	0x0500000f


	//   ....[156]....
        /*0a1c*/ 	.word	0x0500000f


	//   ....[157]....
        /*0a20*/ 	.word	0x0500000f


	//   ....[158]....
        /*0a24*/ 	.word	0x0500000f


	//   ....[159]....
        /*0a28*/ 	.word	0x0500000f


	//   ....[160]....
        /*0a2c*/ 	.word	0x0500000f


	//   ....[161]....
        /*0a30*/ 	.word	0x0500000f


	//   ....[162]....
        /*0a34*/ 	.word	0x0500000f


	//   ....[163]....
        /*0a38*/ 	.word	0x0500000f


	//   ....[164]....
        /*0a3c*/ 	.word	0x0500000f


	//   ....[165]....
        /*0a40*/ 	.word	0x0500000f


	//   ....[166]....
        /*0a44*/ 	.word	0x0500000f


	//   ....[167]....
        /*0a48*/ 	.word	0x0500000f


	//   ....[168]....
        /*0a4c*/ 	.word	0x0500000f


	//   ....[169]....
        /*0a50*/ 	.word	0x0500000f


	//   ....[170]....
        /*0a54*/ 	.word	0x0500000f


	//   ....[171]....
        /*0a58*/ 	.word	0x0500000f


	//   ....[172]....
        /*0a5c*/ 	.word	0x0500000f


	//   ....[173]....
        /*0a60*/ 	.word	0x0500000f


	//----- nvinfo : EIATTR_COOP_GROUP_INSTR_OFFSETS
	.align		4
.L_269:
        /*0a64*/ 	.byte	0x04, 0x28
        /*0a66*/ 	.short	(.L_271 - .L_270)


	//   ....[0]....
.L_270:
        /*0a68*/ 	.word	0x00000060


	//   ....[1]....
        /*0a6c*/ 	.word	0x000001a0


	//   ....[2]....
        /*0a70*/ 	.word	0x000001f0


	//   ....[3]....
        /*0a74*/ 	.word	0x00000420


	//   ....[4]....
        /*0a78*/ 	.word	0x00000580


	//   ....[5]....
        /*0a7c*/ 	.word	0x000006a0


	//   ....[6]....
        /*0a80*/ 	.word	0x00000800


	//   ....[7]....
        /*0a84*/ 	.word	0x0000aee0


	//   ....[8]....
        /*0a88*/ 	.word	0x0000b5e0


	//   ....[9]....
        /*0a8c*/ 	.word	0x0000b5f0


	//   ....[10]....
        /*0a90*/ 	.word	0x0000b600


	//   ....[11]....
        /*0a94*/ 	.word	0x0000b610


	//   ....[12]....
        /*0a98*/ 	.word	0x0000bde0


	//   ....[13]....
        /*0a9c*/ 	.word	0x0000bdf0


	//   ....[14]....
        /*0aa0*/ 	.word	0x0000be00


	//   ....[15]....
        /*0aa4*/ 	.word	0x0000be10


	//   ....[16]....
        /*0aa8*/ 	.word	0x0000eb70


	//   ....[17]....
        /*0aac*/ 	.word	0x0000eb80


	//   ....[18]....
        /*0ab0*/ 	.word	0x0000eb90


	//   ....[19]....
        /*0ab4*/ 	.word	0x0000eba0


	//   ....[20]....
        /*0ab8*/ 	.word	0x0000f190


	//   ....[21]....
        /*0abc*/ 	.word	0x0000f1a0


	//   ....[22]....
        /*0ac0*/ 	.word	0x0000f1b0


	//   ....[23]....
        /*0ac4*/ 	.word	0x0000f1c0


	//   ....[24]....
        /*0ac8*/ 	.word	0x000128e0


	//   ....[25]....
        /*0acc*/ 	.word	0x00012bc0


	//   ....[26]....
        /*0ad0*/ 	.word	0x000138a0


	//   ....[27]....
        /*0ad4*/ 	.word	0x000139b0


	//   ....[28]....
        /*0ad8*/ 	.word	0x00013ed0


	//   ....[29]....
        /*0adc*/ 	.word	0x00013fa0


	//   ....[30]....
        /*0ae0*/ 	.word	0x00016020


	//   ....[31]....
        /*0ae4*/ 	.word	0x00016270


	//   ....[32]....
        /*0ae8*/ 	.word	0x00017120


	//   ....[33]....
        /*0aec*/ 	.word	0x00017240


	//   ....[34]....
        /*0af0*/ 	.word	0x00017800


	//   ....[35]....
        /*0af4*/ 	.word	0x00017860


	//   ....[36]....
        /*0af8*/ 	.word	0x00019730


	//   ....[37]....
        /*0afc*/ 	.word	0x00019750


	//   ....[38]....
        /*0b00*/ 	.word	0x00019c80


	//   ....[39]....
        /*0b04*/ 	.word	0x00019ca0


	//   ....[40]....
        /*0b08*/ 	.word	0x0001b970


	//   ....[41]....
        /*0b0c*/ 	.word	0x0001bbd0


	//   ....[42]....
        /*0b10*/ 	.word	0x0001ca80


	//   ....[43]....
        /*0b14*/ 	.word	0x0001cba0


	//   ....[44]....
        /*0b18*/ 	.word	0x0001d160


	//   ....[45]....
        /*0b1c*/ 	.word	0x0001d1b0


	//   ....[46]....
        /*0b20*/ 	.word	0x0001e2a0


	//   ....[47]....
        /*0b24*/ 	.word	0x0001e4f0


	//   ....[48]....
        /*0b28*/ 	.word	0x0001e560


	//   ....[49]....
        /*0b2c*/ 	.word	0x0001e580


	//   ....[50]....
        /*0b30*/ 	.word	0x0001fae0


	//   ....[51]....
        /*0b34*/ 	.word	0x0001fb20


	//   ....[52]....
        /*0b38*/ 	.word	0x0001fb50


	//   ....[53]....
        /*0b3c*/ 	.word	0x0001fb80


	//   ....[54]....
        /*0b40*/ 	.word	0x00020290


	//   ....[55]....
        /*0b44*/ 	.word	0x000202c0


	//   ....[56]....
        /*0b48*/ 	.word	0x000203d0


	//   ....[57]....
        /*0b4c*/ 	.word	0x000203f0


	//   ....[58]....
        /*0b50*/ 	.word	0x000204f0


	//   ....[59]....
        /*0b54*/ 	.word	0x00020510


	//   ....[60]....
        /*0b58*/ 	.word	0x00020620


	//   ....[61]....
        /*0b5c*/ 	.word	0x00020640


	//   ....[62]....
        /*0b60*/ 	.word	0x00020eb0


	//   ....[63]....
        /*0b64*/ 	.word	0x00020ee0


	//   ....[64]....
        /*0b68*/ 	.word	0x00020ff0


	//   ....[65]....
        /*0b6c*/ 	.word	0x00021010


	//   ....[66]....
        /*0b70*/ 	.word	0x00021110


	//   ....[67]....
        /*0b74*/ 	.word	0x00021130


	//   ....[68]....
        /*0b78*/ 	.word	0x00021240


	//   ....[69]....
        /*0b7c*/ 	.word	0x00021260


	//   ....[70]....
        /*0b80*/ 	.word	0x000213f0


	//   ....[71]....
        /*0b84*/ 	.word	0x000215c0


	//   ....[72]....
        /*0b88*/ 	.word	0x000215f0


	//   ....[73]....
        /*0b8c*/ 	.word	0x00021620


	//   ....[74]....
        /*0b90*/ 	.word	0x00021650


	//   ....[75]....
        /*0b94*/ 	.word	0x00021680


	//   ....[76]....
        /*0b98*/ 	.word	0x000216b0


	//   ....[77]....
        /*0b9c*/ 	.word	0x00021820


	//   ....[78]....
        /*0ba0*/ 	.word	0x00021850


	//   ....[79]....
        /*0ba4*/ 	.word	0x00021880


	//   ....[80]....
        /*0ba8*/ 	.word	0x000218b0


	//   ....[81]....
        /*0bac*/ 	.word	0x000218e0


	//   ....[82]....
        /*0bb0*/ 	.word	0x00021910


	//   ....[83]....
        /*0bb4*/ 	.word	0x000219b0


	//   ....[84]....
        /*0bb8*/ 	.word	0x00021a10


	//   ....[85]....
        /*0bbc*/ 	.word	0x00021aa0


	//   ....[86]....
        /*0bc0*/ 	.word	0x00022b90


	//   ....[87]....
        /*0bc4*/ 	.word	0x00024b10


	//   ....[88]....
        /*0bc8*/ 	.word	0x000257a0


	//   ....[89]....
        /*0bcc*/ 	.word	0x000257c0


	//   ....[90]....
        /*0bd0*/ 	.word	0x000257d0


	//   ....[91]....
        /*0bd4*/ 	.word	0x00025800


	//   ....[92]....
        /*0bd8*/ 	.word	0x00025920


	//   ....[93]....
        /*0bdc*/ 	.word	0x00025930


	//   ....[94]....
        /*0be0*/ 	.word	0x000259d0


	//   ....[95]....
        /*0be4*/ 	.word	0x000259e0


	//   ....[96]....
        /*0be8*/ 	.word	0x00025a80


	//   ....[97]....
        /*0bec*/ 	.word	0x00025a90


	//   ....[98]....
        /*0bf0*/ 	.word	0x00025b30


	//   ....[99]....
        /*0bf4*/ 	.word	0x00025b40


	//   ....[100]....
        /*0bf8*/ 	.word	0x00025bc0


	//   ....[101]....
        /*0bfc*/ 	.word	0x00025bf0


	//   ....[102]....
        /*0c00*/ 	.word	0x00025c40


	//   ....[103]....
        /*0c04*/ 	.word	0x00025c80


	//   ....[104]....
        /*0c08*/ 	.word	0x00028c90


	//   ....[105]....
        /*0c0c*/ 	.word	0x00028cf0


	//   ....[106]....
        /*0c10*/ 	.word	0x00028d20


	//   ....[107]....
        /*0c14*/ 	.word	0x00028d30


	//   ....[108]....
        /*0c18*/ 	.word	0x00028d60


	//   ....[109]....
        /*0c1c*/ 	.word	0x00028d90


	//   ....[110]....
        /*0c20*/ 	.word	0x00028dc0


	//   ....[111]....
        /*0c24*/ 	.word	0x00028df0


	//   ....[112]....
        /*0c28*/ 	.word	0x00028f70


	//   ....[113]....
        /*0c2c*/ 	.word	0x00028fa0


	//   ....[114]....
        /*0c30*/ 	.word	0x00028fd0


	//   ....[115]....
        /*0c34*/ 	.word	0x00029000


	//   ....[116]....
        /*0c38*/ 	.word	0x00029030


	//   ....[117]....
        /*0c3c*/ 	.word	0x00029060


	//   ....[118]....
        /*0c40*/ 	.word	0x00029120


	//   ....[119]....
        /*0c44*/ 	.word	0x00029140


	//   ....[120]....
        /*0c48*/ 	.word	0x000291b0


	//   ....[121]....
        /*0c4c*/ 	.word	0x00029880


	//   ....[122]....
        /*0c50*/ 	.word	0x00029ce0


	//   ....[123]....
        /*0c54*/ 	.word	0x00029d70


	//   ....[124]....
        /*0c58*/ 	.word	0x00029dc0


	//   ....[125]....
        /*0c5c*/ 	.word	0x00029e10


	//   ....[126]....
        /*0c60*/ 	.word	0x00029ea0


	//   ....[127]....
        /*0c64*/ 	.word	0x00029f30


	//   ....[128]....
        /*0c68*/ 	.word	0x00029f80


	//   ....[129]....
        /*0c6c*/ 	.word	0x00029fd0


	//   ....[130]....
        /*0c70*/ 	.word	0x0002a0c0


	//   ....[131]....
        /*0c74*/ 	.word	0x0002a150


	//   ....[132]....
        /*0c78*/ 	.word	0x0002a1b0


	//   ....[133]....
        /*0c7c*/ 	.word	0x0002a210


	//   ....[134]....
        /*0c80*/ 	.word	0x0002a2a0


	//   ....[135]....
        /*0c84*/ 	.word	0x0002a330


	//   ....[136]....
        /*0c88*/ 	.word	0x0002a390


	//   ....[137]....
        /*0c8c*/ 	.word	0x0002a3f0


	//   ....[138]....
        /*0c90*/ 	.word	0x0002a780


	//   ....[139]....
        /*0c94*/ 	.word	0x0002aa70


	//   ....[140]....
        /*0c98*/ 	.word	0x0002ac50


	//   ....[141]....
        /*0c9c*/ 	.word	0x0002aca0


	//   ....[142]....
        /*0ca0*/ 	.word	0x0002ad00


	//   ....[143]....
        /*0ca4*/ 	.word	0x0002ada0


	//   ....[144]....
        /*0ca8*/ 	.word	0x0002ae70


	//   ....[145]....
        /*0cac*/ 	.word	0x0002af90


	//   ....[146]....
        /*0cb0*/ 	.word	0x0002b010


	//   ....[147]....
        /*0cb4*/ 	.word	0x0002b120


	//   ....[148]....
        /*0cb8*/ 	.word	0x0002b180


	//   ....[149]....
        /*0cbc*/ 	.word	0x0002b290


	//   ....[150]....
        /*0cc0*/ 	.word	0x0002b2f0


	//   ....[151]....
        /*0cc4*/ 	.word	0x0002b400


	//   ....[152]....
        /*0cc8*/ 	.word	0x0002b460


	//   ....[153]....
        /*0ccc*/ 	.word	0x0002b550


	//   ....[154]....
        /*0cd0*/ 	.word	0x0002b5d0


	//   ....[155]....
        /*0cd4*/ 	.word	0x0002b6b0


	//   ....[156]....
        /*0cd8*/ 	.word	0x0002ba20


	//   ....[157]....
        /*0cdc*/ 	.word	0x0002bac0


	//   ....[158]....
        /*0ce0*/ 	.word	0x0002bbe0


	//   ....[159]....
        /*0ce4*/ 	.word	0x0002bc60


	//   ....[160]....
        /*0ce8*/ 	.word	0x0002bce0


	//   ....[161]....
        /*0cec*/ 	.word	0x0002bd60


	//   ....[162]....
        /*0cf0*/ 	.word	0x0002bde0


	//   ....[163]....
        /*0cf4*/ 	.word	0x0002be70


	//   ....[164]....
        /*0cf8*/ 	.word	0x0002bf10


	//   ....[165]....
        /*0cfc*/ 	.word	0x0002bfc0


	//   ....[166]....
        /*0d00*/ 	.word	0x0002c040


	//   ....[167]....
        /*0d04*/ 	.word	0x0002c0c0


	//   ....[168]....
        /*0d08*/ 	.word	0x0002c140


	//   ....[169]....
        /*0d0c*/ 	.word	0x0002c1d0


	//   ....[170]....
        /*0d10*/ 	.word	0x0002c250


	//   ....[171]....
        /*0d14*/ 	.word	0x0002c2f0


	//   ....[172]....
        /*0d18*/ 	.word	0x0002c380


	//   ....[173]....
        /*0d1c*/ 	.word	0x0002c4b0


	//----- nvinfo : EIATTR_REG_RECONFIG
	.align		4
.L_271:
        /*0d20*/ 	.byte	0x01, 0x54
	.zero		2


	//----- nvinfo : EIATTR_SYSCALL_OFFSETS
	.align		4
        /*0d24*/ 	.byte	0x04, 0x46
        /*0d26*/ 	.short	(.L_273 - .L_272)


	//   ....[0]....
.L_272:
        /*0d28*/ 	.word	0x00001e50


	//   ....[1]....
        /*0d2c*/ 	.word	0x00001fa0


	//   ....[2]....
        /*0d30*/ 	.word	0x0000b080


	//   ....[3]....
        /*0d34*/ 	.word	0x0000b3a0


	//   ....[4]....
        /*0d38*/ 	.word	0x00024750


	//   ....[5]....
        /*0d3c*/ 	.word	0x000248a0


	//   ....[6]....
        /*0d40*/ 	.word	0x00024990


	//   ....[7]....
        /*0d44*/ 	.word	0x000252b0


	//----- nvinfo : EIATTR_MBARRIER_INSTR_OFFSETS
	.align		4
.L_273:
        /*0d48*/ 	.byte	0x04, 0x39
        /*0d4a*/ 	.short	(.L_275 - .L_274)


	//   ....[0]....
.L_274:
        /*0d4c*/ 	.word	0x000002d0
        /*0d50*/ 	.word	0x000000ff
        /*0d54*/ 	.word	0x00030800
        /*0d58*/ 	.short	0x0100
        /*0d5a*/ 	.byte	0x08
	.zero		1


	//   ....[1]....
        /*0d5c*/ 	.word	0x000002e0
        /*0d60*/ 	.word	0x000000ff
        /*0d64*/ 	.word	0x00030820
        /*0d68*/ 	.short	0x0100
        /*0d6a*/ 	.byte	0x08
	.zero		1


	//   ....[2]....
        /*0d6c*/ 	.word	0x000003d0
        /*0d70*/ 	.word	0x000000ff
        /*0d74*/ 	.word	0x00030830
        /*0d78*/ 	.short	0x0100
        /*0d7a*/ 	.byte	0x08
	.zero		1


	//   ....[3]....
        /*0d7c*/ 	.word	0x000003e0
        /*0d80*/ 	.word	0x000000ff
        /*0d84*/ 	.word	0x00030840
        /*0d88*/ 	.short	0x0100
        /*0d8a*/ 	.byte	0x08
	.zero		1


	//   ....[4]....
        /*0d8c*/ 	.word	0x000003f0
        /*0d90*/ 	.word	0x000000ff
        /*0d94*/ 	.word	0x00030838
        /*0d98*/ 	.short	0x0100
        /*0d9a*/ 	.byte	0x08
	.zero		1


	//   ....[5]....
        /*0d9c*/ 	.word	0x00000400
        /*0da0*/ 	.word	0x000000ff
        /*0da4*/ 	.word	0x00030848
        /*0da8*/ 	.short	0x0100
        /*0daa*/ 	.byte	0x08
	.zero		1


	//   ....[6]....
        /*0dac*/ 	.word	0x00000530
        /*0db0*/ 	.word	0x000000ff
        /*0db4*/ 	.word	0x00030850
        /*0db8*/ 	.short	0x0100
        /*0dba*/ 	.byte	0x08
	.zero		1


	//   ....[7]....
        /*0dbc*/ 	.word	0x00000540
        /*0dc0*/ 	.word	0x000000ff
        /*0dc4*/ 	.word	0x00030860
        /*0dc8*/ 	.short	0x0100
        /*0dca*/ 	.byte	0x08
	.zero		1


	//   ....[8]....
        /*0dcc*/ 	.word	0x00000550
        /*0dd0*/ 	.word	0x000000ff
        /*0dd4*/ 	.word	0x00030858
        /*0dd8*/ 	.short	0x0100
        /*0dda*/ 	.byte	0x08
	.zero		1


	//   ....[9]....
        /*0ddc*/ 	.word	0x00000560
        /*0de0*/ 	.word	0x000000ff
        /*0de4*/ 	.word	0x00030868
        /*0de8*/ 	.short	0x0100
        /*0dea*/ 	.byte	0x08
	.zero		1


	//   ....[10]....
        /*0dec*/ 	.word	0x00000650
        /*0df0*/ 	.word	0x000000ff
        /*0df4*/ 	.word	0x00030870
        /*0df8*/ 	.short	0x0100
        /*0dfa*/ 	.byte	0x06
	.zero		1


	//   ....[11]....
        /*0dfc*/ 	.word	0x00000660
        /*0e00*/ 	.word	0x000000ff
        /*0e04*/ 	.word	0x00030880
        /*0e08*/ 	.short	0x0100
        /*0e0a*/ 	.byte	0x06
	.zero		1


	//   ....[12]....
        /*0e0c*/ 	.word	0x00000670
        /*0e10*/ 	.word	0x000000ff
        /*0e14*/ 	.word	0x00030878
        /*0e18*/ 	.short	0x0100
        /*0e1a*/ 	.byte	0x06
	.zero		1


	//   ....[13]....
        /*0e1c*/ 	.word	0x00000680
        /*0e20*/ 	.word	0x000000ff
        /*0e24*/ 	.word	0x00030888
        /*0e28*/ 	.short	0x0100
        /*0e2a*/ 	.byte	0x06
	.zero		1


	//   ....[14]....
        /*0e2c*/ 	.word	0x000007b0
        /*0e30*/ 	.word	0x000000ff
        /*0e34*/ 	.word	0x00030890
        /*0e38*/ 	.short	0x0100
        /*0e3a*/ 	.byte	0x08
	.zero		1


	//   ....[15]....
        /*0e3c*/ 	.word	0x000007c0
        /*0e40*/ 	.word	0x000000ff
        /*0e44*/ 	.word	0x000308a0
        /*0e48*/ 	.short	0x0100
        /*0e4a*/ 	.byte	0x08
	.zero		1


	//   ....[16]....
        /*0e4c*/ 	.word	0x000007d0
        /*0e50*/ 	.word	0x000000ff
        /*0e54*/ 	.word	0x00030898
        /*0e58*/ 	.short	0x0100
        /*0e5a*/ 	.byte	0x08
	.zero		1


	//   ....[17]....
        /*0e5c*/ 	.word	0x000007e0
        /*0e60*/ 	.word	0x000000ff
        /*0e64*/ 	.word	0x000308a8
        /*0e68*/ 	.short	0x0100
        /*0e6a*/ 	.byte	0x08
	.zero		1


	//   ....[18]....
        /*0e6c*/ 	.word	0x00000910
        /*0e70*/ 	.word	0x000000ff
        /*0e74*/ 	.word	0x000308b0
        /*0e78*/ 	.short	0x0100
        /*0e7a*/ 	.byte	0x08
	.zero		1


	//   ....[19]....
        /*0e7c*/ 	.word	0x00000920
        /*0e80*/ 	.word	0x000000ff
        /*0e84*/ 	.word	0x000308c0
        /*0e88*/ 	.short	0x0100
        /*0e8a*/ 	.byte	0x08
	.zero		1


	//   ....[20]....
        /*0e8c*/ 	.word	0x00000930
        /*0e90*/ 	.word	0x000000ff
        /*0e94*/ 	.word	0x000308b8
        /*0e98*/ 	.short	0x0100
        /*0e9a*/ 	.byte	0x08
	.zero		1


	//   ....[21]....
        /*0e9c*/ 	.word	0x00000940
        /*0ea0*/ 	.word	0x000000ff
        /*0ea4*/ 	.word	0x000308c8
        /*0ea8*/ 	.short	0x0100
        /*0eaa*/ 	.byte	0x08
	.zero		1


	//   ....[22]....
        /*0eac*/ 	.word	0x00003ab0
        /*0eb0*/ 	.word	0x0000005a
        /*0eb4*/ 	.word	0x00030890
        /*0eb8*/ 	.short	0x010a
        /*0eba*/ 	.byte	0x3f
	.zero		1


	//   ....[23]....
        /*0ebc*/ 	.word	0x00006c70
        /*0ec0*/ 	.word	0x0000005a
        /*0ec4*/ 	.word	0x00030890
        /*0ec8*/ 	.short	0x010a
        /*0eca*/ 	.byte	0x3f
	.zero		1


	//   ....[24]....
        /*0ecc*/ 	.word	0x00009d30
        /*0ed0*/ 	.word	0x0000005a
        /*0ed4*/ 	.word	0x00030890
        /*0ed8*/ 	.short	0x010a
        /*0eda*/ 	.byte	0x3f
	.zero		1


	//   ....[25]....
        /*0edc*/ 	.word	0x0000a100
        /*0ee0*/ 	.word	0x00000020
        /*0ee4*/ 	.word	0x00000000
        /*0ee8*/ 	.short	0x0101
        /*0eea*/ 	.byte	0x3f
	.zero		1


	//   ....[26]....
        /*0eec*/ 	.word	0x0000a140
        /*0ef0*/ 	.word	0x0000005a
        /*0ef4*/ 	.word	0x000308b0
        /*0ef8*/ 	.short	0x010a
        /*0efa*/ 	.byte	0x3f
	.zero		1


	//   ....[27]....
        /*0efc*/ 	.word	0x0000a670
        /*0f00*/ 	.word	0x0000005a
        /*0f04*/ 	.word	0x00000000
        /*0f08*/ 	.short	0x0101
        /*0f0a*/ 	.byte	0x3f
	.zero		1


	//   ....[28]....
        /*0f0c*/ 	.word	0x0000b100
        /*0f10*/ 	.word	0x00000010
        /*0f14*/ 	.word	0x00030800
        /*0f18*/ 	.short	0x010a
        /*0f1a*/ 	.byte	0x3f
	.zero		1


	//   ....[29]....
        /*0f1c*/ 	.word	0x0000b150
        /*0f20*/ 	.word	0x00000010
        /*0f24*/ 	.word	0x00030800
        /*0f28*/ 	.short	0x010a
        /*0f2a*/ 	.byte	0x3f
	.zero		1


	//   ....[30]....
        /*0f2c*/ 	.word	0x0000c4d0
        /*0f30*/ 	.word	0x00000010
        /*0f34*/ 	.word	0x00030800
        /*0f38*/ 	.short	0x010a
        /*0f3a*/ 	.byte	0x3f
	.zero		1


	//   ....[31]....
        /*0f3c*/ 	.word	0x0000f630
        /*0f40*/ 	.word	0x00000010
        /*0f44*/ 	.word	0x00030800
        /*0f48*/ 	.short	0x010a
        /*0f4a*/ 	.byte	0x3f
	.zero		1


	//   ....[32]....
        /*0f4c*/ 	.word	0x00011e60
        /*0f50*/ 	.word	0x00000005
        /*0f54*/ 	.word	0x00030830
        /*0f58*/ 	.short	0x010a
        /*0f5a*/ 	.byte	0x3f
	.zero		1


	//   ....[33]....
        /*0f5c*/ 	.word	0x00011ed0
        /*0f60*/ 	.word	0x00000005
        /*0f64*/ 	.word	0x00030830
        /*0f68*/ 	.short	0x010a
        /*0f6a*/ 	.byte	0x3f
	.zero		1


	//   ....[34]....
        /*0f6c*/ 	.word	0x00012990
        /*0f70*/ 	.word	0x00000000
        /*0f74*/ 	.word	0x00000000
        /*0f78*/ 	.short	0x0101
        /*0f7a*/ 	.byte	0x3f
	.zero		1


	//   ....[35]....
        /*0f7c*/ 	.word	0x00014e50
        /*0f80*/ 	.word	0x00000000
        /*0f84*/ 	.word	0x00030830
        /*0f88*/ 	.short	0x010a
        /*0f8a*/ 	.byte	0x3f
	.zero		1


	//   ....[36]....
        /*0f8c*/ 	.word	0x00014ed0
        /*0f90*/ 	.word	0x00000000
        /*0f94*/ 	.word	0x00030830
        /*0f98*/ 	.short	0x010a
        /*0f9a*/ 	.byte	0x3f
	.zero		1


	//   ....[37]....
        /*0f9c*/ 	.word	0x00015bf0
        /*0fa0*/ 	.word	0x00000015
        /*0fa4*/ 	.word	0x00030850
        /*0fa8*/ 	.short	0x010a
        /*0faa*/ 	.byte	0x3f
	.zero		1


	//   ....[38]....
        /*0fac*/ 	.word	0x00015c40
        /*0fb0*/ 	.word	0x00000015
        /*0fb4*/ 	.word	0x00030850
        /*0fb8*/ 	.short	0x010a
        /*0fba*/ 	.byte	0x3f
	.zero		1


	//   ....[39]....
        /*0fbc*/ 	.word	0x00016040
        /*0fc0*/ 	.word	0x00000000
        /*0fc4*/ 	.word	0x00000000
        /*0fc8*/ 	.short	0x0101
        /*0fca*/ 	.byte	0x3f
	.zero		1


	//   ....[40]....
        /*0fcc*/ 	.word	0x000172b0
        /*0fd0*/ 	.word	0x00000015
        /*0fd4*/ 	.word	0x00000000
        /*0fd8*/ 	.short	0x0101
        /*0fda*/ 	.byte	0x3f
	.zero		1


	//   ....[41]....
        /*0fdc*/ 	.word	0x00018600
        /*0fe0*/ 	.word	0x00000000
        /*0fe4*/ 	.word	0x00030830
        /*0fe8*/ 	.short	0x010a
        /*0fea*/ 	.byte	0x3f
	.zero		1


	//   ....[42]....
        /*0fec*/ 	.word	0x00018680
        /*0ff0*/ 	.word	0x00000000
        /*0ff4*/ 	.word	0x00030830
        /*0ff8*/ 	.short	0x010a
        /*0ffa*/ 	.byte	0x3f
	.zero		1


	//   ....[43]....
        /*0ffc*/ 	.word	0x000193c0
        /*1000*/ 	.word	0x0000000f
        /*1004*/ 	.word	0x00030850
        /*1008*/ 	.short	0x010a
        /*100a*/ 	.byte	0x3f
	.zero		1


	//   ....[44]....
        /*100c*/ 	.word	0x00019410
        /*1010*/ 	.word	0x0000000f
        /*1014*/ 	.word	0x00030850
        /*1018*/ 	.short	0x010a
        /*101a*/ 	.byte	0x3f
	.zero		1


	//   ....[45]....
        /*101c*/ 	.word	0x0001a1e0
        /*1020*/ 	.word	0x00000082
        /*1024*/ 	.word	0x00000000
        /*1028*/ 	.short	0x0101
        /*102a*/ 	.byte	0x3f
	.zero		1


	//   ....[46]....
        /*102c*/ 	.word	0x0001a230
        /*1030*/ 	.word	0x0000000f
        /*1034*/ 	.word	0x00000000
        /*1038*/ 	.short	0x0101
        /*103a*/ 	.byte	0x3f
	.zero		1


	//   ....[47]....
        /*103c*/ 	.word	0x0001a7d0
        /*1040*/ 	.word	0x00000003
        /*1044*/ 	.word	0x00030830
        /*1048*/ 	.short	0x010a
        /*104a*/ 	.byte	0x3f
	.zero		1


	//   ....[48]....
        /*104c*/ 	.word	0x0001a850
        /*1050*/ 	.word	0x00000003
        /*1054*/ 	.word	0x00030830
        /*1058*/ 	.short	0x010a
        /*105a*/ 	.byte	0x3f
	.zero		1


	//   ....[49]....
        /*105c*/ 	.word	0x0001b550
        /*1060*/ 	.word	0x0000000e
        /*1064*/ 	.word	0x00030850
        /*1068*/ 	.short	0x010a
        /*106a*/ 	.byte	0x3f
	.zero		1


	//   ....[50]....
        /*106c*/ 	.word	0x0001b5a0
        /*1070*/ 	.word	0x0000000e
        /*1074*/ 	.word	0x00030850
        /*1078*/ 	.short	0x010a
        /*107a*/ 	.byte	0x3f
	.zero		1


	//   ....[51]....
        /*107c*/ 	.word	0x0001ba20
        /*1080*/ 	.word	0x00000000
        /*1084*/ 	.word	0x00000000
        /*1088*/ 	.short	0x0101
        /*108a*/ 	.byte	0x3f
	.zero		1


	//   ....[52]....
        /*108c*/ 	.word	0x0001cc10
        /*1090*/ 	.word	0x0000000e
        /*1094*/ 	.word	0x00000000
        /*1098*/ 	.short	0x0101
        /*109a*/ 	.byte	0x3f
	.zero		1


	//   ....[53]....
        /*109c*/ 	.word	0x0001e1a0
        /*10a0*/ 	.word	0x0000000c
        /*10a4*/ 	.word	0x00030850
        /*10a8*/ 	.short	0x010a
        /*10aa*/ 	.byte	0x3f
	.zero		1


	//   ....[54]....
        /*10ac*/ 	.word	0x0001e240
        /*10b0*/ 	.word	0x0000000c
        /*10b4*/ 	.word	0x00030850
        /*10b8*/ 	.short	0x010a
        /*10ba*/ 	.byte	0x3f
	.zero		1


	//   ....[55]....
        /*10bc*/ 	.word	0x0001e720
        /*10c0*/ 	.word	0x00000008
        /*10c4*/ 	.word	0x00000000
        /*10c8*/ 	.short	0x0101
        /*10ca*/ 	.byte	0x3f
	.zero		1


	//   ....[56]....
        /*10cc*/ 	.word	0x000202b0
        /*10d0*/ 	.word	0x00000000
        /*10d4*/ 	.word	0x00000000
        /*10d8*/ 	.short	0x0101
        /*10da*/ 	.byte	0x3f
	.zero		1


	//   ....[57]....
        /*10dc*/ 	.word	0x00022c80
        /*10e0*/ 	.word	0x00000006
        /*10e4*/ 	.word	0x00030820
        /*10e8*/ 	.short	0x010a
        /*10ea*/ 	.byte	0x3f
	.zero		1


	//   ....[58]....
        /*10ec*/ 	.word	0x00022d60
        /*10f0*/ 	.word	0x00000007
        /*10f4*/ 	.word	0x000308a0
        /*10f8*/ 	.short	0x010a
        /*10fa*/ 	.byte	0x3f
	.zero		1


	//   ....[59]....
        /*10fc*/ 	.word	0x000231b0
        /*1100*/ 	.word	0x00000007
        /*1104*/ 	.word	0x000308c0
        /*1108*/ 	.short	0x010a
        /*110a*/ 	.byte	0x3f
	.zero		1


	//   ....[60]....
        /*110c*/ 	.word	0x00023750
        /*1110*/ 	.word	0x00000008
        /*1114*/ 	.word	0x000308a0
        /*1118*/ 	.short	0x010a
        /*111a*/ 	.byte	0x3f
	.zero		1


	//   ....[61]....
        /*111c*/ 	.word	0x00023b90
        /*1120*/ 	.word	0x00000008
        /*1124*/ 	.word	0x000308c0
        /*1128*/ 	.short	0x010a
        /*112a*/ 	.byte	0x3f
	.zero		1


	//   ....[62]....
        /*112c*/ 	.word	0x00024da0
        /*1130*/ 	.word	0x00000000
        /*1134*/ 	.word	0x00030840
        /*1138*/ 	.short	0x010a
        /*113a*/ 	.byte	0x3f
	.zero		1


	//   ....[63]....
        /*113c*/ 	.word	0x00025db0
        /*1140*/ 	.word	0x0000000a
        /*1144*/ 	.word	0x00030800
        /*1148*/ 	.short	0x0107
        /*114a*/ 	.byte	0x3f
	.zero		1


	//   ....[64]....
        /*114c*/ 	.word	0x00025ec0
        /*1150*/ 	.word	0x00000002
        /*1154*/ 	.word	0x00030800
        /*1158*/ 	.short	0x0101
        /*115a*/ 	.byte	0x3f
	.zero		1


	//   ....[65]....
        /*115c*/ 	.word	0x00025ee0
        /*1160*/ 	.word	0x00000002
        /*1164*/ 	.word	0x00030820
        /*1168*/ 	.short	0x010a
        /*116a*/ 	.byte	0x3f
	.zero		1


	//   ....[66]....
        /*116c*/ 	.word	0x00026260
        /*1170*/ 	.word	0x00000003
        /*1174*/ 	.word	0x00030840
        /*1178*/ 	.short	0x010a
        /*117a*/ 	.byte	0x3f
	.zero		1


	//   ....[67]....
        /*117c*/ 	.word	0x00026720
        /*1180*/ 	.word	0x00000003
        /*1184*/ 	.word	0x00000060
        /*1188*/ 	.short	0x010a
        /*118a*/ 	.byte	0x3f
	.zero		1


	//   ....[68]....
        /*118c*/ 	.word	0x00026f00
        /*1190*/ 	.word	0x00000003
        /*1194*/ 	.word	0x00030840
        /*1198*/ 	.short	0x010a
        /*119a*/ 	.byte	0x3f
	.zero		1


	//   ....[69]....
        /*119c*/ 	.word	0x000273c0
        /*11a0*/ 	.word	0x00000002
        /*11a4*/ 	.word	0x00000060
        /*11a8*/ 	.short	0x010a
        /*11aa*/ 	.byte	0x3f
	.zero		1


	//   ....[70]....
        /*11ac*/ 	.word	0x00027ac0
        /*11b0*/ 	.word	0x00000002
        /*11b4*/ 	.word	0x00030840
        /*11b8*/ 	.short	0x010a
        /*11ba*/ 	.byte	0x3f
	.zero		1


	//   ....[71]....
        /*11bc*/ 	.word	0x00027f80
        /*11c0*/ 	.word	0x00000002
        /*11c4*/ 	.word	0x00000060
        /*11c8*/ 	.short	0x010a
        /*11ca*/ 	.byte	0x3f
	.zero		1


	//   ....[72]....
        /*11cc*/ 	.word	0x00028610
        /*11d0*/ 	.word	0x00000000
        /*11d4*/ 	.word	0x00030860
        /*11d8*/ 	.short	0x010a
        /*11da*/ 	.byte	0x3f
	.zero		1


	//   ....[73]....
        /*11dc*/ 	.word	0x00029800
        /*11e0*/ 	.word	0x00000000
        /*11e4*/ 	.word	0x00030820
        /*11e8*/ 	.short	0x010a
        /*11ea*/ 	.byte	0x3f
	.zero		1


	//   ....[74]....
        /*11ec*/ 	.word	0x000299d0
        /*11f0*/ 	.word	0x00000006
        /*11f4*/ 	.word	0x00000000
        /*11f8*/ 	.short	0x010a
        /*11fa*/ 	.byte	0x3f
	.zero		1


	//   ....[75]....
        /*11fc*/ 	.word	0x00029a40
        /*1200*/ 	.word	0x00000007
        /*1204*/ 	.word	0x00000000
        /*1208*/ 	.short	0x010a
        /*120a*/ 	.byte	0x3f
	.zero		1


	//   ....[76]....
        /*120c*/ 	.word	0x00029ab0
        /*1210*/ 	.word	0x00000004
        /*1214*/ 	.word	0x00000000
        /*1218*/ 	.short	0x010a
        /*121a*/ 	.byte	0x3f
	.zero		1


	//   ....[77]....
        /*121c*/ 	.word	0x00029ae0
        /*1220*/ 	.word	0x00000003
        /*1224*/ 	.word	0x00000000
        /*1228*/ 	.short	0x010a
        /*122a*/ 	.byte	0x3f
	.zero		1


	//   ....[78]....
        /*122c*/ 	.word	0x00029b40
        /*1230*/ 	.word	0x0000005a
        /*1234*/ 	.word	0x00030890
        /*1238*/ 	.short	0x010a
        /*123a*/ 	.byte	0x3f
	.zero		1


	//   ....[79]....
        /*123c*/ 	.word	0x00029b90
        /*1240*/ 	.word	0x0000005a
        /*1244*/ 	.word	0x00030890
        /*1248*/ 	.short	0x010a
        /*124a*/ 	.byte	0x3f
	.zero		1


	//   ....[80]....
        /*124c*/ 	.word	0x00029be0
        /*1250*/ 	.word	0x0000005a
        /*1254*/ 	.word	0x00030890
        /*1258*/ 	.short	0x010a
        /*125a*/ 	.byte	0x3f
	.zero		1


	//   ....[81]....
        /*125c*/ 	.word	0x00029c30
        /*1260*/ 	.word	0x0000005a
        /*1264*/ 	.word	0x000308b0
        /*1268*/ 	.short	0x010a
        /*126a*/ 	.byte	0x3f
	.zero		1


	//   ....[82]....
        /*126c*/ 	.word	0x0002a010
        /*1270*/ 	.word	0x00000010
        /*1274*/ 	.word	0x00030800
        /*1278*/ 	.short	0x010a
        /*127a*/ 	.byte	0x3f
	.zero		1


	//   ....[83]....
        /*127c*/ 	.word	0x0002a420
        /*1280*/ 	.word	0x00000010
        /*1284*/ 	.word	0x00030800
        /*1288*/ 	.short	0x010a
        /*128a*/ 	.byte	0x3f
	.zero		1


	//   ....[84]....
        /*128c*/ 	.word	0x0002a470
        /*1290*/ 	.word	0x00000005
        /*1294*/ 	.word	0x00030830
        /*1298*/ 	.short	0x010a
        /*129a*/ 	.byte	0x3f
	.zero		1


	//   ....[85]....
        /*129c*/ 	.word	0x0002a4c0
        /*12a0*/ 	.word	0x00000000
        /*12a4*/ 	.word	0x00030830
        /*12a8*/ 	.short	0x010a
        /*12aa*/ 	.byte	0x3f
	.zero		1


	//   ....[86]....
        /*12ac*/ 	.word	0x0002a510
        /*12b0*/ 	.word	0x00000015
        /*12b4*/ 	.word	0x00030850
        /*12b8*/ 	.short	0x010a
        /*12ba*/ 	.byte	0x3f
	.zero		1


	//   ....[87]....
        /*12bc*/ 	.word	0x0002a560
        /*12c0*/ 	.word	0x00000000
        /*12c4*/ 	.word	0x00030830
        /*12c8*/ 	.short	0x010a
        /*12ca*/ 	.byte	0x3f
	.zero		1


	//   ....[88]....
        /*12cc*/ 	.word	0x0002a5b0
        /*12d0*/ 	.word	0x0000000f
        /*12d4*/ 	.word	0x00030850
        /*12d8*/ 	.short	0x010a
        /*12da*/ 	.byte	0x3f
	.zero		1


	//   ....[89]....
        /*12dc*/ 	.word	0x0002a600
        /*12e0*/ 	.word	0x00000003
        /*12e4*/ 	.word	0x00030830
        /*12e8*/ 	.short	0x010a
        /*12ea*/ 	.byte	0x3f
	.zero		1


	//   ....[90]....
        /*12ec*/ 	.word	0x0002a650
        /*12f0*/ 	.word	0x0000000e
        /*12f4*/ 	.word	0x00030850
        /*12f8*/ 	.short	0x010a
        /*12fa*/ 	.byte	0x3f
	.zero		1


	//   ....[91]....
        /*12fc*/ 	.word	0x0002a6a0
        /*1300*/ 	.word	0x0000000c
        /*1304*/ 	.word	0x00030850
        /*1308*/ 	.short	0x010a
        /*130a*/ 	.byte	0x3f
	.zero		1


	//   ....[92]....
        /*130c*/ 	.word	0x0002a850
        /*1310*/ 	.word	0x00000005
        /*1314*/ 	.word	0x00030820
        /*1318*/ 	.short	0x010a
        /*131a*/ 	.byte	0x3f
	.zero		1


	//   ....[93]....
        /*131c*/ 	.word	0x0002a8a0
        /*1320*/ 	.word	0x00000007
        /*1324*/ 	.word	0x000308a0
        /*1328*/ 	.short	0x010a
        /*132a*/ 	.byte	0x3f
	.zero		1


	//   ....[94]....
        /*132c*/ 	.word	0x0002a8f0
        /*1330*/ 	.word	0x00000007
        /*1334*/ 	.word	0x000308c0
        /*1338*/ 	.short	0x010a
        /*133a*/ 	.byte	0x3f
	.zero		1


	//   ....[95]....
        /*133c*/ 	.word	0x0002a940
        /*1340*/ 	.word	0x00000008
        /*1344*/ 	.word	0x000308a0
        /*1348*/ 	.short	0x010a
        /*134a*/ 	.byte	0x3f
	.zero		1


	//   ....[96]....
        /*134c*/ 	.word	0x0002a990
        /*1350*/ 	.word	0x00000008
        /*1354*/ 	.word	0x000308c0
        /*1358*/ 	.short	0x010a
        /*135a*/ 	.byte	0x3f
	.zero		1


	//   ....[97]....
        /*135c*/ 	.word	0x0002ab30
        /*1360*/ 	.word	0x00000000
        /*1364*/ 	.word	0x00030840
        /*1368*/ 	.short	0x010a
        /*136a*/ 	.byte	0x3f
	.zero		1


	//   ....[98]....
        /*136c*/ 	.word	0x0002b740
        /*1370*/ 	.word	0x00000002
        /*1374*/ 	.word	0x00030820
        /*1378*/ 	.short	0x010a
        /*137a*/ 	.byte	0x3f
	.zero		1


	//   ....[99]....
        /*137c*/ 	.word	0x0002b790
        /*1380*/ 	.word	0x00000003
        /*1384*/ 	.word	0x00030840
        /*1388*/ 	.short	0x010a
        /*138a*/ 	.byte	0x3f
	.zero		1


	//   ....[100]....
        /*138c*/ 	.word	0x0002b7e0
        /*1390*/ 	.word	0x00000003
        /*1394*/ 	.word	0x00000060
        /*1398*/ 	.short	0x010a
        /*139a*/ 	.byte	0x3f
	.zero		1


	//   ....[101]....
        /*139c*/ 	.word	0x0002b830
        /*13a0*/ 	.word	0x00000003
        /*13a4*/ 	.word	0x00030840
        /*13a8*/ 	.short	0x010a
        /*13aa*/ 	.byte	0x3f
	.zero		1


	//   ....[102]....
        /*13ac*/ 	.word	0x0002b880
        /*13b0*/ 	.word	0x00000002
        /*13b4*/ 	.word	0x00000060
        /*13b8*/ 	.short	0x010a
        /*13ba*/ 	.byte	0x3f
	.zero		1


	//   ....[103]....
        /*13bc*/ 	.word	0x0002b8d0
        /*13c0*/ 	.word	0x00000002
        /*13c4*/ 	.word	0x00030840
        /*13c8*/ 	.short	0x010a
        /*13ca*/ 	.byte	0x3f
	.zero		1


	//   ....[104]....
        /*13cc*/ 	.word	0x0002b920
        /*13d0*/ 	.word	0x00000002
        /*13d4*/ 	.word	0x00000060
        /*13d8*/ 	.short	0x010a
        /*13da*/ 	.byte	0x3f
	.zero		1


	//   ....[105]....
        /*13dc*/ 	.word	0x0002b970
        /*13e0*/ 	.word	0x00000000
        /*13e4*/ 	.word	0x00030860
        /*13e8*/ 	.short	0x010a
        /*13ea*/ 	.byte	0x3f
	.zero		1


	//   ....[106]....
        /*13ec*/ 	.word	0x0002c3d0
        /*13f0*/ 	.word	0x00000000
        /*13f4*/ 	.word	0x00030820
        /*13f8*/ 	.short	0x010a
        /*13fa*/ 	.byte	0x3f
	.zero		1


	//   ....[107]....
        /*13fc*/ 	.word	0x0002c570
        /*1400*/ 	.word	0x00000006
        /*1404*/ 	.word	0x00000000
        /*1408*/ 	.short	0x010a
        /*140a*/ 	.byte	0x3f
	.zero		1


	//   ....[108]....
        /*140c*/ 	.word	0x0002c5c0
        /*1410*/ 	.word	0x00000007
        /*1414*/ 	.word	0x00000000
        /*1418*/ 	.short	0x010a
        /*141a*/ 	.byte	0x3f
	.zero		1


	//   ....[109]....
        /*141c*/ 	.word	0x0002c610
        /*1420*/ 	.word	0x00000004
        /*1424*/ 	.word	0x00000000
        /*1428*/ 	.short	0x010a
        /*142a*/ 	.byte	0x3f
	.zero		1


	//----- nvinfo : EIATTR_NUM_MBARRIERS
	.align		4
.L_275:
        /*142c*/ 	.byte	0x03, 0x38
        /*142e*/ 	.short	0x0016


	//----- nvinfo : EIATTR_EXIT_INSTR_OFFSETS
	.align		4
        /*1430*/ 	.byte	0x04, 0x1c
        /*1432*/ 	.short	(.L_277 - .L_276)


	//   ....[0]....
.L_276:
        /*1434*/ 	.word	0x00029b30


	//----- nvinfo : EIATTR_MAX_THREADS
	.align		4
.L_277:
        /*1438*/ 	.byte	0x04, 0x05
        /*143a*/ 	.short	(.L_279 - .L_278)
.L_278:
        /*143c*/ 	.word	0x00000180
        /*1440*/ 	.word	0x00000001
        /*1444*/ 	.word	0x00000001


	//----- nvinfo : EIATTR_CRS_STACK_SIZE
	.align		4
.L_279:
        /*1448*/ 	.byte	0x04, 0x1e
        /*144a*/ 	.short	(.L_281 - .L_280)
.L_280:
        /*144c*/ 	.word	0x00000000


	//----- nvinfo : EIATTR_CBANK_PARAM_SIZE
	.align		4
.L_281:
        /*1450*/ 	.byte	0x03, 0x19
        /*1452*/ 	.short	0x0af0


	//----- nvinfo : EIATTR_PARAM_CBANK
	.align		4
        /*1454*/ 	.byte	0x04, 0x0a
        /*1456*/ 	.short	(.L_283 - .L_282)
	.align		4
.L_282:
        /*1458*/ 	.word	index@(.nv.constant0._ZN7cutlass13device_kernelIN5flash11enable_sm90INS1_16FlashAttnFwdSm90INS1_25CollectiveMainloopFwdSm90ILi2EN4cute5tupleIJNS5_1CILi1EEES8_S8_EEENS6_IJNS7_ILi128EEENS7_ILi96EEENS7_ILi192EEEEEELi192ENS_6half_tEfNS_4arch4Sm90ELb0ELb1ELb0ELb1ELb0ELb1ELb0ELb1ELb1ELb1ELb0ELb0EEENS1_21CollectiveEpilogueFwdINS6_IJSA_SC_SB_EEES9_SE_SG_Li256ELb1ELb1ELb0ELb0EEENS1_36VarlenDynamicPersistentTileSchedulerILi128ELi96ELi256ELi128ELb0ELb1ELb1ELb1ELb0ELb1EEEEEEEEEvNT_6ParamsE)
        /*145c*/ 	.short	0x0210
        /*145e*/ 	.short	0x0af0


	//----- nvinfo : EIATTR_SW_WAR
	.align		4
.L_283:
        /*1460*/ 	.byte	0x04, 0x36
        /*1462*/ 	.short	(.L_285 - .L_284)
.L_284:
        /*1464*/ 	.word	0x00000008
.L_285:


//--------------------- .nv.info._ZN7cutlass13device_kernelIN5flash11enable_sm90INS1_16FlashAttnFwdSm90INS1_25CollectiveMainloopFwdSm90ILi2EN4cute5tupleIJNS5_1CILi1EEES8_S8_EEENS6_IJNS7_ILi128EEENS7_ILi112EEENS7_ILi192EEEEEELi192ENS_6half_tEfNS_4arch4Sm90ELb1ELb0ELb0ELb0ELb0ELb0ELb0ELb1ELb1ELb1ELb0ELb0EEENS1_21CollectiveEpilogueFwdINS6_IJSA_SC_SB_EEES9_SE_SG_Li256ELb0ELb1ELb0ELb0EEENS1_30DynamicPersistentTileSchedulerILi256ELi128ELb0ELb1ELb1EEEEEEEEEvNT_6ParamsE --------------------------
	.section	.nv.info._ZN7cutlass13device_kernelIN5flash11enable_sm90INS1_16FlashAttnFwdSm90INS1_25CollectiveMainloopFwdSm90ILi2EN4cute5tupleIJNS5_1CILi1EEES8_S8_EEENS6_IJNS7_ILi128EEENS7_ILi112EEENS7_ILi192EEEEEELi192ENS_6half_tEfNS_4arch4Sm90ELb1ELb0ELb0ELb0ELb0ELb0ELb0ELb1ELb1ELb1ELb0ELb0EEENS1_21CollectiveEpilogueFwdINS6_IJSA_SC_SB_EEES9_SE_SG_Li256ELb0ELb1ELb0ELb0EEENS1_30DynamicPersistentTileSchedulerILi256ELi128ELb0ELb1ELb1EEEEEEEEEvNT_6ParamsE,"",@"SHT_CUDA_INFO"
	.sectionflags	@""
	.align	4


	//----- nvinfo : EIATTR_CUDA_API_VERSION
	.align		4
        /*0000*/ 	.byte	0x04, 0x37
        /*0002*/ 	.short	(.L_287 - .L_286)
.L_286:
        /*0004*/ 	.word	0x00000082


	//----- nvinfo : EIATTR_KPARAM_INFO
	.align		4
.L_287:
        /*0008*/ 	.byte	0x04, 0x17
        /*000a*/ 	.short	(.L_289 - .L_288)
.L_288:
        /*000c*/ 	.word	0x00000000
        /*0010*/ 	.short	0x0000
        /*0012*/ 	.short	0x0070
        /*0014*/ 	.byte	0x00, 0xf0, 0x01, 0x2a


	//----- nvinfo : EIATTR_SPARSE_MMA_MASK
	.align		4
.L_289:
        /*0018*/ 	.byte	0x03, 0x50
        /*001a*/ 	.short	0x0000


	//----- nvinfo : EIATTR_MAXREG_COUNT
	.align		4
        /*001c*/ 	.byte	0x03, 0x1b
        /*001e*/ 	.short	0x00a8


	//----- nvinfo : EIATTR_NUM_BARRIERS
	.align		4
        /*0020*/ 	.byte	0x02, 0x4c
        /*0022*/ 	.byte	0x09
	.zero		1


	//----- nvinfo : EIATTR_EXTERNS
	.align		4
        /*0024*/ 	.byte	0x04, 0x0f
        /*0026*/ 	.short	(.L_291 - .L_290)


	//   ....[0]....
	.align		4
.L_290:
        /*0028*/ 	.word	index@(__assertfail)


	//----- nvinfo : EIATTR_ANNOTATIONS
	.align		4
.L_291:
        /*002c*/ 	.byte	0x04, 0x55
        /*002e*/ 	.short	(.L_293 - .L_292)


	//   ....[0]....
.L_292:
        /* <DEDUP_REMOVED lines=31> */


	//----- nvinfo : EIATTR_MERCURY_ISA_VERSION
	.align		4
.L_293:
        /*0210*/ 	.byte	0x03, 0x5f
        /*0212*/ 	.short	0x0101


	//----- nvinfo : EIATTR_INT_WARP_WIDE_INSTR_OFFSETS
	.align		4
        /*0214*/ 	.byte	0x04, 0x31
        /*0216*/ 	.short	(.L_295 - .L_294)


	//   ....[0]....
.L_294:
        /*0218*/ 	.word	0x00000120


	//   ....[1]....
        /*021c*/ 	.word	0x00000160


	//   ....[2]....
        /*0220*/ 	.word	0x00000220


	//   ....[3]....
        /*0224*/ 	.word	0x00011040


	//   ....[4]....
        /*0228*/ 	.word	0x000110e0


	//   ....[5]....
        /*022c*/ 	.word	0x00014ac0


	//   ....[6]....
        /*0230*/ 	.word	0x00014b60


	//----- nvinfo : EIATTR_COOP_GROUP_MASK_REGIDS
	.align		4
.L_295:
        /*0234*/ 	.byte	0x04, 0x29
        /*0236*/ 	.short	(.L_297 - .L_296)


	//   ....[0]....
.L_296:
        /*0238*/ 	.word	0xffffffff


	//   ....[1]....
        /*023c*/ 	.word	0xffffffff


	//   ....[2]....
        /*0240*/ 	.word	0xffffffff


	//   ....[3]....
        /*0244*/ 	.word	0xffffffff


	//   ....[4]....
        /*0248*/ 	.word	0xffffffff


	//   ....[5]....
        /*024c*/ 	.word	0xffffffff


	//   ....[6]....
        /*0250*/ 	.word	0xffffffff


	//   ....[7]....
        /*0254*/ 	.word	0xffffffff


	//   ....[8]....
        /*0258*/ 	.word	0xffffffff


	//   ....[9]....
        /*025c*/ 	.word	0xffffffff


	//   ....[10]....
        /*0260*/ 	.word	0xffffffff


	//   ....[11]....
        /*0264*/ 	.word	0xffffffff


	//   ....[12]....
        /*0268*/ 	.word	0xffffffff


	//   ....[13]....
        /*026c*/ 	.word	0xffffffff


	//   ....[14]....
        /*0270*/ 	.word	0xffffffff


	//   ....[15]....
        /*0274*/ 	.word	0xffffffff


	//   ....[16]....
        /*0278*/ 	.word	0xffffffff


	//   ....[17]....
        /*027c*/ 	.word	0xffffffff


	//   ....[18]....
        /*0280*/ 	.word	0xffffffff


	//   ....[19]....
        /*0284*/ 	.word	0xffffffff


	//   ....[20]....
        /*0288*/ 	.word	0xffffffff


	//   ....[21]....
        /*028c*/ 	.word	0xffffffff


	//   ....[22]....
        /*0290*/ 	.word	0xffffffff


	//   ....[23]....
        /*0294*/ 	.word	0xffffffff


	//   ....[24]....
        /*0298*/ 	.word	0xffffffff


	//   ....[25]....
        /*029c*/ 	.word	0xffffffff


	//   ....[26]....
        /*02a0*/ 	.word	0xffffffff


	//   ....[27]....
        /*02a4*/ 	.word	0xffffffff


	//   ....[28]....
        /*02a8*/ 	.word	0xffffffff


	//   ....[29]....
        /*02ac*/ 	.word	0xffffffff


	//   ....[30]....
        /*02b0*/ 	.word	0xffffffff


	//   ....[31]....
        /*02b4*/ 	.word	0xffffffff


	//   ....[32]....
        /*02b8*/ 	.word	0xffffffff


	//   ....[33]....
        /*02bc*/ 	.word	0xffffffff


	//   ....[34]....
        /*02c0*/ 	.word	0xffffffff


	//   ....[35]....
        /*02c4*/ 	.word	0xffffffff


	//   ....[36]....
        /*02c8*/ 	.word	0xffffffff


	//   ....[37]....
        /*02cc*/ 	.word	0xffffffff


	//   ....[38]....
        /*02d0*/ 	.word	0xffffffff


	//   ....[39]....
        /*02d4*/ 	.word	0xffffffff


	//   ....[40]....
        /*02d8*/ 	.word	0xffffffff


	//   ....[41]....
        /*02dc*/ 	.word	0xffffffff


	//   ....[42]....
        /*02e0*/ 	.word	0xffffffff


	//   ....[43]....
        /*02e4*/ 	.word	0xffffffff


	//   ....[44]....
        /*02e8*/ 	.word	0xffffffff


	//   ....[45]....
        /*02ec*/ 	.word	0xffffffff


	//   ....[46]....
        /*02f0*/ 	.word	0xffffffff


	//   ....[47]....
        /*02f4*/ 	.word	0xffffffff


	//   ....[48]....
        /*02f8*/ 	.word	0xffffffff


	//   ....[49]....
        /*02fc*/ 	.word	0xffffffff


	//   ....[50]....
        /*0300*/ 	.word	0xffffffff


	//   ....[51]....
        /*0304*/ 	.word	0xffffffff


	//   ....[52]....
        /*0308*/ 	.word	0xffffffff


	//   ....[53]....
        /*030c*/ 	.word	0xffffffff


	//   ....[54]....
        /*0310*/ 	.word	0xffffffff


	//   ....[55]....
        /*0314*/ 	.word	0xffffffff


	//   ....[56]....
        /*0318*/ 	.word	0xffffffff


	//   ....[57]....
        /*031c*/ 	.word	0xffffffff


	//   ....[58]....
        /*0320*/ 	.word	0xffffffff


	//   ....[59]....
        /*0324*/ 	.word	0xffffffff


	//   ....[60]....
        /*0328*/ 	.word	0xffffffff


	//   ....[61]....
        /*032c*/ 	.word	0xffffffff


	//   ....[62]....
        /*0330*/ 	.word	0xffffffff


	//   ....[63]....
        /*0334*/ 	.word	0xffffffff


	//   ....[64]....
        /*0338*/ 	.word	0xffffffff


	//   ....[65]....
        /*033c*/ 	.word	0xffffffff


	//   ....[66]....
        /*0340*/ 	.word	0xffffffff


	//   ....[67]....
        /*0344*/ 	.word	0xffffffff


	//   ....[68]....
        /*0348*/ 	.word	0x0500000f


	//   ....[69]....
        /*034c*/ 	.word	0x0500000f


	//   ....[70]....
        /*0350*/ 	.word	0x0500000f


	//   ....[71]....
        /*0354*/ 	.word	0x0500000f


	//   ....[72]....
        /*0358*/ 	.word	0x0500000f


	//   ....[73]....
        /*035c*/ 	.word	0x0500000f


	//   ....[74]....
        /*0360*/ 	.word	0x0500000f


	//   ....[75]....
        /*0364*/ 	.word	0x0500000f


	//   ....[76]....
        /*0368*/ 	.word	0x0500000f


	//   ....[77]....
        /*036c*/ 	.word	0x0500000f


	//   ....[78]....
        /*0370*/ 	.word	0x0500000f


	//   ....[79]....
        /*0374*/ 	.word	0x0500000f


	//   ....[80]....
        /*0378*/ 	.word	0x0500000f


	//   ....[81]....
        /*037c*/ 	.word	0x0500000f


	//   ....[82]....
        /*0380*/ 	.word	0x0500000f


	//   ....[83]....
        /*0384*/ 	.word	0x0500000f


	//   ....[84]....
        /*0388*/ 	.word	0x0500000f


	//   ....[85]....
        /*038c*/ 	.word	0x0500000f


	//   ....[86]....
        /*0390*/ 	.word	0x0500000f


	//----- nvinfo : EIATTR_COOP_GROUP_INSTR_OFFSETS
	.align		4
.L_297:
        /*0394*/ 	.byte	0x04, 0x28
        /*0396*/ 	.short	(.L_299 - .L_298)


	//   ....[0]....
.L_298:
        /*0398*/ 	.word	0x00000060


	//   ....[1]....
        /*039c*/ 	.word	0x00000130


	//   ....[2]....
        /*03a0*/ 	.word	0x00000230


	//   ....[3]....
        /*03a4*/ 	.word	0x000003a0


	//   ....[4]....
        /*03a8*/ 	.word	0x00000500


	//   ....[5]....
        /*03ac*/ 	.word	0x00000620


	//   ....[6]....
        /*03b0*/ 	.word	0x00000780


	//   ....[7]....
        /*03b4*/ 	.word	0x00001570


	//   ....[8]....
        /*03b8*/ 	.word	0x00001d10


	//   ....[9]....
        /*03bc*/ 	.word	0x00001e00


	//   ....[10]....
        /*03c0*/ 	.word	0x00003e30


	//   ....[11]....
        /*03c4*/ 	.word	0x00003f00


	//   ....[12]....
        /*03c8*/ 	.word	0x00004770


	//   ....[13]....
        /*03cc*/ 	.word	0x00004810


	//   ....[14]....
        /*03d0*/ 	.word	0x00007ca0


	//   ....[15]....
        /*03d4*/ 	.word	0x00008370


	//   ....[16]....
        /*03d8*/ 	.word	0x000083d0


	//   ....[17]....
        /*03dc*/ 	.word	0x00008440


	//   ....[18]....
        /*03e0*/ 	.word	0x00008d00


	//   ....[19]....
        /*03e4*/ 	.word	0x00008d30


	//   ....[20]....
        /*03e8*/ 	.word	0x0000c1d0


	//   ....[21]....
        /*03ec*/ 	.word	0x0000c200


	//   ....[22]....
        /*03f0*/ 	.word	0x0000c650


	//   ....[23]....
        /*03f4*/ 	.word	0x0000c6c0


	//   ....[24]....
        /*03f8*/ 	.word	0x0000dab0


	//   ....[25]....
        /*03fc*/ 	.word	0x0000daf0


	//   ....[26]....
        /*0400*/ 	.word	0x0000dbd0


	//   ....[27]....
        /*0404*/ 	.word	0x0000dbf0


	//   ....[28]....
        /*0408*/ 	.word	0x0000f0d0


	//   ....[29]....
        /*040c*/ 	.word	0x0000f140


	//   ....[30]....
        /*0410*/ 	.word	0x0000f1b0


	//   ....[31]....
        /*0414*/ 	.word	0x0000f1e0


	//   ....[32]....
        /*0418*/ 	.word	0x0000f8a0


	//   ....[33]....
        /*041c*/ 	.word	0x0000f8c0


	//   ....[34]....
        /*0420*/ 	.word	0x0000f9e0


	//   ....[35]....
        /*0424*/ 	.word	0x0000fa00


	//   ....[36]....
        /*0428*/ 	.word	0x0000fb10


	//   ....[37]....
        /*042c*/ 	.word	0x0000fb30


	//   ....[38]....
        /*0430*/ 	.word	0x0000fc50


	//   ....[39]....
        /*0434*/ 	.word	0x0000fc70


	//   ....[40]....
        /*0438*/ 	.word	0x00010310


	//   ....[41]....
        /*043c*/ 	.word	0x00010340


	//   ....[42]....
        /*0440*/ 	.word	0x00010460


	//   ....[43]....
        /*0444*/ 	.word	0x00010480


	//   ....[44]....
        /*0448*/ 	.word	0x00010590


	//   ....[45]....
        /*044c*/ 	.word	0x000105b0


	//   ....[46]....
        /*0450*/ 	.word	0x000106d0


	//   ....[47]....
        /*0454*/ 	.word	0x000106f0


	//   ....[48]....
        /*0458*/ 	.word	0x00010890


	//   ....[49]....
        /*045c*/ 	.word	0x00011630


	//   ....[50]....
        /*0460*/ 	.word	0x00012060


	//   ....[51]....
        /*0464*/ 	.word	0x000120a0


	//   ....[52]....
        /*0468*/ 	.word	0x00012170


	//   ....[53]....
        /*046c*/ 	.word	0x00012180


	//   ....[54]....
        /*0470*/ 	.word	0x00012210


	//   ....[55]....
        /*0474*/ 	.word	0x00012220


	//   ....[56]....
        /*0478*/ 	.word	0x000122b0


	//   ....[57]....
        /*047c*/ 	.word	0x000122c0


	//   ....[58]....
        /*0480*/ 	.word	0x00012350


	//   ....[59]....
        /*0484*/ 	.word	0x00012360


	//   ....[60]....
        /*0488*/ 	.word	0x000123f0


	//   ....[61]....
        /*048c*/ 	.word	0x00012400


	//   ....[62]....
        /*0490*/ 	.word	0x00012490


	//   ....[63]....
        /*0494*/ 	.word	0x000124a0


	//   ....[64]....
        /*0498*/ 	.word	0x000124b0


	//   ....[65]....
        /*049c*/ 	.word	0x000124c0


	//   ....[66]....
        /*04a0*/ 	.word	0x000151b0


	//   ....[67]....
        /*04a4*/ 	.word	0x000153a0


	//   ....[68]....
        /*04a8*/ 	.word	0x00015910


	//   ....[69]....
        /*04ac*/ 	.word	0x00015a90


	//   ....[70]....
        /*04b0*/ 	.word	0x00015af0


	//   ....[71]....
        /*04b4*/ 	.word	0x00015c30


	//   ....[72]....
        /*04b8*/ 	.word	0x00015c80


	//   ....[73]....
        /*04bc*/ 	.word	0x00015da0


	//   ....[74]....
        /*04c0*/ 	.word	0x00015df0


	//   ....[75]....
        /*04c4*/ 	.word	0x00015f10


	//   ....[76]....
        /*04c8*/ 	.word	0x00015f60


	//   ....[77]....
        /*04cc*/ 	.word	0x00016080


	//   ....[78]....
        /*04d0*/ 	.word	0x000160d0


	//   ....[79]....
        /*04d4*/ 	.word	0x000161f0


	//   ....[80]....
        /*04d8*/ 	.word	0x00016240


	//   ....[81]....
        /*04dc*/ 	.word	0x00016360


	//   ....[82]....
        /*04e0*/ 	.word	0x000163b0


	//   ....[83]....
        /*04e4*/ 	.word	0x000164b0


	//   ....[84]....
        /*04e8*/ 	.word	0x00016500


	//   ....[85]....
        /*04ec*/ 	.word	0x00016820


	//   ....[86]....
        /*04f0*/ 	.word	0x00016940


	//----- nvinfo : EIATTR_REG_RECONFIG
	.align		4
.L_299:
        /*04f4*/ 	.byte	0x01, 0x54
	.zero		2


	//----- nvinfo : EIATTR_SYSCALL_OFFSETS
	.align		4
        /*04f8*/ 	.byte	0x04, 0x46
        /*04fa*/ 	.short	(.L_301 - .L_300)


	//   ....[0]....
.L_300:
        /*04fc*/ 	.word	0x00001750


	//   ....[1]....
        /*0500*/ 	.word	0x00011250


	//   ....[2]....
        /*0504*/ 	.word	0x000113a0


	//   ....[3]....
        /*0508*/ 	.word	0x00011490


	//   ....[4]....
        /*050c*/ 	.word	0x00011c60


	//----- nvinfo : EIATTR_MBARRIER_INSTR_OFFSETS
	.align		4
.L_301:
        /*0510*/ 	.byte	0x04, 0x39
        /*0512*/ 	.short	(.L_303 - .L_302)


	//   ....[0]....
.L_302:
        /*0514*/ 	.word	0x00000250
        /*0518*/ 	.word	0x000000ff
        /*051c*/ 	.word	0x00036800
        /*0520*/ 	.short	0x0100
        /*0522*/ 	.byte	0x08
	.zero		1


	//   ....[1]....
        /*0524*/ 	.word	0x00000260
        /*0528*/ 	.word	0x000000ff
        /*052c*/ 	.word	0x00036820
        /*0530*/ 	.short	0x0100
        /*0532*/ 	.byte	0x08
	.zero		1


	//   ....[2]....
        /*0534*/ 	.word	0x00000350
        /*0538*/ 	.word	0x000000ff
        /*053c*/ 	.word	0x00036830
        /*0540*/ 	.short	0x0100
        /*0542*/ 	.byte	0x08
	.zero		1


	//   ....[3]....
        /*0544*/ 	.word	0x00000360
        /*0548*/ 	.word	0x000000ff
        /*054c*/ 	.word	0x00036840
        /*0550*/ 	.short	0x0100
        /*0552*/ 	.byte	0x08
	.zero		1


	//   ....[4]....
        /*0554*/ 	.word	0x00000370
        /*0558*/ 	.word	0x000000ff
        /*055c*/ 	.word	0x00036838
        /*0560*/ 	.short	0x0100
        /*0562*/ 	.byte	0x08
	.zero		1


	//   ....[5]....
        /*0564*/ 	.word	0x00000380
        /*0568*/ 	.word	0x000000ff
        /*056c*/ 	.word	0x00036848
        /*0570*/ 	.short	0x0100
        /*0572*/ 	.byte	0x08
	.zero		1


	//   ....[6]....
        /*0574*/ 	.word	0x000004b0
        /*0578*/ 	.word	0x000000ff
        /*057c*/ 	.word	0x00036850
        /*0580*/ 	.short	0x0100
        /*0582*/ 	.byte	0x08
	.zero		1


	//   ....[7]....
        /*0584*/ 	.word	0x000004c0
        /*0588*/ 	.word	0x000000ff
        /*058c*/ 	.word	0x00036860
        /*0590*/ 	.short	0x0100
        /*0592*/ 	.byte	0x08
	.zero		1


	//   ....[8]....
        /*0594*/ 	.word	0x000004d0
        /*0598*/ 	.word	0x000000ff
        /*059c*/ 	.word	0x00036858
        /*05a0*/ 	.short	0x0100
        /*05a2*/ 	.byte	0x08
	.zero		1


	//   ....[9]....
        /*05a4*/ 	.word	0x000004e0
        /*05a8*/ 	.word	0x000000ff
        /*05ac*/ 	.word	0x00036868
        /*05b0*/ 	.short	0x0100
        /*05b2*/ 	.byte	0x08
	.zero		1


	//   ....[10]....
        /*05b4*/ 	.word	0x000005d0
        /*05b8*/ 	.word	0x000000ff
        /*05bc*/ 	.word	0x00036870
        /*05c0*/ 	.short	0x0100
        /*05c2*/ 	.byte	0x06
	.zero		1


	//   ....[11]....
        /*05c4*/ 	.word	0x000005e0
        /*05c8*/ 	.word	0x000000ff
        /*05cc*/ 	.word	0x00036880
        /*05d0*/ 	.short	0x0100
        /*05d2*/ 	.byte	0x06
	.zero		1


	//   ....[12]....
        /*05d4*/ 	.word	0x000005f0
        /*05d8*/ 	.word	0x000000ff
        /*05dc*/ 	.word	0x00036878
        /*05e0*/ 	.short	0x0100
        /*05e2*/ 	.byte	0x06
	.zero		1


	//   ....[13]....
        /*05e4*/ 	.word	0x00000600
        /*05e8*/ 	.word	0x000000ff
        /*05ec*/ 	.word	0x00036888
        /*05f0*/ 	.short	0x0100
        /*05f2*/ 	.byte	0x06
	.zero		1


	//   ....[14]....
        /*05f4*/ 	.word	0x00000730
        /*05f8*/ 	.word	0x000000ff
        /*05fc*/ 	.word	0x00036890
        /*0600*/ 	.short	0x0100
        /*0602*/ 	.byte	0x08
	.zero		1


	//   ....[15]....
        /*0604*/ 	.word	0x00000740
        /*0608*/ 	.word	0x000000ff
        /*060c*/ 	.word	0x000368a0
        /*0610*/ 	.short	0x0100
        /*0612*/ 	.byte	0x08
	.zero		1


	//   ....[16]....
        /*0614*/ 	.word	0x00000750
        /*0618*/ 	.word	0x000000ff
        /*061c*/ 	.word	0x00036898
        /*0620*/ 	.short	0x0100
        /*0622*/ 	.byte	0x08
	.zero		1


	//   ....[17]....
        /*0624*/ 	.word	0x00000760
        /*0628*/ 	.word	0x000000ff
        /*062c*/ 	.word	0x000368a8
        /*0630*/ 	.short	0x0100
        /*0632*/ 	.byte	0x08
	.zero		1


	//   ....[18]....
        /*0634*/ 	.word	0x00000890
        /*0638*/ 	.word	0x000000ff
        /*063c*/ 	.word	0x000368b0
        /*0640*/ 	.short	0x0100
        /*0642*/ 	.byte	0x08
	.zero		1


	//   ....[19]....
        /*0644*/ 	.word	0x000008a0
        /*0648*/ 	.word	0x000000ff
        /*064c*/ 	.word	0x000368c0
        /*0650*/ 	.short	0x0100
        /*0652*/ 	.byte	0x08
	.zero		1


	//   ....[20]....
        /*0654*/ 	.word	0x000008b0
        /*0658*/ 	.word	0x000000ff
        /*065c*/ 	.word	0x000368b8
        /*0660*/ 	.short	0x0100
        /*0662*/ 	.byte	0x08
	.zero		1


	//   ....[21]....
        /*0664*/ 	.word	0x000008c0
        /*0668*/ 	.word	0x000000ff
        /*066c*/ 	.word	0x000368c8
        /*0670*/ 	.short	0x0100
        /*0672*/ 	.byte	0x08
	.zero		1


	//   ....[22]....
        /*0674*/ 	.word	0x000017b0
        /*0678*/ 	.word	0x000000ff
        /*067c*/ 	.word	0x00036800
        /*0680*/ 	.short	0x010a
        /*0682*/ 	.byte	0x25
	.zero		1


	//   ....[23]....
        /*0684*/ 	.word	0x00001830
        /*0688*/ 	.word	0x00000002
        /*068c*/ 	.word	0x00036830
        /*0690*/ 	.short	0x010a
        /*0692*/ 	.byte	0x3f
	.zero		1


	//   ....[24]....
        /*0694*/ 	.word	0x00001890
        /*0698*/ 	.word	0x00000002
        /*069c*/ 	.word	0x00036830
        /*06a0*/ 	.short	0x010a
        /*06a2*/ 	.byte	0x3f
	.zero		1


	//   ....[25]....
        /*06a4*/ 	.word	0x00003d60
        /*06a8*/ 	.word	0x00000002
        /*06ac*/ 	.word	0x00000000
        /*06b0*/ 	.short	0x0101
        /*06b2*/ 	.byte	0x3f
	.zero		1


	//   ....[26]....
        /*06b4*/ 	.word	0x00005560
        /*06b8*/ 	.word	0x000000ff
        /*06bc*/ 	.word	0x00036830
        /*06c0*/ 	.short	0x010a
        /*06c2*/ 	.byte	0x06
	.zero		1


	//   ....[27]....
        /*06c4*/ 	.word	0x000055a0
        /*06c8*/ 	.word	0x000000ff
        /*06cc*/ 	.word	0x00036830
        /*06d0*/ 	.short	0x010a
        /*06d2*/ 	.byte	0x06
	.zero		1


	//   ....[28]....
        /*06d4*/ 	.word	0x00007ae0
        /*06d8*/ 	.word	0x000000ff
        /*06dc*/ 	.word	0x00036850
        /*06e0*/ 	.short	0x010a
        /*06e2*/ 	.byte	0x0b
	.zero		1


	//   ....[29]....
        /*06e4*/ 	.word	0x00007b20
        /*06e8*/ 	.word	0x000000ff
        /*06ec*/ 	.word	0x00036850
        /*06f0*/ 	.short	0x010a
        /*06f2*/ 	.byte	0x0b
	.zero		1


	//   ....[30]....
        /*06f4*/ 	.word	0x00009320
        /*06f8*/ 	.word	0x00000008
        /*06fc*/ 	.word	0x00000000
        /*0700*/ 	.short	0x0101
        /*0702*/ 	.byte	0x3f
	.zero		1


	//   ....[31]....
        /*0704*/ 	.word	0x00009390
        /*0708*/ 	.word	0x00000008
        /*070c*/ 	.word	0x00000000
        /*0710*/ 	.short	0x0101
        /*0712*/ 	.byte	0x3f
	.zero		1


	//   ....[32]....
        /*0714*/ 	.word	0x00009930
        /*0718*/ 	.word	0x000000ff
        /*071c*/ 	.word	0x00036830
        /*0720*/ 	.short	0x010a
        /*0722*/ 	.byte	0x04
	.zero		1


	//   ....[33]....
        /*0724*/ 	.word	0x00009970
        /*0728*/ 	.word	0x000000ff
        /*072c*/ 	.word	0x00036830
        /*0730*/ 	.short	0x010a
        /*0732*/ 	.byte	0x04
	.zero		1


	//   ....[34]....
        /*0734*/ 	.word	0x0000beb0
        /*0738*/ 	.word	0x000000ff
        /*073c*/ 	.word	0x00036850
        /*0740*/ 	.short	0x010a
        /*0742*/ 	.byte	0x0a
	.zero		1


	//   ....[35]....
        /*0744*/ 	.word	0x0000bef0
        /*0748*/ 	.word	0x000000ff
        /*074c*/ 	.word	0x00036850
        /*0750*/ 	.short	0x010a
        /*0752*/ 	.byte	0x0a
	.zero		1


	//   ....[36]....
        /*0754*/ 	.word	0x0000ce30
        /*0758*/ 	.word	0x0000008c
        /*075c*/ 	.word	0x00000000
        /*0760*/ 	.short	0x0101
        /*0762*/ 	.byte	0x3f
	.zero		1


	//   ....[37]....
        /*0764*/ 	.word	0x0000ce90
        /*0768*/ 	.word	0x0000008c
        /*076c*/ 	.word	0x00000000
        /*0770*/ 	.short	0x0101
        /*0772*/ 	.byte	0x3f
	.zero		1


	//   ....[38]....
        /*0774*/ 	.word	0x0000da20
        /*0778*/ 	.word	0x000000ff
        /*077c*/ 	.word	0x00036850
        /*0780*/ 	.short	0x010a
        /*0782*/ 	.byte	0x05
	.zero		1


	//   ....[39]....
        /*0784*/ 	.word	0x0000da60
        /*0788*/ 	.word	0x000000ff
        /*078c*/ 	.word	0x00036850
        /*0790*/ 	.short	0x010a
        /*0792*/ 	.byte	0x05
	.zero		1


	//   ....[40]....
        /*0794*/ 	.word	0x0000df60
        /*0798*/ 	.word	0x0000007a
        /*079c*/ 	.word	0x00000000
        /*07a0*/ 	.short	0x0101
        /*07a2*/ 	.byte	0x3f
	.zero		1


	//   ....[41]....
        /*07a4*/ 	.word	0x0000f890
        /*07a8*/ 	.word	0x0000005a
        /*07ac*/ 	.word	0x00000000
        /*07b0*/ 	.short	0x0101
        /*07b2*/ 	.byte	0x3f
	.zero		1


	//   ....[42]....
        /*07b4*/ 	.word	0x00011840
        /*07b8*/ 	.word	0x00000002
        /*07bc*/ 	.word	0x00036840
        /*07c0*/ 	.short	0x010a
        /*07c2*/ 	.byte	0x3f
	.zero		1


	//   ....[43]....
        /*07c4*/ 	.word	0x00012610
        /*07c8*/ 	.word	0x00000011
        /*07cc*/ 	.word	0x00036800
        /*07d0*/ 	.short	0x0107
        /*07d2*/ 	.byte	0x3f
	.zero		1


	//   ....[44]....
        /*07d4*/ 	.word	0x00012720
        /*07d8*/ 	.word	0x00000011
        /*07dc*/ 	.word	0x00036800
        /*07e0*/ 	.short	0x0101
        /*07e2*/ 	.byte	0x3f
	.zero		1


	//   ....[45]....
        /*07e4*/ 	.word	0x00012740
        /*07e8*/ 	.word	0x00000011
        /*07ec*/ 	.word	0x00036820
        /*07f0*/ 	.short	0x010a
        /*07f2*/ 	.byte	0x3f
	.zero		1


	//   ....[46]....
        /*07f4*/ 	.word	0x00012a60
        /*07f8*/ 	.word	0x00000002
        /*07fc*/ 	.word	0x00036840
        /*0800*/ 	.short	0x010a
        /*0802*/ 	.byte	0x3f
	.zero		1


	//   ....[47]....
        /*0804*/ 	.word	0x00012ed0
        /*0808*/ 	.word	0x00000003
        /*080c*/ 	.word	0x00000060
        /*0810*/ 	.short	0x010a
        /*0812*/ 	.byte	0x3f
	.zero		1


	//   ....[48]....
        /*0814*/ 	.word	0x00013620
        /*0818*/ 	.word	0x00000003
        /*081c*/ 	.word	0x00036840
        /*0820*/ 	.short	0x010a
        /*0822*/ 	.byte	0x3f
	.zero		1


	//   ....[49]....
        /*0824*/ 	.word	0x00013ab0
        /*0828*/ 	.word	0x00000002
        /*082c*/ 	.word	0x00000060
        /*0830*/ 	.short	0x010a
        /*0832*/ 	.byte	0x3f
	.zero		1


	//   ....[50]....
        /*0834*/ 	.word	0x00014150
        /*0838*/ 	.word	0x00000002
        /*083c*/ 	.word	0x00036840
        /*0840*/ 	.short	0x010a
        /*0842*/ 	.byte	0x3f
	.zero		1


	//   ....[51]....
        /*0844*/ 	.word	0x000145e0
        /*0848*/ 	.word	0x00000002
        /*084c*/ 	.word	0x00000060
        /*0850*/ 	.short	0x010a
        /*0852*/ 	.byte	0x3f
	.zero		1


	//   ....[52]....
        /*0854*/ 	.word	0x00014c30
        /*0858*/ 	.word	0x00000002
        /*085c*/ 	.word	0x00036860
        /*0860*/ 	.short	0x010a
        /*0862*/ 	.byte	0x3f
	.zero		1


	//   ....[53]....
        /*0864*/ 	.word	0x00015320
        /*0868*/ 	.word	0x00000000
        /*086c*/ 	.word	0x00036820
        /*0870*/ 	.short	0x010a
        /*0872*/ 	.byte	0x3f
	.zero		1


	//   ....[54]....
        /*0874*/ 	.word	0x000154f0
        /*0878*/ 	.word	0x00000006
        /*087c*/ 	.word	0x00000000
        /*0880*/ 	.short	0x010a
        /*0882*/ 	.byte	0x3f
	.zero		1


	//   ....[55]....
        /*0884*/ 	.word	0x00015540
        /*0888*/ 	.word	0x00000003
        /*088c*/ 	.word	0x00000000
        /*0890*/ 	.short	0x010a
        /*0892*/ 	.byte	0x3f
	.zero		1


	//   ....[56]....
        /*0894*/ 	.word	0x000155a0
        /*0898*/ 	.word	0x00000012
        /*089c*/ 	.word	0x00000000
        /*08a0*/ 	.short	0x010a
        /*08a2*/ 	.byte	0x3f
	.zero		1


	//   ....[57]....
        /*08a4*/ 	.word	0x000155d0
        /*08a8*/ 	.word	0x00000003
        /*08ac*/ 	.word	0x00000000
        /*08b0*/ 	.short	0x010a
        /*08b2*/ 	.byte	0x3f
	.zero		1


	//   ....[58]....
        /*08b4*/ 	.word	0x00015640
        /*08b8*/ 	.word	0x00000003
        /*08bc*/ 	.word	0x00036800
        /*08c0*/ 	.short	0x010a
        /*08c2*/ 	.byte	0x3f
	.zero		1


	//   ....[59]....
        /*08c4*/ 	.word	0x00015690
        /*08c8*/ 	.word	0x00000002
        /*08cc*/ 	.word	0x00036830
        /*08d0*/ 	.short	0x010a
        /*08d2*/ 	.byte	0x3f
	.zero		1


	//   ....[60]....
        /*08d4*/ 	.word	0x000156f0
        /*08d8*/ 	.word	0x00000005
        /*08dc*/ 	.word	0x00036830
        /*08e0*/ 	.short	0x010a
        /*08e2*/ 	.byte	0x3f
	.zero		1


	//   ....[61]....
        /*08e4*/ 	.word	0x00015750
        /*08e8*/ 	.word	0x00000003
        /*08ec*/ 	.word	0x00036850
        /*08f0*/ 	.short	0x010a
        /*08f2*/ 	.byte	0x3f
	.zero		1


	//   ....[62]....
        /*08f4*/ 	.word	0x000157b0
        /*08f8*/ 	.word	0x00000005
        /*08fc*/ 	.word	0x00036830
        /*0900*/ 	.short	0x010a
        /*0902*/ 	.byte	0x3f
	.zero		1


	//   ....[63]....
        /*0904*/ 	.word	0x00015810
        /*0908*/ 	.word	0x00000003
        /*090c*/ 	.word	0x00036850
        /*0910*/ 	.short	0x010a
        /*0912*/ 	.byte	0x3f
	.zero		1


	//   ....[64]....
        /*0914*/ 	.word	0x00015870
        /*0918*/ 	.word	0x00000003
        /*091c*/ 	.word	0x00036850
        /*0920*/ 	.short	0x010a
        /*0922*/ 	.byte	0x3f
	.zero		1


	//   ....[65]....
        /*0924*/ 	.word	0x000159c0
        /*0928*/ 	.word	0x00000002
        /*092c*/ 	.word	0x00036840
        /*0930*/ 	.short	0x010a
        /*0932*/ 	.byte	0x3f
	.zero		1


	//   ....[66]....
        /*0934*/ 	.word	0x00016540
        /*0938*/ 	.word	0x00000011
        /*093c*/ 	.word	0x00036820
        /*0940*/ 	.short	0x010a
        /*0942*/ 	.byte	0x3f
	.zero		1


	//   ....[67]....
        /*0944*/ 	.word	0x00016590
        /*0948*/ 	.word	0x00000002
        /*094c*/ 	.word	0x00036840
        /*0950*/ 	.short	0x010a
        /*0952*/ 	.byte	0x3f
	.zero		1


	//   ....[68]....
        /*0954*/ 	.word	0x000165e0
        /*0958*/ 	.word	0x00000003
        /*095c*/ 	.word	0x00000060
        /*0960*/ 	.short	0x010a
        /*0962*/ 	.byte	0x3f
	.zero		1


	//   ....[69]....
        /*0964*/ 	.word	0x00016630
        /*0968*/ 	.word	0x00000003
        /*096c*/ 	.word	0x00036840
        /*0970*/ 	.short	0x010a
        /*0972*/ 	.byte	0x3f
	.zero		1


	//   ....[70]....
        /*0974*/ 	.word	0x00016680
        /*0978*/ 	.word	0x00000002
        /*097c*/ 	.word	0x00000060
        /*0980*/ 	.short	0x010a
        /*0982*/ 	.byte	0x3f
	.zero		1


	//   ....[71]....
        /*0984*/ 	.word	0x000166d0
        /*0988*/ 	.word	0x00000002
        /*098c*/ 	.word	0x00036840
        /*0990*/ 	.short	0x010a
        /*0992*/ 	.byte	0x3f
	.zero		1


	//   ....[72]....
        /*0994*/ 	.word	0x00016720
        /*0998*/ 	.word	0x00000002
        /*099c*/ 	.word	0x00000060
        /*09a0*/ 	.short	0x010a
        /*09a2*/ 	.byte	0x3f
	.zero		1


	//   ....[73]....
        /*09a4*/ 	.word	0x00016770
        /*09a8*/ 	.word	0x00000002
        /*09ac*/ 	.word	0x00036860
        /*09b0*/ 	.short	0x010a
        /*09b2*/ 	.byte	0x3f
	.zero		1


	//   ....[74]....
        /*09b4*/ 	.word	0x00016860
        /*09b8*/ 	.word	0x00000000
        /*09bc*/ 	.word	0x00036820
        /*09c0*/ 	.short	0x010a
        /*09c2*/ 	.byte	0x3f
	.zero		1


	//   ....[75]....
        /*09c4*/ 	.word	0x00016a00
        /*09c8*/ 	.word	0x00000006
        /*09cc*/ 	.word	0x00000000
        /*09d0*/ 	.short	0x010a
        /*09d2*/ 	.byte	0x3f
	.zero		1


	//   ....[76]....
        /*09d4*/ 	.word	0x00016a50
        /*09d8*/ 	.word	0x00000003
        /*09dc*/ 	.word	0x00000000
        /*09e0*/ 	.short	0x010a
        /*09e2*/ 	.byte	0x3f
	.zero		1


	//   ....[77]....
        /*09e4*/ 	.word	0x00016aa0
        /*09e8*/ 	.word	0x00000012
        /*09ec*/ 	.word	0x00000000
        /*09f0*/ 	.short	0x010a
        /*09f2*/ 	.byte	0x3f
	.zero		1


	//----- nvinfo : EIATTR_NUM_MBARRIERS
	.align		4
.L_303:
        /*09f4*/ 	.byte	0x03, 0x38
        /*09f6*/ 	.short	0x0016


	//----- nvinfo : EIATTR_EXIT_INSTR_OFFSETS
	.align		4
        /*09f8*/ 	.byte	0x04, 0x1c
        /*09fa*/ 	.short	(.L_305 - .L_304)


	//   ....[0]....
.L_304:
        /*09fc*/ 	.word	0x000009e0


	//   ....[1]....
        /*0a00*/ 	.word	0x00010830


	//   ....[2]....
        /*0a04*/ 	.word	0x00015620


	//----- nvinfo : EIATTR_MAX_THREADS
	.align		4
.L_305:
        /*0a08*/ 	.byte	0x04, 0x05
        /*0a0a*/ 	.short	(.L_307 - .L_306)
.L_306:
        /*0a0c*/ 	.word	0x00000180
        /*0a10*/ 	.word	0x00000001
        /*0a14*/ 	.word	0x00000001


	//----- nvinfo : EIATTR_CRS_STACK_SIZE
	.align		4
.L_307:
        /*0a18*/ 	.byte	0x04, 0x1e
        /*0a1a*/ 	.short	(.L_309 - .L_308)
.L_308:
        /*0a1c*/ 	.word	0x00000000


	//----- nvinfo : EIATTR_CBANK_PARAM_SIZE
	.align		4
.L_309:
        /*0a20*/ 	.byte	0x03, 0x19
        /*0a22*/ 	.short	0x0af0


	//----- nvinfo : EIATTR_PARAM_CBANK
	.align		4
        /*0a24*/ 	.byte	0x04, 0x0a
        /*0a26*/ 	.short	(.L_311 - .L_310)
	.align		4
.L_310:
        /*0a28*/ 	.word	index@(.nv.constant0._ZN7cutlass13device_kernelIN5flash11enable_sm90INS1_16FlashAttnFwdSm90INS1_25CollectiveMainloopFwdSm90ILi2EN4cute5tupleIJNS5_1CILi1EEES8_S8_EEENS6_IJNS7_ILi128EEENS7_ILi112EEENS7_ILi192EEEEEELi192ENS_6half_tEfNS_4arch4Sm90ELb1ELb0ELb0ELb0ELb0ELb0ELb0ELb1ELb1ELb1ELb0ELb0EEENS1_21CollectiveEpilogueFwdINS6_IJSA_SC_SB_EEES9_SE_SG_Li256ELb0ELb1ELb0ELb0EEENS1_30DynamicPersistentTileSchedulerILi256ELi128ELb0ELb1ELb1EEEEEEEEEvNT_6ParamsE)
        /*0a2c*/ 	.short	0x0210
        /*0a2e*/ 	.short	0x0af0


	//----- nvinfo : EIATTR_SW_WAR
	.align		4
.L_311:
        /*0a30*/ 	.byte	0x04, 0x36
        /*0a32*/ 	.short	(.L_313 - .L_312)
.L_312:
        /*0a34*/ 	.word	0x00000008
.L_313:


//--------------------- .nv.info._ZN7cutlass13device_kernelIN5flash11enable_sm90INS1_16FlashAttnFwdSm90INS1_25CollectiveMainloopFwdSm90ILi2EN4cute5tupleIJNS5_1CILi1EEES8_S8_EEENS6_IJNS7_ILi128EEENS7_ILi112EEENS7_ILi192EEEEEELi192ENS_6half_tEfNS_4arch4Sm90ELb1ELb0ELb0ELb1ELb0ELb0ELb0ELb1ELb1ELb1ELb0ELb0EEENS1_21CollectiveEpilogueFwdINS6_IJSA_SC_SB_EEES9_SE_SG_Li256ELb1ELb1ELb0ELb0EEENS1_36VarlenDynamicPersistentTileSchedulerILi128ELi112ELi256ELi128ELb0ELb1ELb1ELb1ELb1ELb1EEEEEEEEEvNT_6ParamsE --------------------------
	.section	.nv.info._ZN7cutlass13device_kernelIN5flash11enable_sm90INS1_16FlashAttnFwdSm90INS1_25CollectiveMainloopFwdSm90ILi2EN4cute5tupleIJNS5_1CILi1EEES8_S8_EEENS6_IJNS7_ILi128EEENS7_ILi112EEENS7_ILi192EEEEEELi192ENS_6half_tEfNS_4arch4Sm90ELb1ELb0ELb0ELb1ELb0ELb0ELb0ELb1ELb1ELb1ELb0ELb0EEENS1_21CollectiveEpilogueFwdINS6_IJSA_SC_SB_EEES9_SE_SG_Li256ELb1ELb1ELb0ELb0EEENS1_36VarlenDynamicPersistentTileSchedulerILi128ELi112ELi256ELi128ELb0ELb1ELb1ELb1ELb1ELb1EEEEEEEEEvNT_6ParamsE,"",@"SHT_CUDA_INFO"
	.sectionflags	@""
	.align	4


	//----- nvinfo : EIATTR_CUDA_API_VERSION
	.align		4
        /*0000*/ 	.byte	0x04, 0x37
        /*0002*/ 	.short	(.L_315 - .L_314)
.L_314:
        /*0004*/ 	.word	0x00000082


	//----- nvinfo : EIATTR_KPARAM_INFO
	.align		4
.L_315:
        /*0008*/ 	.byte	0x04, 0x17
        /*000a*/ 	.short	(.L_317 - .L_316)
.L_316:
        /*000c*/ 	.word	0x00000000
        /*0010*/ 	.short	0x0000
        /*0012*/ 	.short	0x0070
        /*0014*/ 	.byte	0x00, 0xf0, 0x01, 0x2a


	//----- nvinfo : EIATTR_SPARSE_MMA_MASK
	.align		4
.L_317:
        /*0018*/ 	.byte	0x03, 0x50
        /*001a*/ 	.short	0x0000


	//----- nvinfo : EIATTR_MAXREG_COUNT
	.align		4
        /*001c*/ 	.byte	0x03, 0x1b
        /*001e*/ 	.short	0x00a8


	//----- nvinfo : EIATTR_NUM_BARRIERS
	.align		4
        /*0020*/ 	.byte	0x02, 0x4c
        /*0022*/ 	.byte	0x09
	.zero		1


	//----- nvinfo : EIATTR_EXTERNS
	.align		4
        /*0024*/ 	.byte	0x04, 0x0f
        /*0026*/ 	.short	(.L_319 - .L_318)


	//   ....[0]....
	.align		4
.L_318:
        /*0028*/ 	.word	index@(__assertfail)


	//----- nvinfo : EIATTR_ANNOTATIONS
	.align		4
.L_319:
        /*002c*/ 	.byte	0x04, 0x55
        /*002e*/ 	.short	(.L_321 - .L_320)


	//   ....[0]....
.L_320:
        /* <DEDUP_REMOVED lines=77> */


	//----- nvinfo : EIATTR_MERCURY_ISA_VERSION
	.align		4
.L_321:
        /*04e8*/ 	.byte	0x03, 0x5f
        /*04ea*/ 	.short	0x0101


	//----- nvinfo : EIATTR_UNUSED_LOAD_BYTE_OFFSET
	.align		4
        /*04ec*/ 	.byte	0x04, 0x44
        /*04ee*/ 	.short	(.L_323 - .L_322)


	//   ....[0]....
.L_322:
        /*04f0*/ 	.word	0x00000a10
        /*04f4*/ 	.word	0x0000fff0


	//   ....[1]....
        /*04f8*/ 	.word	0x0000ec10
        /*04fc*/ 	.word	0x0000fff0


	//----- nvinfo : EIATTR_INT_WARP_WIDE_INSTR_OFFSETS
	.align		4
.L_323:
        /*0500*/ 	.byte	0x04, 0x31
        /*0502*/ 	.short	(.L_325 - .L_324)


	//   ....[0]....
.L_324:
        /*0504*/ 	.word	0x00000130


	//   ....[1]....
        /*0508*/ 	.word	0x00000170


	//   ....[2]....
        /*050c*/ 	.word	0x000001e0


	//   ....[3]....
        /*0510*/ 	.word	0x00012920


	//   ....[4]....
        /*0514*/ 	.word	0x000129c0


	//   ....[5]....
        /*0518*/ 	.word	0x00016970


	//   ....[6]....
        /*051c*/ 	.word	0x000169e0


	//----- nvinfo : EIATTR_COOP_GROUP_MASK_REGIDS
	.align		4
.L_325:
        /*0520*/ 	.byte	0x04, 0x29
        /*0522*/ 	.short	(.L_327 - .L_326)


	//   ....[0]....
.L_326:
        /*0524*/ 	.word	0xffffffff


	//   ....[1]....
        /*0528*/ 	.word	0xffffffff


	//   ....[2]....
        /*052c*/ 	.word	0xffffffff


	//   ....[3]....
        /*0530*/ 	.word	0xffffffff


	//   ....[4]....
        /*0534*/ 	.word	0xffffffff


	//   ....[5]....
        /*0538*/ 	.word	0xffffffff


	//   ....[6]....
        /*053c*/ 	.word	0xffffffff


	//   ....[7]....
        /*0540*/ 	.word	0xffffffff


	//   ....[8]....
        /*0544*/ 	.word	0xffffffff


	//   ....[9]....
        /*0548*/ 	.word	0xffffffff


	//   ....[10]....
        /*054c*/ 	.word	0xffffffff


	//   ....[11]....
        /*0550*/ 	.word	0xffffffff


	//   ....[12]....
        /*0554*/ 	.word	0xffffffff


	//   ....[13]....
        /*0558*/ 	.word	0xffffffff


	//   ....[14]....
        /*055c*/ 	.word	0xffffffff


	//   ....[15]....
        /*0560*/ 	.word	0xffffffff


	//   ....[16]....
        /*0564*/ 	.word	0xffffffff


	//   ....[17]....
        /*0568*/ 	.word	0xffffffff


	//   ....[18]....
        /*056c*/ 	.word	0xffffffff


	//   ....[19]....
        /*0570*/ 	.word	0xffffffff


	//   ....[20]....
        /*0574*/ 	.word	0xffffffff


	//   ....[21]....
        /*0578*/ 	.word	0xffffffff


	//   ....[22]....
        /*057c*/ 	.word	0xffffffff


	//   ....[23]....
        /*0580*/ 	.word	0xffffffff


	//   ....[24]....
        /*0584*/ 	.word	0xffffffff


	//   ....[25]....
        /*0588*/ 	.word	0xffffffff


	//   ....[26]....
        /*058c*/ 	.word	0xffffffff


	//   ....[27]....
        /*0590*/ 	.word	0xffffffff


	//   ....[28]....
        /*0594*/ 	.word	0xffffffff


	//   ....[29]....
        /*0598*/ 	.word	0xffffffff


	//   ....[30]....
        /*059c*/ 	.word	0xffffffff


	//   ....[31]....
        /*05a0*/ 	.word	0xffffffff


	//   ....[32]....
        /*05a4*/ 	.word	0xffffffff


	//   ....[33]....
        /*05a8*/ 	.word	0xffffffff


	//   ....[34]....
        /*05ac*/ 	.word	0xffffffff


	//   ....[35]....
        /*05b0*/ 	.word	0xffffffff


	//   ....[36]....
        /*05b4*/ 	.word	0xffffffff


	//   ....[37]....
        /*05b8*/ 	.word	0xffffffff


	//   ....[38]....
        /*05bc*/ 	.word	0xffffffff


	//   ....[39]....
        /*05c0*/ 	.word	0xffffffff


	//   ....[40]....
        /*05c4*/ 	.word	0xffffffff


	//   ....[41]....
        /*05c8*/ 	.word	0xffffffff


	//   ....[42]....
        /*05cc*/ 	.word	0xffffffff


	//   ....[43]....
        /*05d0*/ 	.word	0xffffffff


	//   ....[44]....
        /*05d4*/ 	.word	0xffffffff


	//   ....[45]....
        /*05d8*/ 	.word	0xffffffff


	//   ....[46]....
        /*05dc*/ 	.word	0xffffffff


	//   ....[47]....
        /*05e0*/ 	.word	0xffffffff


	//   ....[48]....
        /*05e4*/ 	.word	0xffffffff


	//   ....[49]....
        /*05e8*/ 	.word	0xffffffff


	//   ....[50]....
        /*05ec*/ 	.word	0xffffffff


	//   ....[51]....
        /*05f0*/ 	.word	0xffffffff


	//   ....[52]....
        /*05f4*/ 	.word	0xffffffff


	//   ....[53]....
        /*05f8*/ 	.word	0xffffffff


	//   ....[54]....
        /*05fc*/ 	.word	0xffffffff


	//   ....[55]....
        /*0600*/ 	.word	0xffffffff


	//   ....[56]....
        /*0604*/ 	.word	0xffffffff


	//   ....[57]....
        /*0608*/ 	.word	0xffffffff


	//   ....[58]....
        /*060c*/ 	.word	0xffffffff


	//   ....[59]....
        /*0610*/ 	.word	0xffffffff


	//   ....[60]....
        /*0614*/ 	.word	0xffffffff


	//   ....[61]....
        /*0618*/ 	.word	0xffffffff


	//   ....[62]....
        /*061c*/ 	.word	0xffffffff


	//   ....[63]....
        /*0620*/ 	.word	0xffffffff


	//   ....[64]....
        /*0624*/ 	.word	0xffffffff


	//   ....[65]....
        /*0628*/ 	.word	0xffffffff


	//   ....[66]....
        /*062c*/ 	.word	0xffffffff


	//   ....[67]....
        /*0630*/ 	.word	0xffffffff


	//   ....[68]....
        /*0634*/ 	.word	0xffffffff


	//   ....[69]....
        /*0638*/ 	.word	0xffffffff


	//   ....[70]....
        /*063c*/ 	.word	0xffffffff


	//   ....[71]....
        /*0640*/ 	.word	0xffffffff


	//   ....[72]....
        /*0644*/ 	.word	0xffffffff


	//   ....[73]....
        /*0648*/ 	.word	0xffffffff


	//   ....[74]....
        /*064c*/ 	.word	0xffffffff


	//   ....[75]....
        /*0650*/ 	.word	0xffffffff


	//   ....[76]....
        /*0654*/ 	.word	0xffffffff


	//   ....[77]....
        /*0658*/ 	.word	0xffffffff


	//   ....[78]....
        /*065c*/ 	.word	0xffffffff


	//   ....[79]....
        /*0660*/ 	.word	0xffffffff


	//   ....[80]....
        /*0664*/ 	.word	0xffffffff


	//   ....[81]....
        /*0668*/ 	.word	0xffffffff


	//   ....[82]....
        /*066c*/ 	.word	0xffffffff


	//   ....[83]....
        /*0670*/ 	.word	0xffffffff


	//   ....[84]....
        /*0674*/ 	.word	0xffffffff


	//   ....[85]....
        /*0678*/ 	.word	0xffffffff


	//   ....[86]....
        /*067c*/ 	.word	0xffffffff


	//   ....[87]....
        /*0680*/ 	.word	0xffffffff


	//   ....[88]....
        /*0684*/ 	.word	0xffffffff


	//   ....[89]....
        /*0688*/ 	.word	0xffffffff


	//   ....[90]....
        /*068c*/ 	.word	0xffffffff


	//   ....[91]....
        /*0690*/ 	.word	0xffffffff


	//   ....[92]....
        /*0694*/ 	.word	0xffffffff


	//   ....[93]....
        /*0698*/ 	.word	0xffffffff


	//   ....[94]....
        /*069c*/ 	.word	0xffffffff


	//   ....[95]....
        /*06a0*/ 	.word	0xffffffff


	//   ....[96]....
        /*06a4*/ 	.word	0xffffffff


	//   ....[97]....
        /*06a8*/ 	.word	0xffffffff


	//   ....[98]....
        /*06ac*/ 	.word	0xffffffff


	//   ....[99]....
        /*06b0*/ 	.word	0x0500000f


	//   ....[100]....
        /*06b4*/ 	.word	0x0500000f


	//   ....[101]....
        /*06b8*/ 	.word	0x0500000f


	//   ....[102]....
        /*06bc*/ 	.word	0x0500000f


	//   ....[103]....
        /*06c0*/ 	.word	0x0500000f


	//   ....[104]....
        /*06c4*/ 	.word	0x0500000f


	//   ....[105]....
        /*06c8*/ 	.word	0x0500000f


	//   ....[106]....
        /*06cc*/ 	.word	0x0500000f


	//   ....[107]....
        /*06d0*/ 	.word	0x0500000f


	//   ....[108]....
        /*06d4*/ 	.word	0x0500000f


	//   ....[109]....
        /*06d8*/ 	.word	0x0500000f


	//   ....[110]....
        /*06dc*/ 	.word	0x0500000f


	//   ....[111]....
        /*06e0*/ 	.word	0x0500000f


	//   ....[112]....
        /*06e4*/ 	.word	0x0500000f


	//   ....[113]....
        /*06e8*/ 	.word	0x0500000f


	//   ....[114]....
        /*06ec*/ 	.word	0x0500000f


	//   ....[115]....
        /*06f0*/ 	.word	0x0500000f


	//   ....[116]....
        /*06f4*/ 	.word	0x0500000f


	//   ....[117]....
        /*06f8*/ 	.word	0x0500000f


	//   ....[118]....
        /*06fc*/ 	.word	0x0500000f


	//   ....[119]....
        /*0700*/ 	.word	0x0500000f


	//   ....[120]....
        /*0704*/ 	.word	0x0500000f


	//   ....[121]....
        /*0708*/ 	.word	0x0500000f


	//   ....[122]....
        /*070c*/ 	.word	0x0500000f


	//   ....[123]....
        /*0710*/ 	.word	0x0500000f


	//   ....[124]....
        /*0714*/ 	.word	0x0500000f


	//   ....[125]....
        /*0718*/ 	.word	0x0500000f


	//   ....[126]....
        /*071c*/ 	.word	0x0500000f


	//   ....[127]....
        /*0720*/ 	.word	0x0500000f


	//   ....[128]....
        /*0724*/ 	.word	0x0500000f


	//   ....[129]....
        /*0728*/ 	.word	0x0500000f


	//   ....[130]....
        /*072c*/ 	.word	0x0500000f


	//   ....[131]....
        /*0730*/ 	.word	0x0500000f


	//   ....[132]....
        /*0734*/ 	.word	0x0500000f


	//   ....[133]....
        /*0738*/ 	.word	0x0500000f


	//----- nvinfo : EIATTR_COOP_GROUP_INSTR_OFFSETS
	.align		4
.L_327:
        /*073c*/ 	.byte	0x04, 0x28
        /*073e*/ 	.short	(.L_329 - .L_328)


	//   ....[0]....
.L_328:
        /*0740*/ 	.word	0x00000060


	//   ....[1]....
        /*0744*/ 	.word	0x00000140


	//   ....[2]....
        /*0748*/ 	.word	0x00000190


	//   ....[3]....
        /*074c*/ 	.word	0x000003c0


	//   ....[4]....
        /*0750*/ 	.word	0x00000520


	//   ....[5]....
        /*0754*/ 	.word	0x00000640


	//   ....[6]....
        /*0758*/ 	.word	0x000007a0


	//   ....[7]....
        /*075c*/ 	.word	0x00001890


	//   ....[8]....
        /*0760*/ 	.word	0x00003b30


	//   ....[9]....
        /*0764*/ 	.word	0x00004350


	//   ....[10]....
        /*0768*/ 	.word	0x00004370


	//   ....[11]....
        /*076c*/ 	.word	0x00004380


	//   ....[12]....
        /*0770*/ 	.word	0x00004db0


	//   ....[13]....
        /*0774*/ 	.word	0x00004e70


	//   ....[14]....
        /*0778*/ 	.word	0x00008340


	//   ....[15]....
        /*077c*/ 	.word	0x00008370


	//   ....[16]....
        /*0780*/ 	.word	0x00008bb0


	//   ....[17]....
        /*0784*/ 	.word	0x00008bd0


	//   ....[18]....
        /*0788*/ 	.word	0x000092e0


	//   ....[19]....
        /*078c*/ 	.word	0x00009380


	//   ....[20]....
        /*0790*/ 	.word	0x0000c860


	//   ....[21]....
        /*0794*/ 	.word	0x0000c890


	//   ....[22]....
        /*0798*/ 	.word	0x0000cd10


	//   ....[23]....
        /*079c*/ 	.word	0x0000cd80


	//   ....[24]....
        /*07a0*/ 	.word	0x0000e110


	//   ....[25]....
        /*07a4*/ 	.word	0x0000e150


	//   ....[26]....
        /*07a8*/ 	.word	0x0000e240


	//   ....[27]....
        /*07ac*/ 	.word	0x0000e260


	//   ....[28]....
        /*07b0*/ 	.word	0x0000fa70


	//   ....[29]....
        /*07b4*/ 	.word	0x0000faa0


	//   ....[30]....
        /*07b8*/ 	.word	0x0000fad0


	//   ....[31]....
        /*07bc*/ 	.word	0x0000fb00


	//   ....[32]....
        /*07c0*/ 	.word	0x00010240


	//   ....[33]....
        /*07c4*/ 	.word	0x00010280


	//   ....[34]....
        /*07c8*/ 	.word	0x00010390


	//   ....[35]....
        /*07cc*/ 	.word	0x000103b0


	//   ....[36]....
        /*07d0*/ 	.word	0x000104c0


	//   ....[37]....
        /*07d4*/ 	.word	0x000104e0


	//   ....[38]....
        /*07d8*/ 	.word	0x00010600


	//   ....[39]....
        /*07dc*/ 	.word	0x00010620


	//   ....[40]....
        /*07e0*/ 	.word	0x00010ff0


	//   ....[41]....
        /*07e4*/ 	.word	0x00011010


	//   ....[42]....
        /*07e8*/ 	.word	0x00011120


	//   ....[43]....
        /*07ec*/ 	.word	0x00011140


	//   ....[44]....
        /*07f0*/ 	.word	0x00011250


	//   ....[45]....
        /*07f4*/ 	.word	0x00011270


	//   ....[46]....
        /*07f8*/ 	.word	0x00011390


	//   ....[47]....
        /*07fc*/ 	.word	0x000113b0


	//   ....[48]....
        /*0800*/ 	.word	0x00011540


	//   ....[49]....
        /*0804*/ 	.word	0x00011720


	//   ....[50]....
        /*0808*/ 	.word	0x00011750


	//   ....[51]....
        /*080c*/ 	.word	0x00011780


	//   ....[52]....
        /*0810*/ 	.word	0x000117b0


	//   ....[53]....
        /*0814*/ 	.word	0x000117e0


	//   ....[54]....
        /*0818*/ 	.word	0x00011810


	//   ....[55]....
        /*081c*/ 	.word	0x00011990


	//   ....[56]....
        /*0820*/ 	.word	0x000119c0


	//   ....[57]....
        /*0824*/ 	.word	0x000119f0


	//   ....[58]....
        /*0828*/ 	.word	0x00011a20


	//   ....[59]....
        /*082c*/ 	.word	0x00011a50


	//   ....[60]....
        /*0830*/ 	.word	0x00011a80


	//   ....[61]....
        /*0834*/ 	.word	0x00011b30


	//   ....[62]....
        /*0838*/ 	.word	0x00011b90


	//   ....[63]....
        /*083c*/ 	.word	0x00011c20


	//   ....[64]....
        /*0840*/ 	.word	0x00012f40


	//   ....[65]....
        /*0844*/ 	.word	0x00013bf0


	//   ....[66]....
        /*0848*/ 	.word	0x00013c00


	//   ....[67]....
        /*084c*/ 	.word	0x00013c10


	//   ....[68]....
        /*0850*/ 	.word	0x00013c60


	//   ....[69]....
        /*0854*/ 	.word	0x00013d30


	//   ....[70]....
        /*0858*/ 	.word	0x00013d70


	//   ....[71]....
        /*085c*/ 	.word	0x00013e20


	//   ....[72]....
        /*0860*/ 	.word	0x00013e40


	//   ....[73]....
        /*0864*/ 	.word	0x00013ee0


	//   ....[74]....
        /*0868*/ 	.word	0x00013f00


	//   ....[75]....
        /*086c*/ 	.word	0x00013fa0


	//   ....[76]....
        /*0870*/ 	.word	0x00013fc0


	//   ....[77]....
        /*0874*/ 	.word	0x00014060


	//   ....[78]....
        /*0878*/ 	.word	0x00014080


	//   ....[79]....
        /*087c*/ 	.word	0x00014090


	//   ....[80]....
        /*0880*/ 	.word	0x000140a0


	//   ....[81]....
        /*0884*/ 	.word	0x000171b0


	//   ....[82]....
        /*0888*/ 	.word	0x00017210


	//   ....[83]....
        /*088c*/ 	.word	0x00017240


	//   ....[84]....
        /*0890*/ 	.word	0x00017250


	//   ....[85]....
        /*0894*/ 	.word	0x00017280


	//   ....[86]....
        /*0898*/ 	.word	0x000172b0


	//   ....[87]....
        /*089c*/ 	.word	0x000172e0


	//   ....[88]....
        /*08a0*/ 	.word	0x00017310


	//   ....[89]....
        /*08a4*/ 	.word	0x000174a0


	//   ....[90]....
        /*08a8*/ 	.word	0x000174d0


	//   ....[91]....
        /*08ac*/ 	.word	0x00017500


	//   ....[92]....
        /*08b0*/ 	.word	0x00017530


	//   ....[93]....
        /*08b4*/ 	.word	0x00017560


	//   ....[94]....
        /*08b8*/ 	.word	0x00017590


	//   ....[95]....
        /*08bc*/ 	.word	0x00017650


	//   ....[96]....
        /*08c0*/ 	.word	0x00017670


	//   ....[97]....
        /*08c4*/ 	.word	0x000176e0


	//   ....[98]....
        /*08c8*/ 	.word	0x00017dc0


	//   ....[99]....
        /*08cc*/ 	.word	0x000183b0


	//   ....[100]....
        /*08d0*/ 	.word	0x00018570


	//   ....[101]....
        /*08d4*/ 	.word	0x000185c0


	//   ....[102]....
        /*08d8*/ 	.word	0x000186e0


	//   ....[103]....
        /*08dc*/ 	.word	0x00018750


	//   ....[104]....
        /*08e0*/ 	.word	0x00018860


	//   ....[105]....
        /*08e4*/ 	.word	0x000188d0


	//   ....[106]....
        /*08e8*/ 	.word	0x000189f0


	//   ....[107]....
        /*08ec*/ 	.word	0x00018a60


	//   ....[108]....
        /*08f0*/ 	.word	0x00018b80


	//   ....[109]....
        /*08f4*/ 	.word	0x00018bf0


	//   ....[110]....
        /*08f8*/ 	.word	0x00018d10


	//   ....[111]....
        /*08fc*/ 	.word	0x00018d80


	//   ....[112]....
        /*0900*/ 	.word	0x00018eb0


	//   ....[113]....
        /*0904*/ 	.word	0x00018f00


	//   ....[114]....
        /*0908*/ 	.word	0x00019020


	//   ....[115]....
        /*090c*/ 	.word	0x00019070


	//   ....[116]....
        /*0910*/ 	.word	0x000193a0


	//   ....[117]....
        /*0914*/ 	.word	0x00019440


	//   ....[118]....
        /*0918*/ 	.word	0x00019570


	//   ....[119]....
        /*091c*/ 	.word	0x000195e0


	//   ....[120]....
        /*0920*/ 	.word	0x00019660


	//   ....[121]....
        /*0924*/ 	.word	0x000196e0


	//   ....[122]....
        /*0928*/ 	.word	0x00019760


	//   ....[123]....
        /*092c*/ 	.word	0x000197f0


	//   ....[124]....
        /*0930*/ 	.word	0x00019890


	//   ....[125]....
        /*0934*/ 	.word	0x00019930


	//   ....[126]....
        /*0938*/ 	.word	0x000199a0


	//   ....[127]....
        /*093c*/ 	.word	0x00019a10


	//   ....[128]....
        /*0940*/ 	.word	0x00019a80


	//   ....[129]....
        /*0944*/ 	.word	0x00019b00


	//   ....[130]....
        /*0948*/ 	.word	0x00019b80


	//   ....[131]....
        /*094c*/ 	.word	0x00019c20


	//   ....[132]....
        /*0950*/ 	.word	0x00019cb0


	//   ....[133]....
        /*0954*/ 	.word	0x00019de0


	//----- nvinfo : EIATTR_REG_RECONFIG
	.align		4
.L_329:
        /*0958*/ 	.byte	0x01, 0x54
	.zero		2


	//----- nvinfo : EIATTR_SYSCALL_OFFSETS
	.align		4
        /*095c*/ 	.byte	0x04, 0x46
        /*095e*/ 	.short	(.L_331 - .L_330)


	//   ....[0]....
.L_330:
        /*0960*/ 	.word	0x00001a70


	//   ....[1]....
        /*0964*/ 	.word	0x00012b30


	//   ....[2]....
        /*0968*/ 	.word	0x00012c90


	//   ....[3]....
        /*096c*/ 	.word	0x00012d90


	//   ....[4]....
        /*0970*/ 	.word	0x00013790


	//----- nvinfo : EIATTR_MBARRIER_INSTR_OFFSETS
	.align		4
.L_331:
        /*0974*/ 	.byte	0x04, 0x39
        /*0976*/ 	.short	(.L_333 - .L_332)


	//   ....[0]....
.L_332:
        /*0978*/ 	.word	0x00000270
        /*097c*/ 	.word	0x000000ff
        /*0980*/ 	.word	0x00036800
        /*0984*/ 	.short	0x0100
        /*0986*/ 	.byte	0x08
	.zero		1


	//   ....[1]....
        /*0988*/ 	.word	0x00000280
        /*098c*/ 	.word	0x000000ff
        /*0990*/ 	.word	0x00036820
        /*0994*/ 	.short	0x0100
        /*0996*/ 	.byte	0x08
	.zero		1


	//   ....[2]....
        /*0998*/ 	.word	0x00000370
        /*099c*/ 	.word	0x000000ff
        /*09a0*/ 	.word	0x00036830
        /*09a4*/ 	.short	0x0100
        /*09a6*/ 	.byte	0x08
	.zero		1


	//   ....[3]....
        /*09a8*/ 	.word	0x00000380
        /*09ac*/ 	.word	0x000000ff
        /*09b0*/ 	.word	0x00036840
        /*09b4*/ 	.short	0x0100
        /*09b6*/ 	.byte	0x08
	.zero		1


	//   ....[4]....
        /*09b8*/ 	.word	0x00000390
        /*09bc*/ 	.word	0x000000ff
        /*09c0*/ 	.word	0x00036838
        /*09c4*/ 	.short	0x0100
        /*09c6*/ 	.byte	0x08
	.zero		1


	//   ....[5]....
        /*09c8*/ 	.word	0x000003a0
        /*09cc*/ 	.word	0x000000ff
        /*09d0*/ 	.word	0x00036848
        /*09d4*/ 	.short	0x0100
        /*09d6*/ 	.byte	0x08
	.zero		1


	//   ....[6]....
        /*09d8*/ 	.word	0x000004d0
        /*09dc*/ 	.word	0x000000ff
        /*09e0*/ 	.word	0x00036850
        /*09e4*/ 	.short	0x0100
        /*09e6*/ 	.byte	0x08
	.zero		1


	//   ....[7]....
        /*09e8*/ 	.word	0x000004e0
        /*09ec*/ 	.word	0x000000ff
        /*09f0*/ 	.word	0x00036860
        /*09f4*/ 	.short	0x0100
        /*09f6*/ 	.byte	0x08
	.zero		1


	//   ....[8]....
        /*09f8*/ 	.word	0x000004f0
        /*09fc*/ 	.word	0x000000ff
        /*0a00*/ 	.word	0x00036858
        /*0a04*/ 	.short	0x0100
        /*0a06*/ 	.byte	0x08
	.zero		1


	//   ....[9]....
        /*0a08*/ 	.word	0x00000500
        /*0a0c*/ 	.word	0x000000ff
        /*0a10*/ 	.word	0x00036868
        /*0a14*/ 	.short	0x0100
        /*0a16*/ 	.byte	0x08
	.zero		1


	//   ....[10]....
        /*0a18*/ 	.word	0x000005f0
        /*0a1c*/ 	.word	0x000000ff
        /*0a20*/ 	.word	0x00036870
        /*0a24*/ 	.short	0x0100
        /*0a26*/ 	.byte	0x06
	.zero		1


	//   ....[11]....
        /*0a28*/ 	.word	0x00000600
        /*0a2c*/ 	.word	0x000000ff
        /*0a30*/ 	.word	0x00036880
        /*0a34*/ 	.short	0x0100
        /*0a36*/ 	.byte	0x06
	.zero		1


	//   ....[12]....
        /*0a38*/ 	.word	0x00000610
        /*0a3c*/ 	.word	0x000000ff
        /*0a40*/ 	.word	0x00036878
        /*0a44*/ 	.short	0x0100
        /*0a46*/ 	.byte	0x06
	.zero		1


	//   ....[13]....
        /*0a48*/ 	.word	0x00000620
        /*0a4c*/ 	.word	0x000000ff
        /*0a50*/ 	.word	0x00036888
        /*0a54*/ 	.short	0x0100
        /*0a56*/ 	.byte	0x06
	.zero		1


	//   ....[14]....
        /*0a58*/ 	.word	0x00000750
        /*0a5c*/ 	.word	0x000000ff
        /*0a60*/ 	.word	0x00036890
        /*0a64*/ 	.short	0x0100
        /*0a66*/ 	.byte	0x08
	.zero		1


	//   ....[15]....
        /*0a68*/ 	.word	0x00000760
        /*0a6c*/ 	.word	0x000000ff
        /*0a70*/ 	.word	0x000368a0
        /*0a74*/ 	.short	0x0100
        /*0a76*/ 	.byte	0x08
	.zero		1


	//   ....[16]....
        /*0a78*/ 	.word	0x00000770
        /*0a7c*/ 	.word	0x000000ff
        /*0a80*/ 	.word	0x00036898
        /*0a84*/ 	.short	0x0100
        /*0a86*/ 	.byte	0x08
	.zero		1


	//   ....[17]....
        /*0a88*/ 	.word	0x00000780
        /*0a8c*/ 	.word	0x000000ff
        /*0a90*/ 	.word	0x000368a8
        /*0a94*/ 	.short	0x0100
        /*0a96*/ 	.byte	0x08
	.zero		1


	//   ....[18]....
        /*0a98*/ 	.word	0x000008b0
        /*0a9c*/ 	.word	0x000000ff
        /*0aa0*/ 	.word	0x000368b0
        /*0aa4*/ 	.short	0x0100
        /*0aa6*/ 	.byte	0x08
	.zero		1


	//   ....[19]....
        /*0aa8*/ 	.word	0x000008c0
        /*0aac*/ 	.word	0x000000ff
        /*0ab0*/ 	.word	0x000368c0
        /*0ab4*/ 	.short	0x0100
        /*0ab6*/ 	.byte	0x08
	.zero		1


	//   ....[20]....
        /*0ab8*/ 	.word	0x000008d0
        /*0abc*/ 	.word	0x000000ff
        /*0ac0*/ 	.word	0x000368b8
        /*0ac4*/ 	.short	0x0100
        /*0ac6*/ 	.byte	0x08
	.zero		1


	//   ....[21]....
        /*0ac8*/ 	.word	0x000008e0
        /*0acc*/ 	.word	0x000000ff
        /*0ad0*/ 	.word	0x000368c8
        /*0ad4*/ 	.short	0x0100
        /*0ad6*/ 	.byte	0x08
	.zero		1


	//   ....[22]....
        /*0ad8*/ 	.word	0x00001b10
        /*0adc*/ 	.word	0x000000ff
        /*0ae0*/ 	.word	0x00036800
        /*0ae4*/ 	.short	0x010a
        /*0ae6*/ 	.byte	0x3c
	.zero		1


	//   ....[23]....
        /*0ae8*/ 	.word	0x00001b90
        /*0aec*/ 	.word	0x00000002
        /*0af0*/ 	.word	0x00036830
        /*0af4*/ 	.short	0x010a
        /*0af6*/ 	.byte	0x3f
	.zero		1


	//   ....[24]....
        /*0af8*/ 	.word	0x00001bf0
        /*0afc*/ 	.word	0x00000002
        /*0b00*/ 	.word	0x00036830
        /*0b04*/ 	.short	0x010a
        /*0b06*/ 	.byte	0x3f
	.zero		1


	//   ....[25]....
        /*0b08*/ 	.word	0x000042b0
        /*0b0c*/ 	.word	0x00000002
        /*0b10*/ 	.word	0x00000000
        /*0b14*/ 	.short	0x0101
        /*0b16*/ 	.byte	0x3f
	.zero		1


	//   ....[26]....
        /*0b18*/ 	.word	0x00005ab0
        /*0b1c*/ 	.word	0x000000ff
        /*0b20*/ 	.word	0x00036830
        /*0b24*/ 	.short	0x010a
        /*0b26*/ 	.byte	0x27
	.zero		1


	//   ....[27]....
        /*0b28*/ 	.word	0x00005af0
        /*0b2c*/ 	.word	0x000000ff
        /*0b30*/ 	.word	0x00036830
        /*0b34*/ 	.short	0x010a
        /*0b36*/ 	.byte	0x27
	.zero		1


	//   ....[28]....
        /*0b38*/ 	.word	0x000080f0
        /*0b3c*/ 	.word	0x000000ff
        /*0b40*/ 	.word	0x00036850
        /*0b44*/ 	.short	0x010a
        /*0b46*/ 	.byte	0x0a
	.zero		1


	//   ....[29]....
        /*0b48*/ 	.word	0x00008130
        /*0b4c*/ 	.word	0x000000ff
        /*0b50*/ 	.word	0x00036850
        /*0b54*/ 	.short	0x010a
        /*0b56*/ 	.byte	0x0a
	.zero		1


	//   ....[30]....
        /*0b58*/ 	.word	0x00009980
        /*0b5c*/ 	.word	0x0000000a
        /*0b60*/ 	.word	0x00000000
        /*0b64*/ 	.short	0x0101
        /*0b66*/ 	.byte	0x3f
	.zero		1


	//   ....[31]....
        /*0b68*/ 	.word	0x000099d0
        /*0b6c*/ 	.word	0x00000094
        /*0b70*/ 	.word	0x00000000
        /*0b74*/ 	.short	0x0101
        /*0b76*/ 	.byte	0x3f
	.zero		1


	//   ....[32]....
        /*0b78*/ 	.word	0x00009f30
        /*0b7c*/ 	.word	0x000000ff
        /*0b80*/ 	.word	0x00036830
        /*0b84*/ 	.short	0x010a
        /*0b86*/ 	.byte	0x06
	.zero		1


	//   ....[33]....
        /*0b88*/ 	.word	0x00009f70
        /*0b8c*/ 	.word	0x000000ff
        /*0b90*/ 	.word	0x00036830
        /*0b94*/ 	.short	0x010a
        /*0b96*/ 	.byte	0x06
	.zero		1


	//   ....[34]....
        /*0b98*/ 	.word	0x0000c560
        /*0b9c*/ 	.word	0x000000ff
        /*0ba0*/ 	.word	0x00036850
        /*0ba4*/ 	.short	0x010a
        /*0ba6*/ 	.byte	0x0b
	.zero		1


	//   ....[35]....
        /*0ba8*/ 	.word	0x0000c5a0
        /*0bac*/ 	.word	0x000000ff
        /*0bb0*/ 	.word	0x00036850
        /*0bb4*/ 	.short	0x010a
        /*0bb6*/ 	.byte	0x0b
	.zero		1


	//   ....[36]....
        /*0bb8*/ 	.word	0x0000d470
        /*0bbc*/ 	.word	0x00000085
        /*0bc0*/ 	.word	0x00000000
        /*0bc4*/ 	.short	0x0101
        /*0bc6*/ 	.byte	0x3f
	.zero		1


	//   ....[37]....
        /*0bc8*/ 	.word	0x0000d520
        /*0bcc*/ 	.word	0x00000085
        /*0bd0*/ 	.word	0x00000000
        /*0bd4*/ 	.short	0x0101
        /*0bd6*/ 	.byte	0x3f
	.zero		1


	//   ....[38]....
        /*0bd8*/ 	.word	0x0000e080
        /*0bdc*/ 	.word	0x000000ff
        /*0be0*/ 	.word	0x00036850
        /*0be4*/ 	.short	0x010a
        /*0be6*/ 	.byte	0x05
	.zero		1


	//   ....[39]....
        /*0be8*/ 	.word	0x0000e0c0
        /*0bec*/ 	.word	0x000000ff
        /*0bf0*/ 	.word	0x00036850
        /*0bf4*/ 	.short	0x010a
        /*0bf6*/ 	.byte	0x05
	.zero		1


	//   ....[40]....
        /*0bf8*/ 	.word	0x0000e5b0
        /*0bfc*/ 	.word	0x00000004
        /*0c00*/ 	.word	0x00000000
        /*0c04*/ 	.short	0x0101
        /*0c06*/ 	.byte	0x3f
	.zero		1


	//   ....[41]....
        /*0c08*/ 	.word	0x00010270
        /*0c0c*/ 	.word	0x00000011
        /*0c10*/ 	.word	0x00000000
        /*0c14*/ 	.short	0x0101
        /*0c16*/ 	.byte	0x3f
	.zero		1


	//   ....[42]....
        /*0c18*/ 	.word	0x000131e0
        /*0c1c*/ 	.word	0x00000000
        /*0c20*/ 	.word	0x00036840
        /*0c24*/ 	.short	0x010a
        /*0c26*/ 	.byte	0x3f
	.zero		1


	//   ....[43]....
        /*0c28*/ 	.word	0x00014230
        /*0c2c*/ 	.word	0x00000009
        /*0c30*/ 	.word	0x00036800
        /*0c34*/ 	.short	0x0107
        /*0c36*/ 	.byte	0x3f
	.zero		1


	//   ....[44]....
        /*0c38*/ 	.word	0x00014340
        /*0c3c*/ 	.word	0x00000002
        /*0c40*/ 	.word	0x00036800
        /*0c44*/ 	.short	0x0101
        /*0c46*/ 	.byte	0x3f
	.zero		1


	//   ....[45]....
        /*0c48*/ 	.word	0x00014360
        /*0c4c*/ 	.word	0x00000002
        /*0c50*/ 	.word	0x00036820
        /*0c54*/ 	.short	0x010a
        /*0c56*/ 	.byte	0x3f
	.zero		1


	//   ....[46]....
        /*0c58*/ 	.word	0x000146d0
        /*0c5c*/ 	.word	0x00000002
        /*0c60*/ 	.word	0x00036840
        /*0c64*/ 	.short	0x010a
        /*0c66*/ 	.byte	0x3f
	.zero		1


	//   ....[47]....
        /*0c68*/ 	.word	0x00014b90
        /*0c6c*/ 	.word	0x00000002
        /*0c70*/ 	.word	0x00000060
        /*0c74*/ 	.short	0x010a
        /*0c76*/ 	.byte	0x3f
	.zero		1


	//   ....[48]....
        /*0c78*/ 	.word	0x00015380
        /*0c7c*/ 	.word	0x00000003
        /*0c80*/ 	.word	0x00036840
        /*0c84*/ 	.short	0x010a
        /*0c86*/ 	.byte	0x3f
	.zero		1


	//   ....[49]....
        /*0c88*/ 	.word	0x00015840
        /*0c8c*/ 	.word	0x00000002
        /*0c90*/ 	.word	0x00000060
        /*0c94*/ 	.short	0x010a
        /*0c96*/ 	.byte	0x3f
	.zero		1


	//   ....[50]....
        /*0c98*/ 	.word	0x00015f70
        /*0c9c*/ 	.word	0x00000002
        /*0ca0*/ 	.word	0x00036840
        /*0ca4*/ 	.short	0x010a
        /*0ca6*/ 	.byte	0x3f
	.zero		1


	//   ....[51]....
        /*0ca8*/ 	.word	0x00016430
        /*0cac*/ 	.word	0x00000002
        /*0cb0*/ 	.word	0x00000060
        /*0cb4*/ 	.short	0x010a
        /*0cb6*/ 	.byte	0x3f
	.zero		1


	//   ....[52]....
        /*0cb8*/ 	.word	0x00016af0
        /*0cbc*/ 	.word	0x00000000
        /*0cc0*/ 	.word	0x00036860
        /*0cc4*/ 	.short	0x010a
        /*0cc6*/ 	.byte	0x3f
	.zero		1


	//   ....[53]....
        /*0cc8*/ 	.word	0x00017d40
        /*0ccc*/ 	.word	0x00000000
        /*0cd0*/ 	.word	0x00036820
        /*0cd4*/ 	.short	0x010a
        /*0cd6*/ 	.byte	0x3f
	.zero		1


	//   ....[54]....
        /*0cd8*/ 	.word	0x00017f20
        /*0cdc*/ 	.word	0x00000006
        /*0ce0*/ 	.word	0x00000000
        /*0ce4*/ 	.short	0x010a
        /*0ce6*/ 	.byte	0x3f
	.zero		1


	//   ....[55]....
        /*0ce8*/ 	.word	0x00017f90
        /*0cec*/ 	.word	0x00000007
        /*0cf0*/ 	.word	0x00000000
        /*0cf4*/ 	.short	0x010a
        /*0cf6*/ 	.byte	0x3f
	.zero		1


	//   ....[56]....
        /*0cf8*/ 	.word	0x00018000
        /*0cfc*/ 	.word	0x00000004
        /*0d00*/ 	.word	0x00000000
        /*0d04*/ 	.short	0x010a
        /*0d06*/ 	.byte	0x3f
	.zero		1


	//   ....[57]....
        /*0d08*/ 	.word	0x00018030
        /*0d0c*/ 	.word	0x00000003
        /*0d10*/ 	.word	0x00000000
        /*0d14*/ 	.short	0x010a
        /*0d16*/ 	.byte	0x3f
	.zero		1


	//   ....[58]....
        /*0d18*/ 	.word	0x000180a0
        /*0d1c*/ 	.word	0x00000003
        /*0d20*/ 	.word	0x00036800
        /*0d24*/ 	.short	0x010a
        /*0d26*/ 	.byte	0x3f
	.zero		1


	//   ....[59]....
        /*0d28*/ 	.word	0x000180f0
        /*0d2c*/ 	.word	0x00000002
        /*0d30*/ 	.word	0x00036830
        /*0d34*/ 	.short	0x010a
        /*0d36*/ 	.byte	0x3f
	.zero		1


	//   ....[60]....
        /*0d38*/ 	.word	0x00018150
        /*0d3c*/ 	.word	0x00000005
        /*0d40*/ 	.word	0x00036830
        /*0d44*/ 	.short	0x010a
        /*0d46*/ 	.byte	0x3f
	.zero		1


	//   ....[61]....
        /*0d48*/ 	.word	0x000181b0
        /*0d4c*/ 	.word	0x00000003
        /*0d50*/ 	.word	0x00036850
        /*0d54*/ 	.short	0x010a
        /*0d56*/ 	.byte	0x3f
	.zero		1


	//   ....[62]....
        /*0d58*/ 	.word	0x00018210
        /*0d5c*/ 	.word	0x00000005
        /*0d60*/ 	.word	0x00036830
        /*0d64*/ 	.short	0x010a
        /*0d66*/ 	.byte	0x3f
	.zero		1


	//   ....[63]....
        /*0d68*/ 	.word	0x00018270
        /*0d6c*/ 	.word	0x00000003
        /*0d70*/ 	.word	0x00036850
        /*0d74*/ 	.short	0x010a
        /*0d76*/ 	.byte	0x3f
	.zero		1


	//   ....[64]....
        /*0d78*/ 	.word	0x000182d0
        /*0d7c*/ 	.word	0x00000003
        /*0d80*/ 	.word	0x00036850
        /*0d84*/ 	.short	0x010a
        /*0d86*/ 	.byte	0x3f
	.zero		1


	//   ....[65]....
        /*0d88*/ 	.word	0x00018470
        /*0d8c*/ 	.word	0x00000000
        /*0d90*/ 	.word	0x00036840
        /*0d94*/ 	.short	0x010a
        /*0d96*/ 	.byte	0x3f
	.zero		1


	//   ....[66]....
        /*0d98*/ 	.word	0x000190c0
        /*0d9c*/ 	.word	0x00000002
        /*0da0*/ 	.word	0x00036820
        /*0da4*/ 	.short	0x010a
        /*0da6*/ 	.byte	0x3f
	.zero		1


	//   ....[67]....
        /*0da8*/ 	.word	0x00019110
        /*0dac*/ 	.word	0x00000002
        /*0db0*/ 	.word	0x00036840
        /*0db4*/ 	.short	0x010a
        /*0db6*/ 	.byte	0x3f
	.zero		1


	//   ....[68]....
        /*0db8*/ 	.word	0x00019160
        /*0dbc*/ 	.word	0x00000002
        /*0dc0*/ 	.word	0x00000060
        /*0dc4*/ 	.short	0x010a
        /*0dc6*/ 	.byte	0x3f
	.zero		1


	//   ....[69]....
        /*0dc8*/ 	.word	0x000191b0
        /*0dcc*/ 	.word	0x00000003
        /*0dd0*/ 	.word	0x00036840
        /*0dd4*/ 	.short	0x010a
        /*0dd6*/ 	.byte	0x3f
	.zero		1


	//   ....[70]....
        /*0dd8*/ 	.word	0x00019200
        /*0ddc*/ 	.word	0x00000002
        /*0de0*/ 	.word	0x00000060
        /*0de4*/ 	.short	0x010a
        /*0de6*/ 	.byte	0x3f
	.zero		1


	//   ....[71]....
        /*0de8*/ 	.word	0x00019250
        /*0dec*/ 	.word	0x00000002
        /*0df0*/ 	.word	0x00036840
        /*0df4*/ 	.short	0x010a
        /*0df6*/ 	.byte	0x3f
	.zero		1


	//   ....[72]....
        /*0df8*/ 	.word	0x000192a0
        /*0dfc*/ 	.word	0x00000002
        /*0e00*/ 	.word	0x00000060
        /*0e04*/ 	.short	0x010a
        /*0e06*/ 	.byte	0x3f
	.zero		1


	//   ....[73]....
        /*0e08*/ 	.word	0x000192f0
        /*0e0c*/ 	.word	0x00000000
        /*0e10*/ 	.word	0x00036860
        /*0e14*/ 	.short	0x010a
        /*0e16*/ 	.byte	0x3f
	.zero		1


	//   ....[74]....
        /*0e18*/ 	.word	0x00019d00
        /*0e1c*/ 	.word	0x00000000
        /*0e20*/ 	.word	0x00036820
        /*0e24*/ 	.short	0x010a
        /*0e26*/ 	.byte	0x3f
	.zero		1


	//   ....[75]....
        /*0e28*/ 	.word	0x00019ea0
        /*0e2c*/ 	.word	0x00000006
        /*0e30*/ 	.word	0x00000000
        /*0e34*/ 	.short	0x010a
        /*0e36*/ 	.byte	0x3f
	.zero		1


	//   ....[76]....
        /*0e38*/ 	.word	0x00019ef0
        /*0e3c*/ 	.word	0x00000007
        /*0e40*/ 	.word	0x00000000
        /*0e44*/ 	.short	0x010a
        /*0e46*/ 	.byte	0x3f
	.zero		1


	//   ....[77]....
        /*0e48*/ 	.word	0x00019f40
        /*0e4c*/ 	.word	0x00000004
        /*0e50*/ 	.word	0x00000000
        /*0e54*/ 	.short	0x010a
        /*0e56*/ 	.byte	0x3f
	.zero		1


	//----- nvinfo : EIATTR_NUM_MBARRIERS
	.align		4
.L_333:
        /*0e58*/ 	.byte	0x03, 0x38
        /*0e5a*/ 	.short	0x0016


	//----- nvinfo : EIATTR_EXIT_INSTR_OFFSETS
	.align		4
        /*0e5c*/ 	.byte	0x04, 0x1c
        /*0e5e*/ 	.short	(.L_335 - .L_334)


	//   ....[0]....
.L_334:
        /*0e60*/ 	.word	0x00000a50


	//   ....[1]....
        /*0e64*/ 	.word	0x000114f0


	//   ....[2]....
        /*0e68*/ 	.word	0x00018080


	//----- nvinfo : EIATTR_MAX_THREADS
	.align		4
.L_335:
        /*0e6c*/ 	.byte	0x04, 0x05
        /*0e6e*/ 	.short	(.L_337 - .L_336)
.L_336:
        /*0e70*/ 	.word	0x00000180
        /*0e74*/ 	.word	0x00000001
        /*0e78*/ 	.word	0x00000001


	//----- nvinfo : EIATTR_CRS_STACK_SIZE
	.align		4
.L_337:
        /*0e7c*/ 	.byte	0x04, 0x1e
        /*0e7e*/ 	.short	(.L_339 - .L_338)
.L_338:
        /*0e80*/ 	.word	0x00000000


	//----- nvinfo : EIATTR_CBANK_PARAM_SIZE
	.align		4
.L_339:
        /*0e84*/ 	.byte	0x03, 0x19
        /*0e86*/ 	.short	0x0af0


	//----- nvinfo : EIATTR_PARAM_CBANK
	.align		4
        /*0e88*/ 	.byte	0x04, 0x0a
        /*0e8a*/ 	.short	(.L_341 - .L_340)
	.align		4
.L_340:
        /*0e8c*/ 	.word	index@(.nv.constant0._ZN7cutlass13device_kernelIN5flash11enable_sm90INS1_16FlashAttnFwdSm90INS1_25CollectiveMainloopFwdSm90ILi2EN4cute5tupleIJNS5_1CILi1EEES8_S8_EEENS6_IJNS7_ILi128EEENS7_ILi112EEENS7_ILi192EEEEEELi192ENS_6half_tEfNS_4arch4Sm90ELb1ELb0ELb0ELb1ELb0ELb0ELb0ELb1ELb1ELb1ELb0ELb0EEENS1_21CollectiveEpilogueFwdINS6_IJSA_SC_SB_EEES9_SE_SG_Li256ELb1ELb1ELb0ELb0EEENS1_36VarlenDynamicPersistentTileSchedulerILi128ELi112ELi256ELi128ELb0ELb1ELb1ELb1ELb1ELb1EEEEEEEEEvNT_6ParamsE)
        /*0e90*/ 	.short	0x0210
        /*0e92*/ 	.short	0x0af0


	//----- nvinfo : EIATTR_SW_WAR
	.align		4
.L_341:
        /*0e94*/ 	.byte	0x04, 0x36
        /*0e96*/ 	.short	(.L_343 - .L_342)
.L_342:
        /*0e98*/ 	.word	0x00000008
.L_343:


//--------------------- .nv.info._ZN7cutlass13device_kernelIN5flash11enable_sm90INS1_16FlashAttnFwdSm90INS1_25CollectiveMainloopFwdSm90ILi2EN4cute5tupleIJNS5_1CILi1EEES8_S8_EEENS6_IJNS7_ILi128EEENS7_ILi112EEENS7_ILi192EEEEEELi192ENS_6half_tEfNS_4arch4Sm90ELb1ELb0ELb0ELb1ELb0ELb1ELb0ELb1ELb1ELb1ELb0ELb0EEENS1_21CollectiveEpilogueFwdINS6_IJSA_SC_SB_EEES9_SE_SG_Li256ELb1ELb1ELb0ELb0EEENS1_36VarlenDynamicPersistentTileSchedulerILi128ELi112ELi256ELi128ELb0ELb1ELb1ELb1ELb1ELb1EEEEEEEEEvNT_6ParamsE --------------------------
	.section	.nv.info._ZN7cutlass13device_kernelIN5flash11enable_sm90INS1_16FlashAttnFwdSm90INS1_25CollectiveMainloopFwdSm90ILi2EN4cute5tupleIJNS5_1CILi1EEES8_S8_EEENS6_IJNS7_ILi128EEENS7_ILi112EEENS7_ILi192EEEEEELi192ENS_6half_tEfNS_4arch4Sm90ELb1ELb0ELb0ELb1ELb0ELb1ELb0ELb1ELb1ELb1ELb0ELb0EEENS1_21CollectiveEpilogueFwdINS6_IJSA_SC_SB_EEES9_SE_SG_Li256ELb1ELb1ELb0ELb0EEENS1_36VarlenDynamicPersistentTileSchedulerILi128ELi112ELi256ELi128ELb0ELb1ELb1ELb1ELb1ELb1EEEEEEEEEvNT_6ParamsE,"",@"SHT_CUDA_INFO"
	.sectionflags	@""
	.align	4


	//----- nvinfo : EIATTR_CUDA_API_VERSION
	.align		4
        /*0000*/ 	.byte	0x04, 0x37
        /*0002*/ 	.short	(.L_345 - .L_344)
.L_344:
        /*0004*/ 	.word	0x00000082


	//----- nvinfo : EIATTR_KPARAM_INFO
	.align		4
.L_345:
        /*0008*/ 	.byte	0x04, 0x17
        /*000a*/ 	.short	(.L_347 - .L_346)
.L_346:
        /*000c*/ 	.word	0x00000000
        /*0010*/ 	.short	0x0000
        /*0012*/ 	.short	0x0070
        /*0014*/ 	.byte	0x00, 0xf0, 0x01, 0x2a


	//----- nvinfo : EIATTR_SPARSE_MMA_MASK
	.align		4
.L_347:
        /*0018*/ 	.byte	0x03, 0x50
        /*001a*/ 	.short	0x0000


	//----- nvinfo : EIATTR_MAXREG_COUNT
	.align		4
        /*001c*/ 	.byte	0x03, 0x1b
        /*001e*/ 	.short	0x00a8


	//----- nvinfo : EIATTR_NUM_BARRIERS
	.align		4
        /*0020*/ 	.byte	0x02, 0x4c
        /*0022*/ 	.byte	0x10
	.zero		1


	//----- nvinfo : EIATTR_EXTERNS
	.align		4
        /*0024*/ 	.byte	0x04, 0x0f
        /*0026*/ 	.short	(.L_349 - .L_348)


	//   ....[0]....
	.align		4
.L_348:
        /*0028*/ 	.word	index@(__assertfail)


	//----- nvinfo : EIATTR_ANNOTATIONS
	.align		4
.L_349:
        /*002c*/ 	.byte	0x04, 0x55
        /*002e*/ 	.short	(.L_351 - .L_350)


	//   ....[0]....
.L_350:
        /* <DEDUP_REMOVED lines=134> */


	//----- nvinfo : EIATTR_MERCURY_ISA_VERSION
	.align		4
.L_351:
        /*0878*/ 	.byte	0x03, 0x5f
        /*087a*/ 	.short	0x0101


	//----- nvinfo : EIATTR_UNUSED_LOAD_BYTE_OFFSET
	.align		4
        /*087c*/ 	.byte	0x04, 0x44
        /*087e*/ 	.short	(.L_353 - .L_352)


	//   ....[0]....
.L_352:
        /*0880*/ 	.word	0x00000ab0
        /*0884*/ 	.word	0x0000fff0


	//   ....[1]....
        /*0888*/ 	.word	0x00022440
        /*088c*/ 	.word	0x0000fff0


	//----- nvinfo : EIATTR_INT_WARP_WIDE_INSTR_OFFSETS
	.align		4
.L_353:
        /*0890*/ 	.byte	0x04, 0x31
        /*0892*/ 	.short	(.L_355 - .L_354)


	//   ....[0]....
.L_354:
        /*0894*/ 	.word	0x00000190


	//   ....[1]....
        /*0898*/ 	.word	0x000001d0


	//   ....[2]....
        /*089c*/ 	.word	0x00000240


	//   ....[3]....
        /*08a0*/ 	.word	0x00027710


	//   ....[4]....
        /*08a4*/ 	.word	0x000277a0


	//   ....[5]....
        /*08a8*/ 	.word	0x0002b720


	//   ....[6]....
        /*08ac*/ 	.word	0x0002b780


	//----- nvinfo : EIATTR_COOP_GROUP_MASK_REGIDS
	.align		4
.L_355:
        /*08b0*/ 	.byte	0x04, 0x29
        /*08b2*/ 	.short	(.L_357 - .L_356)


	//   ....[0]....
.L_356:
        /*08b4*/ 	.word	0xffffffff


	//   ....[1]....
        /*08b8*/ 	.word	0xffffffff


	//   ....[2]....
        /*08bc*/ 	.word	0xffffffff


	//   ....[3]....
        /*08c0*/ 	.word	0xffffffff


	//   ....[4]....
        /*08c4*/ 	.word	0xffffffff


	//   ....[5]....
        /*08c8*/ 	.word	0xffffffff


	//   ....[6]....
        /*08cc*/ 	.word	0xffffffff


	//   ....[7]....
        /*08d0*/ 	.word	0xffffffff


	//   ....[8]....
        /*08d4*/ 	.word	0xffffffff


	//   ....[9]....
        /*08d8*/ 	.word	0xffffffff


	//   ....[10]....
        /*08dc*/ 	.word	0xffffffff


	//   ....[11]....
        /*08e0*/ 	.word	0xffffffff


	//   ....[12]....
        /*08e4*/ 	.word	0xffffffff


	//   ....[13]....
        /*08e8*/ 	.word	0xffffffff


	//   ....[14]....
        /*08ec*/ 	.word	0xffffffff


	//   ....[15]....
        /*08f0*/ 	.word	0xffffffff


	//   ....[16]....
        /*08f4*/ 	.word	0xffffffff


	//   ....[17]....
        /*08f8*/ 	.word	0xffffffff


	//   ....[18]....
        /*08fc*/ 	.word	0xffffffff


	//   ....[19]....
        /*0900*/ 	.word	0xffffffff


	//   ....[20]....
        /*0904*/ 	.word	0xffffffff


	//   ....[21]....
        /*0908*/ 	.word	0xffffffff


	//   ....[22]....
        /*090c*/ 	.word	0xffffffff


	//   ....[23]....
        /*0910*/ 	.word	0xffffffff


	//   ....[24]....
        /*0914*/ 	.word	0xffffffff


	//   ....[25]....
        /*0918*/ 	.word	0xffffffff


	//   ....[26]....
        /*091c*/ 	.word	0xffffffff


	//   ....[27]....
        /*0920*/ 	.word	0xffffffff


	//   ....[28]....
        /*0924*/ 	.word	0xffffffff


	//   ....[29]....
        /*0928*/ 	.word	0xffffffff


	//   ....[30]....
        /*092c*/ 	.word	0xffffffff


	//   ....[31]....
        /*0930*/ 	.word	0xffffffff


	//   ....[32]....
        /*0934*/ 	.word	0xffffffff


	//   ....[33]....
        /*0938*/ 	.word	0xffffffff


	//   ....[34]....
        /*093c*/ 	.word	0xffffffff


	//   ....[35]....
        /*0940*/ 	.word	0xffffffff


	//   ....[36]....
        /*0944*/ 	.word	0xffffffff


	//   ....[37]....
        /*0948*/ 	.word	0xffffffff


	//   ....[38]....
        /*094c*/ 	.word	0xffffffff


	//   ....[39]....
        /*0950*/ 	.word	0xffffffff


	//   ....[40]....
        /*0954*/ 	.word	0xffffffff


	//   ....[41]....
        /*0958*/ 	.word	0xffffffff


	//   ....[42]....
        /*095c*/ 	.word	0xffffffff


	//   ....[43]....
        /*0960*/ 	.word	0xffffffff


	//   ....[44]....
        /*0964*/ 	.word	0xffffffff


	//   ....[45]....
        /*0968*/ 	.word	0xffffffff


	//   ....[46]....
        /*096c*/ 	.word	0xffffffff


	//   ....[47]....
        /*0970*/ 	.word	0xffffffff


	//   ....[48]....
        /*0974*/ 	.word	0xffffffff


	//   ....[49]....
        /*0978*/ 	.word	0xffffffff


	//   ....[50]....
        /*097c*/ 	.word	0xffffffff


	//   ....[51]....
        /*0980*/ 	.word	0xffffffff


	//   ....[52]....
        /*0984*/ 	.word	0xffffffff


	//   ....[53]....
        /*0988*/ 	.word	0xffffffff


	//   ....[54]....
        /*098c*/ 	.word	0xffffffff


	//   ....[55]....
        /*0990*/ 	.word	0xffffffff


	//   ....[56]....
        /*0994*/ 	.word	0xffffffff


	//   ....[57]....
        /*0998*/ 	.word	0xffffffff


	//   ....[58]....
        /*099c*/ 	.word	0xffffffff


	//   ....[59]....
        /*09a0*/ 	.word	0xffffffff


	//   ....[60]....
        /*09a4*/ 	.word	0xffffffff


	//   ....[61]....
        /*09a8*/ 	.word	0xffffffff


	//   ....[62]....
        /*09ac*/ 	.word	0xffffffff


	//   ....[63]....
        /*09b0*/ 	.word	0xffffffff


	//   ....[64]....
        /*09b4*/ 	.word	0xffffffff


	//   ....[65]....
        /*09b8*/ 	.word	0xffffffff


	//   ....[66]....
        /*09bc*/ 	.word	0xffffffff


	//   ....[67]....
        /*09c0*/ 	.word	0xffffffff


	//   ....[68]....
        /*09c4*/ 	.word	0xffffffff


	//   ....[69]....
        /*09c8*/ 	.word	0xffffffff


	//   ....[70]....
        /*09cc*/ 	.word	0xffffffff


	//   ....[71]....
        /*09d0*/ 	.word	0xffffffff


	//   ....[72]....
        /*09d4*/ 	.word	0xffffffff


	//   ....[73]....
        /*09d8*/ 	.word	0xffffffff


	//   ....[74]....
        /*09dc*/ 	.word	0xffffffff


	//   ....[75]....
        /*09e0*/ 	.word	0xffffffff


	//   ....[76]....
        /*09e4*/ 	.word	0xffffffff


	//   ....[77]....
        /*09e8*/ 	.word	0xffffffff


	//   ....[78]....
        /*09ec*/ 	.word	0xffffffff


	//   ....[79]....
        /*09f0*/ 	.word	0xffffffff


	//   ....[80]....
        /*09f4*/ 	.word	0xffffffff


	//   ....[81]....
        /*09f8*/ 	.word	0xffffffff


	//   ....[82]....
        /*09fc*/ 	.word	0xffffffff


	//   ....[83]....
        /*0a00*/ 	.word	0xffffffff


	//   ....[84]....
        /*0a04*/ 	.word	0xffffffff


	//   ....[85]....
        /*0a08*/ 	.word	0xffffffff


	//   ....[86]....
        /*0a0c*/ 	.word	0xffffffff


	//   ....[87]....
        /*0a10*/ 	.word	0xffffffff


	//   ....[88]....
        /*0a14*/ 	.word	0xffffffff


	//   ....[89]....
        /*0a18*/ 	.word	0xffffffff


	//   ....[90]....
        /*0a1c*/ 	.word	0xffffffff


	//   ....[91]....
        /*0a20*/ 	.word	0xffffffff


	//   ....[92]....
        /*0a24*/ 	.word	0xffffffff


	//   ....[93]....
        /*0a28*/ 	.word	0xffffffff


	//   ....[94]....
        /*0a2c*/ 	.word	0xffffffff


	//   ....[95]....
        /*0a30*/ 	.word	0xffffffff


	//   ....[96]....
        /*0a34*/ 	.word	0xffffffff


	//   ....[97]....
        /*0a38*/ 	.word	0xffffffff


	//   ....[98]....
        /*0a3c*/ 	.word	0xffffffff


	//   ....[99]....
        /*0a40*/ 	.word	0xffffffff


	//   ....[100]....
        /*0a44*/ 	.word	0xffffffff


	//   ....[101]....
        /*0a48*/ 	.word	0xffffffff


	//   ....[102]....
        /*0a4c*/ 	.word	0xffffffff


	//   ....[103]....
        /*0a50*/ 	.word	0xffffffff


	//   ....[104]....
        /*0a54*/ 	.word	0xffffffff


	//   ....[105]....
        /*0a58*/ 	.word	0xffffffff


	//   ....[106]....
        /*0a5c*/ 	.word	0xffffffff


	//   ....[107]....
        /*0a60*/ 	.word	0xffffffff


	//   ....[108]....
        /*0a64*/ 	.word	0xffffffff


	//   ....[109]....
        /*0a68*/ 	.word	0xffffffff


	//   ....[110]....
        /*0a6c*/ 	.word	0xffffffff


	//   ....[111]....
        /*0a70*/ 	.word	0xffffffff


	//   ....[112]....
        /*0a74*/ 	.word	0xffffffff


	//   ....[113]....
        /*0a78*/ 	.word	0xffffffff


	//   ....[114]....
        /*0a7c*/ 	.word	0xffffffff


	//   ....[115]....
        /*0a80*/ 	.word	0xffffffff


	//   ....[116]....
        /*0a84*/ 	.word	0x0500000f


	//   ....[117]....
        /*0a88*/ 	.word	0x0500000f


	//   ....[118]....
        /*0a8c*/ 	.word	0x0500000f


	//   ....[119]....
        /*0a90*/ 	.word	0x0500000f


	//   ....[120]....
        /*0a94*/ 	.word	0x0500000f


	//   ....[121]....
        /*0a98*/ 	.word	0x0500000f


	//   ....[122]....
        /*0a9c*/ 	.word	0x0500000f


	//   ....[123]....
        /*0aa0*/ 	.word	0x0500000f


	//   ....[124]....
        /*0aa4*/ 	.word	0x0500000f


	//   ....[125]....
        /*0aa8*/ 	.word	0x0500000f


	//   ....[126]....
        /*0aac*/ 	.word	0x0500000f


	//   ....[127]....
        /*0ab0*/ 	.word	0x0500000f


	//   ....[128]....
        /*0ab4*/ 	.word	0x0500000f


	//   ....[129]....
        /*0ab8*/ 	.word	0x0500000f


	//   ....[130]....
        /*0abc*/ 	.word	0x0500000f


	//   ....[131]....
        /*0ac0*/ 	.word	0x0500000f


	//   ....[132]....
        /*0ac4*/ 	.word	0x0500000f


	//   ....[133]....
        /*0ac8*/ 	.word	0x0500000f


	//   ....[134]....
        /*0acc*/ 	.word	0x0500000f


	//   ....[135]....
        /*0ad0*/ 	.word	0x0500000f


	//   ....[136]....
        /*0ad4*/ 	.word	0x0500000f


	//   ....[137]....
        /*0ad8*/ 	.word	0x0500000f


	//   ....[138]....
        /*0adc*/ 	.word	0x0500000f


	//   ....[139]....
        /*0ae0*/ 	.word	0x0500000f


	//   ....[140]....
        /*0ae4*/ 	.word	0x0500000f


	//   ....[141]....
        /*0ae8*/ 	.word	0x0500000f


	//   ....[142]....
        /*0aec*/ 	.word	0x0500000f


	//   ....[143]....
        /*0af0*/ 	.word	0x0500000f


	//   ....[144]....
        /*0af4*/ 	.word	0x0500000f


	//   ....[145]....
        /*0af8*/ 	.word	0x0500000f


	//   ....[146]....
        /*0afc*/ 	.word	0x0500000f


	//   ....[147]....
        /*0b00*/ 	.word	0x0500000f


	//   ....[148]....
        /*0b04*/ 	.word	0x0500000f


	//   ....[149]....
        /*0b08*/ 	.word	0x0500000f


	//   ....[150]....
        /*0b0c*/ 	.word	0x0500000f


	//   ....[151]....
        /*0b10*/ 	.word	0x0500000f


	//   ....[152]....
        /*0b14*/ 	.word	0x0500000f


	//   ....[153]....
        /*0b18*/ 	.word	0x0500000f


	//   ....[154]....
        /*0b1c*/ 	.word	0x0500000f


	//   ....[155]....
        /*0b20*/ 	.word	0x0500000f


	//   ....[156]....
        /*0b24*/ 	.word	0x0500000f


	//   ....[157]....
        /*0b28*/ 	.word	0x0500000f


	//   ....[158]....
        /*0b2c*/ 	.word	0x0500000f


	//   ....[159]....
        /*0b30*/ 	.word	0x0500000f


	//   ....[160]....
        /*0b34*/ 	.word	0x0500000f


	//   ....[161]....
        /*0b38*/ 	.word	0x0500000f


	//   ....[162]....
        /*0b3c*/ 	.word	0x0500000f


	//   ....[163]....
        /*0b40*/ 	.word	0x0500000f


	//   ....[164]....
        /*0b44*/ 	.word	0x0500000f


	//   ....[165]....
        /*0b48*/ 	.word	0x0500000f


	//   ....[166]....
        /*0b4c*/ 	.word	0x0500000f


	//   ....[167]....
        /*0b50*/ 	.word	0x0500000f


	//----- nvinfo : EIATTR_COOP_GROUP_INSTR_OFFSETS
	.align		4
.L_357:
        /*0b54*/ 	.byte	0x04, 0x28
        /*0b56*/ 	.short	(.L_359 - .L_358)


	//   ....[0]....
.L_358:
        /*0b58*/ 	.word	0x00000060


	//   ....[1]....
        /*0b5c*/ 	.word	0x000001a0


	//   ....[2]....
        /*0b60*/ 	.word	0x000001f0


	//   ....[3]....
        /*0b64*/ 	.word	0x00000420


	//   ....[4]....
        /*0b68*/ 	.word	0x00000580


	//   ....[5]....
        /*0b6c*/ 	.word	0x000006a0


	//   ....[6]....
        /*0b70*/ 	.word	0x00000800


	//   ....[7]....
        /*0b74*/ 	.word	0x0000aca0


	//   ....[8]....
        /*0b78*/ 	.word	0x0000b400


	//   ....[9]....
        /*0b7c*/ 	.word	0x0000b410


	//   ....[10]....
        /*0b80*/ 	.word	0x0000b420


	//   ....[11]....
        /*0b84*/ 	.word	0x0000b430


	//   ....[12]....
        /*0b88*/ 	.word	0x0000bc70


	//   ....[13]....
        /*0b8c*/ 	.word	0x0000bc80


	//   ....[14]....
        /*0b90*/ 	.word	0x0000bc90


	//   ....[15]....
        /*0b94*/ 	.word	0x0000bca0


	//   ....[16]....
        /*0b98*/ 	.word	0x0000eac0


	//   ....[17]....
        /*0b9c*/ 	.word	0x0000ead0


	//   ....[18]....
        /*0ba0*/ 	.word	0x0000eae0


	//   ....[19]....
        /*0ba4*/ 	.word	0x0000eaf0


	//   ....[20]....
        /*0ba8*/ 	.word	0x0000f100


	//   ....[21]....
        /*0bac*/ 	.word	0x0000f110


	//   ....[22]....
        /*0bb0*/ 	.word	0x0000f120


	//   ....[23]....
        /*0bb4*/ 	.word	0x0000f130


	//   ....[24]....
        /*0bb8*/ 	.word	0x000150d0


	//   ....[25]....
        /*0bbc*/ 	.word	0x00015810


	//   ....[26]....
        /*0bc0*/ 	.word	0x00015870


	//   ....[27]....
        /*0bc4*/ 	.word	0x00015910


	//   ....[28]....
        /*0bc8*/ 	.word	0x00016130


	//   ....[29]....
        /*0bcc*/ 	.word	0x000161a0


	//   ....[30]....
        /*0bd0*/ 	.word	0x0001a9a0


	//   ....[31]....
        /*0bd4*/ 	.word	0x0001af20


	//   ....[32]....
        /*0bd8*/ 	.word	0x0001af50


	//   ....[33]....
        /*0bdc*/ 	.word	0x0001b340


	//   ....[34]....
        /*0be0*/ 	.word	0x0001b740


	//   ....[35]....
        /*0be4*/ 	.word	0x0001b7a0


	//   ....[36]....
        /*0be8*/ 	.word	0x0001ffa0


	//   ....[37]....
        /*0bec*/ 	.word	0x0001ffc0


	//   ....[38]....
        /*0bf0*/ 	.word	0x000205e0


	//   ....[39]....
        /*0bf4*/ 	.word	0x000206b0


	//   ....[40]....
        /*0bf8*/ 	.word	0x00021be0


	//   ....[41]....
        /*0bfc*/ 	.word	0x00021bf0


	//   ....[42]....
        /*0c00*/ 	.word	0x00021c40


	//   ....[43]....
        /*0c04*/ 	.word	0x00021c50


	//   ....[44]....
        /*0c08*/ 	.word	0x000232c0


	//   ....[45]....
        /*0c0c*/ 	.word	0x00023300


	//   ....[46]....
        /*0c10*/ 	.word	0x00023350


	//   ....[47]....
        /*0c14*/ 	.word	0x00023380


	//   ....[48]....
        /*0c18*/ 	.word	0x000239e0


	//   ....[49]....
        /*0c1c*/ 	.word	0x00023a20


	//   ....[50]....
        /*0c20*/ 	.word	0x00023b20


	//   ....[51]....
        /*0c24*/ 	.word	0x00023b40


	//   ....[52]....
        /*0c28*/ 	.word	0x00023c40


	//   ....[53]....
        /*0c2c*/ 	.word	0x00023c60


	//   ....[54]....
        /*0c30*/ 	.word	0x00023d70


	//   ....[55]....
        /*0c34*/ 	.word	0x00023d90


	//   ....[56]....
        /*0c38*/ 	.word	0x00024670


	//   ....[57]....
        /*0c3c*/ 	.word	0x00024680


	//   ....[58]....
        /*0c40*/ 	.word	0x00024780


	//   ....[59]....
        /*0c44*/ 	.word	0x000247a0


	//   ....[60]....
        /*0c48*/ 	.word	0x000248a0


	//   ....[61]....
        /*0c4c*/ 	.word	0x000248c0


	//   ....[62]....
        /*0c50*/ 	.word	0x000249d0


	//   ....[63]....
        /*0c54*/ 	.word	0x000249f0


	//   ....[64]....
        /*0c58*/ 	.word	0x00024b80


	//   ....[65]....
        /*0c5c*/ 	.word	0x00024d50


	//   ....[66]....
        /*0c60*/ 	.word	0x00024d80


	//   ....[67]....
        /*0c64*/ 	.word	0x00024db0


	//   ....[68]....
        /*0c68*/ 	.word	0x00024de0


	//   ....[69]....
        /*0c6c*/ 	.word	0x00024e10


	//   ....[70]....
        /*0c70*/ 	.word	0x00024e40


	//   ....[71]....
        /*0c74*/ 	.word	0x00024fb0


	//   ....[72]....
        /*0c78*/ 	.word	0x00024fe0


	//   ....[73]....
        /*0c7c*/ 	.word	0x00025010


	//   ....[74]....
        /*0c80*/ 	.word	0x00025040


	//   ....[75]....
        /*0c84*/ 	.word	0x00025070


	//   ....[76]....
        /*0c88*/ 	.word	0x000250a0


	//   ....[77]....
        /*0c8c*/ 	.word	0x00025140


	//   ....[78]....
        /*0c90*/ 	.word	0x000251a0


	//   ....[79]....
        /*0c94*/ 	.word	0x00025230


	//   ....[80]....
        /*0c98*/ 	.word	0x000260b0


	//   ....[81]....
        /*0c9c*/ 	.word	0x00027d10


	//   ....[82]....
        /*0ca0*/ 	.word	0x000289e0


	//   ....[83]....
        /*0ca4*/ 	.word	0x00028a00


	//   ....[84]....
        /*0ca8*/ 	.word	0x00028a20


	//   ....[85]....
        /*0cac*/ 	.word	0x00028a40


	//   ....[86]....
        /*0cb0*/ 	.word	0x00028b20


	//   ....[87]....
        /*0cb4*/ 	.word	0x00028b80


	//   ....[88]....
        /*0cb8*/ 	.word	0x00028bb0


	//   ....[89]....
        /*0cbc*/ 	.word	0x00028c30


	//   ....[90]....
        /*0cc0*/ 	.word	0x00028c60


	//   ....[91]....
        /*0cc4*/ 	.word	0x00028cf0


	//   ....[92]....
        /*0cc8*/ 	.word	0x00028d20


	//   ....[93]....
        /*0ccc*/ 	.word	0x00028db0


	//   ....[94]....
        /*0cd0*/ 	.word	0x00028de0


	//   ....[95]....
        /*0cd4*/ 	.word	0x00028e70


	//   ....[96]....
        /*0cd8*/ 	.word	0x00028e80


	//   ....[97]....
        /*0cdc*/ 	.word	0x00028f10


	//   ....[98]....
        /*0ce0*/ 	.word	0x0002bf40


	//   ....[99]....
        /*0ce4*/ 	.word	0x0002bfa0


	//   ....[100]....
        /*0ce8*/ 	.word	0x0002bfd0


	//   ....[101]....
        /*0cec*/ 	.word	0x0002bfe0


	//   ....[102]....
        /*0cf0*/ 	.word	0x0002c010


	//   ....[103]....
        /*0cf4*/ 	.word	0x0002c040


	//   ....[104]....
        /*0cf8*/ 	.word	0x0002c070


	//   ....[105]....
        /*0cfc*/ 	.word	0x0002c0a0


	//   ....[106]....
        /*0d00*/ 	.word	0x0002c220


	//   ....[107]....
        /*0d04*/ 	.word	0x0002c250


	//   ....[108]....
        /*0d08*/ 	.word	0x0002c280


	//   ....[109]....
        /*0d0c*/ 	.word	0x0002c2b0


	//   ....[110]....
        /*0d10*/ 	.word	0x0002c2e0


	//   ....[111]....
        /*0d14*/ 	.word	0x0002c310


	//   ....[112]....
        /*0d18*/ 	.word	0x0002c3d0


	//   ....[113]....
        /*0d1c*/ 	.word	0x0002c3f0


	//   ....[114]....
        /*0d20*/ 	.word	0x0002c460


	//   ....[115]....
        /*0d24*/ 	.word	0x0002cb30


	//   ....[116]....
        /*0d28*/ 	.word	0x0002cf90


	//   ....[117]....
        /*0d2c*/ 	.word	0x0002d020


	//   ....[118]....
        /*0d30*/ 	.word	0x0002d070


	//   ....[119]....
        /*0d34*/ 	.word	0x0002d0c0


	//   ....[120]....
        /*0d38*/ 	.word	0x0002d150


	//   ....[121]....
        /*0d3c*/ 	.word	0x0002d1e0


	//   ....[122]....
        /*0d40*/ 	.word	0x0002d230


	//   ....[123]....
        /*0d44*/ 	.word	0x0002d280


	//   ....[124]....
        /*0d48*/ 	.word	0x0002d370


	//   ....[125]....
        /*0d4c*/ 	.word	0x0002d400


	//   ....[126]....
        /*0d50*/ 	.word	0x0002d460


	//   ....[127]....
        /*0d54*/ 	.word	0x0002d4c0


	//   ....[128]....
        /*0d58*/ 	.word	0x0002d550


	//   ....[129]....
        /*0d5c*/ 	.word	0x0002d5e0


	//   ....[130]....
        /*0d60*/ 	.word	0x0002d640


	//   ....[131]....
        /*0d64*/ 	.word	0x0002d6a0


	//   ....[132]....
        /*0d68*/ 	.word	0x0002d990


	//   ....[133]....
        /*0d6c*/ 	.word	0x0002dc80


	//   ....[134]....
        /*0d70*/ 	.word	0x0002ddf0


	//   ....[135]....
        /*0d74*/ 	.word	0x0002de40


	//   ....[136]....
        /*0d78*/ 	.word	0x0002dea0


	//   ....[137]....
        /*0d7c*/ 	.word	0x0002df50


	//   ....[138]....
        /*0d80*/ 	.word	0x0002dfe0


	//   ....[139]....
        /*0d84*/ 	.word	0x0002e110


	//   ....[140]....
        /*0d88*/ 	.word	0x0002e1f0


	//   ....[141]....
        /*0d8c*/ 	.word	0x0002e280


	//   ....[142]....
        /*0d90*/ 	.word	0x0002e360


	//   ....[143]....
        /*0d94*/ 	.word	0x0002e3e0


	//   ....[144]....
        /*0d98*/ 	.word	0x0002e4e0


	//   ....[145]....
        /*0d9c*/ 	.word	0x0002e570


	//   ....[146]....
        /*0da0*/ 	.word	0x0002e660


	//   ....[147]....
        /*0da4*/ 	.word	0x0002e6f0


	//   ....[148]....
        /*0da8*/ 	.word	0x0002e7d0


	//   ....[149]....
        /*0dac*/ 	.word	0x0002e8e0


	//   ....[150]....
        /*0db0*/ 	.word	0x0002ec10


	//   ....[151]....
        /*0db4*/ 	.word	0x0002ecb0


	//   ....[152]....
        /*0db8*/ 	.word	0x0002edd0


	//   ....[153]....
        /*0dbc*/ 	.word	0x0002ee50


	//   ....[154]....
        /*0dc0*/ 	.word	0x0002eed0


	//   ....[155]....
        /*0dc4*/ 	.word	0x0002ef50


	//   ....[156]....
        /*0dc8*/ 	.word	0x0002efd0


	//   ....[157]....
        /*0dcc*/ 	.word	0x0002f060


	//   ....[158]....
        /*0dd0*/ 	.word	0x0002f100


	//   ....[159]....
        /*0dd4*/ 	.word	0x0002f1b0


	//   ....[160]....
        /*0dd8*/ 	.word	0x0002f230


	//   ....[161]....
        /*0ddc*/ 	.word	0x0002f2b0


	//   ....[162]....
        /*0de0*/ 	.word	0x0002f330


	//   ....[163]....
        /*0de4*/ 	.word	0x0002f3c0


	//   ....[164]....
        /*0de8*/ 	.word	0x0002f440


	//   ....[165]....
        /*0dec*/ 	.word	0x0002f4e0


	//   ....[166]....
        /*0df0*/ 	.word	0x0002f570


	//   ....[167]....
        /*0df4*/ 	.word	0x0002f6a0


	//----- nvinfo : EIATTR_REG_RECONFIG
	.align		4
.L_359:
        /*0df8*/ 	.byte	0x01, 0x54
	.zero		2


	//----- nvinfo : EIATTR_SYSCALL_OFFSETS
	.align		4
        /*0dfc*/ 	.byte	0x04, 0x46
        /*0dfe*/ 	.short	(.L_361 - .L_360)


	//   ....[0]....
.L_360:
        /*0e00*/ 	.word	0x00001c20


	//   ....[1]....
        /*0e04*/ 	.word	0x00001d70


	//   ....[2]....
        /*0e08*/ 	.word	0x0000ae40


	//   ....[3]....
        /*0e0c*/ 	.word	0x0000b160


	//   ....[4]....
        /*0e10*/ 	.word	0x00027910


	//   ....[5]....
        /*0e14*/ 	.word	0x00027a70


	//   ....[6]....
        /*0e18*/ 	.word	0x00027b70


	//   ....[7]....
        /*0e1c*/ 	.word	0x00028590


	//----- nvinfo : EIATTR_MBARRIER_INSTR_OFFSETS
	.align		4
.L_361:
        /*0e20*/ 	.byte	0x04, 0x39
        /*0e22*/ 	.short	(.L_363 - .L_362)


	//   ....[0]....
.L_362:
        /*0e24*/ 	.word	0x000002d0
        /*0e28*/ 	.word	0x000000ff
        /*0e2c*/ 	.word	0x00036800
        /*0e30*/ 	.short	0x0100
        /*0e32*/ 	.byte	0x08
	.zero		1


	//   ....[1]....
        /*0e34*/ 	.word	0x000002e0
        /*0e38*/ 	.word	0x000000ff
        /*0e3c*/ 	.word	0x00036820
        /*0e40*/ 	.short	0x0100
        /*0e42*/ 	.byte	0x08
	.zero		1


	//   ....[2]....
        /*0e44*/ 	.word	0x000003d0
        /*0e48*/ 	.word	0x000000ff
        /*0e4c*/ 	.word	0x00036830
        /*0e50*/ 	.short	0x0100
        /*0e52*/ 	.byte	0x08
	.zero		1


	//   ....[3]....
        /*0e54*/ 	.word	0x000003e0
        /*0e58*/ 	.word	0x000000ff
        /*0e5c*/ 	.word	0x00036840
        /*0e60*/ 	.short	0x0100
        /*0e62*/ 	.byte	0x08
	.zero		1


	//   ....[4]....
        /*0e64*/ 	.word	0x000003f0
        /*0e68*/ 	.word	0x000000ff
        /*0e6c*/ 	.word	0x00036838
        /*0e70*/ 	.short	0x0100
        /*0e72*/ 	.byte	0x08
	.zero		1


	//   ....[5]....
        /*0e74*/ 	.word	0x00000400
        /*0e78*/ 	.word	0x000000ff
        /*0e7c*/ 	.word	0x00036848
        /*0e80*/ 	.short	0x0100
        /*0e82*/ 	.byte	0x08
	.zero		1


	//   ....[6]....
        /*0e84*/ 	.word	0x00000530
        /*0e88*/ 	.word	0x000000ff
        /*0e8c*/ 	.word	0x00036850
        /*0e90*/ 	.short	0x0100
        /*0e92*/ 	.byte	0x08
	.zero		1


	//   ....[7]....
        /*0e94*/ 	.word	0x00000540
        /*0e98*/ 	.word	0x000000ff
        /*0e9c*/ 	.word	0x00036860
        /*0ea0*/ 	.short	0x0100
        /*0ea2*/ 	.byte	0x08
	.zero		1


	//   ....[8]....
        /*0ea4*/ 	.word	0x00000550
        /*0ea8*/ 	.word	0x000000ff
        /*0eac*/ 	.word	0x00036858
        /*0eb0*/ 	.short	0x0100
        /*0eb2*/ 	.byte	0x08
	.zero		1


	//   ....[9]....
        /*0eb4*/ 	.word	0x00000560
        /*0eb8*/ 	.word	0x000000ff
        /*0ebc*/ 	.word	0x00036868
        /*0ec0*/ 	.short	0x0100
        /*0ec2*/ 	.byte	0x08
	.zero		1


	//   ....[10]....
        /*0ec4*/ 	.word	0x00000650
        /*0ec8*/ 	.word	0x000000ff
        /*0ecc*/ 	.word	0x00036870
        /*0ed0*/ 	.short	0x0100
        /*0ed2*/ 	.byte	0x06
	.zero		1


	//   ....[11]....
        /*0ed4*/ 	.word	0x00000660
        /*0ed8*/ 	.word	0x000000ff
        /*0edc*/ 	.word	0x00036880
        /*0ee0*/ 	.short	0x0100
        /*0ee2*/ 	.byte	0x06
	.zero		1


	//   ....[12]....
        /*0ee4*/ 	.word	0x00000670
        /*0ee8*/ 	.word	0x000000ff
        /*0eec*/ 	.word	0x00036878
        /*0ef0*/ 	.short	0x0100
        /*0ef2*/ 	.byte	0x06
	.zero		1


	//   ....[13]....
        /*0ef4*/ 	.word	0x00000680
        /*0ef8*/ 	.word	0x000000ff
        /*0efc*/ 	.word	0x00036888
        /*0f00*/ 	.short	0x0100
        /*0f02*/ 	.byte	0x06
	.zero		1


	//   ....[14]....
        /*0f04*/ 	.word	0x000007b0
        /*0f08*/ 	.word	0x000000ff
        /*0f0c*/ 	.word	0x00036890
        /*0f10*/ 	.short	0x0100
        /*0f12*/ 	.byte	0x08
	.zero		1


	//   ....[15]....
        /*0f14*/ 	.word	0x000007c0
        /*0f18*/ 	.word	0x000000ff
        /*0f1c*/ 	.word	0x000368a0
        /*0f20*/ 	.short	0x0100
        /*0f22*/ 	.byte	0x08
	.zero		1


	//   ....[16]....
        /*0f24*/ 	.word	0x000007d0
        /*0f28*/ 	.word	0x000000ff
        /*0f2c*/ 	.word	0x00036898
        /*0f30*/ 	.short	0x0100
        /*0f32*/ 	.byte	0x08
	.zero		1


	//   ....[17]....
        /*0f34*/ 	.word	0x000007e0
        /*0f38*/ 	.word	0x000000ff
        /*0f3c*/ 	.word	0x000368a8
        /*0f40*/ 	.short	0x0100
        /*0f42*/ 	.byte	0x08
	.zero		1


	//   ....[18]....
        /*0f44*/ 	.word	0x00000910
        /*0f48*/ 	.word	0x000000ff
        /*0f4c*/ 	.word	0x000368b0
        /*0f50*/ 	.short	0x0100
        /*0f52*/ 	.byte	0x08
	.zero		1


	//   ....[19]....
        /*0f54*/ 	.word	0x00000920
        /*0f58*/ 	.word	0x000000ff
        /*0f5c*/ 	.word	0x000368c0
        /*0f60*/ 	.short	0x0100
        /*0f62*/ 	.byte	0x08
	.zero		1


	//   ....[20]....
        /*0f64*/ 	.word	0x00000930
        /*0f68*/ 	.word	0x000000ff
        /*0f6c*/ 	.word	0x000368b8
        /*0f70*/ 	.short	0x0100
        /*0f72*/ 	.byte	0x08
	.zero		1


	//   ....[21]....
        /*0f74*/ 	.word	0x00000940
        /*0f78*/ 	.word	0x000000ff
        /*0f7c*/ 	.word	0x000368c8
        /*0f80*/ 	.short	0x0100
        /*0f82*/ 	.byte	0x08
	.zero		1


	//   ....[22]....
        /*0f84*/ 	.word	0x000038b0
        /*0f88*/ 	.word	0x00000060
        /*0f8c*/ 	.word	0x00036890
        /*0f90*/ 	.short	0x010a
        /*0f92*/ 	.byte	0x3f
	.zero		1


	//   ....[23]....
        /*0f94*/ 	.word	0x00006bf0
        /*0f98*/ 	.word	0x00000060
        /*0f9c*/ 	.word	0x00036890
        /*0fa0*/ 	.short	0x010a
        /*0fa2*/ 	.byte	0x3f
	.zero		1


	//   ....[24]....
        /*0fa4*/ 	.word	0x00009cb0
        /*0fa8*/ 	.word	0x00000060
        /*0fac*/ 	.word	0x00036890
        /*0fb0*/ 	.short	0x010a
        /*0fb2*/ 	.byte	0x3f
	.zero		1


	//   ....[25]....
        /*0fb4*/ 	.word	0x0000a080
        /*0fb8*/ 	.word	0x00000028
        /*0fbc*/ 	.word	0x00000000
        /*0fc0*/ 	.short	0x0101
        /*0fc2*/ 	.byte	0x3f
	.zero		1


	//   ....[26]....
        /*0fc4*/ 	.word	0x0000a0c0
        /*0fc8*/ 	.word	0x00000060
        /*0fcc*/ 	.word	0x000368b0
        /*0fd0*/ 	.short	0x010a
        /*0fd2*/ 	.byte	0x3f
	.zero		1


	//   ....[27]....
        /*0fd4*/ 	.word	0x0000a730
        /*0fd8*/ 	.word	0x00000060
        /*0fdc*/ 	.word	0x00000000
        /*0fe0*/ 	.short	0x0101
        /*0fe2*/ 	.byte	0x3f
	.zero		1


	//   ....[28]....
        /*0fe4*/ 	.word	0x0000aec0
        /*0fe8*/ 	.word	0x00000010
        /*0fec*/ 	.word	0x00036800
        /*0ff0*/ 	.short	0x010a
        /*0ff2*/ 	.byte	0x3f
	.zero		1


	//   ....[29]....
        /*0ff4*/ 	.word	0x0000af10
        /*0ff8*/ 	.word	0x00000010
        /*0ffc*/ 	.word	0x00036800
        /*1000*/ 	.short	0x010a
        /*1002*/ 	.byte	0x3f
	.zero		1


	//   ....[30]....
        /*1004*/ 	.word	0x0000c390
        /*1008*/ 	.word	0x00000010
        /*100c*/ 	.word	0x00036800
        /*1010*/ 	.short	0x010a
        /*1012*/ 	.byte	0x3f
	.zero		1


	//   ....[31]....
        /*1014*/ 	.word	0x0000f5e0
        /*1018*/ 	.word	0x00000010
        /*101c*/ 	.word	0x00036800
        /*1020*/ 	.short	0x010a
        /*1022*/ 	.byte	0x3f
	.zero		1


	//   ....[32]....
        /*1024*/ 	.word	0x00011f30
        /*1028*/ 	.word	0x00000003
        /*102c*/ 	.word	0x00036830
        /*1030*/ 	.short	0x010a
        /*1032*/ 	.byte	0x3f
	.zero		1


	//   ....[33]....
        /*1034*/ 	.word	0x00011fa0
        /*1038*/ 	.word	0x00000003
        /*103c*/ 	.word	0x00036830
        /*1040*/ 	.short	0x010a
        /*1042*/ 	.byte	0x3f
	.zero		1


	//   ....[34]....
        /*1044*/ 	.word	0x00016400
        /*1048*/ 	.word	0x00000006
        /*104c*/ 	.word	0x00000000
        /*1050*/ 	.short	0x0101
        /*1052*/ 	.byte	0x3f
	.zero		1


	//   ....[35]....
        /*1054*/ 	.word	0x00016f20
        /*1058*/ 	.word	0x0000000d
        /*105c*/ 	.word	0x00036830
        /*1060*/ 	.short	0x010a
        /*1062*/ 	.byte	0x3f
	.zero		1


	//   ....[36]....
        /*1064*/ 	.word	0x00016fa0
        /*1068*/ 	.word	0x0000000d
        /*106c*/ 	.word	0x00036830
        /*1070*/ 	.short	0x010a
        /*1072*/ 	.byte	0x3f
	.zero		1


	//   ....[37]....
        /*1074*/ 	.word	0x0001a610
        /*1078*/ 	.word	0x0000000b
        /*107c*/ 	.word	0x00036850
        /*1080*/ 	.short	0x010a
        /*1082*/ 	.byte	0x3f
	.zero		1


	//   ....[38]....
        /*1084*/ 	.word	0x0001a660
        /*1088*/ 	.word	0x0000000b
        /*108c*/ 	.word	0x00036850
        /*1090*/ 	.short	0x010a
        /*1092*/ 	.byte	0x3f
	.zero		1


	//   ....[39]....
        /*1094*/ 	.word	0x0001be10
        /*1098*/ 	.word	0x0000000d
        /*109c*/ 	.word	0x00000000
        /*10a0*/ 	.short	0x0101
        /*10a2*/ 	.byte	0x3f
	.zero		1


	//   ....[40]....
        /*10a4*/ 	.word	0x0001be40
        /*10a8*/ 	.word	0x0000000b
        /*10ac*/ 	.word	0x00000000
        /*10b0*/ 	.short	0x0101
        /*10b2*/ 	.byte	0x3f
	.zero		1


	//   ....[41]....
        /*10b4*/ 	.word	0x0001c500
        /*10b8*/ 	.word	0x00000004
        /*10bc*/ 	.word	0x00036830
        /*10c0*/ 	.short	0x010a
        /*10c2*/ 	.byte	0x3f
	.zero		1


	//   ....[42]....
        /*10c4*/ 	.word	0x0001c580
        /*10c8*/ 	.word	0x00000004
        /*10cc*/ 	.word	0x00036830
        /*10d0*/ 	.short	0x010a
        /*10d2*/ 	.byte	0x3f
	.zero		1


	//   ....[43]....
        /*10d4*/ 	.word	0x0001fbf0
        /*10d8*/ 	.word	0x0000000b
        /*10dc*/ 	.word	0x00036850
        /*10e0*/ 	.short	0x010a
        /*10e2*/ 	.byte	0x3f
	.zero		1


	//   ....[44]....
        /*10e4*/ 	.word	0x0001fc40
        /*10e8*/ 	.word	0x0000000b
        /*10ec*/ 	.word	0x00036850
        /*10f0*/ 	.short	0x010a
        /*10f2*/ 	.byte	0x3f
	.zero		1


	//   ....[45]....
        /*10f4*/ 	.word	0x00020bf0
        /*10f8*/ 	.word	0x0000007c
        /*10fc*/ 	.word	0x00000000
        /*1100*/ 	.short	0x0101
        /*1102*/ 	.byte	0x3f
	.zero		1


	//   ....[46]....
        /*1104*/ 	.word	0x00020c50
        /*1108*/ 	.word	0x0000000b
        /*110c*/ 	.word	0x00000000
        /*1110*/ 	.short	0x0101
        /*1112*/ 	.byte	0x3f
	.zero		1


	//   ....[47]....
        /*1114*/ 	.word	0x000217e0
        /*1118*/ 	.word	0x00000008
        /*111c*/ 	.word	0x00036850
        /*1120*/ 	.short	0x010a
        /*1122*/ 	.byte	0x3f
	.zero		1


	//   ....[48]....
        /*1124*/ 	.word	0x00021880
        /*1128*/ 	.word	0x00000008
        /*112c*/ 	.word	0x00036850
        /*1130*/ 	.short	0x010a
        /*1132*/ 	.byte	0x3f
	.zero		1


	//   ....[49]....
        /*1134*/ 	.word	0x00021dd0
        /*1138*/ 	.word	0x0000000c
        /*113c*/ 	.word	0x00000000
        /*1140*/ 	.short	0x0101
        /*1142*/ 	.byte	0x3f
	.zero		1


	//   ....[50]....
        /*1144*/ 	.word	0x000239f0
        /*1148*/ 	.word	0x00000000
        /*114c*/ 	.word	0x00000000
        /*1150*/ 	.short	0x0101
        /*1152*/ 	.byte	0x3f
	.zero		1


	//   ....[51]....
        /*1154*/ 	.word	0x000261a0
        /*1158*/ 	.word	0x00000005
        /*115c*/ 	.word	0x00036820
        /*1160*/ 	.short	0x010a
        /*1162*/ 	.byte	0x3f
	.zero		1


	//   ....[52]....
        /*1164*/ 	.word	0x00026280
        /*1168*/ 	.word	0x00000006
        /*116c*/ 	.word	0x000368a0
        /*1170*/ 	.short	0x010a
        /*1172*/ 	.byte	0x3f
	.zero		1


	//   ....[53]....
        /*1174*/ 	.word	0x000266d0
        /*1178*/ 	.word	0x00000006
        /*117c*/ 	.word	0x000368c0
        /*1180*/ 	.short	0x010a
        /*1182*/ 	.byte	0x3f
	.zero		1


	//   ....[54]....
        /*1184*/ 	.word	0x00026c70
        /*1188*/ 	.word	0x00000007
        /*118c*/ 	.word	0x000368a0
        /*1190*/ 	.short	0x010a
        /*1192*/ 	.byte	0x3f
	.zero		1


	//   ....[55]....
        /*1194*/ 	.word	0x000270b0
        /*1198*/ 	.word	0x00000007
        /*119c*/ 	.word	0x000368c0
        /*11a0*/ 	.short	0x010a
        /*11a2*/ 	.byte	0x3f
	.zero		1


	//   ....[56]....
        /*11a4*/ 	.word	0x00027fc0
        /*11a8*/ 	.word	0x00000000
        /*11ac*/ 	.word	0x00036840
        /*11b0*/ 	.short	0x010a
        /*11b2*/ 	.byte	0x3f
	.zero		1


	//   ....[57]....
        /*11b4*/ 	.word	0x00029010
        /*11b8*/ 	.word	0x00000009
        /*11bc*/ 	.word	0x00036800
        /*11c0*/ 	.short	0x0107
        /*11c2*/ 	.byte	0x3f
	.zero		1


	//   ....[58]....
        /*11c4*/ 	.word	0x00029120
        /*11c8*/ 	.word	0x00000002
        /*11cc*/ 	.word	0x00036800
        /*11d0*/ 	.short	0x0101
        /*11d2*/ 	.byte	0x3f
	.zero		1


	//   ....[59]....
        /*11d4*/ 	.word	0x00029140
        /*11d8*/ 	.word	0x00000002
        /*11dc*/ 	.word	0x00036820
        /*11e0*/ 	.short	0x010a
        /*11e2*/ 	.byte	0x3f
	.zero		1


	//   ....[60]....
        /*11e4*/ 	.word	0x000294a0
        /*11e8*/ 	.word	0x00000003
        /*11ec*/ 	.word	0x00036840
        /*11f0*/ 	.short	0x010a
        /*11f2*/ 	.byte	0x3f
	.zero		1


	//   ....[61]....
        /*11f4*/ 	.word	0x00029960
        /*11f8*/ 	.word	0x00000003
        /*11fc*/ 	.word	0x00000060
        /*1200*/ 	.short	0x010a
        /*1202*/ 	.byte	0x3f
	.zero		1


	//   ....[62]....
        /*1204*/ 	.word	0x0002a140
        /*1208*/ 	.word	0x00000003
        /*120c*/ 	.word	0x00036840
        /*1210*/ 	.short	0x010a
        /*1212*/ 	.byte	0x3f
	.zero		1


	//   ....[63]....
        /*1214*/ 	.word	0x0002a600
        /*1218*/ 	.word	0x00000002
        /*121c*/ 	.word	0x00000060
        /*1220*/ 	.short	0x010a
        /*1222*/ 	.byte	0x3f
	.zero		1


	//   ....[64]....
        /*1224*/ 	.word	0x0002ad20
        /*1228*/ 	.word	0x00000002
        /*122c*/ 	.word	0x00036840
        /*1230*/ 	.short	0x010a
        /*1232*/ 	.byte	0x3f
	.zero		1


	//   ....[65]....
        /*1234*/ 	.word	0x0002b1e0
        /*1238*/ 	.word	0x00000002
        /*123c*/ 	.word	0x00000060
        /*1240*/ 	.short	0x010a
        /*1242*/ 	.byte	0x3f
	.zero		1


	//   ....[66]....
        /*1244*/ 	.word	0x0002b890
        /*1248*/ 	.word	0x00000000
        /*124c*/ 	.word	0x00036860
        /*1250*/ 	.short	0x010a
        /*1252*/ 	.byte	0x3f
	.zero		1


	//   ....[67]....
        /*1254*/ 	.word	0x0002cab0
        /*1258*/ 	.word	0x00000000
        /*125c*/ 	.word	0x00036820
        /*1260*/ 	.short	0x010a
        /*1262*/ 	.byte	0x3f
	.zero		1


	//   ....[68]....
        /*1264*/ 	.word	0x0002cc80
        /*1268*/ 	.word	0x00000006
        /*126c*/ 	.word	0x00000000
        /*1270*/ 	.short	0x010a
        /*1272*/ 	.byte	0x3f
	.zero		1


	//   ....[69]....
        /*1274*/ 	.word	0x0002ccf0
        /*1278*/ 	.word	0x00000007
        /*127c*/ 	.word	0x00000000
        /*1280*/ 	.short	0x010a
        /*1282*/ 	.byte	0x3f
	.zero		1


	//   ....[70]....
        /*1284*/ 	.word	0x0002cd60
        /*1288*/ 	.word	0x00000004
        /*128c*/ 	.word	0x00000000
        /*1290*/ 	.short	0x010a
        /*1292*/ 	.byte	0x3f
	.zero		1


	//   ....[71]....
        /*1294*/ 	.word	0x0002cd90
        /*1298*/ 	.word	0x00000003
        /*129c*/ 	.word	0x00000000
        /*12a0*/ 	.short	0x010a
        /*12a2*/ 	.byte	0x3f
	.zero		1


	//   ....[72]....
        /*12a4*/ 	.word	0x0002cdf0
        /*12a8*/ 	.word	0x00000060
        /*12ac*/ 	.word	0x00036890
        /*12b0*/ 	.short	0x010a
        /*12b2*/ 	.byte	0x3f
	.zero		1


	//   ....[73]....
        /*12b4*/ 	.word	0x0002ce40
        /*12b8*/ 	.word	0x00000060
        /*12bc*/ 	.word	0x00036890
        /*12c0*/ 	.short	0x010a
        /*12c2*/ 	.byte	0x3f
	.zero		1


	//   ....[74]....
        /*12c4*/ 	.word	0x0002ce90
        /*12c8*/ 	.word	0x00000060
        /*12cc*/ 	.word	0x00036890
        /*12d0*/ 	.short	0x010a
        /*12d2*/ 	.byte	0x3f
	.zero		1


	//   ....[75]....
        /*12d4*/ 	.word	0x0002cee0
        /*12d8*/ 	.word	0x00000060
        /*12dc*/ 	.word	0x000368b0
        /*12e0*/ 	.short	0x010a
        /*12e2*/ 	.byte	0x3f
	.zero		1


	//   ....[76]....
        /*12e4*/ 	.word	0x0002d2c0
        /*12e8*/ 	.word	0x00000010
        /*12ec*/ 	.word	0x00036800
        /*12f0*/ 	.short	0x010a
        /*12f2*/ 	.byte	0x3f
	.zero		1


	//   ....[77]....
        /*12f4*/ 	.word	0x0002d6d0
        /*12f8*/ 	.word	0x00000010
        /*12fc*/ 	.word	0x00036800
        /*1300*/ 	.short	0x010a
        /*1302*/ 	.byte	0x3f
	.zero		1


	//   ....[78]....
        /*1304*/ 	.word	0x0002d720
        /*1308*/ 	.word	0x00000003
        /*130c*/ 	.word	0x00036830
        /*1310*/ 	.short	0x010a
        /*1312*/ 	.byte	0x3f
	.zero		1


	//   ....[79]....
        /*1314*/ 	.word	0x0002d770
        /*1318*/ 	.word	0x0000000d
        /*131c*/ 	.word	0x00036830
        /*1320*/ 	.short	0x010a
        /*1322*/ 	.byte	0x3f
	.zero		1


	//   ....[80]....
        /*1324*/ 	.word	0x0002d7c0
        /*1328*/ 	.word	0x0000000b
        /*132c*/ 	.word	0x00036850
        /*1330*/ 	.short	0x010a
        /*1332*/ 	.byte	0x3f
	.zero		1


	//   ....[81]....
        /*1334*/ 	.word	0x0002d810
        /*1338*/ 	.word	0x00000004
        /*133c*/ 	.word	0x00036830
        /*1340*/ 	.short	0x010a
        /*1342*/ 	.byte	0x3f
	.zero		1


	//   ....[82]....
        /*1344*/ 	.word	0x0002d860
        /*1348*/ 	.word	0x0000000b
        /*134c*/ 	.word	0x00036850
        /*1350*/ 	.short	0x010a
        /*1352*/ 	.byte	0x3f
	.zero		1


	//   ....[83]....
        /*1354*/ 	.word	0x0002d8b0
        /*1358*/ 	.word	0x00000008
        /*135c*/ 	.word	0x00036850
        /*1360*/ 	.short	0x010a
        /*1362*/ 	.byte	0x3f
	.zero		1


	//   ....[84]....
        /*1364*/ 	.word	0x0002da60
        /*1368*/ 	.word	0x00000004
        /*136c*/ 	.word	0x00036820
        /*1370*/ 	.short	0x010a
        /*1372*/ 	.byte	0x3f
	.zero		1


	//   ....[85]....
        /*1374*/ 	.word	0x0002dab0
        /*1378*/ 	.word	0x00000006
        /*137c*/ 	.word	0x000368a0
        /*1380*/ 	.short	0x010a
        /*1382*/ 	.byte	0x3f
	.zero		1


	//   ....[86]....
        /*1384*/ 	.word	0x0002db00
        /*1388*/ 	.word	0x00000006
        /*138c*/ 	.word	0x000368c0
        /*1390*/ 	.short	0x010a
        /*1392*/ 	.byte	0x3f
	.zero		1


	//   ....[87]....
        /*1394*/ 	.word	0x0002db50
        /*1398*/ 	.word	0x00000007
        /*139c*/ 	.word	0x000368a0
        /*13a0*/ 	.short	0x010a
        /*13a2*/ 	.byte	0x3f
	.zero		1


	//   ....[88]....
        /*13a4*/ 	.word	0x0002dba0
        /*13a8*/ 	.word	0x00000007
        /*13ac*/ 	.word	0x000368c0
        /*13b0*/ 	.short	0x010a
        /*13b2*/ 	.byte	0x3f
	.zero		1


	//   ....[89]....
        /*13b4*/ 	.word	0x0002dd40
        /*13b8*/ 	.word	0x00000000
        /*13bc*/ 	.word	0x00036840
        /*13c0*/ 	.short	0x010a
        /*13c2*/ 	.byte	0x3f
	.zero		1


	//   ....[90]....
        /*13c4*/ 	.word	0x0002e930
        /*13c8*/ 	.word	0x00000002
        /*13cc*/ 	.word	0x00036820
        /*13d0*/ 	.short	0x010a
        /*13d2*/ 	.byte	0x3f
	.zero		1


	//   ....[91]....
        /*13d4*/ 	.word	0x0002e980
        /*13d8*/ 	.word	0x00000003
        /*13dc*/ 	.word	0x00036840
        /*13e0*/ 	.short	0x010a
        /*13e2*/ 	.byte	0x3f
	.zero		1


	//   ....[92]....
        /*13e4*/ 	.word	0x0002e9d0
        /*13e8*/ 	.word	0x00000003
        /*13ec*/ 	.word	0x00000060
        /*13f0*/ 	.short	0x010a
        /*13f2*/ 	.byte	0x3f
	.zero		1


	//   ....[93]....
        /*13f4*/ 	.word	0x0002ea20
        /*13f8*/ 	.word	0x00000003
        /*13fc*/ 	.word	0x00036840
        /*1400*/ 	.short	0x010a
        /*1402*/ 	.byte	0x3f
	.zero		1


	//   ....[94]....
        /*1404*/ 	.word	0x0002ea70
        /*1408*/ 	.word	0x00000002
        /*140c*/ 	.word	0x00000060
        /*1410*/ 	.short	0x010a
        /*1412*/ 	.byte	0x3f
	.zero		1


	//   ....[95]....
        /*1414*/ 	.word	0x0002eac0
        /*1418*/ 	.word	0x00000002
        /*141c*/ 	.word	0x00036840
        /*1420*/ 	.short	0x010a
        /*1422*/ 	.byte	0x3f
	.zero		1


	//   ....[96]....
        /*1424*/ 	.word	0x0002eb10
        /*1428*/ 	.word	0x00000002
        /*142c*/ 	.word	0x00000060
        /*1430*/ 	.short	0x010a
        /*1432*/ 	.byte	0x3f
	.zero		1


	//   ....[97]....
        /*1434*/ 	.word	0x0002eb60
        /*1438*/ 	.word	0x00000000
        /*143c*/ 	.word	0x00036860
        /*1440*/ 	.short	0x010a
        /*1442*/ 	.byte	0x3f
	.zero		1


	//   ....[98]....
        /*1444*/ 	.word	0x0002f5c0
        /*1448*/ 	.word	0x00000000
        /*144c*/ 	.word	0x00036820
        /*1450*/ 	.short	0x010a
        /*1452*/ 	.byte	0x3f
	.zero		1


	//   ....[99]....
        /*1454*/ 	.word	0x0002f760
        /*1458*/ 	.word	0x00000006
        /*145c*/ 	.word	0x00000000
        /*1460*/ 	.short	0x010a
        /*1462*/ 	.byte	0x3f
	.zero		1


	//   ....[100]....
        /*1464*/ 	.word	0x0002f7b0
        /*1468*/ 	.word	0x00000007
        /*146c*/ 	.word	0x00000000
        /*1470*/ 	.short	0x010a
        /*1472*/ 	.byte	0x3f
	.zero		1


	//   ....[101]....
        /*1474*/ 	.word	0x0002f800
        /*1478*/ 	.word	0x00000004
        /*147c*/ 	.word	0x00000000
        /*1480*/ 	.short	0x010a
        /*1482*/ 	.byte	0x3f
	.zero		1


	//----- nvinfo : EIATTR_NUM_MBARRIERS
	.align		4
.L_363:
        /*1484*/ 	.byte	0x03, 0x38
        /*1486*/ 	.short	0x0016


	//----- nvinfo : EIATTR_EXIT_INSTR_OFFSETS
	.align		4
        /*1488*/ 	.byte	0x04, 0x1c
        /*148a*/ 	.short	(.L_365 - .L_364)


	//   ....[0]....
.L_364:
        /*148c*/ 	.word	0x0002cde0


	//----- nvinfo : EIATTR_MAX_THREADS
	.align		4
.L_365:
        /*1490*/ 	.byte	0x04, 0x05
        /*1492*/ 	.short	(.L_367 - .L_366)
.L_366:
        /*1494*/ 	.word	0x00000180
        /*1498*/ 	.word	0x00000001
        /*149c*/ 	.word	0x00000001


	//----- nvinfo : EIATTR_CRS_STACK_SIZE
	.align		4
.L_367:
        /*14a0*/ 	.byte	0x04, 0x1e
        /*14a2*/ 	.short	(.L_369 - .L_368)
.L_368:
        /*14a4*/ 	.word	0x00000000


	//----- nvinfo : EIATTR_CBANK_PARAM_SIZE
	.align		4
.L_369:
        /*14a8*/ 	.byte	0x03, 0x19
        /*14aa*/ 	.short	0x0af0


	//----- nvinfo : EIATTR_PARAM_CBANK
	.align		4
        /*14ac*/ 	.byte	0x04, 0x0a
        /*14ae*/ 	.short	(.L_371 - .L_370)
	.align		4
.L_370:
        /*14b0*/ 	.word	index@(.nv.constant0._ZN7cutlass13device_kernelIN5flash11enable_sm90INS1_16FlashAttnFwdSm90INS1_25CollectiveMainloopFwdSm90ILi2EN4cute5tupleIJNS5_1CILi1EEES8_S8_EEENS6_IJNS7_ILi128EEENS7_ILi112EEENS7_ILi192EEEEEELi192ENS_6half_tEfNS_4arch4Sm90ELb1ELb0ELb0ELb1ELb0ELb1ELb0ELb1ELb1ELb1ELb0ELb0EEENS1_21CollectiveEpilogueFwdINS6_IJSA_SC_SB_EEES9_SE_SG_Li256ELb1ELb1ELb0ELb0EEENS1_36VarlenDynamicPersistentTileSchedulerILi128ELi112ELi256ELi128ELb0ELb1ELb1ELb1ELb1ELb1EEEEEEEEEvNT_6ParamsE)
        /*14b4*/ 	.short	0x0210
        /*14b6*/ 	.short	0x0af0


	//----- nvinfo : EIATTR_SW_WAR
	.align		4
.L_371:
        /*14b8*/ 	.byte	0x04, 0x36
        /*14ba*/ 	.short	(.L_373 - .L_372)
.L_372:
        /*14bc*/ 	.word	0x00000008
.L_373:


//--------------------- .nv.callgraph             --------------------------
	.section	.nv.callgraph,"",@"SHT_CUDA_CALLGRAPH"
	.align	4
	.sectionentsize	8
	.align		4
        /*0000*/ 	.word	0x00000000
	.align		4
        /*0004*/ 	.word	0xffffffff
	.align		4
        /*0008*/ 	.word	index@(_ZN7cutlass13device_kernelIN5flash11enable_sm90INS1_16FlashAttnFwdSm90INS1_25CollectiveMainloopFwdSm90ILi2EN4cute5tupleIJNS5_1CILi1EEES8_S8_EEENS6_IJNS7_ILi128EEENS7_ILi112EEENS7_ILi192EEEEEELi192ENS_6half_tEfNS_4arch4Sm90ELb0ELb0ELb0ELb0ELb0ELb0ELb0ELb1ELb1ELb1ELb0ELb0EEENS1_21CollectiveEpilogueFwdINS6_IJSA_SC_SB_EEES9_SE_SG_Li256ELb0ELb1ELb0ELb0EEENS1_29StaticPersistentTileSchedulerILb0EEEEEEEEEvNT_6ParamsE)
	.align		4
        /*000c*/ 	.word	index@(__assertfail)
	.align		4
        /*0010*/ 	.word	index@(_ZN7cutlass13device_kernelIN5flash11enable_sm90INS1_16FlashAttnFwdSm90INS1_25CollectiveMainloopFwdSm90ILi2EN4cute5tupleIJNS5_1CILi2EEENS7_ILi1EEES9_EEENS6_IJNS7_ILi128EEENS7_ILi112EEENS7_ILi192EEEEEELi192ENS_6half_tEfNS_4arch4Sm90ELb0ELb0ELb0ELb0ELb0ELb0ELb0ELb1ELb1ELb1ELb0ELb0EEENS1_21CollectiveEpilogueFwdINS6_IJSB_SD_SC_EEESA_SF_SH_Li256ELb0ELb1ELb0ELb0EEENS1_29StaticPersistentTileSchedulerILb0EEEEEEEEEvNT_6ParamsE)
	.align		4
        /*0014*/ 	.word	index@(__assertfail)
	.align		4
        /*0018*/ 	.word	index@(_ZN7cutlass13device_kernelIN5flash11enable_sm90INS1_16FlashAttnFwdSm90INS1_25CollectiveMainloopFwdSm90ILi2EN4cute5tupleIJNS5_1CILi1EEES8_S8_EEENS6_IJNS7_ILi128EEENS7_ILi112EEENS7_ILi192EEEEEELi192ENS_6half_tEfNS_4arch4Sm90ELb0ELb0ELb0ELb1ELb0ELb0ELb0ELb1ELb1ELb1ELb0ELb0EEENS1_21CollectiveEpilogueFwdINS6_IJSA_SC_SB_EEES9_SE_SG_Li256ELb1ELb1ELb0ELb0EEENS1_36VarlenDynamicPersistentTileSchedulerILi128ELi112ELi256ELi128ELb0ELb1ELb1ELb0ELb1ELb1EEEEEEEEEvNT_6ParamsE)
	.align		4
        /*001c*/ 	.word	index@(__assertfail)
	.align		4
        /*0020*/ 	.word	index@(_ZN7cutlass13device_kernelIN5flash11enable_sm90INS1_16FlashAttnFwdSm90INS1_25CollectiveMainloopFwdSm90ILi2EN4cute5tupleIJNS5_1CILi1EEES8_S8_EEENS6_IJNS7_ILi128EEENS7_ILi112EEENS7_ILi192EEEEEELi192ENS_6half_tEfNS_4arch4Sm90ELb0ELb0ELb0ELb1ELb0ELb1ELb0ELb1ELb1ELb1ELb0ELb0EEENS1_21CollectiveEpilogueFwdINS6_IJSA_SC_SB_EEES9_SE_SG_Li256ELb1ELb1ELb0ELb0EEENS1_36VarlenDynamicPersistentTileSchedulerILi128ELi112ELi256ELi128ELb0ELb1ELb1ELb0ELb1ELb1EEEEEEEEEvNT_6ParamsE)
	.align		4
        /*0024*/ 	.word	index@(__assertfail)
	.align		4
        /*0028*/ 	.word	index@(_ZN7cutlass13device_kernelIN5flash11enable_sm90INS1_16FlashAttnFwdSm90INS1_25CollectiveMainloopFwdSm90ILi2EN4cute5tupleIJNS5_1CILi1EEES8_S8_EEENS6_IJNS7_ILi128EEENS7_ILi96EEENS7_ILi192EEEEEELi192ENS_6half_tEfNS_4arch4Sm90ELb0ELb1ELb0ELb0ELb0ELb0ELb0ELb1ELb1ELb1ELb0ELb0EEENS1_21CollectiveEpilogueFwdINS6_IJSA_SC_SB_EEES9_SE_SG_Li256ELb0ELb1ELb0ELb0EEENS1_30DynamicPersistentTileSchedulerILi256ELi128ELb0ELb1ELb1EEEEEEEEEvNT_6ParamsE)
	.align		4
        /*002c*/ 	.word	index@(__assertfail)
	.align		4
        /*0030*/ 	.word	index@(_ZN7cutlass13device_kernelIN5flash11enable_sm90INS1_16FlashAttnFwdSm90INS1_25CollectiveMainloopFwdSm90ILi2EN4cute5tupleIJNS5_1CILi1EEES8_S8_EEENS6_IJNS7_ILi128EEENS7_ILi96EEENS7_ILi192EEEEEELi192ENS_6half_tEfNS_4arch4Sm90ELb0ELb1ELb0ELb1ELb0ELb0ELb0ELb1ELb1ELb1ELb0ELb0EEENS1_21CollectiveEpilogueFwdINS6_IJSA_SC_SB_EEES9_SE_SG_Li256ELb1ELb1ELb0ELb0EEENS1_36VarlenDynamicPersistentTileSchedulerILi128ELi96ELi256ELi128ELb0ELb1ELb1ELb1ELb0ELb1EEEEEEEEEvNT_6ParamsE)
	.align		4
        /*0034*/ 	.word	index@(__assertfail)
	.align		4
        /*0038*/ 	.word	index@(_ZN7cutlass13device_kernelIN5flash11enable_sm90INS1_16FlashAttnFwdSm90INS1_25CollectiveMainloopFwdSm90ILi2EN4cute5tupleIJNS5_1CILi1EEES8_S8_EEENS6_IJNS7_ILi128EEENS7_ILi96EEENS7_ILi192EEEEEELi192ENS_6half_tEfNS_4arch4Sm90ELb0ELb1ELb0ELb1ELb0ELb1ELb0ELb1ELb1ELb1ELb0ELb0EEENS1_21CollectiveEpilogueFwdINS6_IJSA_SC_SB_EEES9_SE_SG_Li256ELb1ELb1ELb0ELb0EEENS1_36VarlenDynamicPersistentTileSchedulerILi128ELi96ELi256ELi128ELb0ELb1ELb1ELb1ELb0ELb1EEEEEEEEEvNT_6ParamsE)
	.align		4
        /*003c*/ 	.word	index@(__assertfail)
	.align		4
        /*0040*/ 	.word	index@(_ZN7cutlass13device_kernelIN5flash11enable_sm90INS1_16FlashAttnFwdSm90INS1_25CollectiveMainloopFwdSm90ILi2EN4cute5tupleIJNS5_1CILi1EEES8_S8_EEENS6_IJNS7_ILi128EEENS7_ILi112EEENS7_ILi192EEEEEELi192ENS_6half_tEfNS_4arch4Sm90ELb1ELb0ELb0ELb0ELb0ELb0ELb0ELb1ELb1ELb1ELb0ELb0EEENS1_21CollectiveEpilogueFwdINS6_IJSA_SC_SB_EEES9_SE_SG_Li256ELb0ELb1ELb0ELb0EEENS1_30DynamicPersistentTileSchedulerILi256ELi128ELb0ELb1ELb1EEEEEEEEEvNT_6ParamsE)
	.align		4
        /*0044*/ 	.word	index@(__assertfail)
	.align		4
        /*0048*/ 	.word	index@(_ZN7cutlass13device_kernelIN5flash11enable_sm90INS1_16FlashAttnFwdSm90INS1_25CollectiveMainloopFwdSm90ILi2EN4cute5tupleIJNS5_1CILi1EEES8_S8_EEENS6_IJNS7_ILi128EEENS7_ILi112EEENS7_ILi192EEEEEELi192ENS_6half_tEfNS_4arch4Sm90ELb1ELb0ELb0ELb1ELb0ELb0ELb0ELb1ELb1ELb1ELb0ELb0EEENS1_21CollectiveEpilogueFwdINS6_IJSA_SC_SB_EEES9_SE_SG_Li256ELb1ELb1ELb0ELb0EEENS1_36VarlenDynamicPersistentTileSchedulerILi128ELi112ELi256ELi128ELb0ELb1ELb1ELb1ELb1ELb1EEEEEEEEEvNT_6ParamsE)
	.align		4
        /*004c*/ 	.word	index@(__assertfail)
	.align		4
        /*0050*/ 	.word	index@(_ZN7cutlass13device_kernelIN5flash11enable_sm90INS1_16FlashAttnFwdSm90INS1_25CollectiveMainloopFwdSm90ILi2EN4cute5tupleIJNS5_1CILi1EEES8_S8_EEENS6_IJNS7_ILi128EEENS7_ILi112EEENS7_ILi192EEEEEELi192ENS_6half_tEfNS_4arch4Sm90ELb1ELb0ELb0ELb1ELb0ELb1ELb0ELb1ELb1ELb1ELb0ELb0EEENS1_21CollectiveEpilogueFwdINS6_IJSA_SC_SB_EEES9_SE_SG_Li256ELb1ELb1ELb0ELb0EEENS1_36VarlenDynamicPersistentTileSchedulerILi128ELi112ELi256ELi128ELb0ELb1ELb1ELb1ELb1ELb1EEEEEEEEEvNT_6ParamsE)
	.align		4
        /*0054*/ 	.word	index@(__assertfail)
	.align		4
        /*0058*/ 	.word	0x00000000
	.align		4
        /*005c*/ 	.word	0xfffffffe
	.align		4
        /*0060*/ 	.word	0x00000000
	.align		4
        /*0064*/ 	.word	0xfffffffd
	.align		4
        /*0068*/ 	.word	0x00000000
	.align		4
        /*006c*/ 	.word	0xfffffffc


//--------------------- .nv.constant4             --------------------------
	.section	.nv.constant4,"a",@progbits
	.align	8
	.align		8
.nv.constant4:
        /*0000*/ 	.dword	__assertfail
	.align		8
        /*0008*/ 	.dword	__unnamed_1
	.align		8
        /*0010*/ 	.dword	__unnamed_2
	.align		8
        /*0018*/ 	.dword	__unnamed_3
	.align		8
        /*0020*/ 	.dword	__unnamed_4
	.align		8
        /*0028*/ 	.dword	__unnamed_5
	.align		8
        /*0030*/ 	.dword	__unnamed_6
	.align		8
        /*0038*/ 	.dword	__unnamed_7
	.align		8
        /*0040*/ 	.dword	__unnamed_8
	.align		8
        /*0048*/ 	.dword	__unnamed_9
	.align		8
        /*0050*/ 	.dword	_ZN74_INTERNAL_9aeea976_38_flash_fwd_hdim192_fp16_packgqa_sm90_cu_3fbc093a_35104cuda3std3__45__cpo5beginE
	.align		8
        /*0058*/ 	.dword	_ZN74_INTERNAL_9aeea976_38_flash_fwd_hdim192_fp16_packgqa_sm90_cu_3fbc093a_35104cuda3std3__45__cpo3endE
	.align		8
        /*0060*/ 	.dword	_ZN74_INTERNAL_9aeea976_38_flash_fwd_hdim192_fp16_packgqa_sm90_cu_3fbc093a_35104cuda3std3__45__cpo6cbeginE
	.align		8
        /*0068*/ 	.dword	_ZN74_INTERNAL_9aeea976_38_flash_fwd_hdim192_fp16_packgqa_sm90_cu_3fbc093a_35104cuda3std3__45__cpo4cendE
	.align		8
        /*0070*/ 	.dword	_ZN74_INTERNAL_9aeea976_38_flash_fwd_hdim192_fp16_packgqa_sm90_cu_3fbc093a_35104cuda3std3__476_GLOBAL__N__9aeea976_38_flash_fwd_hdim192_fp16_packgqa_sm90_cu_3fbc093a_35106ignoreE
	.align		8
        /*0078*/ 	.dword	_ZN74_INTERNAL_9aeea976_38_flash_fwd_hdim192_fp16_packgqa_sm90_cu_3fbc093a_35104cuda3std3__419piecewise_constructE
	.align		8
        /*0080*/ 	.dword	_ZN74_INTERNAL_9aeea976_38_flash_fwd_hdim192_fp16_packgqa_sm90_cu_3fbc093a_35104cuda3std3__48in_placeE
	.align		8
        /*0088*/ 	.dword	_ZN74_INTERNAL_9aeea976_38_flash_fwd_hdim192_fp16_packgqa_sm90_cu_3fbc093a_35104cuda3std6ranges3__45__cpo4swapE
	.align		8
        /*0090*/ 	.dword	_ZN74_INTERNAL_9aeea976_38_flash_fwd_hdim192_fp16_packgqa_sm90_cu_3fbc093a_35104cuda3std6ranges3__45__cpo9iter_moveE
	.align		8
        /*0098*/ 	.dword	_ZN74_INTERNAL_9aeea976_38_flash_fwd_hdim192_fp16_packgqa_sm90_cu_3fbc093a_35104cute7productE
	.align		8
        /*00a0*/ 	.dword	_ZN74_INTERNAL_9aeea976_38_flash_fwd_hdim192_fp16_packgqa_sm90_cu_3fbc093a_35104cute1_E
	.align		8
        /*00a8*/ 	.dword	$str$23
	.align		8
        /*00b0*/ 	.dword	$str$24


//--------------------- .text._ZN7cutlass13device_kernelIN5flash11enable_sm90INS1_16FlashAttnFwdSm90INS1_25CollectiveMainloopFwdSm90ILi2EN4cute5tupleIJNS5_1CILi1EEES8_S8_EEENS6_IJNS7_ILi128EEENS7_ILi112EEENS7_ILi192EEEEEELi192ENS_6half_tEfNS_4arch4Sm90ELb0ELb0ELb0ELb0ELb0ELb0ELb0ELb1ELb1ELb1ELb0ELb0EEENS1_21CollectiveEpilogueFwdINS6_IJSA_SC_SB_EEES9_SE_SG_Li256ELb0ELb1ELb0ELb0EEENS1_29StaticPersistentTileSchedulerILb0EEEEEEEEEvNT_6ParamsE --------------------------
	.section	.text._ZN7cutlass13device_kernelIN5flash11enable_sm90INS1_16FlashAttnFwdSm90INS1_25CollectiveMainloopFwdSm90ILi2EN4cute5tupleIJNS5_1CILi1EEES8_S8_EEENS6_IJNS7_ILi128EEENS7_ILi112EEENS7_ILi192EEEEEELi192ENS_6half_tEfNS_4arch4Sm90ELb0ELb0ELb0ELb0ELb0ELb0ELb0ELb1ELb1ELb1ELb0ELb0EEENS1_21CollectiveEpilogueFwdINS6_IJSA_SC_SB_EEES9_SE_SG_Li256ELb0ELb1ELb0ELb0EEENS1_29StaticPersistentTileSchedulerILb0EEEEEEEEEvNT_6ParamsE,"ax",@progbits
	.align	128
.text._ZN7cutlass13device_kernelIN5flash11enable_sm90INS1_16FlashAttnFwdSm90INS1_25CollectiveMainloopFwdSm90ILi2EN4cute5tupleIJNS5_1CILi1EEES8_S8_EEENS6_IJNS7_ILi128EEENS7_ILi112EEENS7_ILi192EEEEEELi192ENS_6half_tEfNS_4arch4Sm90ELb0ELb0ELb0ELb0ELb0ELb0ELb0ELb1ELb1ELb1ELb0ELb0EEENS1_21CollectiveEpilogueFwdINS6_IJSA_SC_SB_EEES9_SE_SG_Li256ELb0ELb1ELb0ELb0EEENS1_29StaticPersistentTileSchedulerILb0EEEEEEEEEvNT_6ParamsE:
        .type           _ZN7cutlass13device_kernelIN5flash11enable_sm90INS1_16FlashAttnFwdSm90INS1_25CollectiveMainloopFwdSm90ILi2EN4cute5tupleIJNS5_1CILi1EEES8_S8_EEENS6_IJNS7_ILi128EEENS7_ILi112EEENS7_ILi192EEEEEELi192ENS_6half_tEfNS_4arch4Sm90ELb0ELb0ELb0ELb0ELb0ELb0ELb0ELb1ELb1ELb1ELb0ELb0EEENS1_21CollectiveEpilogueFwdINS6_IJSA_SC_SB_EEES9_SE_SG_Li256ELb0ELb1ELb0ELb0EEENS1_29StaticPersistentTileSchedulerILb0EEEEEEEEEvNT_6ParamsE,@function
        .size           _ZN7cutlass13device_kernelIN5flash11enable_sm90INS1_16FlashAttnFwdSm90INS1_25CollectiveMainloopFwdSm90ILi2EN4cute5tupleIJNS5_1CILi1EEES8_S8_EEENS6_IJNS7_ILi128EEENS7_ILi112EEENS7_ILi192EEEEEELi192ENS_6half_tEfNS_4arch4Sm90ELb0ELb0ELb0ELb0ELb0ELb0ELb0ELb1ELb1ELb1ELb0ELb0EEENS1_21CollectiveEpilogueFwdINS6_IJSA_SC_SB_EEES9_SE_SG_Li256ELb0ELb1ELb0ELb0EEENS1_29StaticPersistentTileSchedulerILb0EEEEEEEEEvNT_6ParamsE,(.L_x_3239 - _ZN7cutlass13device_kernelIN5flash11enable_sm90INS1_16FlashAttnFwdSm90INS1_25CollectiveMainloopFwdSm90ILi2EN4cute5tupleIJNS5_1CILi1EEES8_S8_EEENS6_IJNS7_ILi128EEENS7_ILi112EEENS7_ILi192EEEEEELi192ENS_6half_tEfNS_4arch4Sm90ELb0ELb0ELb0ELb0ELb0ELb0ELb0ELb1ELb1ELb1ELb0ELb0EEENS1_21CollectiveEpilogueFwdINS6_IJSA_SC_SB_EEES9_SE_SG_Li256ELb0ELb1ELb0ELb0EEENS1_29StaticPersistentTileSchedulerILb0EEEEEEEEEvNT_6ParamsE)
        .other          _ZN7cutlass13device_kernelIN5flash11enable_sm90INS1_16FlashAttnFwdSm90INS1_25CollectiveMainloopFwdSm90ILi2EN4cute5tupleIJNS5_1CILi1EEES8_S8_EEENS6_IJNS7_ILi128EEENS7_ILi112EEENS7_ILi192EEEEEELi192ENS_6half_tEfNS_4arch4Sm90ELb0ELb0ELb0ELb0ELb0ELb0ELb0ELb1ELb1ELb1ELb0ELb0EEENS1_21CollectiveEpilogueFwdINS6_IJSA_SC_SB_EEES9_SE_SG_Li256ELb0ELb1ELb0ELb0EEENS1_29StaticPersistentTileSchedulerILb0EEEEEEEEEvNT_6ParamsE,@"STO_CUDA_ENTRY STV_DEFAULT"
_ZN7cutlass13device_kernelIN5flash11enable_sm90INS1_16FlashAttnFwdSm90INS1_25CollectiveMainloopFwdSm90ILi2EN4cute5tupleIJNS5_1CILi1EEES8_S8_EEENS6_IJNS7_ILi128EEENS7_ILi112EEENS7_ILi192EEEEEELi192ENS_6half_tEfNS_4arch4Sm90ELb0ELb0ELb0ELb0ELb0ELb0ELb0ELb1ELb1ELb1ELb0ELb0EEENS1_21CollectiveEpilogueFwdINS6_IJSA_SC_SB_EEES9_SE_SG_Li256ELb0ELb1ELb0ELb0EEENS1_29StaticPersistentTileSchedulerILb0EEEEEEEEEvNT_6ParamsE:
[----:B------:R-:W0:Y:S02]  /*0000*/  LDC R1, c[0x0][0x28] ;  /* 0x00000a00ff017b82 */ /* 0x000e240000000800 */
[----:B0-----:R-:W-:Y:S01]  /*0010*/  VIADD R1, R1, 0xffffffc8 ;  /* 0xffffffc801017836 */ /* 0x001fe20000000000 */
[----:B------:R-:W0:Y:S01]  /*0020*/  S2R R0, SR_TID.X ;  /* 0x0000000000007919 */ /* 0x000e220000002100 */
[----:B------:R-:W-:Y:S01]  /*0030*/  ELECT P0, URZ, PT ;  /* 0x00000000003f782f */ /* 0x000fe20003800000 */
[----:B------:R-:W-:Y:S01]  /*0040*/  BSSY B0, `(.L_x_0) ;  /* 0x000000d000007945 */ /* 0x000fe20003800000 */
[----:B0-----:R-:W-:-:S05]  /*0050*/  SHF.R.U32.HI R2, RZ, 0x5, R0 ;  /* 0x00000005ff027819 */ /* 0x001fca0000011600 */
[----:B------:R-:W0:Y:S02]  /*0060*/  SHFL.IDX PT, R3, R2, RZ, 0x1f ;  /* 0x00001fff02037589 */ /* 0x000e2400000e0000 */
[----:B0-----:R-:W-:-:S13]  /*0070*/  ISETP.EQ.AND P0, PT, R3, RZ, P0 ;  /* 0x000000ff0300720c */ /* 0x001fda0000702270 */
[----:B------:R-:W-:Y:S05]  /*0080*/  @!P0 BRA `(.L_x_1) ;  /* 0x0000000000208947 */ /* 0x000fea0003800000 */
[----:B------:R-:W-:Y:S02]  /*0090*/  ULDC.64 UR4, c[0x0][0x198] ;  /* 0x0000660000047ab9 */ /* 0x000fe40000000a00 */
[----:B------:R-:W-:Y:S02]  /*00a0*/  UIADD3 UR6, UP0, UR4, 0x370, URZ ;  /* 0x0000037004067890 */ /* 0x000fe4000ff1e03f */
[----:B------:R-:W-:Y:S02]  /*00b0*/  UIADD3 UR4, UP1, UR4, 0x470, URZ ;  /* 0x0000047004047890 */ /* 0x000fe4000ff3e03f */
[----:B------:R-:W-:Y:S02]  /*00c0*/  UIADD3.X UR7, URZ, UR5, URZ, UP0, !UPT ;  /* 0x000000053f077290 */ /* 0x000fe400087fe43f */
[----:B------:R-:W-:-:S07]  /*00d0*/  UIADD3.X UR5, URZ, UR5, URZ, UP1, !UPT ;  /* 0x000000053f057290 */ /* 0x000fce0008ffe43f */
[----:B------:R0:W-:Y:S02]  /*00e0*/  UTMACCTL.PF [UR6] ;  /* 0x00000000060079b9 */ /* 0x0001e40008040000 */
[----:B------:R0:W-:Y:S02]  /*00f0*/  UTMACCTL.PF [UR4] ;  /* 0x00000000040079b9 */ /* 0x0001e40008040000 */
[----:B0-----:R-:W-:Y:S01]  /*0100*/  NOP ;  /* 0x0000000000007918 */ /* 0x001fe20000000000 */
.L_x_1:
[----:B------:R-:W-:Y:S05]  /*0110*/  BSYNC B0 ;  /* 0x0000000000007941 */ /* 0x000fea0003800000 */
.L_x_0:
[----:B------:R-:W-:Y:S01]  /*0120*/  VOTEU.ANY UP0, P0 ;  /* 0x00000000003f7886 */ /* 0x000fe20000000100 */
[----:B------:R-:W0:Y:S01]  /*0130*/  SHFL.IDX PT, R3, R2, RZ, 0x1f ;  /* 0x00001fff02037589 */ /* 0x000e2200000e0000 */
[----:B------:R-:W-:Y:S01]  /*0140*/  UMOV UR4, 0x80 ;  /* 0x0000008000047882 */ /* 0x000fe20000000000 */
[----:B------:R-:W-:Y:S01]  /*0150*/  UMOV UR7, 0x100 ;  /* 0x0000010000077882 */ /* 0x000fe20000000000 */
[----:B------:R-:W-:Y:S01]  /*0160*/  VOTEU.ANY UP1, P0 ;  /* 0x00000000003f7886 */ /* 0x000fe20000020100 */
[----:B------:R-:W1:Y:S01]  /*0170*/  @UP0 S2UR UR8, SR_CgaCtaId ;  /* 0x00000000000809c3 */ /* 0x000e620000008800 */
[----:B------:R-:W-:Y:S01]  /*0180*/  @UP0 UMOV UR6, 0x400 ;  /* 0x0000040000060882 */ /* 0x000fe20000000000 */
[----:B------:R-:W-:-:S04]  /*0190*/  @UP0 UIADD3 UR4, -UR4, 0x100000, URZ ;  /* 0x0010000004040890 */ /* 0x000fc8000fffe13f */
[----:B------:R-:W-:Y:S02]  /*01a0*/  @UP0 USHF.L.U32 UR5, UR4, 0xb, URZ ;  /* 0x0000000b04050899 */ /* 0x000fe4000800063f */
[----:B------:R-:W-:Y:S01]  /*01b0*/  @UP0 USHF.L.U32 UR4, UR4, 0x1, URZ ;  /* 0x0000000104040899 */ /* 0x000fe2000800063f */
[----:B0-----:R-:W-:Y:S02]  /*01c0*/  ISETP.NE.AND P1, PT, R3, RZ, PT ;  /* 0x000000ff0300720c */ /* 0x001fe40003f25270 */
[----:B------:R-:W-:Y:S01]  /*01d0*/  SHF.R.U32.HI R3, RZ, 0x7, R0 ;  /* 0x00000007ff037819 */ /* 0x000fe20000011600 */
[----:B-1----:R-:W-:Y:S02]  /*01e0*/  @UP0 ULEA UR8, UR8, UR6, 0x18 ;  /* 0x0000000608080291 */ /* 0x002fe4000f8ec03f */
[----:B------:R-:W-:-:S04]  /*01f0*/  @UP0 UIADD3 UR6, -UR7, 0x100000, URZ ;  /* 0x0010000007060890 */ /* 0x000fc8000fffe13f */
[----:B------:R-:W-:Y:S02]  /*0200*/  @UP0 USHF.L.U32 UR7, UR6, 0xb, URZ ;  /* 0x0000000b06070899 */ /* 0x000fe4000800063f */
[----:B------:R-:W-:Y:S01]  /*0210*/  @UP0 USHF.L.U32 UR6, UR6, 0x1, URZ ;  /* 0x0000000106060899 */ /* 0x000fe2000800063f */
[----:B------:R-:W-:Y:S01]  /*0220*/  VOTEU.ANY UP0, P0 ;  /* 0x00000000003f7886 */ /* 0x000fe20000000100 */
[----:B------:R-:W0:Y:S04]  /*0230*/  SHFL.IDX PT, R3, R3, RZ, 0x1f ;  /* 0x00001fff03037589 */ /* 0x000e2800000e0000 */
[----:B------:R-:W1:Y:S02]  /*0240*/  FENCE.VIEW.ASYNC.S ;  /* 0x00000000000073c6 */ /* 0x000e640000000000 */
[----:B-1----:R1:W2:Y:S04]  /*0250*/  @UP0 SYNCS.EXCH.64 URZ, [UR8+0x36800], UR4 ;  /* 0x03680004083f05b2 */ /* 0x0022a80008000100 */
[----:B------:R1:W3:Y:S01]  /*0260*/  @UP1 SYNCS.EXCH.64 URZ, [UR8+0x36820], UR6 ;  /* 0x03682006083f15b2 */ /* 0x0002e20008000100 */
[----:B------:R-:W-:Y:S05]  /*0270*/  @P1 BRA `(.L_x_2) ;  /* 0x0000000000481947 */ /* 0x000fea0003800000 */
[----:B-1----:R-:W1:Y:S01]  /*0280*/  S2UR UR5, SR_CgaCtaId ;  /* 0x00000000000579c3 */ /* 0x002e620000008800 */
[----:B------:R-:W-:Y:S01]  /*0290*/  UMOV UR4, 0x400 ;  /* 0x0000040000047882 */ /* 0x000fe20000000000 */
[----:B------:R-:W-:Y:S01]  /*02a0*/  UMOV UR6, 0x1 ;  /* 0x0000000100067882 */ /* 0x000fe20000000000 */
[----:B------:R-:W-:Y:S01]  /*02b0*/  UMOV UR7, 0x2 ;  /* 0x0000000200077882 */ /* 0x000fe20000000000 */
[----:B------:R-:W-:Y:S01]  /*02c0*/  ELECT P0, URZ, PT ;  /* 0x00000000003f782f */ /* 0x000fe20003800000 */
[----:B-1----:R-:W-:Y:S02]  /*02d0*/  ULEA UR8, UR5, UR4, 0x18 ;  /* 0x0000000405087291 */ /* 0x002fe4000f8ec03f */
[----:B------:R-:W-:-:S04]  /*02e0*/  UIADD3 UR4, -UR6, 0x100000, URZ ;  /* 0x0010000006047890 */ /* 0x000fc8000fffe13f */
[----:B------:R-:W-:Y:S02]  /*02f0*/  USHF.L.U32 UR5, UR4, 0xb, URZ ;  /* 0x0000000b04057899 */ /* 0x000fe4000800063f */
[----:B------:R-:W-:Y:S02]  /*0300*/  USHF.L.U32 UR4, UR4, 0x1, URZ ;  /* 0x0000000104047899 */ /* 0x000fe4000800063f */
[----:B------:R-:W-:-:S04]  /*0310*/  UIADD3 UR6, -UR7, 0x100000, URZ ;  /* 0x0010000007067890 */ /* 0x000fc8000fffe13f */
[----:B------:R-:W-:Y:S02]  /*0320*/  USHF.L.U32 UR7, UR6, 0xb, URZ ;  /* 0x0000000b06077899 */ /* 0x000fe4000800063f */
[----:B------:R-:W-:Y:S01]  /*0330*/  USHF.L.U32 UR6, UR6, 0x1, URZ ;  /* 0x0000000106067899 */ /* 0x000fe2000800063f */
[----:B------:R-:W1:Y:S03]  /*0340*/  FENCE.VIEW.ASYNC.S ;  /* 0x00000000000073c6 */ /* 0x000e660000000000 */
[----:B-1----:R4:W1:Y:S08]  /*0350*/  SYNCS.EXCH.64 URZ, [UR8+0x36830], UR4 ;  /* 0x03683004083f75b2 */ /* 0x0028700008000100 */
[----:B------:R4:W0:Y:S01]  /*0360*/  SYNCS.EXCH.64 URZ, [UR8+0x36840], UR6 ;  /* 0x03684006083f75b2 */ /* 0x0008220008000100 */
[----:B------:R4:W0:Y:S01]  /*0370*/  SYNCS.EXCH.64 URZ, [UR8+0x36838], UR4 ;  /* 0x03683804083f75b2 */ /* 0x0008220008000100 */
[----:B------:R4:W0:Y:S02]  /*0380*/  SYNCS.EXCH.64 URZ, [UR8+0x36848], UR6 ;  /* 0x03684806083f75b2 */ /* 0x0008240008000100 */
[----:B----4-:R-:W-:Y:S01]  /*0390*/  NOP ;  /* 0x0000000000007918 */ /* 0x010fe20000000000 */
.L_x_2:
[----:B------:R-:W4:Y:S01]  /*03a0*/  SHFL.IDX PT, R4, R2, RZ, 0x1f ;  /* 0x00001fff02047589 */ /* 0x000f2200000e0000 */
[----:B------:R-:W-:Y:S01]  /*03b0*/  NOP ;  /* 0x0000000000007918 */ /* 0x000fe20000000000 */
[----:B----4-:R-:W-:-:S13]  /*03c0*/  ISETP.NE.AND P0, PT, R4, RZ, PT ;  /* 0x000000ff0400720c */ /* 0x010fda0003f05270 */
        /* <DEDUP_REMOVED lines=19> */
.L_x_3:
[----:B------:R-:W4:Y:S01]  /*0500*/  SHFL.IDX PT, R4, R2, RZ, 0x1f ;  /* 0x00001fff02047589 */ /* 0x000f2200000e0000 */
[----:B------:R-:W-:Y:S01]  /*0510*/  NOP ;  /* 0x0000000000007918 */ /* 0x000fe20000000000 */
[----:B----4-:R-:W-:-:S13]  /*0520*/  ISETP.NE.AND P0, PT, R4, RZ, PT ;  /* 0x000000ff0400720c */ /* 0x010fda0003f05270 */
[----:B------:R-:W-:Y:S05]  /*0530*/  @P0 BRA `(.L_x_4) ;  /* 0x0000000000380947 */ /* 0x000fea0003800000 */
[----:B-1----:R-:W1:Y:S01]  /*0540*/  S2UR UR5, SR_CgaCtaId ;  /* 0x00000000000579c3 */ /* 0x002e620000008800 */
[----:B------:R-:W-:Y:S01]  /*0550*/  UMOV UR4, 0x400 ;  /* 0x0000040000047882 */ /* 0x000fe20000000000 */
[----:B------:R-:W-:Y:S01]  /*0560*/  UMOV UR7, 0x1 ;  /* 0x0000000100077882 */ /* 0x000fe20000000000 */
[----:B------:R-:W-:Y:S01]  /*0570*/  ELECT P0, URZ, PT ;  /* 0x00000000003f782f */ /* 0x000fe20003800000 */
[----:B-1----:R-:W-:Y:S02]  /*0580*/  ULEA UR6, UR5, UR4, 0x18 ;  /* 0x0000000405067291 */ /* 0x002fe4000f8ec03f */
[----:B------:R-:W-:-:S04]  /*0590*/  UIADD3 UR4, -UR7, 0x100000, URZ ;  /* 0x0010000007047890 */ /* 0x000fc8000fffe13f */
[----:B------:R-:W-:Y:S02]  /*05a0*/  USHF.L.U32 UR5, UR4, 0xb, URZ ;  /* 0x0000000b04057899 */ /* 0x000fe4000800063f */
[----:B------:R-:W-:Y:S01]  /*05b0*/  USHF.L.U32 UR4, UR4, 0x1, URZ ;  /* 0x0000000104047899 */ /* 0x000fe2000800063f */
[----:B------:R-:W1:Y:S11]  /*05c0*/  FENCE.VIEW.ASYNC.S ;  /* 0x00000000000073c6 */ /* 0x000e760000000000 */
[----:B-1----:R4:W1:Y:S01]  /*05d0*/  SYNCS.EXCH.64 URZ, [UR6+0x36870], UR4 ;  /* 0x03687004063f75b2 */ /* 0x0028620008000100 */
[----:B------:R4:W0:Y:S01]  /*05e0*/  SYNCS.EXCH.64 URZ, [UR6+0x36880], UR4 ;  /* 0x03688004063f75b2 */ /* 0x0008220008000100 */
[----:B------:R4:W0:Y:S01]  /*05f0*/  SYNCS.EXCH.64 URZ, [UR6+0x36878], UR4 ;  /* 0x03687804063f75b2 */ /* 0x0008220008000100 */
[----:B------:R4:W0:Y:S02]  /*0600*/  SYNCS.EXCH.64 URZ, [UR6+0x36888], UR4 ;  /* 0x03688804063f75b2 */ /* 0x0008240008000100 */
[----:B----4-:R-:W-:Y:S01]  /*0610*/  NOP ;  /* 0x0000000000007918 */ /* 0x010fe20000000000 */
.L_x_4:
        /* <DEDUP_REMOVED lines=22> */
.L_x_5:
        /* <DEDUP_REMOVED lines=22> */
.L_x_6:
[----:B0-----:R-:W-:Y:S01]  /*08e0*/  ISETP.NE.AND P0, PT, R3, RZ, PT ;  /* 0x000000ff0300720c */ /* 0x001fe20003f05270 */
[----:B------:R-:W-:Y:S01]  /*08f0*/  IMAD.MOV.U32 R3, RZ, RZ, 0x1 ;  /* 0x00000001ff037424 */ /* 0x000fe200078e00ff */
[----:B------:R-:W-:-:S04]  /*0900*/  NOP ;  /* 0x0000000000007918 */ /* 0x000fc80000000000 */
[----:B------:R-:W-:-:S05]  /*0910*/  SEL R3, R3, 0x2, !P0 ;  /* 0x0000000203037807 */ /* 0x000fca0004000000 */
[----:B------:R0:W-:Y:S01]  /*0920*/  STL [R1+0x30], R3 ;  /* 0x0000300301007387 */ /* 0x0001e20000100800 */
[----:B-123--:R-:W-:Y:S06]  /*0930*/  BAR.SYNC.DEFER_BLOCKING 0x0 ;  /* 0x0000000000007b1d */ /* 0x00efec0000010000 */
[----:B------:R-:W-:Y:S05]  /*0940*/  @!P0 BRA `(.L_x_7) ;  /* 0x000000b000688947 */ /* 0x000fea0003800000 */
.L_x_8:
[----:B------:R-:W-:-:S08]  /*0950*/  NOP ;  /* 0x0000000000007918 */ /* 0x000fd00000000000 */
[----:B------:R-:W1:Y:S02]  /*0960*/  USETMAXREG.TRY_ALLOC.CTAPOOL UP0, 0xf0 ;  /* 0x000000f0000079c8 */ /* 0x000e640008000600 */
[----:B-1----:R-:W-:-:S13]  /*0970*/  PLOP3.LUT P0, PT, PT, PT, UP0, 0x80, 0x0 ;  /* 0x000000000000781c */ /* 0x002fda0003f0f008 */
[----:B------:R-:W-:Y:S05]  /*0980*/  @!P0 BRA `(.L_x_8) ;  /* 0xfffffffc00f08947 */ /* 0x000fea000383ffff */
[----:B------:R-:W1:Y:S08]  /*0990*/  S2UR UR4, SR_CTAID.X ;  /* 0x00000000000479c3 */ /* 0x000e700000002500 */
[----:B------:R-:W-:Y:S08]  /*09a0*/  BAR.ARV 0x8, 0x180 ;  /* 0x0206000000007b1d */ /* 0x000ff00000002000 */
[----:B------:R-:W1:Y:S02]  /*09b0*/  LDC R2, c[0x0][0xc34] ;  /* 0x00030d00ff027b82 */ /* 0x000e640000000800 */
[----:B-1----:R-:W-:-:S13]  /*09c0*/  ISETP.LE.AND P0, PT, R2, UR4, PT ;  /* 0x0000000402007c0c */ /* 0x002fda000bf03270 */
[----:B------:R-:W-:Y:S05]  /*09d0*/  @P0 EXIT ;  /* 0x000000000000094d */ /* 0x000fea0003800000 */
[----:B------:R-:W2:Y:S01]  /*09e0*/  LDL.LU R10, [R1+0x30] ;  /* 0x00003000010a7983 */ /* 0x000ea20000300800 */
[----:B------:R-:W-:Y:S01]  /*09f0*/  VIADD R0, R0, 0xffffff80 ;  /* 0xffffff8000007836 */ /* 0x000fe20000000000 */
[----:B------:R-:W-:Y:S01]  /*0a00*/  UMOV UR61, URZ ;  /* 0x0000003f003d7c82 */ /* 0x000fe20008000000 */
[----:B------:R-:W-:Y:S01]  /*0a10*/  IMAD.MOV.U32 R214, RZ, RZ, -0x2 ;  /* 0xfffffffeffd67424 */ /* 0x000fe200078e00ff */
[----:B------:R-:W-:Y:S01]  /*0a20*/  UMOV UR36, URZ ;  /* 0x0000003f00247c82 */ /* 0x000fe20008000000 */
[----:B------:R-:W-:Y:S01]  /*0a30*/  IMAD.U32 R23, RZ, RZ, UR4 ;  /* 0x00000004ff177e24 */ /* 0x000fe2000f8e00ff */
[----:B0-----:R-:W-:Y:S01]  /*0a40*/  SHF.R.S32.HI R3, RZ, 0x1f, R0 ;  /* 0x0000001fff037819 */ /* 0x001fe20000011400 */
[----:B------:R-:W-:-:S03]  /*0a50*/  IMAD.MOV.U32 R204, RZ, RZ, RZ ;  /* 0x000000ffffcc7224 */ /* 0x000fc600078e00ff */
[CC--:B------:R-:W-:Y:S02]  /*0a60*/  LEA.HI R5, R3.reuse, R0.reuse, RZ, 0x7 ;  /* 0x0000000003057211 */ /* 0x0c0fe400078f38ff */
[-C--:B------:R-:W-:Y:S02]  /*0a70*/  LEA.HI R2, R3, R0.reuse, RZ, 0x5 ;  /* 0x0000000003027211 */ /* 0x080fe400078f28ff */
[----:B------:R-:W-:Y:S02]  /*0a80*/  LOP3.LUT R7, R5, 0xffffff80, RZ, 0xc0, !PT ;  /* 0xffffff8005077812 */ /* 0x000fe400078ec0ff */
[CC--:B------:R-:W-:Y:S01]  /*0a90*/  LEA.HI R8, R3.reuse, R0.reuse, RZ, 0x2 ;  /* 0x0000000003087211 */ /* 0x0c0fe200078f10ff */
[----:B------:R-:W-:Y:S01]  /*0aa0*/  IMAD.SHL.U32 R6, R2, 0x20, RZ ;  /* 0x0000002002067824 */ /* 0x000fe200078e00ff */
[----:B------:R-:W-:Y:S01]  /*0ab0*/  LEA.HI R4, R3, R0, RZ, 0x4 ;  /* 0x0000000003047211 */ /* 0x000fe200078f20ff */
[----:B------:R-:W-:Y:S01]  /*0ac0*/  IMAD.IADD R206, R0, 0x1, -R7 ;  /* 0x0000000100ce7824 */ /* 0x000fe200078e0a07 */
[----:B------:R-:W-:-:S02]  /*0ad0*/  LOP3.LUT R13, R8, 0xfffffffc, RZ, 0xc0, !PT ;  /* 0xfffffffc080d7812 */ /* 0x000fc400078ec0ff */
[----:B------:R-:W-:Y:S02]  /*0ae0*/  LEA.HI R205, R3, R0, RZ, 0x3 ;  /* 0x0000000003cd7211 */ /* 0x000fe400078f18ff */
[----:B------:R-:W-:Y:S01]  /*0af0*/  SHF.R.S32.HI R7, RZ, 0x1f, R206 ;  /* 0x0000001fff077819 */ /* 0x000fe200000114ce */
[----:B------:R-:W-:Y:S01]  /*0b00*/  IMAD.IADD R13, R0, 0x1, -R13 ;  /* 0x00000001000d7824 */ /* 0x000fe200078e0a0d */
[----:B------:R-:W-:Y:S02]  /*0b10*/  SHF.R.S32.HI R210, RZ, 0x7, R5 ;  /* 0x00000007ffd27819 */ /* 0x000fe40000011405 */
[----:B------:R-:W-:Y:S02]  /*0b20*/  LEA.HI R2, R7, R206, RZ, 0x2 ;  /* 0x000000ce07027211 */ /* 0x000fe400078f10ff */
[----:B------:R-:W-:Y:S02]  /*0b30*/  LOP3.LUT R3, R4, 0x3fffff0, RZ, 0xc0, !PT ;  /* 0x03fffff004037812 */ /* 0x000fe400078ec0ff */
[----:B------:R-:W-:-:S02]  /*0b40*/  SHF.R.S32.HI R8, RZ, 0x2, R2 ;  /* 0x00000002ff087819 */ /* 0x000fc40000011402 */
[----:B------:R-:W-:Y:S01]  /*0b50*/  SHF.R.S32.HI R11, RZ, 0x1f, R2 ;  /* 0x0000001fff0b7819 */ /* 0x000fe20000011402 */
[C---:B------:R-:W-:Y:S01]  /*0b60*/  IMAD.IADD R3, R0.reuse, 0x1, -R3 ;  /* 0x0000000100037824 */ /* 0x040fe200078e0a03 */
[----:B------:R-:W-:Y:S02]  /*0b70*/  LOP3.LUT R15, R205, 0xfffffff8, RZ, 0xc0, !PT ;  /* 0xfffffff8cd0f7812 */ /* 0x000fe400078ec0ff */
[----:B------:R-:W-:Y:S02]  /*0b80*/  LEA.HI R11, R11, R8, RZ, 0x3 ;  /* 0x000000080b0b7211 */ /* 0x000fe400078f18ff */
[----:B------:R-:W-:Y:S01]  /*0b90*/  SHF.R.S32.HI R9, RZ, 0x4, R4 ;  /* 0x00000004ff097819 */ /* 0x000fe20000011404 */
[----:B------:R-:W-:Y:S01]  /*0ba0*/  IMAD.IADD R22, R0, 0x1, -R15 ;  /* 0x0000000100167824 */ /* 0x000fe200078e0a0f */
[----:B------:R-:W-:Y:S02]  /*0bb0*/  LOP3.LUT R11, R11, 0xfffffff8, RZ, 0xc0, !PT ;  /* 0xfffffff80b0b7812 */ /* 0x000fe400078ec0ff */
[----:B------:R-:W-:Y:S01]  /*0bc0*/  LEA.HI R5, R5, R210, RZ, 0x1 ;  /* 0x000000d205057211 */ /* 0x000fe200078f08ff */
[----:B------:R-:W-:Y:S01]  /*0bd0*/  IMAD.SHL.U32 R17, R22, 0x8, RZ ;  /* 0x0000000816117824 */ /* 0x000fe200078e00ff */
[----:B------:R-:W-:Y:S01]  /*0be0*/  LEA.HI R7, R7, R206, RZ, 0x5 ;  /* 0x000000ce07077211 */ /* 0x000fe200078f28ff */
[----:B------:R-:W-:Y:S01]  /*0bf0*/  IMAD.IADD R8, R8, 0x1, -R11 ;  /* 0x0000000108087824 */ /* 0x000fe200078e0a0b */
[----:B------:R-:W-:Y:S01]  /*0c00*/  LOP3.LUT R6, R6, 0xfffffc00, RZ, 0xc0, !PT ;  /* 0xfffffc0006067812 */ /* 0x000fe200078ec0ff */
[C---:B------:R-:W-:Y:S01]  /*0c10*/  VIADD R19, R17.reuse, 0x40 ;  /* 0x0000004011137836 */ /* 0x040fe20000000000 */
[----:B------:R-:W-:Y:S01]  /*0c20*/  LEA.HI R4, R4, R9, RZ, 0x1 ;  /* 0x0000000904047211 */ /* 0x000fe200078f08ff */
[----:B------:R-:W-:Y:S01]  /*0c30*/  VIADD R18, R17, 0x80 ;  /* 0x0000008011127836 */ /* 0x000fe20000000000 */
[----:B------:R-:W-:Y:S01]  /*0c40*/  LEA.HI R0, R13, R13, RZ, 0x1 ;  /* 0x0000000d0d007211 */ /* 0x000fe200078f08ff */
[----:B------:R-:W-:Y:S01]  /*0c50*/  IMAD R213, R3, 0x40, R6 ;  /* 0x0000004003d57824 */ /* 0x000fe200078e0206 */
[----:B------:R-:W-:-:S02]  /*0c60*/  LOP3.LUT R5, R5, 0x3fffffe, RZ, 0xc0, !PT ;  /* 0x03fffffe05057812 */ /* 0x000fc400078ec0ff */
[----:B------:R-:W-:Y:S02]  /*0c70*/  SHF.R.S32.HI R7, RZ, 0x5, R7 ;  /* 0x00000005ff077819 */ /* 0x000fe40000011407 */
[----:B------:R-:W-:Y:S01]  /*0c80*/  LOP3.LUT R4, R4, 0x1ffffffe, RZ, 0xc0, !PT ;  /* 0x1ffffffe04047812 */ /* 0x000fe200078ec0ff */
[----:B------:R-:W-:Y:S01]  /*0c90*/  IMAD.IADD R5, R210, 0x1, -R5 ;  /* 0x00000001d2057824 */ /* 0x000fe200078e0a05 */
[----:B------:R-:W-:Y:S01]  /*0ca0*/  LOP3.LUT R3, R2, 0x7ffffffc, RZ, 0xc0, !PT ;  /* 0x7ffffffc02037812 */ /* 0x000fe200078ec0ff */
[----:B------:R-:W-:Y:S01]  /*0cb0*/  IMAD R8, R7, 0x10, R8 ;  /* 0x0000001007087824 */ /* 0x000fe200078e0208 */
[----:B------:R-:W-:Y:S01]  /*0cc0*/  LOP3.LUT R0, R0, 0x1ffffffe, RZ, 0xc0, !PT ;  /* 0x1ffffffe00007812 */ /* 0x000fe200078ec0ff */
[----:B------:R-:W-:Y:S01]  /*0cd0*/  IMAD.IADD R4, R9, 0x1, -R4 ;  /* 0x0000000109047824 */ /* 0x000fe200078e0a04 */
[----:B------:R-:W-:Y:S01]  /*0ce0*/  SHF.R.S32.HI R205, RZ, 0x3, R205 ;  /* 0x00000003ffcd7819 */ /* 0x000fe200000114cd */
[----:B------:R-:W-:Y:S01]  /*0cf0*/  IMAD.IADD R3, R206, 0x1, -R3 ;  /* 0x00000001ce037824 */ /* 0x000fe200078e0a03 */
[----:B------:R-:W-:Y:S01]  /*0d00*/  SHF.R.S32.HI R216, RZ, 0x1f, R19 ;  /* 0x0000001fffd87819 */ /* 0x000fe20000011413 */
[----:B------:R-:W-:Y:S01]  /*0d10*/  IMAD.IADD R0, R13, 0x1, -R0 ;  /* 0x000000010d007824 */ /* 0x000fe200078e0a00 */
[----:B------:R-:W-:Y:S01]  /*0d20*/  SHF.R.S32.HI R215, RZ, 0x1f, R18 ;  /* 0x0000001fffd77819 */ /* 0x000fe20000011412 */
[----:B------:R-:W-:-:S02]  /*0d30*/  IMAD R211, R5, 0x40, R8 ;  /* 0x0000004005d37824 */ /* 0x000fc400078e0208 */
[----:B------:R-:W-:Y:S02]  /*0d40*/  IMAD R213, R4, 0x8, R213 ;  /* 0x0000000804d57824 */ /* 0x000fe400078e02d5 */
[----:B------:R-:W-:Y:S02]  /*0d50*/  IMAD R214, R3, R214, 0x70 ;  /* 0x0000007003d67424 */ /* 0x000fe400078e02d6 */
[----:B------:R-:W-:Y:S01]  /*0d60*/  IMAD R212, R0, 0x8, R211 ;  /* 0x0000000800d47824 */ /* 0x000fe200078e02d3 */
[----:B--2---:R-:W-:-:S07]  /*0d70*/  LOP3.LUT R16, R10, 0x1, RZ, 0xfc, !PT ;  /* 0x000000010a107812 */ /* 0x004fce00078efcff */
.L_x_37:
[----:B0-----:R-:W0:Y:S01]  /*0d80*/  SHFL.IDX PT, R0, R210, RZ, 0x1f ;  /* 0x00001fffd2007589 */ /* 0x001e2200000e0000 */
[----:B-1----:R-:W1:Y:S01]  /*0d90*/  S2UR UR4, SR_CgaCtaId ;  /* 0x00000000000479c3 */ /* 0x002e620000008800 */
[----:B------:R-:W-:Y:S01]  /*0da0*/  ULDC UR5, c[0x0][0xc38] ;  /* 0x00030e0000057ab9 */ /* 0x000fe20000000800 */
[----:B------:R-:W-:Y:S01]  /*0db0*/  R2UR UR13, R23 ;  /* 0x00000000170d72ca */ /* 0x000fe200000e0000 */
[----:B------:R-:W-:Y:S01]  /*0dc0*/  UISETP.NE.AND UP1, UPT, UR5, 0x1, UPT ;  /* 0x000000010500788c */ /* 0x000fe2000bf25270 */
[----:B------:R-:W-:Y:S01]  /*0dd0*/  IMAD.MOV.U32 R2, RZ, RZ, RZ ;  /* 0x000000ffff027224 */ /* 0x000fe200078e00ff */
[----:B------:R-:W-:Y:S01]  /*0de0*/  ULDC.64 UR8, c[0x0][0x418] ;  /* 0x0001060000087ab9 */ /* 0x000fe20000000a00 */
[----:B------:R-:W-:Y:S01]  /*0df0*/  UMOV UR37, 0x400 ;  /* 0x0000040000257882 */ /* 0x000fe20000000000 */
[----:B------:R-:W-:Y:S01]  /*0e00*/  UISETP.NE.U32.AND UP0, UPT, UR8, URZ, UPT ;  /* 0x0000003f0800728c */ /* 0x000fe2000bf05070 */
[----:B------:R-:W2:Y:S01]  /*0e10*/  LDC R81, c[0x0][0x2f0] ;  /* 0x0000bc00ff517b82 */ /* 0x000ea20000000800 */
[----:B------:R-:W-:Y:S01]  /*0e20*/  ULDC UR5, c[0x0][0xc44] ;  /* 0x0003110000057ab9 */ /* 0x000fe20000000800 */
[----:B------:R-:W-:Y:S01]  /*0e30*/  ULDC UR6, c[0x0][0x424] ;  /* 0x0001090000067ab9 */ /* 0x000fe20000000800 */
[----:B------:R-:W-:-:S02]  /*0e40*/  UISETP.NE.AND.EX UP0, UPT, UR9, URZ, UPT, UP0 ;  /* 0x0000003f0900728c */ /* 0x000fc4000bf05300 */
[----:B------:R-:W-:Y:S02]  /*0e50*/  UISETP.NE.AND UP2, UPT, UR5, 0x1, UPT ;  /* 0x000000010500788c */ /* 0x000fe4000bf45270 */
[----:B------:R-:W-:Y:S01]  /*0e60*/  USEL UR6, UR6, 0x1, UP0 ;  /* 0x0000000106067887 */ /* 0x000fe20008000000 */
[----:B------:R-:W-:Y:S01]  /*0e70*/  @UP1 ULDC UR12, c[0x0][0xc40] ;  /* 0x00031000000c1ab9 */ /* 0x000fe20000000800 */
[----:B------:R-:W-:Y:S01]  /*0e80*/  UMOV UR14, UR13 ;  /* 0x0000000d000e7c82 */ /* 0x000fe20008000000 */
[----:B0-----:R-:W-:Y:S01]  /*0e90*/  R2UR UR7, R0 ;  /* 0x00000000000772ca */ /* 0x001fe200000e0000 */
[----:B-1----:R-:W-:-:S05]  /*0ea0*/  ULEA UR37, UR4, UR37, 0x18 ;  /* 0x0000002504257291 */ /* 0x002fca000f8ec03f */
[----:B------:R-:W-:Y:S01]  /*0eb0*/  @UP2 ULDC.64 UR10, c[0x0][0xc48] ;  /* 0x00031200000a2ab9 */ /* 0x000fe20000000a00 */
[----:B------:R-:W-:Y:S01]  /*0ec0*/  @UP1 ULDC UR4, c[0x0][0xc3c] ;  /* 0x00030f0000041ab9 */ /* 0x000fe20000000800 */
[----:B------:R-:W-:Y:S02]  /*0ed0*/  UIADD3 UR9, UR37, 0x15400, URZ ;  /* 0x0001540025097890 */ /* 0x000fe4000fffe03f */
[----:B------:R-:W-:Y:S02]  /*0ee0*/  UIMAD.WIDE.U32 UR4, UR13, UR4, URZ ;  /* 0x000000040d0472a5 */ /* 0x000fe4000f8e003f */
[----:B------:R-:W-:Y:S01]  /*0ef0*/  ULOP3.LUT UP0, URZ, UR9, 0x9f, URZ, 0xc0, !UPT ;  /* 0x0000009f093f7892 */ /* 0x000fe2000f80c03f */
[----:B--2---:R-:W-:Y:S01]  /*0f00*/  IMAD R81, R81, UR6, RZ ;  /* 0x0000000651517c24 */ /* 0x004fe2000f8e02ff */
[----:B------:R-:W-:Y:S02]  /*0f10*/  @UP1 USHF.R.U32.HI UR14, URZ, UR12, UR5 ;  /* 0x0000000c3f0e1299 */ /* 0x000fe40008011605 */
[----:B------:R-:W-:Y:S01]  /*0f20*/  ULEA.HI UR8, UR7, UR7, URZ, 0x1 ;  /* 0x0000000707087291 */ /* 0x000fe2000f8f083f */
[----:B------:R-:W-:Y:S01]  /*0f30*/  VIADD R3, R81, 0x6f ;  /* 0x0000006f51037836 */ /* 0x000fe20000000000 */
[----:B------:R-:W-:Y:S01]  /*0f40*/  PLOP3.LUT P0, PT, PT, PT, UP0, 0x80, 0x0 ;  /* 0x000000000000781c */ /* 0x000fe20003f0f008 */
[----:B------:R-:W-:-:S02]  /*0f50*/  UIMAD.WIDE.U32 UR4, UR14, UR10, URZ ;  /* 0x0000000a0e0472a5 */ /* 0x000fc4000f8e003f */
[----:B------:R-:W-:Y:S01]  /*0f60*/  IMAD.U32 R209, RZ, RZ, UR14 ;  /* 0x0000000effd17e24 */ /* 0x000fe2000f8e00ff */
[----:B------:R-:W-:Y:S01]  /*0f70*/  ULOP3.LUT UR8, UR8, 0x1e, URZ, 0xc0, !UPT ;  /* 0x0000001e08087892 */ /* 0x000fe2000f8ec03f */
[----:B------:R-:W-:Y:S01]  /*0f80*/  IMAD.HI R2, R3, -0x6db6db6d, R2 ;  /* 0x9249249303027827 */ /* 0x000fe200078e0202 */
[----:B------:R-:W-:Y:S01]  /*0f90*/  UMOV UR6, UR14 ;  /* 0x0000000e00067c82 */ /* 0x000fe20008000000 */
[----:B------:R-:W-:Y:S02]  /*0fa0*/  @UP2 USHF.R.U32.HI UR6, URZ, UR11, UR5 ;  /* 0x0000000b3f062299 */ /* 0x000fe40008011605 */
[----:B------:R-:W-:Y:S01]  /*0fb0*/  UIADD3 UR8, UR7, -UR8, URZ ;  /* 0x8000000807087290 */ /* 0x000fe2000fffe03f */
[----:B------:R-:W-:Y:S01]  /*0fc0*/  SHF.R.U32.HI R3, RZ, 0x1f, R2 ;  /* 0x0000001fff037819 */ /* 0x000fe20000011602 */
[----:B------:R-:W-:Y:S02]  /*0fd0*/  UMOV UR4, UR13 ;  /* 0x0000000d00047c82 */ /* 0x000fe40008000000 */
[----:B------:R-:W-:Y:S01]  /*0fe0*/  ULEA UR8, UR8, UR9, 0xd ;  /* 0x0000000908087291 */ /* 0x000fe2000f8e683f */
[----:B------:R-:W-:Y:S01]  /*0ff0*/  IMAD.U32 R208, RZ, RZ, UR6 ;  /* 0x00000006ffd07e24 */ /* 0x000fe2000f8e00ff */
[----:B------:R-:W-:Y:S01]  /*1000*/  LEA.HI.SX32 R120, R2, R3, 0x1a ;  /* 0x0000000302787211 */ /* 0x000fe200078fd2ff */
[----:B------:R-:W-:Y:S01]  /*1010*/  IMAD.U32 R207, RZ, RZ, UR4 ;  /* 0x00000004ffcf7e24 */ /* 0x000fe2000f8e00ff */
[----:B------:R-:W-:-:S04]  /*1020*/  USHF.R.U32.HI UR8, URZ, 0x4, UR8 ;  /* 0x000000043f087899 */ /* 0x000fc80008011608 */
[----:B------:R-:W-:Y:S01]  /*1030*/  ULOP3.LUT UR38, UR8, 0x3fff, URZ, 0xc0, !UPT ;  /* 0x00003fff08267892 */ /* 0x000fe2000f8ec03f */
[----:B---3-5:R-:W-:Y:S11]  /*1040*/  @!P0 BRA `(.L_x_9) ;  /* 0x0000000000408947 */ /* 0x028ff60003800000 */
[----:B------:R-:W-:Y:S01]  /*1050*/  MOV R0, 0x0 ;  /* 0x0000000000007802 */ /* 0x000fe20000000f00 */
[----:B------:R-:W-:Y:S01]  /*1060*/  ULDC.64 UR4, c[0x4][0xa8] ;  /* 0x01002a0000047ab9 */ /* 0x000fe20000000a00 */
[----:B------:R-:W-:Y:S01]  /*1070*/  ULDC.64 UR6, c[0x4][0x28] ;  /* 0x01000a0000067ab9 */ /* 0x000fe20000000a00 */
[----:B------:R-:W-:Y:S01]  /*1080*/  IMAD.U32 R4, RZ, RZ, UR4 ;  /* 0x00000004ff047e24 */ /* 0x000fe2000f8e00ff */
[----:B------:R0:W1:Y:S01]  /*1090*/  LDC.64 R2, c[0x4][R0] ;  /* 0x0100000000027b82 */ /* 0x0000620000000a00 */
[----:B------:R-:W-:Y:S01]  /*10a0*/  IMAD.U32 R5, RZ, RZ, UR5 ;  /* 0x00000005ff057e24 */ /* 0x000fe2000f8e00ff */
[----:B------:R-:W-:Y:S01]  /*10b0*/  ULDC.64 UR4, c[0x4][0xb0] ;  /* 0x01002c0000047ab9 */ /* 0x000fe20000000a00 */
[----:B------:R-:W-:Y:S01]  /*10c0*/  IMAD.U32 R10, RZ, RZ, UR6 ;  /* 0x00000006ff0a7e24 */ /* 0x000fe2000f8e00ff */
[----:B------:R-:W-:Y:S01]  /*10d0*/  MOV R6, UR4 ;  /* 0x0000000400067c02 */ /* 0x000fe20008000f00 */
[----:B------:R-:W-:Y:S02]  /*10e0*/  IMAD.U32 R7, RZ, RZ, UR5 ;  /* 0x00000005ff077e24 */ /* 0x000fe4000f8e00ff */
[----:B------:R-:W-:-:S02]  /*10f0*/  IMAD.U32 R11, RZ, RZ, UR7 ;  /* 0x00000007ff0b7e24 */ /* 0x000fc4000f8e00ff */
[----:B------:R-:W-:Y:S02]  /*1100*/  IMAD.MOV.U32 R8, RZ, RZ, 0x70 ;  /* 0x00000070ff087424 */ /* 0x000fe400078e00ff */
[----:B------:R-:W-:Y:S02]  /*1110*/  IMAD.MOV.U32 R12, RZ, RZ, 0x1 ;  /* 0x00000001ff0c7424 */ /* 0x000fe400078e00ff */
[----:B0-----:R-:W-:-:S07]  /*1120*/  IMAD.MOV.U32 R13, RZ, RZ, RZ ;  /* 0x000000ffff0d7224 */ /* 0x001fce00078e00ff */
[----:B------:R-:W-:-:S07]  /*1130*/  LEPC R20, `(.L_x_9) ;  /* 0x000000001014794e */ /* 0x000fce0000000000 */
[----:B-1----:R-:W-:Y:S05]  /*1140*/  CALL.ABS.NOINC R2 ;  /* 0x0000000002007343 */ /* 0x002fea0003c00000 */
.L_x_9:
[----:B------:R-:W-:Y:S02]  /*1150*/  LOP3.LUT R0, R204, 0x1, RZ, 0xc0, !PT ;  /* 0x00000001cc007812 */ /* 0x000fe400078ec0ff */
[----:B------:R-:W-:Y:S02]  /*1160*/  ISETP.NE.AND P0, PT, R16, 0x3, PT ;  /* 0x000000031000780c */ /* 0x000fe40003f05270 */
[----:B------:R-:W-:-:S04]  /*1170*/  SHF.L.U32 R0, R0, 0x1f, RZ ;  /* 0x0000001f00007819 */ /* 0x000fc800000006ff */
[----:B------:R-:W0:Y:S02]  /*1180*/  SYNCS.PHASECHK.TRANS64.TRYWAIT P1, [UR37+0x36800], R0 ;  /* 0x03680000ff0075a7 */ /* 0x000e240008020165 */
[----:B0-----:R-:W-:Y:S05]  /*1190*/  @!P1 BRA `(.L_x_10) ;  /* 0x000000f000289947 */ /* 0x001fea0003800000 */
.L_x_131:
[----:B------:R-:W-:Y:S05]  /*11a0*/  @!P0 BRA `(.L_x_11) ;  /* 0x0000000000048947 */ /* 0x000fea0003800000 */
[----:B------:R-:W-:Y:S01]  /*11b0*/  BPT.TRAP 0x1 ;  /* 0x000000040000795c */ /* 0x000fe20000300000 */
.L_x_11:
[----:B------:R-:W-:Y:S02]  /*11c0*/  IMAD.U32 R2, RZ, RZ, UR36 ;  /* 0x00000024ff027e24 */ /* 0x000fe4000f8e00ff */
[----:B0-----:R-:W-:-:S03]  /*11d0*/  IMAD.U32 R3, RZ, RZ, UR61 ;  /* 0x0000003dff037e24 */ /* 0x001fc6000f8e00ff */
[----:B------:R-:W-:Y:S02]  /*11e0*/  LEA R2, R2, UR37, 0x3 ;  /* 0x0000002502027c11 */ /* 0x000fe4000f8e18ff */
[----:B------:R-:W-:-:S04]  /*11f0*/  SHF.L.U32 R3, R3, 0x1f, RZ ;  /* 0x0000001f03037819 */ /* 0x000fc800000006ff */
[----:B------:R0:W1:Y:S01]  /*1200*/  SYNCS.PHASECHK.TRANS64.TRYWAIT P2, [R2+URZ+0x36830], R3 ;  /* 0x03683003020075a7 */ /* 0x000062000804017f */
[----:B------:R-:W-:Y:S05]  /*1210*/  @!P0 BRA `(.L_x_12) ;  /* 0x0000000000048947 */ /* 0x000fea0003800000 */
[----:B------:R-:W-:Y:S01]  /*1220*/  BPT.TRAP 0x1 ;  /* 0x000000040000795c */ /* 0x000fe20000300000 */
.L_x_12:
[----:B------:R-:W2:Y:S01]  /*1230*/  S2R R0, SR_TID.X ;  /* 0x0000000000007919 */ /* 0x000ea20000002100 */
[----:B------:R-:W-:Y:S01]  /*1240*/  IMAD.MOV.U32 R119, RZ, RZ, RZ ;  /* 0x000000ffff777224 */ /* 0x000fe200078e00ff */
[----:B--2---:R-:W-:-:S04]  /*1250*/  LOP3.LUT R0, R0, 0x7f, RZ, 0xc0, !PT ;  /* 0x0000007f00007812 */ /* 0x004fc800078ec0ff */
[----:B------:R-:W-:Y:S01]  /*1260*/  ISETP.NE.AND P1, PT, R0, RZ, PT ;  /* 0x000000ff0000720c */ /* 0x000fe20003f25270 */
[----:B-1----:R-:W-:-:S12]  /*1270*/  @P2 BRA `(.L_x_13) ;  /* 0x0000000000082947 */ /* 0x002fd80003800000 */
[----:B------:R-:W1:Y:S02]  /*1280*/  SYNCS.PHASECHK.TRANS64.TRYWAIT P2, [R2+URZ+0x36830], R3 ;  /* 0x03683003020075a7 */ /* 0x000e64000804017f */
[----:B-1----:R-:W-:Y:S05]  /*1290*/  @!P2 BRA `(.L_x_14) ;  /* 0x000000f00000a947 */ /* 0x002fea0003800000 */
.L_x_13:
[----:B------:R-:W-:Y:S05]  /*12a0*/  WARPSYNC.ALL ;  /* 0x0000000000007948 */ /* 0x000fea0003800000 */
[----:B------:R-:W-:Y:S01]  /*12b0*/  UIADD3 UR37, UR37, 0x21400, URZ ;  /* 0x0002140025257890 */ /* 0x000fe2000fffe03f */
[----:B------:R-:W-:Y:S01]  /*12c0*/  WARPGROUP.ARRIVE ;  /* 0x00000000000079c5 */ /* 0x000fe20000000000 */
[----:B------:R-:W-:Y:S01]  /*12d0*/  ULOP3.LUT UR4, UR38, 0x10000, URZ, 0xfc, !UPT ;  /* 0x0001000026047892 */ /* 0x000fe2000f8efc3f */
[----:B------:R-:W-:Y:S01]  /*12e0*/  MOV R0, UR36 ;  /* 0x0000002400007c02 */ /* 0x000fe20008000f00 */
[----:B------:R-:W-:Y:S01]  /*12f0*/  USHF.R.U32.HI UR37, URZ, 0x4, UR37 ;  /* 0x000000043f257899 */ /* 0x000fe20008011625 */
[----:B01----:R-:W-:Y:S01]  /*1300*/  IMAD.IADD R3, R214, 0x1, R81 ;  /* 0x00000001d6037824 */ /* 0x003fe200078e0251 */
[----:B------:R-:W-:Y:S01]  /*1310*/  UMOV UR7, 0x40000040 ;  /* 0x4000004000077882 */ /* 0x000fe20000000000 */
[----:B------:R-:W-:Y:S01]  /*1320*/  UMOV UR11, 0x40000040 ;  /* 0x40000040000b7882 */ /* 0x000fe20000000000 */
[----:B------:R-:W-:Y:S01]  /*1330*/  ULOP3.LUT UR37, UR37, 0x3fff, URZ, 0xc0, !UPT ;  /* 0x00003fff25257892 */ /* 0x000fe2000f8ec03f */
[----:B------:R-:W-:Y:S01]  /*1340*/  IMAD R3, R120, -0x70, R3 ;  /* 0xffffff9078037824 */ /* 0x000fe200078e0203 */
[----:B------:R-:W-:Y:S01]  /*1350*/  UMOV UR8, UR4 ;  /* 0x0000000400087c82 */ /* 0x000fe20008000000 */
[----:B------:R-:W-:Y:S01]  /*1360*/  UMOV UR12, UR4 ;  /* 0x00000004000c7c82 */ /* 0x000fe20008000000 */
[----:B------:R-:W-:Y:S01]  /*1370*/  ULOP3.LUT UR5, UR37, 0x10000, URZ, 0xfc, !UPT ;  /* 0x0001000025057892 */ /* 0x000fe2000f8efc3f */
[----:B------:R-:W-:Y:S01]  /*1380*/  P2R R80, PR, RZ, 0x2 ;  /* 0x00000002ff507803 */ /* 0x000fe20000000000 */
[----:B------:R-:W-:Y:S01]  /*1390*/  UMOV UR15, 0x40000040 ;  /* 0x40000040000f7882 */ /* 0x000fe20000000000 */
[----:B------:R-:W-:Y:S01]  /*13a0*/  UMOV UR16, UR4 ;  /* 0x0000000400107c82 */ /* 0x000fe20008000000 */
[----:B------:R-:W-:Y:S01]  /*13b0*/  UIMAD UR6, UR36, 0xa80, UR5 ;  /* 0x00000a80240678a4 */ /* 0x000fe2000f8e0205 */
[C---:B------:R-:W-:Y:S01]  /*13c0*/  ISETP.GT.AND P2, PT, R3.reuse, RZ, PT ;  /* 0x000000ff0300720c */ /* 0x040fe20003f44270 */
[----:B------:R-:W-:Y:S01]  /*13d0*/  IMAD.U32 R7, RZ, RZ, UR5 ;  /* 0x00000005ff077e24 */ /* 0x000fe2000f8e00ff */
[----:B------:R-:W-:Y:S01]  /*13e0*/  UMOV UR5, 0x40000040 ;  /* 0x4000004000057882 */ /* 0x000fe20000000000 */
[----:B------:R-:W-:Y:S01]  /*13f0*/  UIADD3 UR10, UR6, 0x80, URZ ;  /* 0x00000080060a7890 */ /* 0x000fe2000fffe03f */
[C---:B------:R-:W-:Y:S01]  /*1400*/  ISETP.GT.AND P3, PT, R3.reuse, 0x1, PT ;  /* 0x000000010300780c */ /* 0x040fe20003f64270 */
[----:B------:R-:W-:Y:S01]  /*1410*/  UMOV UR9, UR5 ;  /* 0x0000000500097c82 */ /* 0x000fe20008000000 */
[----:B------:R-:W-:Y:S01]  /*1420*/  UIADD3 UR14, UR6, 0x180, URZ ;  /* 0x00000180060e7890 */ /* 0x000fe2000fffe03f */
[C---:B------:R-:W-:Y:S01]  /*1430*/  ISETP.GT.AND P4, PT, R3.reuse, 0x8, PT ;  /* 0x000000080300780c */ /* 0x040fe20003f84270 */
[----:B------:R-:W-:Y:S01]  /*1440*/  HGMMA.64x16x16.F32 R72, gdesc[UR4], RZ, !UPT, gsb0 ;  /* 0x00200000044879f0 */ /* 0x000fe2000c0008ff */
[----:B------:R-:W-:Y:S01]  /*1450*/  UMOV UR13, UR5 ;  /* 0x00000005000d7c82 */ /* 0x000fe20008000000 */
[----:B------:R-:W-:Y:S01]  /*1460*/  UIADD3 UR18, UR6, 0x200, URZ ;  /* 0x0000020006127890 */ /* 0x000fe2000fffe03f */
[C---:B------:R-:W-:Y:S01]  /*1470*/  ISETP.GT.AND P5, PT, R3.reuse, 0x9, PT ;  /* 0x000000090300780c */ /* 0x040fe20003fa4270 */
[----:B------:R-:W-:Y:S01]  /*1480*/  UMOV UR17, UR5 ;  /* 0x0000000500117c82 */ /* 0x000fe20008000000 */
[----:B------:R-:W-:Y:S01]  /*1490*/  UMOV UR19, 0x40000040 ;  /* 0x4000004000137882 */ /* 0x000fe20000000000 */
[----:B------:R-:W-:Y:S01]  /*14a0*/  UIADD3 UR22, UR6, 0x280, URZ ;  /* 0x0000028006167890 */ /* 0x000fe2000fffe03f */
[C---:B------:R-:W-:Y:S01]  /*14b0*/  ISETP.GT.AND P6, PT, R3.reuse, 0x21, PT ;  /* 0x000000210300780c */ /* 0x040fe20003fc4270 */
[----:B------:R-:W-:Y:S01]  /*14c0*/  UMOV UR20, UR4 ;  /* 0x0000000400147c82 */ /* 0x000fe20008000000 */
[----:B------:R-:W-:Y:S01]  /*14d0*/  UMOV UR21, UR5 ;  /* 0x0000000500157c82 */ /* 0x000fe20008000000 */
[----:B------:R-:W-:Y:S01]  /*14e0*/  UMOV UR23, 0x40000040 ;  /* 0x4000004000177882 */ /* 0x000fe20000000000 */
[----:B------:R-:W-:Y:S01]  /*14f0*/  UIADD3 UR7, UR4, 0x2, URZ ;  /* 0x0000000204077890 */ /* 0x000fe2000fffe03f */
[C---:B------:R-:W-:Y:S01]  /*1500*/  ISETP.GT.AND P1, PT, R3.reuse, 0x49, PT ;  /* 0x000000490300780c */ /* 0x040fe20003f24270 */
[----:B------:R-:W-:Y:S01]  /*1510*/  UIADD3 UR26, UR6, 0x284, URZ ;  /* 0x00000284061a7890 */ /* 0x000fe2000fffe03f */
[----:B------:R-:W-:Y:S01]  /*1520*/  P2R R82, PR, RZ, 0x1 ;  /* 0x00000001ff527803 */ /* 0x000fe20000000000 */
[----:B------:R-:W-:Y:S01]  /*1530*/  UMOV UR27, 0x40000040 ;  /* 0x40000040001b7882 */ /* 0x000fe20000000000 */
[----:B------:R-:W-:Y:S01]  /*1540*/  UIADD3 UR30, UR6, 0x286, URZ ;  /* 0x00000286061e7890 */ /* 0x000fe2000fffe03f */
[----:B------:R-:W-:Y:S01]  /*1550*/  ISETP.GT.AND P0, PT, R3, 0x50, PT ;  /* 0x000000500300780c */ /* 0x000fe20003f04270 */
[----:B------:R-:W-:Y:S01]  /*1560*/  UMOV UR31, 0x40000040 ;  /* 0x40000040001f7882 */ /* 0x000fe20000000000 */
[----:B------:R-:W-:Y:S01]  /*1570*/  UIADD3 UR34, UR6, 0x600, URZ ;  /* 0x0000060006227890 */ /* 0x000fe2000fffe03f */
[--C-:B------:R-:W-:Y:S01]  /*1580*/  IMAD.MOV.U32 R118, RZ, RZ, R119.reuse ;  /* 0x000000ffff767224 */ /* 0x100fe200078e0077 */
        /* <DEDUP_REMOVED lines=16> */
[----:B------:R-:W-:Y:S01]  /*1690*/  UMOV UR39, 0x40000040 ;  /* 0x4000004000277882 */ /* 0x000fe20000000000 */
[--C-:B------:R-:W-:Y:S01]  /*16a0*/  IMAD.MOV.U32 R106, RZ, RZ, R119.reuse ;  /* 0x000000ffff6a7224 */ /* 0x100fe200078e0077 */
[----:B------:R-:W-:Y:S01]  /*16b0*/  MOV R104, R119 ;  /* 0x0000007700687202 */ /* 0x000fe20000000f00 */
[----:B------:R-:W-:-:S02]  /*16c0*/  IMAD.MOV.U32 R102, RZ, RZ, R119 ;  /* 0x000000ffff667224 */ /* 0x000fc400078e0077 */
[--C-:B------:R-:W-:Y:S02]  /*16d0*/  IMAD.MOV.U32 R100, RZ, RZ, R119.reuse ;  /* 0x000000ffff647224 */ /* 0x100fe400078e0077 */
[--C-:B------:R-:W-:Y:S02]  /*16e0*/  IMAD.MOV.U32 R98, RZ, RZ, R119.reuse ;  /* 0x000000ffff627224 */ /* 0x100fe400078e0077 */
[--C-:B------:R-:W-:Y:S02]  /*16f0*/  IMAD.MOV.U32 R96, RZ, RZ, R119.reuse ;  /* 0x000000ffff607224 */ /* 0x100fe400078e0077 */
[--C-:B------:R-:W-:Y:S02]  /*1700*/  IMAD.MOV.U32 R94, RZ, RZ, R119.reuse ;  /* 0x000000ffff5e7224 */ /* 0x100fe400078e0077 */
[--C-:B------:R-:W-:Y:S01]  /*1710*/  IMAD.MOV.U32 R92, RZ, RZ, R119.reuse ;  /* 0x000000ffff5c7224 */ /* 0x100fe200078e0077 */
[----:B------:R-:W-:Y:S02]  /*1720*/  WARPGROUP.DEPBAR.LE gsb0, 0x0 ;  /* 0x00008000000079c5 */ /* 0x000fe40000010000 */
[----:B------:R-:W-:Y:S01]  /*1730*/  WARPGROUP.ARRIVE ;  /* 0x00000000000079c5 */ /* 0x000fe20000000000 */
[----:B------:R-:W-:-:S02]  /*1740*/  IMAD.MOV.U32 R90, RZ, RZ, R119 ;  /* 0x000000ffff5a7224 */ /* 0x000fc400078e0077 */
[--C-:B------:R-:W-:Y:S02]  /*1750*/  IMAD.MOV.U32 R88, RZ, RZ, R119.reuse ;  /* 0x000000ffff587224 */ /* 0x100fe400078e0077 */
[--C-:B------:R-:W-:Y:S01]  /*1760*/  IMAD.MOV.U32 R86, RZ, RZ, R119.reuse ;  /* 0x000000ffff567224 */ /* 0x100fe200078e0077 */
[----:B------:R-:W-:Y:S01]  /*1770*/  HGMMA.64x16x16.F32 R64, gdesc[UR8], RZ, !UPT, gsb0 ;  /* 0x00200000084079f0 */ /* 0x000fe2000c0008ff */
[----:B------:R-:W-:Y:S01]  /*1780*/  UIADD3 UR10, UR6, 0x100, URZ ;  /* 0x00000100060a7890 */ /* 0x000fe2000fffe03f */
[----:B------:R-:W-:Y:S01]  /*1790*/  IMAD.MOV.U32 R84, RZ, RZ, R119 ;  /* 0x000000ffff547224 */ /* 0x000fe200078e0077 */
[----:B------:R-:W-:Y:S01]  /*17a0*/  UMOV UR8, UR4 ;  /* 0x0000000400087c82 */ /* 0x000fe20008000000 */
[----:B------:R-:W-:Y:S01]  /*17b0*/  UMOV UR9, UR5 ;  /* 0x0000000500097c82 */ /* 0x000fe20008000000 */
[----:B------:R-:W-:Y:S01]  /*17c0*/  UMOV UR11, 0x40000040 ;  /* 0x40000040000b7882 */ /* 0x000fe20000000000 */
[----:B------:R-:W-:Y:S02]  /*17d0*/  WARPGROUP.DEPBAR.LE gsb0, 0x0 ;  /* 0x00008000000079c5 */ /* 0x000fe40000010000 */
[----:B------:R-:W-:-:S06]  /*17e0*/  WARPGROUP.ARRIVE ;  /* 0x00000000000079c5 */ /* 0x000fcc0000000000 */
[----:B------:R-:W-:Y:S01]  /*17f0*/  HGMMA.64x16x16.F32 R56, gdesc[UR8], RZ, !UPT, gsb0 ;  /* 0x00200000083879f0 */ /* 0x000fe2000c0008ff */
[----:B------:R-:W-:Y:S01]  /*1800*/  UIADD3 UR10, UR6, 0x300, URZ ;  /* 0x00000300060a7890 */ /* 0x000fe2000fffe03f */
[----:B------:R-:W-:Y:S01]  /*1810*/  UMOV UR8, UR4 ;  /* 0x0000000400087c82 */ /* 0x000fe20008000000 */
[----:B------:R-:W-:Y:S01]  /*1820*/  UMOV UR9, UR5 ;  /* 0x0000000500097c82 */ /* 0x000fe20008000000 */
[----:B------:R-:W-:Y:S01]  /*1830*/  UMOV UR11, 0x40000040 ;  /* 0x40000040000b7882 */ /* 0x000fe20000000000 */
[----:B------:R-:W-:Y:S02]  /*1840*/  WARPGROUP.DEPBAR.LE gsb0, 0x0 ;  /* 0x00008000000079c5 */ /* 0x000fe40000010000 */
[----:B------:R-:W-:-:S06]  /*1850*/  WARPGROUP.ARRIVE ;  /* 0x00000000000079c5 */ /* 0x000fcc0000000000 */
[----:B------:R-:W-:Y:S01]  /*1860*/  HGMMA.64x16x16.F32 R48, gdesc[UR12], RZ, !UPT, gsb0 ;  /* 0x002000000c3079f0 */ /* 0x000fe2000c0008ff */
[----:B------:R-:W-:Y:S02]  /*1870*/  UIADD3 UR12, UR6, 0x2, URZ ;  /* 0x00000002060c7890 */ /* 0x000fe4000fffe03f */
[----:B------:R-:W-:Y:S01]  /*1880*/  UIADD3 UR14, UR6, 0x182, URZ ;  /* 0x00000182060e7890 */ /* 0x000fe2000fffe03f */
[----:B------:R-:W-:Y:S01]  /*1890*/  UMOV UR15, 0x40000040 ;  /* 0x40000040000f7882 */ /* 0x000fe20000000000 */
[----:B------:R-:W-:Y:S02]  /*18a0*/  WARPGROUP.DEPBAR.LE gsb0, 0x0 ;  /* 0x00008000000079c5 */ /* 0x000fe40000010000 */
[----:B------:R-:W-:-:S06]  /*18b0*/  WARPGROUP.ARRIVE ;  /* 0x00000000000079c5 */ /* 0x000fcc0000000000 */
[----:B------:R-:W-:Y:S01]  /*18c0*/  HGMMA.64x16x16.F32 R40, gdesc[UR16], RZ, !UPT, gsb0 ;  /* 0x00200000102879f0 */ /* 0x000fe2000c0008ff */
        /* <DEDUP_REMOVED lines=10> */
[----:B------:R-:W-:Y:S01]  /*1970*/  UMOV UR8, UR7 ;  /* 0x0000000700087c82 */ /* 0x000fe20008000000 */
[----:B------:R-:W-:Y:S01]  /*1980*/  UMOV UR9, 0x40000040 ;  /* 0x4000004000097882 */ /* 0x000fe20000000000 */
[----:B------:R-:W-:Y:S01]  /*1990*/  UMOV UR10, UR12 ;  /* 0x0000000c000a7c82 */ /* 0x000fe20008000000 */
[----:B------:R-:W-:Y:S01]  /*19a0*/  UMOV UR11, 0x40000040 ;  /* 0x40000040000b7882 */ /* 0x000fe20000000000 */
[----:B------:R-:W-:Y:S01]  /*19b0*/  UMOV UR12, UR8 ;  /* 0x00000008000c7c82 */ /* 0x000fe20008000000 */
[----:B------:R-:W-:Y:S01]  /*19c0*/  UMOV UR13, UR9 ;  /* 0x00000009000d7c82 */ /* 0x000fe20008000000 */
[----:B------:R-:W-:Y:S01]  /*19d0*/  UMOV UR16, UR8 ;  /* 0x0000000800107c82 */ /* 0x000fe20008000000 */
[----:B------:R-:W-:Y:S01]  /*19e0*/  UMOV UR17, UR9 ;  /* 0x0000000900117c82 */ /* 0x000fe20008000000 */
[----:B------:R-:W-:Y:S01]  /*19f0*/  UMOV UR20, UR8 ;  /* 0x0000000800147c82 */ /* 0x000fe20008000000 */
[----:B------:R-:W-:Y:S01]  /*1a00*/  UMOV UR21, UR9 ;  /* 0x0000000900157c82 */ /* 0x000fe20008000000 */
[----:B------:R-:W-:Y:S01]  /*1a10*/  UIADD3 UR7, UR4, 0x4, URZ ;  /* 0x0000000404077890 */ /* 0x000fe2000fffe03f */
[----:B------:R-:W-:-:S02]  /*1a20*/  WARPGROUP.DEPBAR.LE gsb0, 0x0 ;  /* 0x00008000000079c5 */ /* 0x000fc40000010000 */
[----:B------:R-:W-:-:S06]  /*1a30*/  WARPGROUP.ARRIVE ;  /* 0x00000000000079c5 */ /* 0x000fcc0000000000 */
[----:B------:R-:W-:Y:S01]  /*1a40*/  HGMMA.64x16x16.F32 R72, gdesc[UR8], R72, gsb0 ;  /* 0x00200000084879f0 */ /* 0x000fe20008000848 */
[----:B------:R-:W-:Y:S01]  /*1a50*/  UIADD3 UR10, UR6, 0x82, URZ ;  /* 0x00000082060a7890 */ /* 0x000fe2000fffe03f */
[----:B------:R-:W-:Y:S01]  /*1a60*/  UMOV UR11, 0x40000040 ;  /* 0x40000040000b7882 */ /* 0x000fe20000000000 */
[----:B------:R-:W-:Y:S02]  /*1a70*/  WARPGROUP.DEPBAR.LE gsb0, 0x0 ;  /* 0x00008000000079c5 */ /* 0x000fe40000010000 */
        /* <DEDUP_REMOVED lines=13> */
[----:B------:R-:W-:Y:S01]  /*1b50*/  UMOV UR12, UR7 ;  /* 0x00000007000c7c82 */ /* 0x000fe20008000000 */
[----:B------:R-:W-:Y:S01]  /*1b60*/  UMOV UR13, 0x40000040 ;  /* 0x40000040000d7882 */ /* 0x000fe20000000000 */
[----:B------:R-:W-:Y:S01]  /*1b70*/  UMOV UR15, 0x40000040 ;  /* 0x40000040000f7882 */ /* 0x000fe20000000000 */
[----:B------:R-:W-:Y:S01]  /*1b80*/  UMOV UR24, UR12 ;  /* 0x0000000c00187c82 */ /* 0x000fe20008000000 */
[----:B------:R-:W-:Y:S01]  /*1b90*/  UMOV UR25, UR13 ;  /* 0x0000000d00197c82 */ /* 0x000fe20008000000 */
[----:B------:R-:W-:Y:S01]  /*1ba0*/  UIADD3 UR7, UR4, 0x6, URZ ;  /* 0x0000000604077890 */ /* 0x000fe2000fffe03f */
[----:B------:R-:W-:Y:S02]  /*1bb0*/  WARPGROUP.DEPBAR.LE gsb0, 0x0 ;  /* 0x00008000000079c5 */ /* 0x000fe40000010000 */
[----:B------:R-:W-:-:S06]  /*1bc0*/  WARPGROUP.ARRIVE ;  /* 0x00000000000079c5 */ /* 0x000fcc0000000000 */
[----:B------:R-:W-:Y:S01]  /*1bd0*/  HGMMA.64x16x16.F32 R40, gdesc[UR16], R40, gsb0 ;  /* 0x00200000102879f0 */ /* 0x000fe20008000828 */
[----:B------:R-:W-:Y:S01]  /*1be0*/  UIADD3 UR18, UR6, 0x184, URZ ;  /* 0x0000018406127890 */ /* 0x000fe2000fffe03f */
[----:B------:R-:W-:Y:S01]  /*1bf0*/  UMOV UR16, UR12 ;  /* 0x0000000c00107c82 */ /* 0x000fe20008000000 */
[----:B------:R-:W-:Y:S01]  /*1c00*/  UMOV UR17, UR13 ;  /* 0x0000000d00117c82 */ /* 0x000fe20008000000 */
[----:B------:R-:W-:Y:S01]  /*1c10*/  UMOV UR19, 0x40000040 ;  /* 0x4000004000137882 */ /* 0x000fe20000000000 */
        /* <DEDUP_REMOVED lines=10> */
[----:B------:R-:W-:-:S07]  /*1cc0*/  UIADD3 UR10, UR6, 0x804, URZ ;  /* 0x00000804060a7890 */ /* 0x000fce000fffe03f */
[----:B------:R-:W-:Y:S01]  /*1cd0*/  UMOV UR38, UR10 ;  /* 0x0000000a00267c82 */ /* 0x000fe20008000000 */
        /* <DEDUP_REMOVED lines=41> */
[----:B------:R-:W-:Y:S03]  /*1f70*/  HGMMA.64x16x16.F32 R24, gdesc[UR12], R24, gsb0 ;  /* 0x002000000c1879f0 */ /* 0x000fe60008000818 */
        /* <DEDUP_REMOVED lines=307> */
[----:B------:R-:W-:Y:S02]  /*32b0*/  R2UR UR36, R0 ;  /* 0x00000000002472ca */ /* 0x000fe400000e0000 */
        /* <DEDUP_REMOVED lines=12> */
[----:B------:R-:W-:Y:S01]  /*3380*/  UIADD3 UR7, UR6, 0x986, URZ ;  /* 0x0000098606077890 */ /* 0x000fe2000fffe03f */
[----:B------:R-:W-:Y:S02]  /*3390*/  WARPGROUP.DEPBAR.LE gsb0, 0x0 ;  /* 0x00008000000079c5 */ /* 0x000fe40000010000 */
[----:B------:R-:W-:-:S06]  /*33a0*/  WARPGROUP.ARRIVE ;  /* 0x00000000000079c5 */ /* 0x000fcc0000000000 */
[----:B------:R-:W-:Y:S03]  /*33b0*/  HGMMA.64x16x16.F32 R32, gdesc[UR56], R32, gsb0 ;  /* 0x00200000382079f0 */ /* 0x000fe60008000820 */
        /* <DEDUP_REMOVED lines=9> */
[----:B------:R-:W-:Y:S01]  /*3450*/  WARPGROUP.ARRIVE ;  /* 0x00000000000079c5 */ /* 0x000fe20000000000 */
[----:B------:R-:W-:Y:S01]  /*3460*/  FSEL R83, R72, -INF , P2 ;  /* 0xff80000048537808 */ /* 0x000fe20001000000 */
[--C-:B------:R-:W-:Y:S01]  /*3470*/  IMAD.MOV.U32 R72, RZ, RZ, R119.reuse ;  /* 0x000000ffff487224 */ /* 0x100fe200078e0077 */
[----:B------:R-:W-:Y:S02]  /*3480*/  FSEL R73, R73, -INF , P3 ;  /* 0xff80000049497808 */ /* 0x000fe40001800000 */
[----:B------:R-:W-:Y:S01]  /*3490*/  FSEL R85, R76, -INF , P4 ;  /* 0xff8000004c557808 */ /* 0x000fe20002000000 */
[----:B------:R-:W-:Y:S01]  /*34a0*/  HGMMA.64x16x16.F32 R64, gdesc[UR52], R64, gsb0 ;  /* 0x00200000344079f0 */ /* 0x000fe20008000840 */
[----:B------:R-:W-:Y:S01]  /*34b0*/  UIADD3 UR54, UR6, 0x806, URZ ;  /* 0x0000080606367890 */ /* 0x000fe2000fffe03f */
[----:B------:R-:W-:Y:S01]  /*34c0*/  FMNMX.FTZ R0, R83, R73, !PT ;  /* 0x0000004953007209 */ /* 0x000fe20007810000 */
[----:B------:R-:W-:Y:S01]  /*34d0*/  UMOV UR55, 0x40000040 ;  /* 0x4000004000377882 */ /* 0x000fe20000000000 */
[----:B------:R-:W-:Y:S01]  /*34e0*/  FSEL R5, R74, -INF , P2 ;  /* 0xff8000004a057808 */ /* 0x000fe20001000000 */
[----:B------:R-:W-:Y:S01]  /*34f0*/  IMAD.MOV.U32 R76, RZ, RZ, R119 ;  /* 0x000000ffff4c7224 */ /* 0x000fe200078e0077 */
[----:B------:R-:W-:-:S02]  /*3500*/  FSEL R77, R77, -INF , P5 ;  /* 0xff8000004d4d7808 */ /* 0x000fc40002800000 */
[----:B------:R-:W-:Y:S02]  /*3510*/  ISETP.GT.AND P2, PT, R3, 0x10, PT ;  /* 0x000000100300780c */ /* 0x000fe40003f44270 */
[----:B------:R-:W-:Y:S02]  /*3520*/  FMNMX.FTZ R0, R85, R0, !PT ;  /* 0x0000000055007209 */ /* 0x000fe40007810000 */
[----:B------:R-:W-:Y:S02]  /*3530*/  FSEL R75, R75, -INF , P3 ;  /* 0xff8000004b4b7808 */ /* 0x000fe40001800000 */
[----:B------:R-:W-:Y:S02]  /*3540*/  ISETP.GT.AND P3, PT, R3, 0x11, PT ;  /* 0x000000110300780c */ /* 0x000fe40003f64270 */
[----:B------:R-:W-:Y:S02]  /*3550*/  FMNMX.FTZ R0, R77, R0, !PT ;  /* 0x000000004d007209 */ /* 0x000fe40007810000 */
[----:B------:R-:W-:Y:S01]  /*3560*/  FSEL R9, R78, -INF , P4 ;  /* 0xff8000004e097808 */ /* 0x000fe20002000000 */
[----:B------:R-:W-:Y:S01]  /*3570*/  IMAD.MOV.U32 R78, RZ, RZ, R119 ;  /* 0x000000ffff4e7224 */ /* 0x000fe200078e0077 */
[----:B------:R-:W-:-:S02]  /*3580*/  ISETP.GT.AND P4, PT, R3, 0x18, PT ;  /* 0x000000180300780c */ /* 0x000fc40003f84270 */
[----:B------:R-:W-:Y:S02]  /*3590*/  FSEL R79, R79, -INF , P5 ;  /* 0xff8000004f4f7808 */ /* 0x000fe40002800000 */
[----:B------:R-:W-:Y:S02]  /*35a0*/  ISETP.GT.AND P5, PT, R3, 0x19, PT ;  /* 0x000000190300780c */ /* 0x000fe40003fa4270 */
[----:B------:R-:W-:Y:S01]  /*35b0*/  MOV R74, R119 ;  /* 0x00000077004a7202 */ /* 0x000fe20000000f00 */
[----:B------:R-:W-:Y:S02]  /*35c0*/  WARPGROUP.DEPBAR.LE gsb0, 0x0 ;  /* 0x00008000000079c5 */ /* 0x000fe40000010000 */
[----:B------:R-:W-:Y:S01]  /*35d0*/  WARPGROUP.ARRIVE ;  /* 0x00000000000079c5 */ /* 0x000fe20000000000 */
[----:B------:R-:W-:Y:S01]  /*35e0*/  FSEL R87, R64, -INF , P2 ;  /* 0xff80000040577808 */ /* 0x000fe20001000000 */
[----:B------:R-:W-:Y:S01]  /*35f0*/  IMAD.MOV.U32 R64, RZ, RZ, R119 ;  /* 0x000000ffff407224 */ /* 0x000fe200078e0077 */
[----:B------:R-:W-:-:S02]  /*3600*/  FSEL R65, R65, -INF , P3 ;  /* 0xff80000041417808 */ /* 0x000fc40001800000 */
[----:B------:R-:W-:Y:S01]  /*3610*/  FMNMX.FTZ R0, R87, R0, !PT ;  /* 0x0000000057007209 */ /* 0x000fe20007810000 */
[----:B------:R-:W-:Y:S01]  /*3620*/  HGMMA.64x16x16.F32 R56, gdesc[UR52], R56, gsb0 ;  /* 0x00200000343879f0 */ /* 0x000fe20008000838 */
[----:B------:R-:W-:Y:S01]  /*3630*/  UIADD3 UR54, UR6, 0x886, URZ ;  /* 0x0000088606367890 */ /* 0x000fe2000fffe03f */
[----:B------:R-:W-:Y:S01]  /*3640*/  FSEL R89, R68, -INF , P4 ;  /* 0xff80000044597808 */ /* 0x000fe20002000000 */
[----:B------:R-:W-:Y:S01]  /*3650*/  UMOV UR55, 0x40000040 ;  /* 0x4000004000377882 */ /* 0x000fe20000000000 */
[----:B------:R-:W-:Y:S01]  /*3660*/  FMNMX.FTZ R0, R65, R0, !PT ;  /* 0x0000000041007209 */ /* 0x000fe20007810000 */
[--C-:B------:R-:W-:Y:S01]  /*3670*/  IMAD.MOV.U32 R68, RZ, RZ, R119.reuse ;  /* 0x000000ffff447224 */ /* 0x100fe200078e0077 */
[----:B------:R-:W-:Y:S01]  /*3680*/  FSEL R11, R66, -INF , P2 ;  /* 0xff800000420b7808 */ /* 0x000fe20001000000 */
[----:B------:R-:W-:Y:S01]  /*3690*/  IMAD.MOV.U32 R66, RZ, RZ, R119 ;  /* 0x000000ffff427224 */ /* 0x000fe200078e0077 */
[----:B------:R-:W-:Y:S02]  /*36a0*/  FSEL R69, R69, -INF , P5 ;  /* 0xff80000045457808 */ /* 0x000fe40002800000 */
[----:B------:R-:W-:-:S02]  /*36b0*/  ISETP.GT.AND P2, PT, R3, 0x20, PT ;  /* 0x000000200300780c */ /* 0x000fc40003f44270 */
[----:B------:R-:W-:Y:S02]  /*36c0*/  FMNMX.FTZ R0, R89, R0, !PT ;  /* 0x0000000059007209 */ /* 0x000fe40007810000 */
[----:B------:R-:W-:Y:S02]  /*36d0*/  FSEL R71, R71, -INF , P5 ;  /* 0xff80000047477808 */ /* 0x000fe40002800000 */
[----:B------:R-:W-:Y:S02]  /*36e0*/  FMNMX.FTZ R0, R69, R0, !PT ;  /* 0x0000000045007209 */ /* 0x000fe40007810000 */
[C---:B------:R-:W-:Y:S02]  /*36f0*/  ISETP.GT.AND P5, PT, R3.reuse, 0x28, PT ;  /* 0x000000280300780c */ /* 0x040fe40003fa4270 */
[----:B------:R-:W-:Y:S01]  /*3700*/  FSEL R13, R70, -INF , P4 ;  /* 0xff800000460d7808 */ /* 0x000fe20002000000 */
[----:B------:R-:W-:Y:S01]  /*3710*/  IMAD.MOV.U32 R70, RZ, RZ, R119 ;  /* 0x000000ffff467224 */ /* 0x000fe200078e0077 */
[----:B------:R-:W-:-:S02]  /*3720*/  ISETP.GT.AND P4, PT, R3, 0x29, PT ;  /* 0x000000290300780c */ /* 0x000fc40003f84270 */
[----:B------:R-:W-:Y:S02]  /*3730*/  FSEL R67, R67, -INF , P3 ;  /* 0xff80000043437808 */ /* 0x000fe40001800000 */
[----:B------:R-:W-:Y:S01]  /*3740*/  ISETP.GT.AND P3, PT, R3, 0x30, PT ;  /* 0x000000300300780c */ /* 0x000fe20003f64270 */
[----:B------:R-:W-:Y:S02]  /*3750*/  WARPGROUP.DEPBAR.LE gsb0, 0x0 ;  /* 0x00008000000079c5 */ /* 0x000fe40000010000 */
[----:B------:R-:W-:Y:S01]  /*3760*/  WARPGROUP.ARRIVE ;  /* 0x00000000000079c5 */ /* 0x000fe20000000000 */
[----:B------:R-:W-:Y:S01]  /*3770*/  FSEL R91, R56, -INF , P2 ;  /* 0xff800000385b7808 */ /* 0x000fe20001000000 */
[--C-:B------:R-:W-:Y:S01]  /*3780*/  IMAD.MOV.U32 R56, RZ, RZ, R119.reuse ;  /* 0x000000ffff387224 */ /* 0x100fe200078e0077 */
[----:B------:R-:W-:Y:S02]  /*3790*/  FSEL R93, R57, -INF , P6 ;  /* 0xff800000395d7808 */ /* 0x000fe40003000000 */
[----:B------:R-:W-:Y:S01]  /*37a0*/  FMNMX.FTZ R0, R91, R0, !PT ;  /* 0x000000005b007209 */ /* 0x000fe20007810000 */
[----:B------:R-:W-:Y:S01]  /*37b0*/  HGMMA.64x16x16.F32 R48, gdesc[UR52], R48, gsb0 ;  /* 0x00200000343079f0 */ /* 0x000fe20008000830 */
[----:B------:R-:W-:Y:S01]  /*37c0*/  UIADD3 UR54, UR6, 0x906, URZ ;  /* 0x0000090606367890 */ /* 0x000fe2000fffe03f */
[----:B------:R-:W-:Y:S01]  /*37d0*/  FSEL R95, R60, -INF , P5 ;  /* 0xff8000003c5f7808 */ /* 0x000fe20002800000 */
[----:B------:R-:W-:Y:S01]  /*37e0*/  UMOV UR55, 0x40000040 ;  /* 0x4000004000377882 */ /* 0x000fe20000000000 */
[----:B------:R-:W-:Y:S01]  /*37f0*/  FMNMX.FTZ R0, R93, R0, !PT ;  /* 0x000000005d007209 */ /* 0x000fe20007810000 */
[----:B------:R-:W-:Y:S01]  /*3800*/  IMAD.MOV.U32 R60, RZ, RZ, R119 ;  /* 0x000000ffff3c7224 */ /* 0x000fe200078e0077 */
[----:B------:R-:W-:-:S02]  /*3810*/  FSEL R97, R61, -INF , P4 ;  /* 0xff8000003d617808 */ /* 0x000fc40002000000 */
[----:B------:R-:W-:Y:S02]  /*3820*/  FMNMX.FTZ R0, R95, R0, !PT ;  /* 0x000000005f007209 */ /* 0x000fe40007810000 */
[----:B------:R-:W-:Y:S01]  /*3830*/  FSEL R15, R58, -INF , P2 ;  /* 0xff8000003a0f7808 */ /* 0x000fe20001000000 */
[----:B------:R-:W-:Y:S01]  /*3840*/  IMAD.MOV.U32 R58, RZ, RZ, R119 ;  /* 0x000000ffff3a7224 */ /* 0x000fe200078e0077 */
[----:B------:R-:W-:Y:S02]  /*3850*/  ISETP.GT.AND P2, PT, R3, 0x31, PT ;  /* 0x000000310300780c */ /* 0x000fe40003f44270 */
[----:B------:R-:W-:Y:S02]  /*3860*/  FMNMX.FTZ R0, R97, R0, !PT ;  /* 0x0000000061007209 */ /* 0x000fe40007810000 */
[----:B------:R-:W-:Y:S02]  /*3870*/  FSEL R59, R59, -INF , P6 ;  /* 0xff8000003b3b7808 */ /* 0x000fe40003000000 */
[----:B------:R-:W-:-:S02]  /*3880*/  ISETP.GT.AND P6, PT, R3, 0x38, PT ;  /* 0x000000380300780c */ /* 0x000fc40003fc4270 */
[----:B------:R-:W-:Y:S01]  /*3890*/  FSEL R21, R62, -INF , P5 ;  /* 0xff8000003e157808 */ /* 0x000fe20002800000 */
[--C-:B------:R-:W-:Y:S01]  /*38a0*/  IMAD.MOV.U32 R62, RZ, RZ, R119.reuse ;  /* 0x000000ffff3e7224 */ /* 0x100fe200078e0077 */
[----:B------:R-:W-:Y:S02]  /*38b0*/  ISETP.GT.AND P5, PT, R3, 0x39, PT ;  /* 0x000000390300780c */ /* 0x000fe40003fa4270 */
[----:B------:R-:W-:Y:S02]  /*38c0*/  FSEL R63, R63, -INF , P4 ;  /* 0xff8000003f3f7808 */ /* 0x000fe40002000000 */
[----:B------:R-:W-:Y:S01]  /*38d0*/  ISETP.GT.AND P4, PT, R3, 0x40, PT ;  /* 0x000000400300780c */ /* 0x000fe20003f84270 */
[----:B------:R-:W-:Y:S02]  /*38e0*/  WARPGROUP.DEPBAR.LE gsb0, 0x0 ;  /* 0x00008000000079c5 */ /* 0x000fe40000010000 */
[----:B------:R-:W-:Y:S01]  /*38f0*/  WARPGROUP.ARRIVE ;  /* 0x00000000000079c5 */ /* 0x000fe20000000000 */
[----:B------:R-:W-:Y:S01]  /*3900*/  FSEL R99, R48, -INF , P3 ;  /* 0xff80000030637808 */ /* 0x000fe20001800000 */
[----:B------:R-:W-:Y:S01]  /*3910*/  IMAD.MOV.U32 R48, RZ, RZ, R119 ;  /* 0x000000ffff307224 */ /* 0x000fe200078e0077 */
[----:B------:R-:W-:-:S02]  /*3920*/  FSEL R101, R49, -INF , P2 ;  /* 0xff80000031657808 */ /* 0x000fc40001000000 */
[----:B------:R-:W-:Y:S01]  /*3930*/  FMNMX.FTZ R0, R99, R0, !PT ;  /* 0x0000000063007209 */ /* 0x000fe20007810000 */
[----:B------:R-:W-:Y:S01]  /*3940*/  HGMMA.64x16x16.F32 R40, gdesc[UR52], R40, gsb0 ;  /* 0x00200000342879f0 */ /* 0x000fe20008000828 */
[----:B------:R-:W-:Y:S01]  /*3950*/  UMOV UR54, UR7 ;  /* 0x0000000700367c82 */ /* 0x000fe20008000000 */
[----:B------:R-:W-:Y:S01]  /*3960*/  UMOV UR55, 0x40000040 ;  /* 0x4000004000377882 */ /* 0x000fe20000000000 */
[----:B------:R-:W-:Y:S01]  /*3970*/  FSEL R103, R52, -INF , P6 ;  /* 0xff80000034677808 */ /* 0x000fe20003000000 */
[----:B------:R-:W-:Y:S01]  /*3980*/  IMAD.MOV.U32 R52, RZ, RZ, R119 ;  /* 0x000000ffff347224 */ /* 0x000fe200078e0077 */
[----:B------:R-:W-:Y:S02]  /*3990*/  FMNMX.FTZ R0, R101, R0, !PT ;  /* 0x0000000065007209 */ /* 0x000fe40007810000 */
[----:B------:R-:W-:Y:S02]  /*39a0*/  FSEL R105, R53, -INF , P5 ;  /* 0xff80000035697808 */ /* 0x000fe40002800000 */
[----:B------:R-:W-:-:S02]  /*39b0*/  FMNMX.FTZ R0, R103, R0, !PT ;  /* 0x0000000067007209 */ /* 0x000fc40007810000 */
[----:B------:R-:W-:Y:S01]  /*39c0*/  FSEL R49, R50, -INF , P3 ;  /* 0xff80000032317808 */ /* 0x000fe20001800000 */
[----:B------:R-:W-:Y:S01]  /*39d0*/  IMAD.MOV.U32 R50, RZ, RZ, R119 ;  /* 0x000000ffff327224 */ /* 0x000fe200078e0077 */
[----:B------:R-:W-:Y:S02]  /*39e0*/  ISETP.GT.AND P3, PT, R3, 0x41, PT ;  /* 0x000000410300780c */ /* 0x000fe40003f64270 */
[----:B------:R-:W-:Y:S02]  /*39f0*/  FMNMX.FTZ R0, R105, R0, !PT ;  /* 0x0000000069007209 */ /* 0x000fe40007810000 */
[----:B------:R-:W-:Y:S02]  /*3a00*/  FSEL R51, R51, -INF , P2 ;  /* 0xff80000033337808 */ /* 0x000fe40001000000 */
[----:B------:R-:W-:Y:S02]  /*3a10*/  ISETP.GT.AND P2, PT, R3, 0x48, PT ;  /* 0x000000480300780c */ /* 0x000fe40003f44270 */
[----:B------:R-:W-:-:S02]  /*3a20*/  FSEL R55, R55, -INF , P5 ;  /* 0xff80000037377808 */ /* 0x000fc40002800000 */
[----:B------:R-:W-:Y:S01]  /*3a30*/  ISETP.GT.AND P5, PT, R3, 0x68, PT ;  /* 0x000000680300780c */ /* 0x000fe20003fa4270 */
[----:B------:R-:W-:Y:S02]  /*3a40*/  WARPGROUP.DEPBAR.LE gsb0, 0x0 ;  /* 0x00008000000079c5 */ /* 0x000fe40000010000 */
[----:B------:R-:W-:Y:S01]  /*3a50*/  WARPGROUP.ARRIVE ;  /* 0x00000000000079c5 */ /* 0x000fe20000000000 */
[----:B------:R-:W-:Y:S02]  /*3a60*/  FSEL R107, R40, -INF , P4 ;  /* 0xff800000286b7808 */ /* 0x000fe40002000000 */
[----:B------:R-:W-:Y:S02]  /*3a70*/  FSEL R109, R41, -INF , P3 ;  /* 0xff800000296d7808 */ /* 0x000fe40001800000 */
[----:B------:R-:W-:Y:S01]  /*3a80*/  FMNMX.FTZ R0, R107, R0, !PT ;  /* 0x000000006b007209 */ /* 0x000fe20007810000 */
[----:B------:R-:W-:Y:S01]  /*3a90*/  HGMMA.64x16x16.F32 R32, gdesc[UR52], R32, gsb0 ;  /* 0x00200000342079f0 */ /* 0x000fe20008000820 */
[----:B------:R-:W-:Y:S01]  /*3aa0*/  UIADD3 UR54, UR6, 0xa06, URZ ;  /* 0x00000a0606367890 */ /* 0x000fe2000fffe03f */
[----:B------:R-:W-:Y:S01]  /*3ab0*/  FSEL R111, R44, -INF , P2 ;  /* 0xff8000002c6f7808 */ /* 0x000fe20001000000 */
[----:B------:R-:W-:Y:S01]  /*3ac0*/  UMOV UR55, 0x40000040 ;  /* 0x4000004000377882 */ /* 0x000fe20000000000 */
[----:B------:R-:W-:Y:S01]  /*3ad0*/  FMNMX.FTZ R0, R109, R0, !PT ;  /* 0x000000006d007209 */ /* 0x000fe20007810000 */
[----:B------:R-:W-:Y:S01]  /*3ae0*/  ULDC UR6, c[0x0][0x988] ;  /* 0x0002620000067ab9 */ /* 0x000fe20000000800 */
[----:B------:R-:W-:-:S02]  /*3af0*/  FSEL R113, R45, -INF , P1 ;  /* 0xff8000002d717808 */ /* 0x000fc40000800000 */
[----:B------:R-:W-:Y:S02]  /*3b00*/  FMNMX.FTZ R0, R111, R0, !PT ;  /* 0x000000006f007209 */ /* 0x000fe40007810000 */
[----:B------:R-:W-:Y:S02]  /*3b10*/  ISETP.GT.AND P1, PT, R3, 0x51, PT ;  /* 0x000000510300780c */ /* 0x000fe40003f24270 */
[----:B------:R-:W-:Y:S02]  /*3b20*/  FMNMX.FTZ R0, R113, R0, !PT ;  /* 0x0000000071007209 */ /* 0x000fe40007810000 */
[----:B------:R-:W-:Y:S02]  /*3b30*/  FSEL R43, R43, -INF , P3 ;  /* 0xff8000002b2b7808 */ /* 0x000fe40001800000 */
[C---:B------:R-:W-:Y:S02]  /*3b40*/  ISETP.GT.AND P3, PT, R3.reuse, 0x60, PT ;  /* 0x000000600300780c */ /* 0x040fe40003f64270 */
[----:B------:R-:W-:Y:S01]  /*3b50*/  FSEL R45, R42, -INF , P4 ;  /* 0xff8000002a2d7808 */ /* 0x000fe20002000000 */
[----:B------:R-:W-:Y:S01]  /*3b60*/  IMAD.MOV.U32 R42, RZ, RZ, R119 ;  /* 0x000000ffff2a7224 */ /* 0x000fe200078e0077 */
[----:B------:R-:W-:-:S02]  /*3b70*/  ISETP.GT.AND P4, PT, R3, 0x61, PT ;  /* 0x000000610300780c */ /* 0x000fc40003f84270 */
[----:B------:R-:W-:Y:S01]  /*3b80*/  FSEL R41, R54, -INF , P6 ;  /* 0xff80000036297808 */ /* 0x000fe20003000000 */
[----:B------:R-:W-:Y:S01]  /*3b90*/  IMAD.MOV.U32 R54, RZ, RZ, R119 ;  /* 0x000000ffff367224 */ /* 0x000fe200078e0077 */
[----:B------:R-:W-:Y:S02]  /*3ba0*/  ISETP.GT.AND P6, PT, R3, 0x69, PT ;  /* 0x000000690300780c */ /* 0x000fe40003fc4270 */
[----:B------:R-:W-:Y:S02]  /*3bb0*/  P2R R20, PR, RZ, 0x2 ;  /* 0x00000002ff147803 */ /* 0x000fe40000000000 */
[----:B------:R-:W-:Y:S01]  /*3bc0*/  MOV R44, R119 ;  /* 0x00000077002c7202 */ /* 0x000fe20000000f00 */
[----:B------:R-:W-:Y:S02]  /*3bd0*/  WARPGROUP.DEPBAR.LE gsb0, 0x0 ;  /* 0x00008000000079c5 */ /* 0x000fe40000010000 */
[----:B------:R-:W-:Y:S01]  /*3be0*/  WARPGROUP.ARRIVE ;  /* 0x00000000000079c5 */ /* 0x000fe20000000000 */
[----:B------:R-:W-:-:S02]  /*3bf0*/  FSEL R115, R32, -INF , P0 ;  /* 0xff80000020737808 */ /* 0x000fc40000000000 */
[----:B------:R-:W-:Y:S02]  /*3c00*/  ISETP.GT.AND P0, PT, R3, 0x58, PT ;  /* 0x000000580300780c */ /* 0x000fe40003f04270 */
[----:B------:R-:W-:Y:S01]  /*3c10*/  FSEL R117, R33, -INF , P1 ;  /* 0xff80000021757808 */ /* 0x000fe20000800000 */
[----:B------:R-:W-:Y:S01]  /*3c20*/  HGMMA.64x16x16.F32 R24, gdesc[UR52], R24, gsb0 ;  /* 0x00200000341879f0 */ /* 0x000fe20008000818 */
[----:B------:R-:W-:Y:S02]  /*3c30*/  FMNMX.FTZ R0, R115, R0, !PT ;  /* 0x0000000073007209 */ /* 0x000fe40007810000 */
[----:B------:R-:W-:Y:S01]  /*3c40*/  FSEL R33, R46, -INF , P2 ;  /* 0xff8000002e217808 */ /* 0x000fe20001000000 */
[----:B------:R-:W-:Y:S01]  /*3c50*/  IMAD.MOV.U32 R46, RZ, RZ, R119 ;  /* 0x000000ffff2e7224 */ /* 0x000fe200078e0077 */
[----:B------:R-:W-:Y:S02]  /*3c60*/  ISETP.GT.AND P2, PT, R3, 0x59, PT ;  /* 0x000000590300780c */ /* 0x000fe40003f44270 */
[----:B------:R-:W-:-:S02]  /*3c70*/  FSEL R121, R36, -INF , P0 ;  /* 0xff80000024797808 */ /* 0x000fc40000000000 */
[----:B------:R-:W-:Y:S02]  /*3c80*/  FMNMX.FTZ R0, R117, R0, !PT ;  /* 0x0000000075007209 */ /* 0x000fe40007810000 */
[----:B------:R-:W-:Y:S02]  /*3c90*/  FSEL R123, R37, -INF , P2 ;  /* 0xff800000257b7808 */ /* 0x000fe40001000000 */
[----:B------:R-:W-:Y:S02]  /*3ca0*/  FMNMX.FTZ R0, R121, R0, !PT ;  /* 0x0000000079007209 */ /* 0x000fe40007810000 */
[----:B------:R-:W-:Y:S02]  /*3cb0*/  P2R R14, PR, RZ, 0x1 ;  /* 0x00000001ff0e7803 */ /* 0x000fe40000000000 */
[----:B------:R-:W-:Y:S02]  /*3cc0*/  FMNMX.FTZ R0, R123, R0, !PT ;  /* 0x000000007b007209 */ /* 0x000fe40007810000 */
[----:B------:R-:W-:-:S02]  /*3cd0*/  ISETP.GT.AND P0, PT, R3, 0x49, PT ;  /* 0x000000490300780c */ /* 0x000fc40003f04270 */
[----:B------:R-:W-:Y:S02]  /*3ce0*/  ISETP.GT.AND P1, PT, R3, 0x50, PT ;  /* 0x000000500300780c */ /* 0x000fe40003f24270 */
[----:B------:R-:W-:Y:S02]  /*3cf0*/  FSEL R61, R47, -INF , P0 ;  /* 0xff8000002f3d7808 */ /* 0x000fe40000000000 */
[----:B------:R-:W-:Y:S02]  /*3d00*/  FSEL R37, R34, -INF , P1 ;  /* 0xff80000022257808 */ /* 0x000fe40000800000 */
[----:B------:R-:W-:Y:S02]  /*3d10*/  ISETP.NE.AND P1, PT, R20, RZ, PT ;  /* 0x000000ff1400720c */ /* 0x000fe40003f25270 */
[----:B------:R-:W-:Y:S02]  /*3d20*/  P2R R12, PR, RZ, 0x4 ;  /* 0x00000004ff0c7803 */ /* 0x000fe40000000000 */
[----:B------:R-:W-:-:S02]  /*3d30*/  ISETP.NE.AND P0, PT, R14, RZ, PT ;  /* 0x000000ff0e00720c */ /* 0x000fc40003f05270 */
[----:B------:R-:W-:Y:S02]  /*3d40*/  FSEL R35, R35, -INF , P1 ;  /* 0xff80000023237808 */ /* 0x000fe40000800000 */
[----:B------:R-:W-:Y:S01]  /*3d50*/  ISETP.NE.AND P1, PT, R80, RZ, PT ;  /* 0x000000ff5000720c */ /* 0x000fe20003f25270 */
[----:B------:R-:W-:-:S12]  /*3d60*/  IMAD.MOV.U32 R80, RZ, RZ, R119 ;  /* 0x000000ffff507224 */ /* 0x000fd800078e0077 */
[----:B------:R-:W-:Y:S01]  /*3d70*/  @!P1 VIADD R2, R2, 0x36840 ;  /* 0x0003684002029836 */ /* 0x000fe20000000000 */
[----:B------:R-:W-:Y:S02]  /*3d80*/  WARPGROUP.DEPBAR.LE gsb0, 0x0 ;  /* 0x00008000000079c5 */ /* 0x000fe40000010000 */
[----:B------:R-:W-:Y:S02]  /*3d90*/  FSEL R125, R24, -INF , P3 ;  /* 0xff800000187d7808 */ /* 0x000fe40001800000 */
[----:B------:R-:W-:Y:S02]  /*3da0*/  FSEL R127, R25, -INF , P4 ;  /* 0xff800000197f7808 */ /* 0x000fe40002000000 */
[----:B------:R-:W-:Y:S02]  /*3db0*/  FMNMX.FTZ R0, R125, R0, !PT ;  /* 0x000000007d007209 */ /* 0x000fe40007810000 */
[----:B------:R-:W-:Y:S02]  /*3dc0*/  FSEL R129, R28, -INF , P5 ;  /* 0xff8000001c817808 */ /* 0x000fe40002800000 */
[----:B------:R-:W-:-:S02]  /*3dd0*/  FMNMX.FTZ R0, R127, R0, !PT ;  /* 0x000000007f007209 */ /* 0x000fc40007810000 */
[----:B------:R-:W-:Y:S02]  /*3de0*/  FSEL R131, R29, -INF , P6 ;  /* 0xff8000001d837808 */ /* 0x000fe40003000000 */
[----:B------:R-:W-:Y:S02]  /*3df0*/  FMNMX.FTZ R0, R129, R0, !PT ;  /* 0x0000000081007209 */ /* 0x000fe40007810000 */
[----:B------:R-:W-:Y:S02]  /*3e00*/  FSEL R29, R38, -INF , P0 ;  /* 0xff800000261d7808 */ /* 0x000fe40000000000 */
[----:B------:R-:W-:Y:S01]  /*3e10*/  FMNMX.FTZ R6, R131, R0, !PT ;  /* 0x0000000083067209 */ /* 0x000fe20007810000 */
[----:B------:R-:W-:Y:S01]  /*3e20*/  IMAD.U32 R0, RZ, RZ, UR6 ;  /* 0x00000006ff007e24 */ /* 0x000fe2000f8e00ff */
[----:B------:R-:W-:Y:S02]  /*3e30*/  FSEL R27, R27, -INF , P4 ;  /* 0xff8000001b1b7808 */ /* 0x000fe40002000000 */
[----:B------:R-:W-:Y:S01]  /*3e40*/  FSEL R31, R31, -INF , P6 ;  /* 0xff8000001f1f7808 */ /* 0x000fe20003000000 */
[----:B------:R-:W0:Y:S01]  /*3e50*/  SHFL.BFLY PT, R25, R6, 0x2, 0x1f ;  /* 0x0c401f0006197f89 */ /* 0x000e2200000e0000 */
[----:B------:R-:W-:-:S02]  /*3e60*/  @!P1 PRMT R2, RZ, 0x654, R2 ;  /* 0x00000654ff029816 */ /* 0x000fc40000000002 */
[----:B------:R-:W-:Y:S01]  /*3e70*/  ISETP.NE.AND P0, PT, R82, RZ, PT ;  /* 0x000000ff5200720c */ /* 0x000fe20003f05270 */
[----:B------:R-:W-:Y:S01]  /*3e80*/  IMAD.MOV.U32 R82, RZ, RZ, R119 ;  /* 0x000000ffff527224 */ /* 0x000fe200078e0077 */
[----:B------:R1:W-:Y:S01]  /*3e90*/  @!P1 SYNCS.ARRIVE.TRANS64.RED.A1T0 RZ, [R2+URZ], RZ ;  /* 0x000000ff02ff99a7 */ /* 0x0003e2000810043f */
[----:B0-----:R-:W-:Y:S02]  /*3ea0*/  FMNMX.FTZ R25, R6, R25, !PT ;  /* 0x0000001906197209 */ /* 0x001fe40007810000 */
[----:B------:R-:W-:-:S03]  /*3eb0*/  FMNMX.FTZ R6, R5, R75, !PT ;  /* 0x0000004b05067209 */ /* 0x000fc60007810000 */
[----:B------:R-:W0:Y:S01]  /*3ec0*/  SHFL.BFLY PT, R4, R25, 0x1, 0x1f ;  /* 0x0c201f0019047f89 */ /* 0x000e2200000e0000 */
[----:B------:R-:W-:-:S04]  /*3ed0*/  FMNMX.FTZ R6, R9, R6, !PT ;  /* 0x0000000609067209 */ /* 0x000fc80007810000 */
[----:B------:R-:W-:-:S04]  /*3ee0*/  FMNMX.FTZ R6, R79, R6, !PT ;  /* 0x000000064f067209 */ /* 0x000fc80007810000 */
[----:B------:R-:W-:-:S04]  /*3ef0*/  FMNMX.FTZ R6, R11, R6, !PT ;  /* 0x000000060b067209 */ /* 0x000fc80007810000 */
[----:B------:R-:W-:-:S04]  /*3f00*/  FMNMX.FTZ R6, R67, R6, !PT ;  /* 0x0000000643067209 */ /* 0x000fc80007810000 */
[----:B------:R-:W-:-:S04]  /*3f10*/  FMNMX.FTZ R6, R13, R6, !PT ;  /* 0x000000060d067209 */ /* 0x000fc80007810000 */
[----:B------:R-:W-:Y:S02]  /*3f20*/  FMNMX.FTZ R6, R71, R6, !PT ;  /* 0x0000000647067209 */ /* 0x000fe40007810000 */
[----:B0-----:R-:W-:Y:S02]  /*3f30*/  FMNMX.FTZ R4, R25, R4, !PT ;  /* 0x0000000419047209 */ /* 0x001fe40007810000 */
[----:B------:R-:W-:Y:S02]  /*3f40*/  FMNMX.FTZ R6, R15, R6, !PT ;  /* 0x000000060f067209 */ /* 0x000fe40007810000 */
[C---:B------:R-:W-:Y:S01]  /*3f50*/  FSETP.NEU.FTZ.AND P2, PT, R4.reuse, -INF , PT ;  /* 0xff8000000400780b */ /* 0x040fe20003f5d000 */
[----:B------:R-:W-:Y:S01]  /*3f60*/  FMUL.FTZ R8, R4, R0 ;  /* 0x0000000004087220 */ /* 0x000fe20000410000 */
[----:B------:R-:W-:-:S04]  /*3f70*/  FMNMX.FTZ R6, R59, R6, !PT ;  /* 0x000000063b067209 */ /* 0x000fc80007810000 */
[----:B------:R-:W-:Y:S02]  /*3f80*/  FMNMX.FTZ R6, R21, R6, !PT ;  /* 0x0000000615067209 */ /* 0x000fe40007810000 */
[----:B------:R-:W-:Y:S02]  /*3f90*/  FSEL R10, R8, RZ, P2 ;  /* 0x000000ff080a7208 */ /* 0x000fe40001000000 */
[----:B------:R-:W-:Y:S02]  /*3fa0*/  FMNMX.FTZ R6, R63, R6, !PT ;  /* 0x000000063f067209 */ /* 0x000fe40007810000 */
[----:B------:R-:W-:Y:S01]  /*3fb0*/  ISETP.NE.AND P2, PT, R12, RZ, PT ;  /* 0x000000ff0c00720c */ /* 0x000fe20003f45270 */
[--C-:B------:R-:W-:Y:S01]  /*3fc0*/  FFMA.FTZ R53, R65, R0, -R10.reuse ;  /* 0x0000000041357223 */ /* 0x100fe2000001080a */
[----:B------:R-:W-:Y:S01]  /*3fd0*/  FMNMX.FTZ R6, R49, R6, !PT ;  /* 0x0000000631067209 */ /* 0x000fe20007810000 */
[-CC-:B------:R-:W-:Y:S01]  /*3fe0*/  FFMA.FTZ R57, R69, R0.reuse, -R10.reuse ;  /* 0x0000000045397223 */ /* 0x180fe2000001080a */
[----:B------:R-:W-:Y:S01]  /*3ff0*/  FSEL R39, R39, -INF , P2 ;  /* 0xff80000027277808 */ /* 0x000fe20001000000 */
[--C-:B------:R-:W-:Y:S01]  /*4000*/  FFMA.FTZ R200, R83, R0, -R10.reuse ;  /* 0x0000000053c87223 */ /* 0x100fe2000001080a */
[----:B------:R-:W-:Y:S01]  /*4010*/  FMNMX.FTZ R6, R51, R6, !PT ;  /* 0x0000000633067209 */ /* 0x000fe20007810000 */
[-CC-:B------:R-:W-:Y:S01]  /*4020*/  FFMA.FTZ R25, R73, R0.reuse, -R10.reuse ;  /* 0x0000000049197223 */ /* 0x180fe2000001080a */
[----:B------:R-:W-:Y:S01]  /*4030*/  FSEL R65, R26, -INF , P3 ;  /* 0xff8000001a417808 */ /* 0x000fe20001800000 */
[--C-:B------:R-:W-:Y:S01]  /*4040*/  FFMA.FTZ R202, R85, R0, -R10.reuse ;  /* 0x0000000055ca7223 */ /* 0x100fe2000001080a */
[----:B------:R-:W-:Y:S01]  /*4050*/  FMNMX.FTZ R6, R41, R6, !PT ;  /* 0x0000000629067209 */ /* 0x000fe20007810000 */
[----:B------:R-:W-:Y:S01]  /*4060*/  MUFU.EX2 R200, R200 ;  /* 0x000000c800c87308 */ /* 0x000fe20000000800 */
[----:B------:R-:W-:Y:S01]  /*4070*/  FSEL R69, R30, -INF , P5 ;  /* 0xff8000001e457808 */ /* 0x000fe20002800000 */
[--C-:B------:R-:W-:Y:S01]  /*4080*/  FFMA.FTZ R47, R77, R0, -R10.reuse ;  /* 0x000000004d2f7223 */ /* 0x100fe2000001080a */
[----:B------:R-:W-:Y:S01]  /*4090*/  FMNMX.FTZ R6, R55, R6, !PT ;  /* 0x0000000637067209 */ /* 0x000fe20007810000 */
[-CC-:B------:R-:W-:Y:S01]  /*40a0*/  FFMA.FTZ R196, R87, R0.reuse, -R10.reuse ;  /* 0x0000000057c47223 */ /* 0x180fe2000001080a */
[-CC-:B------:R-:W-:Y:S01]  /*40b0*/  FFMA.FTZ R198, R89, R0.reuse, -R10.reuse ;  /* 0x0000000059c67223 */ /* 0x180fe2000001080a */
[--C-:B------:R-:W-:Y:S01]  /*40c0*/  FFMA.FTZ R192, R91, R0, -R10.reuse ;  /* 0x000000005bc07223 */ /* 0x100fe2000001080a */
[----:B------:R-:W-:Y:S01]  /*40d0*/  FMNMX.FTZ R6, R45, R6, !PT ;  /* 0x000000062d067209 */ /* 0x000fe20007810000 */
[----:B------:R-:W0:Y:S01]  /*40e0*/  MUFU.EX2 R25, R25 ;  /* 0x0000001900197308 */ /* 0x000e220000000800 */
[-CC-:B------:R-:W-:Y:S01]  /*40f0*/  FFMA.FTZ R93, R93, R0.reuse, -R10.reuse ;  /* 0x000000005d5d7223 */ /* 0x180fe2000001080a */
[--C-:B------:R-:W-:Y:S01]  /*4100*/  FFMA.FTZ R95, R95, R0, -R10.reuse ;  /* 0x000000005f5f7223 */ /* 0x100fe2000001080a */
[----:B------:R-:W-:Y:S01]  /*4110*/  FMNMX.FTZ R6, R43, R6, !PT ;  /* 0x000000062b067209 */ /* 0x000fe20007810000 */
[-CC-:B------:R-:W-:Y:S01]  /*4120*/  FFMA.FTZ R97, R97, R0.reuse, -R10.reuse ;  /* 0x0000000061617223 */ /* 0x180fe2000001080a */
[-CC-:B------:R-:W-:Y:S01]  /*4130*/  FFMA.FTZ R99, R99, R0.reuse, -R10.reuse ;  /* 0x0000000063637223 */ /* 0x180fe2000001080a */
[--C-:B------:R-:W-:Y:S01]  /*4140*/  FFMA.FTZ R101, R101, R0, -R10.reuse ;  /* 0x0000000065657223 */ /* 0x100fe2000001080a */
[----:B------:R-:W-:Y:S01]  /*4150*/  FMNMX.FTZ R6, R33, R6, !PT ;  /* 0x0000000621067209 */ /* 0x000fe20007810000 */
[----:B------:R-:W2:Y:S01]  /*4160*/  MUFU.EX2 R202, R202 ;  /* 0x000000ca00ca7308 */ /* 0x000ea20000000800 */
[-CC-:B------:R-:W-:Y:S01]  /*4170*/  FFMA.FTZ R103, R103, R0.reuse, -R10.reuse ;  /* 0x0000000067677223 */ /* 0x180fe2000001080a */
[--C-:B------:R-:W-:Y:S01]  /*4180*/  FFMA.FTZ R105, R105, R0, -R10.reuse ;  /* 0x0000000069697223 */ /* 0x100fe2000001080a */
[----:B------:R-:W-:Y:S01]  /*4190*/  FMNMX.FTZ R6, R61, R6, !PT ;  /* 0x000000063d067209 */ /* 0x000fe20007810000 */
[-CC-:B------:R-:W-:Y:S01]  /*41a0*/  FFMA.FTZ R107, R107, R0.reuse, -R10.reuse ;  /* 0x000000006b6b7223 */ /* 0x180fe2000001080a */
[-CC-:B------:R-:W-:Y:S01]  /*41b0*/  FFMA.FTZ R109, R109, R0.reuse, -R10.reuse ;  /* 0x000000006d6d7223 */ /* 0x180fe2000001080a */
[--C-:B------:R-:W-:Y:S01]  /*41c0*/  FFMA.FTZ R111, R111, R0, -R10.reuse ;  /* 0x000000006f6f7223 */ /* 0x100fe2000001080a */
[----:B------:R-:W-:Y:S01]  /*41d0*/  FMNMX.FTZ R6, R37, R6, !PT ;  /* 0x0000000625067209 */ /* 0x000fe20007810000 */
[----:B------:R-:W3:Y:S01]  /*41e0*/  MUFU.EX2 R47, R47 ;  /* 0x0000002f002f7308 */ /* 0x000ee20000000800 */
[-CC-:B------:R-:W-:Y:S01]  /*41f0*/  FFMA.FTZ R113, R113, R0.reuse, -R10.reuse ;  /* 0x0000000071717223 */ /* 0x180fe2000001080a */
[--C-:B------:R-:W-:Y:S01]  /*4200*/  FFMA.FTZ R115, R115, R0, -R10.reuse ;  /* 0x0000000073737223 */ /* 0x100fe2000001080a */
[----:B------:R-:W-:Y:S01]  /*4210*/  FMNMX.FTZ R6, R35, R6, !PT ;  /* 0x0000000623067209 */ /* 0x000fe20007810000 */
[-CC-:B------:R-:W-:Y:S01]  /*4220*/  FFMA.FTZ R117, R117, R0.reuse, -R10.reuse ;  /* 0x0000000075757223 */ /* 0x180fe2000001080a */
[-CC-:B------:R-:W-:Y:S01]  /*4230*/  FFMA.FTZ R121, R121, R0.reuse, -R10.reuse ;  /* 0x0000000079797223 */ /* 0x180fe2000001080a */
[--C-:B------:R-:W-:Y:S01]  /*4240*/  FFMA.FTZ R123, R123, R0, -R10.reuse ;  /* 0x000000007b7b7223 */ /* 0x100fe2000001080a */
[----:B------:R-:W-:Y:S01]  /*4250*/  FMNMX.FTZ R6, R29, R6, !PT ;  /* 0x000000061d067209 */ /* 0x000fe20007810000 */
[----:B------:R-:W-:Y:S01]  /*4260*/  MUFU.EX2 R196, R196 ;  /* 0x000000c400c47308 */ /* 0x000fe20000000800 */
[-CC-:B------:R-:W-:Y:S01]  /*4270*/  FFMA.FTZ R125, R125, R0.reuse, -R10.reuse ;  /* 0x000000007d7d7223 */ /* 0x180fe2000001080a */
[--C-:B------:R-:W-:Y:S01]  /*4280*/  FFMA.FTZ R127, R127, R0, -R10.reuse ;  /* 0x000000007f7f7223 */ /* 0x100fe2000001080a */
[----:B------:R-:W-:Y:S01]  /*4290*/  FMNMX.FTZ R6, R39, R6, !PT ;  /* 0x0000000627067209 */ /* 0x000fe20007810000 */
[-CC-:B------:R-:W-:Y:S01]  /*42a0*/  FFMA.FTZ R129, R129, R0.reuse, -R10.reuse ;  /* 0x0000000081817223 */ /* 0x180fe2000001080a */
[----:B------:R-:W-:Y:S01]  /*42b0*/  FFMA.FTZ R10, R131, R0, -R10 ;  /* 0x00000000830a7223 */ /* 0x000fe2000001080a */
[--C-:B------:R-:W-:Y:S01]  /*42c0*/  IMAD.MOV.U32 R91, RZ, RZ, R119.reuse ;  /* 0x000000ffff5b7224 */ /* 0x100fe200078e0077 */
[----:B------:R-:W-:Y:S01]  /*42d0*/  FMNMX.FTZ R6, R65, R6, !PT ;  /* 0x0000000641067209 */ /* 0x000fe20007810000 */
[----:B------:R-:W-:Y:S01]  /*42e0*/  MUFU.EX2 R53, R53 ;  /* 0x0000003500357308 */ /* 0x000fe20000000800 */
[----:B------:R-:W-:-:S02]  /*42f0*/  IMAD.MOV.U32 R89, RZ, RZ, R119 ;  /* 0x000000ffff597224 */ /* 0x000fc400078e0077 */
[----:B------:R-:W-:Y:S01]  /*4300*/  FMNMX.FTZ R6, R27, R6, !PT ;  /* 0x000000061b067209 */ /* 0x000fe20007810000 */
[--C-:B------:R-:W-:Y:S02]  /*4310*/  IMAD.MOV.U32 R87, RZ, RZ, R119.reuse ;  /* 0x000000ffff577224 */ /* 0x100fe400078e0077 */
[--C-:B------:R-:W-:Y:S01]  /*4320*/  IMAD.MOV.U32 R85, RZ, RZ, R119.reuse ;  /* 0x000000ffff557224 */ /* 0x100fe200078e0077 */
[----:B------:R-:W-:Y:S01]  /*4330*/  FMNMX.FTZ R6, R69, R6, !PT ;  /* 0x0000000645067209 */ /* 0x000fe20007810000 */
[----:B------:R-:W-:Y:S01]  /*4340*/  MUFU.EX2 R198, R198 ;  /* 0x000000c600c67308 */ /* 0x000fe20000000800 */
[--C-:B------:R-:W-:Y:S02]  /*4350*/  IMAD.MOV.U32 R83, RZ, RZ, R119.reuse ;  /* 0x000000ffff537224 */ /* 0x100fe400078e0077 */
[----:B------:R-:W-:Y:S01]  /*4360*/  FMNMX.FTZ R6, R31, R6, !PT ;  /* 0x000000061f067209 */ /* 0x000fe20007810000 */
[--C-:B------:R-:W-:Y:S02]  /*4370*/  IMAD.MOV.U32 R77, RZ, RZ, R119.reuse ;  /* 0x000000ffff4d7224 */ /* 0x100fe400078e0077 */
[----:B------:R-:W-:-:S02]  /*4380*/  IMAD.MOV.U32 R73, RZ, RZ, R119 ;  /* 0x000000ffff497224 */ /* 0x000fc400078e0077 */
[----:B------:R-:W4:Y:S01]  /*4390*/  SHFL.BFLY PT, R3, R6, 0x2, 0x1f ;  /* 0x0c401f0006037f89 */ /* 0x000f2200000e0000 */
[----:B------:R-:W-:Y:S08]  /*43a0*/  MUFU.EX2 R57, R57 ;  /* 0x0000003900397308 */ /* 0x000ff00000000800 */
[----:B------:R-:W-:Y:S08]  /*43b0*/  MUFU.EX2 R192, R192 ;  /* 0x000000c000c07308 */ /* 0x000ff00000000800 */
[----:B------:R-:W-:Y:S01]  /*43c0*/  MUFU.EX2 R93, R93 ;  /* 0x0000005d005d7308 */ /* 0x000fe20000000800 */
[----:B----4-:R-:W-:-:S07]  /*43d0*/  FMNMX.FTZ R8, R6, R3, !PT ;  /* 0x0000000306087209 */ /* 0x010fce0007810000 */
[----:B------:R-:W-:Y:S01]  /*43e0*/  MUFU.EX2 R95, R95 ;  /* 0x0000005f005f7308 */ /* 0x000fe20000000800 */
[----:B------:R-:W4:Y:S07]  /*43f0*/  SHFL.BFLY PT, R3, R8, 0x1, 0x1f ;  /* 0x0c201f0008037f89 */ /* 0x000f2e00000e0000 */
[----:B------:R5:W-:Y:S08]  /*4400*/  MUFU.EX2 R194, R97 ;  /* 0x0000006100c27308 */ /* 0x000bf00000000800 */
[----:B------:R-:W-:Y:S01]  /*4410*/  MUFU.EX2 R99, R99 ;  /* 0x0000006300637308 */ /* 0x000fe20000000800 */
[----:B-----5:R-:W-:-:S07]  /*4420*/  IMAD.MOV.U32 R97, RZ, RZ, R119 ;  /* 0x000000ffff617224 */ /* 0x020fce00078e0077 */
[----:B------:R5:W-:Y:S01]  /*4430*/  MUFU.EX2 R188, R101 ;  /* 0x0000006500bc7308 */ /* 0x000be20000000800 */
[----:B----4-:R-:W-:-:S04]  /*4440*/  FMNMX.FTZ R3, R8, R3, !PT ;  /* 0x0000000308037209 */ /* 0x010fc80007810000 */
[C---:B------:R-:W-:Y:S01]  /*4450*/  FSETP.NEU.FTZ.AND P2, PT, R3.reuse, -INF , PT ;  /* 0xff8000000300780b */ /* 0x040fe20003f5d000 */
[-C--:B------:R-:W-:Y:S02]  /*4460*/  FMUL.FTZ R6, R3, R0.reuse ;  /* 0x0000000003067220 */ /* 0x080fe40000410000 */
[----:B------:R-:W-:Y:S01]  /*4470*/  MUFU.EX2 R103, R103 ;  /* 0x0000006700677308 */ /* 0x000fe20000000800 */
[--C-:B-----5:R-:W-:Y:S02]  /*4480*/  IMAD.MOV.U32 R101, RZ, RZ, R119.reuse ;  /* 0x000000ffff657224 */ /* 0x120fe400078e0077 */
[----:B------:R-:W-:Y:S02]  /*4490*/  FSEL R6, R6, RZ, P2 ;  /* 0x000000ff06067208 */ /* 0x000fe40001000000 */
[----:B------:R-:W-:Y:S01]  /*44a0*/  ISETP.GE.AND P2, PT, R81, 0x71, PT ;  /* 0x000000715100780c */ /* 0x000fe20003f46270 */
[----:B------:R-:W-:Y:S02]  /*44b0*/  IMAD.MOV.U32 R81, RZ, RZ, R119 ;  /* 0x000000ffff517224 */ /* 0x000fe400078e0077 */
[----:B------:R-:W-:Y:S01]  /*44c0*/  MUFU.EX2 R190, R105 ;  /* 0x0000006900be7308 */ /* 0x000fe20000000800 */
[-CC-:B------:R-:W-:Y:S01]  /*44d0*/  FFMA.FTZ R5, R5, R0.reuse, -R6.reuse ;  /* 0x0000000005057223 */ /* 0x180fe20000010806 */
[-CC-:B------:R-:W-:Y:S01]  /*44e0*/  FFMA.FTZ R67, R67, R0.reuse, -R6.reuse ;  /* 0x0000000043437223 */ /* 0x180fe20000010806 */
[-CC-:B------:R-:W-:Y:S01]  /*44f0*/  FFMA.FTZ R75, R75, R0.reuse, -R6.reuse ;  /* 0x000000004b4b7223 */ /* 0x180fe20000010806 */
[-CC-:B------:R-:W-:Y:S01]  /*4500*/  FFMA.FTZ R9, R9, R0.reuse, -R6.reuse ;  /* 0x0000000009097223 */ /* 0x180fe20000010806 */
[-CC-:B------:R-:W-:Y:S01]  /*4510*/  FFMA.FTZ R59, R59, R0.reuse, -R6.reuse ;  /* 0x000000003b3b7223 */ /* 0x180fe20000010806 */
[-CC-:B------:R-:W-:Y:S01]  /*4520*/  FFMA.FTZ R79, R79, R0.reuse, -R6.reuse ;  /* 0x000000004f4f7223 */ /* 0x180fe20000010806 */
[-CC-:B------:R-:W-:Y:S01]  /*4530*/  FFMA.FTZ R11, R11, R0.reuse, -R6.reuse ;  /* 0x000000000b0b7223 */ /* 0x180fe20000010806 */
[----:B------:R0:W-:Y:S01]  /*4540*/  MUFU.EX2 R14, R67 ;  /* 0x00000043000e7308 */ /* 0x0001e20000000800 */
[-CC-:B------:R-:W-:Y:S01]  /*4550*/  FFMA.FTZ R13, R13, R0.reuse, -R6.reuse ;  /* 0x000000000d0d7223 */ /* 0x180fe20000010806 */
[-CC-:B------:R-:W-:Y:S01]  /*4560*/  FFMA.FTZ R51, R51, R0.reuse, -R6.reuse ;  /* 0x0000000033337223 */ /* 0x180fe20000010806 */
[-CC-:B------:R-:W-:Y:S01]  /*4570*/  FFMA.FTZ R71, R71, R0.reuse, -R6.reuse ;  /* 0x0000000047477223 */ /* 0x180fe20000010806 */
[-CC-:B------:R-:W-:Y:S01]  /*4580*/  FFMA.FTZ R15, R15, R0.reuse, -R6.reuse ;  /* 0x000000000f0f7223 */ /* 0x180fe20000010806 */
[-CC-:B------:R-:W-:Y:S01]  /*4590*/  FFMA.FTZ R21, R21, R0.reuse, -R6.reuse ;  /* 0x0000000015157223 */ /* 0x180fe20000010806 */
[-CC-:B------:R-:W-:Y:S01]  /*45a0*/  FFMA.FTZ R43, R43, R0.reuse, -R6.reuse ;  /* 0x000000002b2b7223 */ /* 0x180fe20000010806 */
[-CC-:B------:R-:W-:Y:S01]  /*45b0*/  FFMA.FTZ R63, R63, R0.reuse, -R6.reuse ;  /* 0x000000003f3f7223 */ /* 0x180fe20000010806 */
[----:B------:R-:W-:Y:S01]  /*45c0*/  MUFU.EX2 R5, R5 ;  /* 0x0000000500057308 */ /* 0x000fe20000000800 */
[----:B0-----:R-:W-:Y:S01]  /*45d0*/  FADD.FTZ R67, R200, R25 ;  /* 0x00000019c8437221 */ /* 0x001fe20000010000 */
[-CC-:B------:R-:W-:Y:S01]  /*45e0*/  FFMA.FTZ R49, R49, R0.reuse, -R6.reuse ;  /* 0x0000000031317223 */ /* 0x180fe20000010806 */
[-CC-:B------:R-:W-:Y:S01]  /*45f0*/  FFMA.FTZ R41, R41, R0.reuse, -R6.reuse ;  /* 0x0000000029297223 */ /* 0x180fe20000010806 */
[-CC-:B------:R-:W-:Y:S01]  /*4600*/  FFMA.FTZ R55, R55, R0.reuse, -R6.reuse ;  /* 0x0000000037377223 */ /* 0x180fe20000010806 */
[----:B--2---:R-:W-:Y:S01]  /*4610*/  FADD.FTZ R30, R202, R67 ;  /* 0x00000043ca1e7221 */ /* 0x004fe20000010000 */
[-CC-:B------:R-:W-:Y:S01]  /*4620*/  FFMA.FTZ R45, R45, R0.reuse, -R6.reuse ;  /* 0x000000002d2d7223 */ /* 0x180fe20000010806 */
[-CC-:B------:R-:W-:Y:S01]  /*4630*/  FFMA.FTZ R33, R33, R0.reuse, -R6.reuse ;  /* 0x0000000021217223 */ /* 0x180fe20000010806 */
[----:B------:R0:W2:Y:S01]  /*4640*/  MUFU.EX2 R8, R75 ;  /* 0x0000004b00087308 */ /* 0x0000a20000000800 */
[--C-:B------:R-:W-:Y:S01]  /*4650*/  FFMA.FTZ R61, R61, R0, -R6.reuse ;  /* 0x000000003d3d7223 */ /* 0x100fe20000010806 */
[----:B------:R-:W-:Y:S01]  /*4660*/  F2FP.F16.F32.PACK_AB R200, R25, R200 ;  /* 0x000000c819c8723e */ /* 0x000fe200000000ff */
[-CC-:B------:R-:W-:Y:S01]  /*4670*/  FFMA.FTZ R37, R37, R0.reuse, -R6.reuse ;  /* 0x0000000025257223 */ /* 0x180fe20000010806 */
[-CC-:B------:R-:W-:Y:S01]  /*4680*/  FFMA.FTZ R35, R35, R0.reuse, -R6.reuse ;  /* 0x0000000023237223 */ /* 0x180fe20000010806 */
[-CC-:B------:R-:W-:Y:S01]  /*4690*/  FFMA.FTZ R29, R29, R0.reuse, -R6.reuse ;  /* 0x000000001d1d7223 */ /* 0x180fe20000010806 */
[-CC-:B------:R-:W-:Y:S01]  /*46a0*/  FFMA.FTZ R39, R39, R0.reuse, -R6.reuse ;  /* 0x0000000027277223 */ /* 0x180fe20000010806 */
[-CC-:B------:R-:W-:Y:S01]  /*46b0*/  FFMA.FTZ R65, R65, R0.reuse, -R6.reuse ;  /* 0x0000000041417223 */ /* 0x180fe20000010806 */
[----:B------:R-:W-:Y:S01]  /*46c0*/  MUFU.EX2 R9, R9 ;  /* 0x0000000900097308 */ /* 0x000fe20000000800 */
[-CC-:B------:R-:W-:Y:S01]  /*46d0*/  FFMA.FTZ R27, R27, R0.reuse, -R6.reuse ;  /* 0x000000001b1b7223 */ /* 0x180fe20000010806 */
[-CC-:B------:R-:W-:Y:S01]  /*46e0*/  FFMA.FTZ R69, R69, R0.reuse, -R6.reuse ;  /* 0x0000000045457223 */ /* 0x180fe20000010806 */
[----:B------:R-:W-:Y:S01]  /*46f0*/  FFMA.FTZ R31, R31, R0, -R6 ;  /* 0x000000001f1f7223 */ /* 0x000fe20000010806 */
[----:B---3--:R-:W-:Y:S01]  /*4700*/  F2FP.F16.F32.PACK_AB R202, R47, R202 ;  /* 0x000000ca2fca723e */ /* 0x008fe200000000ff */
[----:B------:R-:W-:-:S02]  /*4710*/  IMAD.MOV.U32 R105, RZ, RZ, R119 ;  /* 0x000000ffff697224 */ /* 0x000fc400078e0077 */
[--C-:B0-----:R-:W-:Y:S01]  /*4720*/  IMAD.MOV.U32 R75, RZ, RZ, R119.reuse ;  /* 0x000000ffff4b7224 */ /* 0x101fe200078e0077 */
[----:B------:R0:W-:Y:S01]  /*4730*/  MUFU.EX2 R24, R59 ;  /* 0x0000003b00187308 */ /* 0x0001e20000000800 */
[----:B--2---:R-:W-:Y:S01]  /*4740*/  F2FP.F16.F32.PACK_AB R201, R8, R5 ;  /* 0x0000000508c9723e */ /* 0x004fe200000000ff */
[----:B------:R-:W-:-:S06]  /*4750*/  IMAD.MOV.U32 R67, RZ, RZ, R119 ;  /* 0x000000ffff437224 */ /* 0x000fcc00078e0077 */
[----:B------:R2:W3:Y:S01]  /*4760*/  MUFU.EX2 R12, R79 ;  /* 0x0000004f000c7308 */ /* 0x0004e20000000800 */
[----:B0-----:R-:W-:Y:S01]  /*4770*/  FADD.FTZ R59, R47, R30 ;  /* 0x0000001e2f3b7221 */ /* 0x001fe20000010000 */
[----:B------:R-:W-:-:S03]  /*4780*/  IMAD.MOV.U32 R47, RZ, RZ, R119 ;  /* 0x000000ffff2f7224 */ /* 0x000fc600078e0077 */
[----:B------:R-:W-:Y:S01]  /*4790*/  FADD.FTZ R32, R196, R59 ;  /* 0x0000003bc4207221 */ /* 0x000fe20000010000 */
[C---:B------:R-:W-:Y:S02]  /*47a0*/  F2FP.F16.F32.PACK_AB R196, R53.reuse, R196 ;  /* 0x000000c435c4723e */ /* 0x040fe400000000ff */
[----:B------:R-:W0:Y:S01]  /*47b0*/  MUFU.EX2 R11, R11 ;  /* 0x0000000b000b7308 */ /* 0x000e220000000800 */
[----:B------:R-:W-:Y:S01]  /*47c0*/  FADD.FTZ R59, R53, R32 ;  /* 0x00000020353b7221 */ /* 0x000fe20000010000 */
[----:B------:R-:W-:Y:S01]  /*47d0*/  FADD.FTZ R32, R5, R8 ;  /* 0x0000000805207221 */ /* 0x000fe20000010000 */
[----:B--2---:R-:W-:Y:S02]  /*47e0*/  IMAD.MOV.U32 R79, RZ, RZ, R119 ;  /* 0x000000ffff4f7224 */ /* 0x004fe400078e0077 */
[----:B------:R-:W-:Y:S01]  /*47f0*/  FADD.FTZ R34, R198, R59 ;  /* 0x0000003bc6227221 */ /* 0x000fe20000010000 */
[C---:B------:R-:W-:Y:S01]  /*4800*/  F2FP.F16.F32.PACK_AB R198, R57.reuse, R198 ;  /* 0x000000c639c6723e */ /* 0x040fe200000000ff */
[--C-:B------:R-:W-:Y:S01]  /*4810*/  IMAD.MOV.U32 R53, RZ, RZ, R119.reuse ;  /* 0x000000ffff357224 */ /* 0x100fe200078e0077 */
[----:B------:R-:W-:Y:S01]  /*4820*/  MUFU.EX2 R13, R13 ;  /* 0x0000000d000d7308 */ /* 0x000fe20000000800 */
[----:B------:R-:W-:Y:S01]  /*4830*/  FADD.FTZ R59, R57, R34 ;  /* 0x00000022393b7221 */ /* 0x000fe20000010000 */
[----:B---3--:R-:W-:Y:S01]  /*4840*/  F2FP.F16.F32.PACK_AB R203, R12, R9 ;  /* 0x000000090ccb723e */ /* 0x008fe200000000ff */
[----:B------:R-:W-:-:S02]  /*4850*/  IMAD.MOV.U32 R57, RZ, RZ, R119 ;  /* 0x000000ffff397224 */ /* 0x000fc400078e0077 */
[----:B------:R-:W-:Y:S01]  /*4860*/  FADD.FTZ R36, R192, R59 ;  /* 0x0000003bc0247221 */ /* 0x000fe20000010000 */
[C---:B------:R-:W-:Y:S01]  /*4870*/  F2FP.F16.F32.PACK_AB R192, R93.reuse, R192 ;  /* 0x000000c05dc0723e */ /* 0x040fe200000000ff */
[--C-:B------:R-:W-:Y:S01]  /*4880*/  IMAD.MOV.U32 R59, RZ, RZ, R119.reuse ;  /* 0x000000ffff3b7224 */ /* 0x100fe200078e0077 */
[----:B------:R2:W-:Y:S01]  /*4890*/  MUFU.EX2 R28, R51 ;  /* 0x00000033001c7308 */ /* 0x0005e20000000800 */
[----:B------:R-:W-:Y:S01]  /*48a0*/  FADD.FTZ R36, R93, R36 ;  /* 0x000000245d247221 */ /* 0x000fe20000010000 */
[----:B0-----:R-:W-:Y:S01]  /*48b0*/  F2FP.F16.F32.PACK_AB R197, R14, R11 ;  /* 0x0000000b0ec5723e */ /* 0x001fe200000000ff */
[----:B------:R-:W-:-:S05]  /*48c0*/  IMAD.MOV.U32 R93, RZ, RZ, R119 ;  /* 0x000000ffff5d7224 */ /* 0x000fca00078e0077 */
[----:B------:R0:W3:Y:S01]  /*48d0*/  MUFU.EX2 R20, R71 ;  /* 0x0000004700147308 */ /* 0x0000e20000000800 */
[----:B--2---:R-:W-:-:S04]  /*48e0*/  FADD.FTZ R51, R9, R32 ;  /* 0x0000002009337221 */ /* 0x004fc80000010000 */
[----:B------:R-:W-:-:S03]  /*48f0*/  FADD.FTZ R34, R12, R51 ;  /* 0x000000330c227221 */ /* 0x000fc60000010000 */
[----:B------:R-:W2:Y:S01]  /*4900*/  MUFU.EX2 R15, R15 ;  /* 0x0000000f000f7308 */ /* 0x000ea20000000800 */
[----:B------:R-:W-:Y:S01]  /*4910*/  FADD.FTZ R51, R11, R34 ;  /* 0x000000220b337221 */ /* 0x000fe20000010000 */
[----:B0-----:R-:W-:-:S03]  /*4920*/  IMAD.MOV.U32 R71, RZ, RZ, R119 ;  /* 0x000000ffff477224 */ /* 0x001fc600078e0077 */
[----:B------:R-:W-:Y:S01]  /*4930*/  FADD.FTZ R34, R14, R51 ;  /* 0x000000330e227221 */ /* 0x000fe20000010000 */
[----:B------:R-:W-:Y:S02]  /*4940*/  FADD.FTZ R51, R95, R36 ;  /* 0x000000245f337221 */ /* 0x000fe40000010000 */
[----:B------:R-:W0:Y:S01]  /*4950*/  MUFU.EX2 R21, R21 ;  /* 0x0000001500157308 */ /* 0x000e220000000800 */
[----:B---3--:R-:W-:Y:S01]  /*4960*/  F2FP.F16.F32.PACK_AB R199, R20, R13 ;  /* 0x0000000d14c7723e */ /* 0x008fe200000000ff */
[C---:B------:R-:W-:Y:S01]  /*4970*/  FADD.FTZ R38, R194.reuse, R51 ;  /* 0x00000033c2267221 */ /* 0x040fe20000010000 */
[----:B------:R-:W-:Y:S01]  /*4980*/  F2FP.F16.F32.PACK_AB R194, R194, R95 ;  /* 0x0000005fc2c2723e */ /* 0x000fe200000000ff */
[----:B------:R-:W-:Y:S02]  /*4990*/  IMAD.MOV.U32 R95, RZ, RZ, R119 ;  /* 0x000000ffff5f7224 */ /* 0x000fe400078e0077 */
[----:B------:R-:W-:Y:S02]  /*49a0*/  FADD.FTZ R51, R99, R38 ;  /* 0x0000002663337221 */ /* 0x000fe40000010000 */
[----:B------:R3:W-:Y:S01]  /*49b0*/  MUFU.EX2 R32, R43 ;  /* 0x0000002b00207308 */ /* 0x0007e20000000800 */
[----:B--2---:R-:W-:-:S07]  /*49c0*/  F2FP.F16.F32.PACK_AB R193, R24, R15 ;  /* 0x0000000f18c1723e */ /* 0x004fce00000000ff */
[----:B------:R2:W4:Y:S01]  /*49d0*/  MUFU.EX2 R26, R63 ;  /* 0x0000003f001a7308 */ /* 0x0005220000000800 */
[----:B---3--:R-:W-:-:S04]  /*49e0*/  FADD.FTZ R43, R13, R34 ;  /* 0x000000220d2b7221 */ /* 0x008fc80000010000 */
[----:B------:R-:W-:-:S03]  /*49f0*/  FADD.FTZ R36, R20, R43 ;  /* 0x0000002b14247221 */ /* 0x000fc60000010000 */
[----:B------:R-:W3:Y:S01]  /*4a00*/  MUFU.EX2 R107, R107 ;  /* 0x0000006b006b7308 */ /* 0x000ee20000000800 */
[----:B------:R-:W-:Y:S01]  /*4a10*/  FADD.FTZ R43, R15, R36 ;  /* 0x000000240f2b7221 */ /* 0x000fe20000010000 */
[C---:B------:R-:W-:Y:S01]  /*4a20*/  FADD.FTZ R36, R188.reuse, R51 ;  /* 0x00000033bc247221 */ /* 0x040fe20000010000 */
[----:B------:R-:W-:Y:S01]  /*4a30*/  F2FP.F16.F32.PACK_AB R188, R188, R99 ;  /* 0x00000063bcbc723e */ /* 0x000fe200000000ff */
[----:B------:R-:W-:Y:S02]  /*4a40*/  IMAD.MOV.U32 R99, RZ, RZ, R119 ;  /* 0x000000ffff637224 */ /* 0x000fe400078e0077 */
[----:B-1----:R-:W-:Y:S01]  /*4a50*/  FADD.FTZ R2, R24, R43 ;  /* 0x0000002b18027221 */ /* 0x002fe20000010000 */
[----:B------:R-:W-:Y:S01]  /*4a60*/  FADD.FTZ R51, R103, R36 ;  /* 0x0000002467337221 */ /* 0x000fe20000010000 */
[----:B--2---:R-:W-:Y:S01]  /*4a70*/  IMAD.MOV.U32 R63, RZ, RZ, R119 ;  /* 0x000000ffff3f7224 */ /* 0x004fe200078e0077 */
[----:B------:R-:W1:Y:S01]  /*4a80*/  MUFU.EX2 R49, R49 ;  /* 0x0000003100317308 */ /* 0x000e620000000800 */
[----:B0-----:R-:W-:Y:S01]  /*4a90*/  FADD.FTZ R43, R21, R2 ;  /* 0x00000002152b7221 */ /* 0x001fe20000010000 */
[C---:B------:R-:W-:Y:S01]  /*4aa0*/  FADD.FTZ R38, R190.reuse, R51 ;  /* 0x00000033be267221 */ /* 0x040fe20000010000 */
[----:B------:R-:W-:Y:S01]  /*4ab0*/  F2FP.F16.F32.PACK_AB R190, R190, R103 ;  /* 0x00000067bebe723e */ /* 0x000fe200000000ff */
[----:B------:R-:W-:-:S02]  /*4ac0*/  IMAD.MOV.U32 R103, RZ, RZ, R119 ;  /* 0x000000ffff677224 */ /* 0x000fc400078e0077 */
[C---:B----4-:R-:W-:Y:S01]  /*4ad0*/  FADD.FTZ R36, R26.reuse, R43 ;  /* 0x0000002b1a247221 */ /* 0x050fe20000010000 */
[----:B------:R-:W-:Y:S01]  /*4ae0*/  F2FP.F16.F32.PACK_AB R195, R26, R21 ;  /* 0x000000151ac3723e */ /* 0x000fe200000000ff */
[--C-:B------:R-:W-:Y:S01]  /*4af0*/  IMAD.MOV.U32 R26, RZ, RZ, R119.reuse ;  /* 0x000000ffff1a7224 */ /* 0x100fe200078e0077 */
[----:B------:R0:W2:Y:S01]  /*4b00*/  MUFU.EX2 R184, R109 ;  /* 0x0000006d00b87308 */ /* 0x0000a20000000800 */
[----:B---3--:R-:W-:Y:S01]  /*4b10*/  FADD.FTZ R51, R107, R38 ;  /* 0x000000266b337221 */ /* 0x008fe20000010000 */
[----:B------:R-:W-:-:S06]  /*4b20*/  IMAD.MOV.U32 R24, RZ, RZ, R119 ;  /* 0x000000ffff187224 */ /* 0x000fcc00078e0077 */
[----:B------:R-:W3:Y:S01]  /*4b30*/  MUFU.EX2 R111, R111 ;  /* 0x0000006f006f7308 */ /* 0x000ee20000000800 */
[----:B-1----:R-:W-:Y:S01]  /*4b40*/  FADD.FTZ R43, R49, R36 ;  /* 0x00000024312b7221 */ /* 0x002fe20000010000 */
[C---:B------:R-:W-:Y:S01]  /*4b50*/  F2FP.F16.F32.PACK_AB R189, R28.reuse, R49 ;  /* 0x000000311cbd723e */ /* 0x040fe200000000ff */
[----:B0-----:R-:W-:Y:S02]  /*4b60*/  IMAD.MOV.U32 R109, RZ, RZ, R119 ;  /* 0x000000ffff6d7224 */ /* 0x001fe400078e0077 */
[----:B------:R-:W-:Y:S01]  /*4b70*/  FADD.FTZ R36, R28, R43 ;  /* 0x0000002b1c247221 */ /* 0x000fe20000010000 */
[----:B------:R-:W-:Y:S02]  /*4b80*/  IMAD.MOV.U32 R49, RZ, RZ, R119 ;  /* 0x000000ffff317224 */ /* 0x000fe400078e0077 */
[----:B------:R-:W0:Y:S01]  /*4b90*/  MUFU.EX2 R41, R41 ;  /* 0x0000002900297308 */ /* 0x000e220000000800 */
[C---:B--2---:R-:W-:Y:S01]  /*4ba0*/  FADD.FTZ R38, R184.reuse, R51 ;  /* 0x00000033b8267221 */ /* 0x044fe20000010000 */
[----:B------:R-:W-:Y:S01]  /*4bb0*/  F2FP.F16.F32.PACK_AB R184, R184, R107 ;  /* 0x0000006bb8b8723e */ /* 0x000fe200000000ff */
[----:B------:R-:W-:-:S02]  /*4bc0*/  IMAD.MOV.U32 R107, RZ, RZ, R119 ;  /* 0x000000ffff6b7224 */ /* 0x000fc400078e0077 */
[--C-:B------:R-:W-:Y:S02]  /*4bd0*/  IMAD.MOV.U32 R51, RZ, RZ, R119.reuse ;  /* 0x000000ffff337224 */ /* 0x100fe400078e0077 */
[----:B------:R-:W-:Y:S01]  /*4be0*/  IMAD.MOV.U32 R28, RZ, RZ, R119 ;  /* 0x000000ffff1c7224 */ /* 0x000fe200078e0077 */
[----:B------:R1:W2:Y:S01]  /*4bf0*/  MUFU.EX2 R186, R113 ;  /* 0x0000007100ba7308 */ /* 0x0002a20000000800 */
[----:B---3--:R-:W-:-:S07]  /*4c00*/  FADD.FTZ R43, R111, R38 ;  /* 0x000000266f2b7221 */ /* 0x008fce0000010000 */
[----:B------:R3:W4:Y:S01]  /*4c10*/  MUFU.EX2 R30, R55 ;  /* 0x00000037001e7308 */ /* 0x0007220000000800 */
[----:B0-----:R-:W-:Y:S01]  /*4c20*/  FADD.FTZ R25, R41, R36 ;  /* 0x0000002429197221 */ /* 0x001fe20000010000 */
[----:B-1----:R-:W-:-:S06]  /*4c30*/  IMAD.MOV.U32 R113, RZ, RZ, R119 ;  /* 0x000000ffff717224 */ /* 0x002fcc00078e0077 */
[----:B------:R-:W-:Y:S01]  /*4c40*/  MUFU.EX2 R115, R115 ;  /* 0x0000007300737308 */ /* 0x000fe20000000800 */
[C---:B--2---:R-:W-:Y:S01]  /*4c50*/  FADD.FTZ R38, R186.reuse, R43 ;  /* 0x0000002bba267221 */ /* 0x044fe20000010000 */
[----:B------:R-:W-:Y:S01]  /*4c60*/  F2FP.F16.F32.PACK_AB R186, R186, R111 ;  /* 0x0000006fbaba723e */ /* 0x000fe200000000ff */
[--C-:B------:R-:W-:Y:S02]  /*4c70*/  IMAD.MOV.U32 R111, RZ, RZ, R119.reuse ;  /* 0x000000ffff6f7224 */ /* 0x100fe400078e0077 */
[--C-:B---3--:R-:W-:Y:S02]  /*4c80*/  IMAD.MOV.U32 R55, RZ, RZ, R119.reuse ;  /* 0x000000ffff377224 */ /* 0x108fe400078e0077 */
[----:B------:R-:W-:Y:S01]  /*4c90*/  IMAD.MOV.U32 R43, RZ, RZ, R119 ;  /* 0x000000ffff2b7224 */ /* 0x000fe200078e0077 */
[----:B------:R-:W0:Y:S01]  /*4ca0*/  MUFU.EX2 R45, R45 ;  /* 0x0000002d002d7308 */ /* 0x000e220000000800 */
[C---:B----4-:R-:W-:Y:S01]  /*4cb0*/  FADD.FTZ R6, R30.reuse, R25 ;  /* 0x000000191e067221 */ /* 0x050fe20000010000 */
[----:B------:R-:W-:Y:S01]  /*4cc0*/  F2FP.F16.F32.PACK_AB R191, R30, R41 ;  /* 0x000000291ebf723e */ /* 0x000fe200000000ff */
[----:B------:R-:W-:-:S02]  /*4cd0*/  IMAD.MOV.U32 R41, RZ, RZ, R119 ;  /* 0x000000ffff297224 */ /* 0x000fc400078e0077 */
[----:B------:R-:W-:-:S03]  /*4ce0*/  IMAD.MOV.U32 R30, RZ, RZ, R119 ;  /* 0x000000ffff1e7224 */ /* 0x000fc600078e0077 */
[----:B------:R1:W-:Y:S08]  /*4cf0*/  MUFU.EX2 R180, R117 ;  /* 0x0000007500b47308 */ /* 0x0003f00000000800 */
[----:B------:R-:W-:Y:S01]  /*4d00*/  MUFU.EX2 R121, R121 ;  /* 0x0000007900797308 */ /* 0x000fe20000000800 */
[----:B0-----:R-:W-:Y:S01]  /*4d10*/  FADD.FTZ R25, R45, R6 ;  /* 0x000000062d197221 */ /* 0x001fe20000010000 */
[----:B------:R-:W-:Y:S01]  /*4d20*/  F2FP.F16.F32.PACK_AB R185, R32, R45 ;  /* 0x0000002d20b9723e */ /* 0x000fe200000000ff */
[----:B-1----:R-:W-:-:S02]  /*4d30*/  IMAD.MOV.U32 R117, RZ, RZ, R119 ;  /* 0x000000ffff757224 */ /* 0x002fc400078e0077 */
[----:B------:R-:W-:Y:S01]  /*4d40*/  FADD.FTZ R6, R32, R25 ;  /* 0x0000001920067221 */ /* 0x000fe20000010000 */
[--C-:B------:R-:W-:Y:S02]  /*4d50*/  IMAD.MOV.U32 R45, RZ, RZ, R119.reuse ;  /* 0x000000ffff2d7224 */ /* 0x100fe400078e0077 */
[----:B------:R-:W0:Y:S01]  /*4d60*/  MUFU.EX2 R33, R33 ;  /* 0x0000002100217308 */ /* 0x000e220000000800 */
[----:B------:R-:W-:-:S07]  /*4d70*/  IMAD.MOV.U32 R32, RZ, RZ, R119 ;  /* 0x000000ffff207224 */ /* 0x000fce00078e0077 */
[----:B------:R-:W-:Y:S08]  /*4d80*/  MUFU.EX2 R182, R123 ;  /* 0x0000007b00b67308 */ /* 0x000ff00000000800 */
[----:B------:R1:W2:Y:S01]  /*4d90*/  MUFU.EX2 R34, R61 ;  /* 0x0000003d00227308 */ /* 0x0002a20000000800 */
[----:B0-----:R-:W-:-:S07]  /*4da0*/  FADD.FTZ R25, R33, R6 ;  /* 0x0000000621197221 */ /* 0x001fce0000010000 */
[----:B------:R-:W0:Y:S01]  /*4db0*/  MUFU.EX2 R125, R125 ;  /* 0x0000007d007d7308 */ /* 0x000e220000000800 */
[----:B-1----:R-:W-:-:S07]  /*4dc0*/  IMAD.MOV.U32 R61, RZ, RZ, R119 ;  /* 0x000000ffff3d7224 */ /* 0x002fce00078e0077 */
[----:B------:R1:W-:Y:S01]  /*4dd0*/  MUFU.EX2 R2, R35 ;  /* 0x0000002300027308 */ /* 0x0003e20000000800 */
[C---:B--2---:R-:W-:Y:S01]  /*4de0*/  FADD.FTZ R6, R34.reuse, R25 ;  /* 0x0000001922067221 */ /* 0x044fe20000010000 */
[----:B------:R-:W-:Y:S01]  /*4df0*/  F2FP.F16.F32.PACK_AB R187, R34, R33 ;  /* 0x0000002122bb723e */ /* 0x000fe200000000ff */
[--C-:B------:R-:W-:Y:S02]  /*4e00*/  IMAD.MOV.U32 R34, RZ, RZ, R119.reuse ;  /* 0x000000ffff227224 */ /* 0x100fe400078e0077 */
[----:B------:R-:W-:-:S03]  /*4e10*/  IMAD.MOV.U32 R33, RZ, RZ, R119 ;  /* 0x000000ffff217224 */ /* 0x000fc600078e0077 */
[----:B------:R-:W2:Y:S01]  /*4e20*/  MUFU.EX2 R37, R37 ;  /* 0x0000002500257308 */ /* 0x000ea20000000800 */
[----:B-1----:R-:W-:-:S04]  /*4e30*/  FADD.FTZ R35, R115, R38 ;  /* 0x0000002673237221 */ /* 0x002fc80000010000 */
[C---:B------:R-:W-:Y:S01]  /*4e40*/  FADD.FTZ R38, R180.reuse, R35 ;  /* 0x00000023b4267221 */ /* 0x040fe20000010000 */
[----:B------:R-:W-:Y:S01]  /*4e50*/  F2FP.F16.F32.PACK_AB R180, R180, R115 ;  /* 0x00000073b4b4723e */ /* 0x000fe200000000ff */
[----:B------:R-:W-:Y:S01]  /*4e60*/  IMAD.MOV.U32 R115, RZ, RZ, R119 ;  /* 0x000000ffff737224 */ /* 0x000fe200078e0077 */
[----:B------:R-:W1:Y:S01]  /*4e70*/  MUFU.EX2 R176, R127 ;  /* 0x0000007f00b07308 */ /* 0x000e620000000800 */
[----:B------:R-:W-:-:S04]  /*4e80*/  FADD.FTZ R35, R121, R38 ;  /* 0x0000002679237221 */ /* 0x000fc80000010000 */
[C---:B------:R-:W-:Y:S01]  /*4e90*/  FADD.FTZ R40, R182.reuse, R35 ;  /* 0x00000023b6287221 */ /* 0x040fe20000010000 */
[----:B------:R-:W-:Y:S02]  /*4ea0*/  F2FP.F16.F32.PACK_AB R182, R182, R121 ;  /* 0x00000079b6b6723e */ /* 0x000fe400000000ff */
[----:B------:R-:W3:Y:S01]  /*4eb0*/  MUFU.EX2 R129, R129 ;  /* 0x0000008100817308 */ /* 0x000ee20000000800 */
[----:B0-----:R-:W-:Y:S01]  /*4ec0*/  FADD.FTZ R35, R125, R40 ;  /* 0x000000287d237221 */ /* 0x001fe20000010000 */
[----:B--2---:R-:W-:Y:S01]  /*4ed0*/  FADD.FTZ R25, R37, R6 ;  /* 0x0000000625197221 */ /* 0x004fe20000010000 */
[C---:B------:R-:W-:Y:S01]  /*4ee0*/  F2FP.F16.F32.PACK_AB R181, R2.reuse, R37 ;  /* 0x0000002502b5723e */ /* 0x040fe200000000ff */
[----:B------:R-:W-:Y:S02]  /*4ef0*/  IMAD.MOV.U32 R37, RZ, RZ, R119 ;  /* 0x000000ffff257224 */ /* 0x000fe400078e0077 */
[----:B------:R-:W-:Y:S01]  /*4f00*/  FADD.FTZ R6, R2, R25 ;  /* 0x0000001902067221 */ /* 0x000fe20000010000 */
[----:B------:R-:W-:Y:S01]  /*4f10*/  IMAD.MOV.U32 R2, RZ, RZ, 0x3f800000 ;  /* 0x3f800000ff027424 */ /* 0x000fe200078e00ff */
[----:B------:R-:W0:Y:S01]  /*4f20*/  MUFU.EX2 R29, R29 ;  /* 0x0000001d001d7308 */ /* 0x000e220000000800 */
[C---:B-1----:R-:W-:Y:S01]  /*4f30*/  FADD.FTZ R40, R176.reuse, R35 ;  /* 0x00000023b0287221 */ /* 0x042fe20000010000 */
[----:B------:R-:W-:-:S06]  /*4f40*/  F2FP.F16.F32.PACK_AB R176, R176, R125 ;  /* 0x0000007db0b0723e */ /* 0x000fcc00000000ff */
[----:B------:R-:W1:Y:S01]  /*4f50*/  MUFU.EX2 R10, R10 ;  /* 0x0000000a000a7308 */ /* 0x000e620000000800 */
[----:B---3--:R-:W-:Y:S01]  /*4f60*/  FADD.FTZ R35, R129, R40 ;  /* 0x0000002881237221 */ /* 0x008fe20000010000 */
[----:B------:R-:W-:-:S06]  /*4f70*/  IMAD.MOV.U32 R40, RZ, RZ, R119 ;  /* 0x000000ffff287224 */ /* 0x000fcc00078e0077 */
[----:B------:R2:W3:Y:S01]  /*4f80*/  MUFU.EX2 R36, R39 ;  /* 0x0000002700247308 */ /* 0x0004e20000000800 */
[----:B0-----:R-:W-:-:S07]  /*4f90*/  FADD.FTZ R25, R29, R6 ;  /* 0x000000061d197221 */ /* 0x001fce0000010000 */
[----:B------:R-:W0:Y:S01]  /*4fa0*/  MUFU.EX2 R65, R65 ;  /* 0x0000004100417308 */ /* 0x000e220000000800 */
[C---:B-1----:R-:W-:Y:S01]  /*4fb0*/  FADD.FTZ R6, R10.reuse, R35 ;  /* 0x000000230a067221 */ /* 0x042fe20000010000 */
[----:B------:R-:W-:Y:S01]  /*4fc0*/  F2FP.F16.F32.PACK_AB R178, R10, R129 ;  /* 0x000000810ab2723e */ /* 0x000fe200000000ff */
[--C-:B--2---:R-:W-:Y:S02]  /*4fd0*/  IMAD.MOV.U32 R39, RZ, RZ, R119.reuse ;  /* 0x000000ffff277224 */ /* 0x104fe400078e0077 */
[----:B------:R-:W-:-:S03]  /*4fe0*/  IMAD.MOV.U32 R35, RZ, RZ, R119 ;  /* 0x000000ffff237224 */ /* 0x000fc600078e0077 */
[----:B------:R1:W2:Y:S01]  /*4ff0*/  MUFU.EX2 R38, R27 ;  /* 0x0000001b00267308 */ /* 0x0002a20000000800 */
[C---:B---3--:R-:W-:Y:S01]  /*5000*/  FADD.FTZ R10, R36.reuse, R25 ;  /* 0x00000019240a7221 */ /* 0x048fe20000010000 */
[----:B------:R-:W-:Y:S01]  /*5010*/  F2FP.F16.F32.PACK_AB R183, R36, R29 ;  /* 0x0000001d24b7723e */ /* 0x000fe200000000ff */
[--C-:B------:R-:W-:Y:S02]  /*5020*/  IMAD.MOV.U32 R36, RZ, RZ, R119.reuse ;  /* 0x000000ffff247224 */ /* 0x100fe400078e0077 */
[--C-:B------:R-:W-:Y:S02]  /*5030*/  IMAD.MOV.U32 R29, RZ, RZ, R119.reuse ;  /* 0x000000ffff1d7224 */ /* 0x100fe400078e0077 */
[--C-:B------:R-:W-:Y:S01]  /*5040*/  IMAD.MOV.U32 R25, RZ, RZ, R119.reuse ;  /* 0x000000ffff197224 */ /* 0x100fe200078e0077 */
[----:B------:R-:W3:Y:S01]  /*5050*/  MUFU.EX2 R69, R69 ;  /* 0x0000004500457308 */ /* 0x000ee20000000800 */
[----:B0-----:R-:W-:Y:S01]  /*5060*/  FADD.FTZ R5, R65, R10 ;  /* 0x0000000a41057221 */ /* 0x001fe20000010000 */
[----:B-1----:R-:W-:-:S06]  /*5070*/  IMAD.MOV.U32 R27, RZ, RZ, R119 ;  /* 0x000000ffff1b7224 */ /* 0x002fcc00078e0077 */
[----:B------:R0:W1:Y:S01]  /*5080*/  MUFU.EX2 R8, R31 ;  /* 0x0000001f00087308 */ /* 0x0000620000000800 */
[C---:B--2---:R-:W-:Y:S01]  /*5090*/  FADD.FTZ R10, R38.reuse, R5 ;  /* 0x00000005260a7221 */ /* 0x044fe20000010000 */
[----:B------:R-:W-:Y:S01]  /*50a0*/  F2FP.F16.F32.PACK_AB R177, R38, R65 ;  /* 0x0000004126b1723e */ /* 0x000fe200000000ff */
[--C-:B------:R-:W-:Y:S02]  /*50b0*/  IMAD.MOV.U32 R65, RZ, RZ, R119.reuse ;  /* 0x000000ffff417224 */ /* 0x100fe400078e0077 */
[--C-:B------:R-:W-:Y:S02]  /*50c0*/  IMAD.MOV.U32 R38, RZ, RZ, R119.reuse ;  /* 0x000000ffff267224 */ /* 0x100fe400078e0077 */
[----:B---3--:R-:W-:Y:S01]  /*50d0*/  FADD.FTZ R5, R69, R10 ;  /* 0x0000000a45057221 */ /* 0x008fe20000010000 */
[----:B0-----:R-:W-:-:S03]  /*50e0*/  IMAD.MOV.U32 R31, RZ, RZ, R119 ;  /* 0x000000ffff1f7224 */ /* 0x001fc600078e0077 */
[C---:B-1----:R-:W-:Y:S01]  /*50f0*/  FADD.FTZ R5, R8.reuse, R5 ;  /* 0x0000000508057221 */ /* 0x042fe20000010000 */
[----:B------:R-:W-:Y:S01]  /*5100*/  F2FP.F16.F32.PACK_AB R179, R8, R69 ;  /* 0x0000004508b3723e */ /* 0x000fe200000000ff */
[----:B------:R-:W-:Y:S02]  /*5110*/  IMAD.MOV.U32 R8, RZ, RZ, 0x3f800000 ;  /* 0x3f800000ff087424 */ /* 0x000fe400078e00ff */
[----:B------:R-:W-:Y:S01]  /*5120*/  IMAD.MOV.U32 R69, RZ, RZ, R119 ;  /* 0x000000ffff457224 */ /* 0x000fe200078e0077 */
[----:B------:R-:W-:Y:S06]  /*5130*/  @!P2 BRA `(.L_x_15) ;  /* 0x0000003c00c4a947 */ /* 0x000fec0003800000 */
[----:B------:R-:W-:Y:S01]  /*5140*/  VIADD R10, R120, 0xfffffffe ;  /* 0xfffffffe780a7836 */ /* 0x000fe20000000000 */
[----:B------:R-:W-:Y:S01]  /*5150*/  CS2R R118, SRZ ;  /* 0x0000000000767805 */ /* 0x000fe2000001ff00 */
[----:B------:R-:W-:Y:S01]  /*5160*/  IMAD.MOV.U32 R9, RZ, RZ, R3 ;  /* 0x000000ffff097224 */ /* 0x000fe200078e0003 */
[----:B------:R-:W-:Y:S01]  /*5170*/  CS2R R114, SRZ ;  /* 0x0000000000727805 */ /* 0x000fe2000001ff00 */
[----:B------:R-:W-:Y:S01]  /*5180*/  IMAD.MOV.U32 R11, RZ, RZ, R4 ;  /* 0x000000ffff0b7224 */ /* 0x000fe200078e0004 */
[----:B------:R-:W-:Y:S01]  /*5190*/  CS2R R110, SRZ ;  /* 0x00000000006e7805 */ /* 0x000fe2000001ff00 */
[----:B------:R-:W-:Y:S01]  /*51a0*/  IMAD.MOV.U32 R2, RZ, RZ, 0x3f800000 ;  /* 0x3f800000ff027424 */ /* 0x000fe200078e00ff */
[----:B------:R-:W-:Y:S02]  /*51b0*/  CS2R R106, SRZ ;  /* 0x00000000006a7805 */ /* 0x000fe4000001ff00 */
[----:B------:R-:W-:Y:S02]  /*51c0*/  CS2R R102, SRZ ;  /* 0x0000000000667805 */ /* 0x000fe4000001ff00 */
[----:B------:R-:W-:-:S02]  /*51d0*/  CS2R R98, SRZ ;  /* 0x0000000000627805 */ /* 0x000fc4000001ff00 */
[----:B------:R-:W-:Y:S02]  /*51e0*/  CS2R R94, SRZ ;  /* 0x00000000005e7805 */ /* 0x000fe4000001ff00 */
[----:B------:R-:W-:Y:S02]  /*51f0*/  CS2R R90, SRZ ;  /* 0x00000000005a7805 */ /* 0x000fe4000001ff00 */
[----:B------:R-:W-:Y:S02]  /*5200*/  CS2R R86, SRZ ;  /* 0x0000000000567805 */ /* 0x000fe4000001ff00 */
        /* <DEDUP_REMOVED lines=38> */
[----:B------:R-:W-:Y:S01]  /*5470*/  CS2R R24, SRZ ;  /* 0x0000000000187805 */ /* 0x000fe2000001ff00 */
[----:B------:R-:W-:Y:S01]  /*5480*/  UMOV UR60, UR61 ;  /* 0x0000003d003c7c82 */ /* 0x000fe20008000000 */
[----:B------:R-:W-:-:S05]  /*5490*/  UMOV UR37, UR36 ;  /* 0x0000002400257c82 */ /* 0x000fca0008000000 */
.L_x_24:
[----:B------:R-:W-:-:S04]  /*54a0*/  UIADD3 UR6, UR37, 0x1, URZ ;  /* 0x0000000125067890 */ /* 0x000fc8000fffe03f */
[----:B------:R-:W-:-:S04]  /*54b0*/  UISETP.NE.AND UP0, UPT, UR6, 0x2, UPT ;  /* 0x000000020600788c */ /* 0x000fc8000bf05270 */
[----:B------:R-:W-:Y:S02]  /*54c0*/  USEL UR61, URZ, 0x1, UP0 ;  /* 0x000000013f3d7887 */ /* 0x000fe40008000000 */
[----:B------:R-:W-:Y:S02]  /*54d0*/  USEL UR36, UR6, URZ, UP0 ;  /* 0x0000003f06247287 */ /* 0x000fe40008000000 */
[----:B------:R-:W-:Y:S01]  /*54e0*/  ULOP3.LUT UR61, UR60, UR61, URZ, 0x3c, !UPT ;  /* 0x0000003d3c3d7292 */ /* 0x000fe2000f8e3c3f */
[----:B------:R-:W-:Y:S11]  /*54f0*/  @!P0 BRA `(.L_x_16) ;  /* 0x0000000000048947 */ /* 0x000ff60003800000 */
[----:B------:R-:W-:Y:S01]  /*5500*/  BPT.TRAP 0x1 ;  /* 0x000000040000795c */ /* 0x000fe20000300000 */
.L_x_16:
[----:B------:R-:W0:Y:S01]  /*5510*/  S2UR UR6, SR_CgaCtaId ;  /* 0x00000000000679c3 */ /* 0x000e220000008800 */
[----:B------:R-:W-:Y:S01]  /*5520*/  UMOV UR39, 0x400 ;  /* 0x0000040000277882 */ /* 0x000fe20000000000 */
[----:B------:R-:W-:-:S05]  /*5530*/  IMAD.U32 R0, RZ, RZ, UR61 ;  /* 0x0000003dff007e24 */ /* 0x000fca000f8e00ff */
[----:B------:R-:W-:Y:S01]  /*5540*/  SHF.L.U32 R0, R0, 0x1f, RZ ;  /* 0x0000001f00007819 */ /* 0x000fe200000006ff */
[----:B0-----:R-:W-:-:S04]  /*5550*/  ULEA UR39, UR6, UR39, 0x18 ;  /* 0x0000002706277291 */ /* 0x001fc8000f8ec03f */
[----:B------:R-:W-:-:S09]  /*5560*/  ULEA UR38, UR36, UR39, 0x3 ;  /* 0x0000002724267291 */ /* 0x000fd2000f8e183f */
[----:B------:R0:W1:Y:S01]  /*5570*/  SYNCS.PHASECHK.TRANS64.TRYWAIT P2, [UR38+0x36830], R0 ;  /* 0x03683000ff0075a7 */ /* 0x0000620008040166 */
[----:B------:R-:W-:Y:S05]  /*5580*/  @!P0 BRA `(.L_x_17) ;  /* 0x0000000000048947 */ /* 0x000fea0003800000 */
[----:B------:R-:W-:Y:S01]  /*5590*/  BPT.TRAP 0x1 ;  /* 0x000000040000795c */ /* 0x000fe20000300000 */
.L_x_17:
[----:B-1----:R-:W-:Y:S05]  /*55a0*/  @P2 BRA `(.L_x_18) ;  /* 0x0000000000082947 */ /* 0x002fea0003800000 */
[----:B------:R-:W1:Y:S02]  /*55b0*/  SYNCS.PHASECHK.TRANS64.TRYWAIT P2, [UR38+0x36830], R0 ;  /* 0x03683000ff0075a7 */ /* 0x000e640008040166 */
[----:B-1----:R-:W-:Y:S05]  /*55c0*/  @!P2 BRA `(.L_x_19) ;  /* 0x000000ac0048a947 */ /* 0x002fea0003800000 */
.L_x_18:
[----:B------:R-:W-:Y:S01]  /*55d0*/  R2UR UR6, R7 ;  /* 0x00000000070672ca */ /* 0x000fe200000e0000 */
[----:B------:R-:W-:Y:S01]  /*55e0*/  WARPGROUP.ARRIVE ;  /* 0x00000000000079c5 */ /* 0x000fe20000000000 */
[----:B------:R-:W-:Y:S01]  /*55f0*/  UMOV UR7, 0x40000040 ;  /* 0x4000004000077882 */ /* 0x000fe20000000000 */
[----:B------:R-:W-:Y:S01]  /*5600*/  UMOV UR56, UR4 ;  /* 0x0000000400387c82 */ /* 0x000fe20008000000 */
[----:B------:R-:W-:Y:S01]  /*5610*/  UMOV UR57, UR5 ;  /* 0x0000000500397c82 */ /* 0x000fe20008000000 */
[----:B------:R-:W-:Y:S01]  /*5620*/  UMOV UR59, 0x40000040 ;  /* 0x40000040003b7882 */ /* 0x000fe20000000000 */
[----:B------:R-:W-:Y:S01]  /*5630*/  UMOV UR11, 0x40000040 ;  /* 0x40000040000b7882 */ /* 0x000fe20000000000 */
[----:B------:R-:W-:Y:S01]  /*5640*/  UMOV UR15, 0x40000040 ;  /* 0x40000040000f7882 */ /* 0x000fe20000000000 */
[----:B------:R-:W-:Y:S01]  /*5650*/  UMOV UR19, 0x40000040 ;  /* 0x4000004000137882 */ /* 0x000fe20000000000 */
[----:B------:R-:W-:Y:S01]  /*5660*/  UMOV UR23, 0x40000040 ;  /* 0x4000004000177882 */ /* 0x000fe20000000000 */
[----:B------:R-:W-:Y:S01]  /*5670*/  UMOV UR27, 0x40000040 ;  /* 0x40000040001b7882 */ /* 0x000fe20000000000 */
[----:B------:R-:W-:Y:S01]  /*5680*/  UMOV UR31, 0x40000040 ;  /* 0x40000040001f7882 */ /* 0x000fe20000000000 */
[----:B------:R-:W-:Y:S01]  /*5690*/  UMOV UR35, 0x40000040 ;  /* 0x4000004000237882 */ /* 0x000fe20000000000 */
[----:B------:R-:W-:Y:S01]  /*56a0*/  UIMAD UR6, UR36, 0xa80, UR6 ;  /* 0x00000a80240678a4 */ /* 0x000fe2000f8e0206 */
[-C--:B------:R-:W-:Y:S01]  /*56b0*/  FMUL.FTZ R24, R24, R8.reuse ;  /* 0x0000000818187220 */ /* 0x080fe20000410000 */
[----:B------:R-:W-:Y:S01]  /*56c0*/  UMOV UR43, 0x40000040 ;  /* 0x40000040002b7882 */ /* 0x000fe20000000000 */
[----:B------:R-:W-:Y:S01]  /*56d0*/  UMOV UR47, 0x40000040 ;  /* 0x40000040002f7882 */ /* 0x000fe20000000000 */
[----:B------:R-:W-:Y:S01]  /*56e0*/  UIADD3 UR58, UR6, 0x80, URZ ;  /* 0x00000080063a7890 */ /* 0x000fe2000fffe03f */
[-C--:B------:R-:W-:Y:S01]  /*56f0*/  FMUL.FTZ R25, R25, R8.reuse ;  /* 0x0000000819197220 */ /* 0x080fe20000410000 */
[----:B------:R-:W-:Y:S01]  /*5700*/  UIADD3 UR10, UR6, 0x180, URZ ;  /* 0x00000180060a7890 */ /* 0x000fe2000fffe03f */
[----:B------:R-:W-:Y:S01]  /*5710*/  FMUL.FTZ R28, R28, R8 ;  /* 0x000000081c1c7220 */ /* 0x000fe20000410000 */
[----:B------:R-:W-:-:S02]  /*5720*/  UIADD3 UR14, UR6, 0x102, URZ ;  /* 0x00000102060e7890 */ /* 0x000fc4000fffe03f */
[----:B------:R-:W-:Y:S01]  /*5730*/  HGMMA.64x16x16.F32 R168, gdesc[UR4], RZ, !UPT, gsb0 ;  /* 0x0020000004a879f0 */ /* 0x000fe2000c0008ff */
[----:B------:R-:W-:Y:S01]  /*5740*/  UIADD3 UR7, UR6, 0x100, URZ ;  /* 0x0000010006077890 */ /* 0x000fe2000fffe03f */
[-C--:B------:R-:W-:Y:S01]  /*5750*/  FMUL.FTZ R29, R29, R8.reuse ;  /* 0x000000081d1d7220 */ /* 0x080fe20000410000 */
        /* <DEDUP_REMOVED lines=16> */
[----:B------:R-:W-:Y:S01]  /*5860*/  UMOV UR51, 0x40000040 ;  /* 0x4000004000337882 */ /* 0x000fe20000000000 */
[----:B------:R-:W-:Y:S01]  /*5870*/  UIADD3 UR54, UR6, 0x706, URZ ;  /* 0x0000070606367890 */ /* 0x000fe2000fffe03f */
[-C--:B------:R-:W-:Y:S01]  /*5880*/  FMUL.FTZ R48, R48, R8.reuse ;  /* 0x0000000830307220 */ /* 0x080fe20000410000 */
[----:B------:R-:W-:Y:S01]  /*5890*/  UMOV UR55, 0x40000040 ;  /* 0x4000004000377882 */ /* 0x000fe20000000000 */
[-C--:B------:R-:W-:Y:S01]  /*58a0*/  FMUL.FTZ R49, R49, R8.reuse ;  /* 0x0000000831317220 */ /* 0x080fe20000410000 */
        /* <DEDUP_REMOVED lines=27> */
[----:B------:R-:W-:Y:S01]  /*5a60*/  FMUL.FTZ R105, R105, R8 ;  /* 0x0000000869697220 */ /* 0x000fe20000410000 */
[----:B------:R-:W-:-:S02]  /*5a70*/  WARPGROUP.DEPBAR.LE gsb0, 0x0 ;  /* 0x00008000000079c5 */ /* 0x000fc40000010000 */
[----:B------:R-:W-:Y:S01]  /*5a80*/  WARPGROUP.ARRIVE ;  /* 0x00000000000079c5 */ /* 0x000fe20000000000 */
[-C--:B------:R-:W-:Y:S01]  /*5a90*/  FMUL.FTZ R108, R108, R8.reuse ;  /* 0x000000086c6c7220 */ /* 0x080fe20000410000 */
[-C--:B------:R-:W-:Y:S01]  /*5aa0*/  FMUL.FTZ R109, R109, R8.reuse ;  /* 0x000000086d6d7220 */ /* 0x080fe20000410000 */
[-C--:B------:R-:W-:Y:S01]  /*5ab0*/  FMUL.FTZ R112, R112, R8.reuse ;  /* 0x0000000870707220 */ /* 0x080fe20000410000 */
[-C--:B------:R-:W-:Y:S01]  /*5ac0*/  FMUL.FTZ R113, R113, R8.reuse ;  /* 0x0000000871717220 */ /* 0x080fe20000410000 */
[-C--:B------:R-:W-:Y:S01]  /*5ad0*/  FMUL.FTZ R116, R116, R8.reuse ;  /* 0x0000000874747220 */ /* 0x080fe20000410000 */
[----:B------:R-:W-:Y:S01]  /*5ae0*/  HGMMA.64x16x16.F32 R160, gdesc[UR56], RZ, !UPT, gsb0 ;  /* 0x0020000038a079f0 */ /* 0x000fe2000c0008ff */
[----:B------:R-:W-:Y:S01]  /*5af0*/  UMOV UR56, UR4 ;  /* 0x0000000400387c82 */ /* 0x000fe20008000000 */
[----:B------:R-:W-:Y:S01]  /*5b00*/  UMOV UR57, UR5 ;  /* 0x0000000500397c82 */ /* 0x000fe20008000000 */
[----:B------:R-:W-:Y:S01]  /*5b10*/  UMOV UR58, UR7 ;  /* 0x00000007003a7c82 */ /* 0x000fe20008000000 */
[----:B------:R-:W-:Y:S01]  /*5b20*/  UMOV UR59, 0x40000040 ;  /* 0x40000040003b7882 */ /* 0x000fe20000000000 */
[----:B------:R-:W-:Y:S01]  /*5b30*/  UIADD3 UR7, UR6, 0x200, URZ ;  /* 0x0000020006077890 */ /* 0x000fe2000fffe03f */
[----:B------:R-:W-:Y:S01]  /*5b40*/  FMUL.FTZ R117, R117, R8 ;  /* 0x0000000875757220 */ /* 0x000fe20000410000 */
        /* <DEDUP_REMOVED lines=49> */
[----:B------:R-:W-:-:S03]  /*5e60*/  FMUL.FTZ R119, R119, R2 ;  /* 0x0000000277777220 */ /* 0x000fc60000410000 */
[----:B------:R-:W-:Y:S01]  /*5e70*/  HGMMA.64x16x16.F32 R152, gdesc[UR56], RZ, !UPT, gsb0 ;  /* 0x00200000389879f0 */ /* 0x000fe2000c0008ff */
[----:B------:R-:W-:Y:S01]  /*5e80*/  UMOV UR56, UR4 ;  /* 0x0000000400387c82 */ /* 0x000fe20008000000 */
[----:B------:R-:W-:Y:S01]  /*5e90*/  UMOV UR57, UR5 ;  /* 0x0000000500397c82 */ /* 0x000fe20008000000 */
[----:B------:R-:W-:Y:S01]  /*5ea0*/  UMOV UR58, UR10 ;  /* 0x0000000a003a7c82 */ /* 0x000fe20008000000 */
[----:B------:R-:W-:Y:S01]  /*5eb0*/  UMOV UR59, 0x40000040 ;  /* 0x40000040003b7882 */ /* 0x000fe20000000000 */
[----:B------:R-:W-:Y:S01]  /*5ec0*/  UIADD3 UR10, UR6, 0x280, URZ ;  /* 0x00000280060a7890 */ /* 0x000fe2000fffe03f */
[----:B------:R-:W-:Y:S02]  /*5ed0*/  WARPGROUP.DEPBAR.LE gsb0, 0x0 ;  /* 0x00008000000079c5 */ /* 0x000fe40000010000 */
[----:B------:R-:W-:-:S06]  /*5ee0*/  WARPGROUP.ARRIVE ;  /* 0x00000000000079c5 */ /* 0x000fcc0000000000 */
        /* <DEDUP_REMOVED lines=24> */
[----:B------:R-:W-:Y:S03]  /*6070*/  HGMMA.64x16x16.F32 R120, gdesc[UR56], RZ, !UPT, gsb0 ;  /* 0x00200000387879f0 */ /* 0x000fe6000c0008ff */
[----:B------:R-:W-:Y:S02]  /*6080*/  WARPGROUP.DEPBAR.LE gsb0, 0x0 ;  /* 0x00008000000079c5 */ /* 0x000fe40000010000 */
[----:B------:R-:W-:-:S06]  /*6090*/  WARPGROUP.ARRIVE ;  /* 0x00000000000079c5 */ /* 0x000fcc0000000000 */
[----:B------:R-:W-:Y:S01]  /*60a0*/  HGMMA.64x16x16.F32 R168, gdesc[UR8], R168, gsb0 ;  /* 0x0020000008a879f0 */ /* 0x000fe200080008a8 */
[----:B------:R-:W-:Y:S01]  /*60b0*/  UMOV UR10, UR7 ;  /* 0x00000007000a7c82 */ /* 0x000fe20008000000 */
[----:B------:R-:W-:Y:S01]  /*60c0*/  UMOV UR11, 0x40000040 ;  /* 0x40000040000b7882 */ /* 0x000fe20000000000 */
[----:B------:R-:W-:Y:S01]  /*60d0*/  UIADD3 UR7, UR6, 0x182, URZ ;  /* 0x0000018206077890 */ /* 0x000fe2000fffe03f */
        /* <DEDUP_REMOVED lines=33> */
[----:B------:R-:W-:Y:S02]  /*62f0*/  UIADD3 UR10, UR6, 0x104, URZ ;  /* 0x00000104060a7890 */ /* 0x000fe4000fffe03f */
        /* <DEDUP_REMOVED lines=38> */
[----:B------:R-:W-:Y:S03]  /*6560*/  HGMMA.64x16x16.F32 R120, gdesc[UR12], R120, gsb0 ;  /* 0x002000000c7879f0 */ /* 0x000fe60008000878 */
        /* <DEDUP_REMOVED lines=329> */
[----:B------:R-:W-:Y:S02]  /*7a00*/  UIADD3 UR7, UR6, 0x986, URZ ;  /* 0x0000098606077890 */ /* 0x000fe4000fffe03f */
[----:B------:R-:W-:Y:S01]  /*7a10*/  UIADD3 UR6, UR6, 0xa06, URZ ;  /* 0x00000a0606067890 */ /* 0x000fe2000fffe03f */
[----:B------:R-:W-:Y:S02]  /*7a20*/  WARPGROUP.DEPBAR.LE gsb0, 0x0 ;  /* 0x00008000000079c5 */ /* 0x000fe40000010000 */
[----:B------:R-:W-:-:S06]  /*7a30*/  WARPGROUP.ARRIVE ;  /* 0x00000000000079c5 */ /* 0x000fcc0000000000 */
[----:B------:R-:W-:Y:S01]  /*7a40*/  HGMMA.64x16x16.F32 R144, gdesc[UR52], R144, gsb0 ;  /* 0x00200000349079f0 */ /* 0x000fe20008000890 */
[----:B------:R-:W-:Y:S01]  /*7a50*/  UMOV UR54, UR10 ;  /* 0x0000000a00367c82 */ /* 0x000fe20008000000 */
[----:B------:R-:W-:Y:S01]  /*7a60*/  UMOV UR55, 0x40000040 ;  /* 0x4000004000377882 */ /* 0x000fe20000000000 */
        /* <DEDUP_REMOVED lines=12> */
[----:B------:R-:W-:Y:S03]  /*7b30*/  HGMMA.64x16x16.F32 R120, gdesc[UR52], R120, gsb0 ;  /* 0x00200000347879f0 */ /* 0x000fe60008000878 */
[----:B------:R-:W-:Y:S02]  /*7b40*/  WARPGROUP.DEPBAR.LE gsb0, 0x0 ;  /* 0x00008000000079c5 */ /* 0x000fe40000010000 */
[----:B------:R-:W-:Y:S05]  /*7b50*/  @!P0 BRA `(.L_x_20) ;  /* 0x0000000000048947 */ /* 0x000fea0003800000 */
[----:B------:R-:W-:Y:S01]  /*7b60*/  BPT.TRAP 0x1 ;  /* 0x000000040000795c */ /* 0x000fe20000300000 */
.L_x_20:
[----:B------:R-:W-:Y:S01]  /*7b70*/  ULEA UR7, UR37, UR39, 0x3 ;  /* 0x0000002725077291 */ /* 0x000fe2000f8e183f */
[----:B01----:R-:W-:-:S05]  /*7b80*/  IMAD.U32 R0, RZ, RZ, UR60 ;  /* 0x0000003cff007e24 */ /* 0x003fca000f8e00ff */
[----:B------:R-:W-:-:S04]  /*7b90*/  SHF.L.U32 R0, R0, 0x1f, RZ ;  /* 0x0000001f00007819 */ /* 0x000fc800000006ff */
[----:B------:R0:W1:Y:S01]  /*7ba0*/  SYNCS.PHASECHK.TRANS64.TRYWAIT P2, [UR7+0x36850], R0 ;  /* 0x03685000ff0075a7 */ /* 0x0000620008040147 */
[----:B------:R-:W-:Y:S05]  /*7bb0*/  @!P0 BRA `(.L_x_21) ;  /* 0x0000000000048947 */ /* 0x000fea0003800000 */
[----:B------:R-:W-:Y:S01]  /*7bc0*/  BPT.TRAP 0x1 ;  /* 0x000000040000795c */ /* 0x000fe20000300000 */
.L_x_21:
[----:B-1----:R-:W-:Y:S05]  /*7bd0*/  @P2 BRA `(.L_x_22) ;  /* 0x0000000000082947 */ /* 0x002fea0003800000 */
[----:B------:R-:W1:Y:S02]  /*7be0*/  SYNCS.PHASECHK.TRANS64.TRYWAIT P2, [UR7+0x36850], R0 ;  /* 0x03685000ff0075a7 */ /* 0x000e640008040147 */
[----:B-1----:R-:W-:Y:S05]  /*7bf0*/  @!P2 BRA `(.L_x_23) ;  /* 0x0000008400d4a947 */ /* 0x002fea0003800000 */
.L_x_22:
[----:B------:R-:W-:Y:S01]  /*7c00*/  UIADD3 UR39, UR39, 0x400, URZ ;  /* 0x0000040027277890 */ /* 0x000fe2000fffe03f */
[----:B------:R-:W-:Y:S01]  /*7c10*/  WARPGROUP.ARRIVE ;  /* 0x00000000000079c5 */ /* 0x000fe20000000000 */
[----:B------:R-:W-:Y:S01]  /*7c20*/  UMOV UR11, 0x40000040 ;  /* 0x40000040000b7882 */ /* 0x000fe20000000000 */
[----:B01----:R-:W-:Y:S01]  /*7c30*/  FMNMX.FTZ R0, R168, R11, !PT ;  /* 0x0000000ba8007209 */ /* 0x003fe20007810000 */
[----:B------:R-:W-:Y:S01]  /*7c40*/  USHF.R.U32.HI UR39, URZ, 0x4, UR39 ;  /* 0x000000043f277899 */ /* 0x000fe20008011627 */
[C---:B------:R-:W-:Y:S01]  /*7c50*/  ISETP.GT.AND P2, PT, R10.reuse, RZ, PT ;  /* 0x000000ff0a00720c */ /* 0x040fe20003f44270 */
[----:B------:R-:W-:Y:S01]  /*7c60*/  UMOV UR60, UR61 ;  /* 0x0000003d003c7c82 */ /* 0x000fe20008000000 */
[----:B------:R-:W-:Y:S01]  /*7c70*/  FMNMX.FTZ R3, R169, R0, !PT ;  /* 0x00000000a9037209 */ /* 0x000fe20007810000 */
[----:B------:R-:W-:Y:S01]  /*7c80*/  ULOP3.LUT UR39, UR39, 0x3fff, URZ, 0xc0, !UPT ;  /* 0x00003fff27277892 */ /* 0x000fe2000f8ec03f */
[----:B------:R-:W-:Y:S02]  /*7c90*/  VIADD R10, R10, 0xffffffff ;  /* 0xffffffff0a0a7836 */ /* 0x000fe40000000000 */
[----:B------:R-:W-:Y:S01]  /*7ca0*/  FMNMX.FTZ R0, R172, R3, !PT ;  /* 0x00000003ac007209 */ /* 0x000fe20007810000 */
[----:B------:R-:W-:-:S03]  /*7cb0*/  ULOP3.LUT UR6, UR39, 0x3800000, URZ, 0xfc, !UPT ;  /* 0x0380000027067892 */ /* 0x000fc6000f8efc3f */
[----:B------:R-:W-:Y:S01]  /*7cc0*/  FMNMX.FTZ R3, R173, R0, !PT ;  /* 0x00000000ad037209 */ /* 0x000fe20007810000 */
[----:B------:R-:W-:-:S03]  /*7cd0*/  UIMAD UR6, UR37, 0xa80, UR6 ;  /* 0x00000a80250678a4 */ /* 0x000fc6000f8e0206 */
[----:B------:R-:W-:Y:S01]  /*7ce0*/  FMNMX.FTZ R0, R160, R3, !PT ;  /* 0x00000003a0007209 */ /* 0x000fe20007810000 */
[----:B------:R-:W-:-:S03]  /*7cf0*/  UMOV UR37, UR36 ;  /* 0x0000002400257c82 */ /* 0x000fc60008000000 */
[----:B------:R-:W-:Y:S01]  /*7d00*/  UMOV UR10, UR6 ;  /* 0x00000006000a7c82 */ /* 0x000fe20008000000 */
[----:B------:R-:W-:Y:S01]  /*7d10*/  FMNMX.FTZ R3, R161, R0, !PT ;  /* 0x00000000a1037209 */ /* 0x000fe20007810000 */
[----:B------:R-:W-:Y:S01]  /*7d20*/  HGMMA.64x192x16.F32 R24, R200, gdesc[UR8].tnspB, R24, gsb0 ;  /* 0x42e00008c8187df0 */ /* 0x000fe20008000818 */
[----:B------:R-:W-:Y:S01]  /*7d30*/  UIADD3 UR10, UR6, 0x80, URZ ;  /* 0x00000080060a7890 */ /* 0x000fe2000fffe03f */
[----:B------:R-:W-:Y:S01]  /*7d40*/  UMOV UR11, 0x40000040 ;  /* 0x40000040000b7882 */ /* 0x000fe20000000000 */
[----:B------:R-:W-:-:S04]  /*7d50*/  FMNMX.FTZ R0, R164, R3, !PT ;  /* 0x00000003a4007209 */ /* 0x000fc80007810000 */
        /* <DEDUP_REMOVED lines=20> */
[----:B------:R-:W-:Y:S02]  /*7ea0*/  FMNMX.FTZ R2, R125, R0, !PT ;  /* 0x000000007d027209 */ /* 0x000fe40007810000 */
[----:B------:R-:W0:Y:S03]  /*7eb0*/  LDC R0, c[0x0][0x988] ;  /* 0x00026200ff007b82 */ /* 0x000e260000000800 */
[----:B------:R-:W1:Y:S02]  /*7ec0*/  SHFL.BFLY PT, R3, R2, 0x2, 0x1f ;  /* 0x0c401f0002037f89 */ /* 0x000e6400000e0000 */
[----:B-1----:R-:W-:Y:S02]  /*7ed0*/  FMNMX.FTZ R3, R2, R3, !PT ;  /* 0x0000000302037209 */ /* 0x002fe40007810000 */
[----:B------:R-:W-:-:S03]  /*7ee0*/  FMNMX.FTZ R2, R170, R9, !PT ;  /* 0x00000009aa027209 */ /* 0x000fc60007810000 */
[----:B------:R-:W1:Y:S02]  /*7ef0*/  SHFL.BFLY PT, R4, R3, 0x1, 0x1f ;  /* 0x0c201f0003047f89 */ /* 0x000e6400000e0000 */
[----:B-1----:R-:W-:Y:S02]  /*7f00*/  FMNMX.FTZ R4, R3, R4, !PT ;  /* 0x0000000403047209 */ /* 0x002fe40007810000 */
[----:B------:R-:W-:-:S03]  /*7f10*/  FMNMX.FTZ R3, R171, R2, !PT ;  /* 0x00000002ab037209 */ /* 0x000fc60007810000 */
[----:B------:R-:W-:Y:S01]  /*7f20*/  FADD.FTZ R11, -R4, R11 ;  /* 0x0000000b040b7221 */ /* 0x000fe20000010100 */
[----:B------:R-:W-:-:S03]  /*7f30*/  FMNMX.FTZ R2, R174, R3, !PT ;  /* 0x00000003ae027209 */ /* 0x000fc60007810000 */
[----:B0-----:R-:W-:Y:S01]  /*7f40*/  FMUL.FTZ R8, R11, R0 ;  /* 0x000000000b087220 */ /* 0x001fe20000410000 */
[----:B------:R-:W-:-:S04]  /*7f50*/  FMNMX.FTZ R3, R175, R2, !PT ;  /* 0x00000002af037209 */ /* 0x000fc80007810000 */
[----:B------:R-:W-:Y:S01]  /*7f60*/  FMNMX.FTZ R2, R162, R3, !PT ;  /* 0x00000003a2027209 */ /* 0x000fe20007810000 */
[----:B------:R-:W-:Y:S03]  /*7f70*/  MUFU.EX2 R8, R8 ;  /* 0x0000000800087308 */ /* 0x000fe60000000800 */
        /* <DEDUP_REMOVED lines=10> */
[----:B------:R-:W-:Y:S01]  /*8020*/  FMNMX.FTZ R3, R151, R2, !PT ;  /* 0x0000000297037209 */ /* 0x000fe20007810000 */
[----:B------:R-:W-:Y:S02]  /*8030*/  WARPGROUP.DEPBAR.LE gsb0, 0x0 ;  /* 0x00008000000079c5 */ /* 0x000fe40000010000 */
[----:B------:R-:W-:Y:S01]  /*8040*/  WARPGROUP.ARRIVE ;  /* 0x00000000000079c5 */ /* 0x000fe20000000000 */
[----:B------:R-:W-:-:S04]  /*8050*/  FMNMX.FTZ R2, R138, R3, !PT ;  /* 0x000000038a027209 */ /* 0x000fc80007810000 */
        /* <DEDUP_REMOVED lines=13> */
[----:B------:R-:W-:-:S05]  /*8130*/  FMNMX.FTZ R2, R127, R2, !PT ;  /* 0x000000027f027209 */ /* 0x000fca0007810000 */
[----:B------:R-:W0:Y:S02]  /*8140*/  SHFL.BFLY PT, R3, R2, 0x2, 0x1f ;  /* 0x0c401f0002037f89 */ /* 0x000e2400000e0000 */
[----:B0-----:R-:W-:-:S05]  /*8150*/  FMNMX.FTZ R14, R2, R3, !PT ;  /* 0x00000003020e7209 */ /* 0x001fca0007810000 */
[----:B------:R-:W0:Y:S02]  /*8160*/  SHFL.BFLY PT, R3, R14, 0x1, 0x1f ;  /* 0x0c201f000e037f89 */ /* 0x000e2400000e0000 */
[----:B0-----:R-:W-:Y:S01]  /*8170*/  FMNMX.FTZ R3, R14, R3, !PT ;  /* 0x000000030e037209 */ /* 0x001fe20007810000 */
[----:B------:R-:W-:Y:S02]  /*8180*/  WARPGROUP.DEPBAR.LE gsb0, 0x0 ;  /* 0x00008000000079c5 */ /* 0x000fe40000010000 */
[----:B------:R-:W-:-:S06]  /*8190*/  WARPGROUP.ARRIVE ;  /* 0x00000000000079c5 */ /* 0x000fcc0000000000 */
[----:B------:R-:W-:Y:S01]  /*81a0*/  HGMMA.64x192x16.F32 R24, R192, gdesc[UR8].tnspB, R24, gsb0 ;  /* 0x42e00008c0187df0 */ /* 0x000fe20008000818 */
[----:B------:R-:W-:Y:S01]  /*81b0*/  UIADD3 UR10, UR6, 0x180, URZ ;  /* 0x00000180060a7890 */ /* 0x000fe2000fffe03f */
[----:B------:R-:W-:Y:S01]  /*81c0*/  UMOV UR11, 0x40000040 ;  /* 0x40000040000b7882 */ /* 0x000fe20000000000 */
[----:B------:R-:W-:Y:S02]  /*81d0*/  WARPGROUP.DEPBAR.LE gsb0, 0x0 ;  /* 0x00008000000079c5 */ /* 0x000fe40000010000 */
[----:B------:R-:W-:-:S15]  /*81e0*/  WARPGROUP.ARRIVE ;  /* 0x00000000000079c5 */ /* 0x000fde0000000000 */
[----:B------:R-:W-:Y:S01]  /*81f0*/  HGMMA.64x192x16.F32 R24, R188, gdesc[UR8].tnspB, R24, gsb0 ;  /* 0x42e00008bc187df0 */ /* 0x000fe20008000818 */
[----:B------:R-:W-:Y:S01]  /*8200*/  UIADD3 UR10, UR6, 0x200, URZ ;  /* 0x00000200060a7890 */ /* 0x000fe2000fffe03f */
[----:B------:R-:W-:Y:S01]  /*8210*/  UMOV UR11, 0x40000040 ;  /* 0x40000040000b7882 */ /* 0x000fe20000000000 */
[----:B------:R-:W-:Y:S02]  /*8220*/  WARPGROUP.DEPBAR.LE gsb0, 0x0 ;  /* 0x00008000000079c5 */ /* 0x000fe40000010000 */
[----:B------:R-:W-:Y:S01]  /*8230*/  WARPGROUP.ARRIVE ;  /* 0x00000000000079c5 */ /* 0x000fe20000000000 */
[----:B------:R-:W-:-:S04]  /*8240*/  FMUL.FTZ R189, R4, R0 ;  /* 0x0000000004bd7220 */ /* 0x000fc80000410000 */
[----:B------:R-:W-:-:S10]  /*8250*/  FFMA.FTZ R13, R153, R0, -R189 ;  /* 0x00000000990d7223 */ /* 0x000fd400000108bd */
[----:B------:R-:W-:Y:S01]  /*8260*/  HGMMA.64x192x16.F32 R24, R184, gdesc[UR8].tnspB, R24, gsb0 ;  /* 0x42e00008b8187df0 */ /* 0x000fe20008000818 */
[----:B------:R-:W-:Y:S01]  /*8270*/  UIADD3 UR10, UR6, 0x280, URZ ;  /* 0x00000280060a7890 */ /* 0x000fe2000fffe03f */
[-CC-:B------:R-:W-:Y:S01]  /*8280*/  FFMA.FTZ R200, R169, R0.reuse, -R189.reuse ;  /* 0x00000000a9c87223 */ /* 0x180fe200000108bd */
[----:B------:R-:W-:Y:S01]  /*8290*/  UMOV UR11, 0x40000040 ;  /* 0x40000040000b7882 */ /* 0x000fe20000000000 */
[----:B------:R-:W-:Y:S01]  /*82a0*/  UIADD3 UR6, UR6, 0x300, URZ ;  /* 0x0000030006067890 */ /* 0x000fe2000fffe03f */
[-CC-:B------:R-:W-:Y:S01]  /*82b0*/  FFMA.FTZ R153, R129, R0.reuse, -R189.reuse ;  /* 0x0000000081997223 */ /* 0x180fe200000108bd */
        /* <DEDUP_REMOVED lines=19> */
[----:B------:R-:W-:Y:S01]  /*83f0*/  FFMA.FTZ R124, R124, R0, -R189 ;  /* 0x000000007c7c7223 */ /* 0x000fe200000108bd */
[----:B------:R-:W-:Y:S01]  /*8400*/  MUFU.EX2 R11, R11 ;  /* 0x0000000b000b7308 */ /* 0x000fe20000000800 */
[----:B------:R-:W-:-:S04]  /*8410*/  IMAD.U32 R133, RZ, RZ, UR38 ;  /* 0x00000026ff857e24 */ /* 0x000fc8000f8e00ff */
[----:B------:R-:W-:-:S03]  /*8420*/  @!P1 VIADD R133, R133, 0x36840 ;  /* 0x0003684085859836 */ /* 0x000fc60000000000 */
[----:B------:R-:W-:Y:S02]  /*8430*/  MUFU.EX2 R200, R200 ;  /* 0x000000c800c87308 */ /* 0x000fe40000000800 */
[----:B------:R-:W-:-:S06]  /*8440*/  @!P1 PRMT R133, RZ, 0x654, R133 ;  /* 0x00000654ff859816 */ /* 0x000fcc0000000085 */
[----:B------:R-:W-:Y:S08]  /*8450*/  MUFU.EX2 R202, R202 ;  /* 0x000000ca00ca7308 */ /* 0x000ff00000000800 */
        /* <DEDUP_REMOVED lines=19> */
[----:B------:R-:W-:Y:S01]  /*8590*/  MUFU.EX2 R121, R121 ;  /* 0x0000007900797308 */ /* 0x000fe20000000800 */
[----:B------:R-:W-:-:S02]  /*85a0*/  WARPGROUP.DEPBAR.LE gsb0, 0x0 ;  /* 0x00008000000079c5 */ /* 0x000fc40000010000 */
[----:B------:R-:W-:Y:S01]  /*85b0*/  WARPGROUP.ARRIVE ;  /* 0x00000000000079c5 */ /* 0x000fe20000000000 */
[-CC-:B------:R-:W-:Y:S01]  /*85c0*/  FFMA.FTZ R184, R136, R0.reuse, -R189.reuse ;  /* 0x0000000088b87223 */ /* 0x180fe200000108bd */
[----:B------:R-:W-:-:S04]  /*85d0*/  FFMA.FTZ R186, R140, R0, -R189 ;  /* 0x000000008cba7223 */ /* 0x000fc800000108bd */
[----:B------:R-:W-:Y:S01]  /*85e0*/  HGMMA.64x192x16.F32 R24, R180, gdesc[UR8].tnspB, R24, gsb0 ;  /* 0x42e00008b4187df0 */ /* 0x000fe20008000818 */
[----:B------:R-:W-:Y:S01]  /*85f0*/  UMOV UR10, UR6 ;  /* 0x00000006000a7c82 */ /* 0x000fe20008000000 */
[----:B------:R-:W-:Y:S01]  /*8600*/  UMOV UR11, 0x40000040 ;  /* 0x40000040000b7882 */ /* 0x000fe20000000000 */
[----:B------:R-:W-:Y:S08]  /*8610*/  MUFU.EX2 R184, R184 ;  /* 0x000000b800b87308 */ /* 0x000ff00000000800 */
[----:B------:R-:W-:Y:S01]  /*8620*/  MUFU.EX2 R186, R186 ;  /* 0x000000ba00ba7308 */ /* 0x000fe20000000800 */
[----:B------:R-:W-:-:S02]  /*8630*/  WARPGROUP.DEPBAR.LE gsb0, 0x0 ;  /* 0x00008000000079c5 */ /* 0x000fc40000010000 */
[----:B------:R-:W-:Y:S01]  /*8640*/  WARPGROUP.ARRIVE ;  /* 0x00000000000079c5 */ /* 0x000fe20000000000 */
[-CC-:B------:R-:W-:Y:S01]  /*8650*/  FFMA.FTZ R180, R128, R0.reuse, -R189.reuse ;  /* 0x0000000080b47223 */ /* 0x180fe200000108bd */
[-CC-:B------:R-:W-:Y:S01]  /*8660*/  FFMA.FTZ R182, R132, R0.reuse, -R189.reuse ;  /* 0x0000000084b67223 */ /* 0x180fe200000108bd */
[-C--:B------:R-:W-:Y:S01]  /*8670*/  FFMA.FTZ R189, R125, R0.reuse, -R189 ;  /* 0x000000007dbd7223 */ /* 0x080fe200000108bd */
[----:B------:R-:W-:Y:S02]  /*8680*/  FADD.FTZ R125, -R3, R9 ;  /* 0x00000009037d7221 */ /* 0x000fe40000010100 */
[----:B------:R-:W-:Y:S01]  /*8690*/  HGMMA.64x192x16.F32 R24, R176, gdesc[UR8].tnspB, R24, gsb0 ;  /* 0x42e00008b0187df0 */ /* 0x000fe20008000818 */
[----:B------:R0:W-:Y:S01]  /*86a0*/  MUFU.EX2 R9, R189 ;  /* 0x000000bd00097308 */ /* 0x0001e20000000800 */
[-C--:B------:R-:W-:Y:S01]  /*86b0*/  FMUL.FTZ R2, R125, R0.reuse ;  /* 0x000000007d027220 */ /* 0x080fe20000410000 */
[----:B------:R-:W-:-:S04]  /*86c0*/  FMUL.FTZ R125, R3, R0 ;  /* 0x00000000037d7220 */ /* 0x000fc80000410000 */
[-CC-:B------:R-:W-:Y:S01]  /*86d0*/  FFMA.FTZ R201, R170, R0.reuse, -R125.reuse ;  /* 0x00000000aac97223 */ /* 0x180fe2000001087d */
[-CC-:B------:R-:W-:Y:S01]  /*86e0*/  FFMA.FTZ R20, R171, R0.reuse, -R125.reuse ;  /* 0x00000000ab147223 */ /* 0x180fe2000001087d */
[----:B------:R-:W-:Y:S01]  /*86f0*/  MUFU.EX2 R2, R2 ;  /* 0x0000000200027308 */ /* 0x000fe20000000800 */
[-CC-:B------:R-:W-:Y:S01]  /*8700*/  FFMA.FTZ R203, R174, R0.reuse, -R125.reuse ;  /* 0x00000000aecb7223 */ /* 0x180fe2000001087d */
[-CC-:B------:R-:W-:Y:S01]  /*8710*/  FFMA.FTZ R120, R175, R0.reuse, -R125.reuse ;  /* 0x00000000af787223 */ /* 0x180fe2000001087d */
[-CC-:B0-----:R-:W-:Y:S01]  /*8720*/  FFMA.FTZ R189, R146, R0.reuse, -R125.reuse ;  /* 0x0000000092bd7223 */ /* 0x181fe2000001087d */
[-CC-:B------:R-:W-:Y:S01]  /*8730*/  FFMA.FTZ R197, R162, R0.reuse, -R125.reuse ;  /* 0x00000000a2c57223 */ /* 0x180fe2000001087d */
[----:B------:R-:W-:Y:S02]  /*8740*/  IMAD.U32 R146, RZ, RZ, UR7 ;  /* 0x00000007ff927e24 */ /* 0x000fe4000f8e00ff */
[-CC-:B------:R-:W-:Y:S01]  /*8750*/  FFMA.FTZ R124, R163, R0.reuse, -R125.reuse ;  /* 0x00000000a37c7223 */ /* 0x180fe2000001087d */
[-CC-:B------:R-:W-:Y:S01]  /*8760*/  FFMA.FTZ R199, R166, R0.reuse, -R125.reuse ;  /* 0x00000000a6c77223 */ /* 0x180fe2000001087d */
[----:B------:R-:W0:Y:S01]  /*8770*/  MUFU.EX2 R201, R201 ;  /* 0x000000c900c97308 */ /* 0x000e220000000800 */
[-CC-:B------:R-:W-:Y:S01]  /*8780*/  FFMA.FTZ R185, R138, R0.reuse, -R125.reuse ;  /* 0x000000008ab97223 */ /* 0x180fe2000001087d */
[----:B------:R-:W-:Y:S01]  /*8790*/  @!P1 IADD3 R146, R146, 0x36860, RZ ;  /* 0x0003686092929810 */ /* 0x000fe20007ffe0ff */
[-CC-:B------:R-:W-:Y:S01]  /*87a0*/  FFMA.FTZ R128, R167, R0.reuse, -R125.reuse ;  /* 0x00000000a7807223 */ /* 0x180fe2000001087d */
[-CC-:B------:R-:W-:Y:S01]  /*87b0*/  FFMA.FTZ R193, R154, R0.reuse, -R125.reuse ;  /* 0x000000009ac17223 */ /* 0x180fe2000001087d */
[-CC-:B------:R-:W-:Y:S01]  /*87c0*/  FFMA.FTZ R132, R155, R0.reuse, -R125.reuse ;  /* 0x000000009b847223 */ /* 0x180fe2000001087d */
[----:B------:R-:W-:Y:S01]  /*87d0*/  @!P1 PRMT R146, RZ, 0x654, R146 ;  /* 0x00000654ff929816 */ /* 0x000fe20000000092 */
[-CC-:B------:R-:W-:Y:S01]  /*87e0*/  FFMA.FTZ R187, R142, R0.reuse, -R125.reuse ;  /* 0x000000008ebb7223 */ /* 0x180fe2000001087d */
[----:B------:R-:W1:Y:S01]  /*87f0*/  MUFU.EX2 R20, R20 ;  /* 0x0000001400147308 */ /* 0x000e620000000800 */
[-CC-:B------:R-:W-:Y:S01]  /*8800*/  FFMA.FTZ R195, R158, R0.reuse, -R125.reuse ;  /* 0x000000009ec37223 */ /* 0x180fe2000001087d */
[-CC-:B------:R-:W-:Y:S01]  /*8810*/  FFMA.FTZ R181, R130, R0.reuse, -R125.reuse ;  /* 0x0000000082b57223 */ /* 0x180fe2000001087d */
[-CC-:B------:R-:W-:Y:S01]  /*8820*/  FFMA.FTZ R136, R159, R0.reuse, -R125.reuse ;  /* 0x000000009f887223 */ /* 0x180fe2000001087d */
[-CC-:B------:R-:W-:Y:S01]  /*8830*/  FFMA.FTZ R140, R147, R0.reuse, -R125.reuse ;  /* 0x00000000938c7223 */ /* 0x180fe2000001087d */
[-CC-:B------:R-:W-:Y:S01]  /*8840*/  FFMA.FTZ R191, R150, R0.reuse, -R125.reuse ;  /* 0x0000000096bf7223 */ /* 0x180fe2000001087d */
[-CC-:B------:R-:W-:Y:S01]  /*8850*/  FFMA.FTZ R144, R151, R0.reuse, -R125.reuse ;  /* 0x0000000097907223 */ /* 0x180fe2000001087d */
[-C--:B------:R-:W-:Y:S01]  /*8860*/  FFMA.FTZ R143, R143, R0.reuse, -R125 ;  /* 0x000000008f8f7223 */ /* 0x080fe2000001087d */
[----:B------:R-:W2:Y:S01]  /*8870*/  MUFU.EX2 R203, R203 ;  /* 0x000000cb00cb7308 */ /* 0x000ea20000000800 */
[----:B0-----:R-:W-:Y:S01]  /*8880*/  FFMA.FTZ R5, R2, R5, R201 ;  /* 0x0000000502057223 */ /* 0x001fe200000100c9 */
[-CC-:B------:R-:W-:Y:S01]  /*8890*/  FFMA.FTZ R131, R131, R0.reuse, -R125.reuse ;  /* 0x0000000083837223 */ /* 0x180fe2000001087d */
[-CC-:B------:R-:W-:Y:S01]  /*88a0*/  FFMA.FTZ R134, R134, R0.reuse, -R125.reuse ;  /* 0x0000000086867223 */ /* 0x180fe2000001087d */
[-CC-:B------:R-:W-:Y:S01]  /*88b0*/  FFMA.FTZ R135, R135, R0.reuse, -R125.reuse ;  /* 0x0000000087877223 */ /* 0x180fe2000001087d */
[-CC-:B------:R-:W-:Y:S01]  /*88c0*/  FFMA.FTZ R123, R123, R0.reuse, -R125.reuse ;  /* 0x000000007b7b7223 */ /* 0x180fe2000001087d */
[----:B------:R-:W-:-:S02]  /*88d0*/  FFMA.FTZ R126, R126, R0, -R125 ;  /* 0x000000007e7e7223 */ /* 0x000fc4000001087d */
[----:B------:R-:W0:Y:S01]  /*88e0*/  MUFU.EX2 R120, R120 ;  /* 0x0000007800787308 */ /* 0x000e220000000800 */
[C---:B-1----:R-:W-:Y:S01]  /*88f0*/  FADD.FTZ R138, R20.reuse, R5 ;  /* 0x00000005148a7221 */ /* 0x042fe20000010000 */
[----:B------:R-:W-:-:S06]  /*8900*/  F2FP.F16.F32.PACK_AB R201, R20, R201 ;  /* 0x000000c914c9723e */ /* 0x000fcc00000000ff */
[----:B------:R-:W1:Y:S01]  /*8910*/  MUFU.EX2 R197, R197 ;  /* 0x000000c500c57308 */ /* 0x000e620000000800 */
[----:B--2---:R-:W-:-:S07]  /*8920*/  FADD.FTZ R5, R203, R138 ;  /* 0x0000008acb057221 */ /* 0x004fce0000010000 */
[----:B------:R-:W2:Y:S01]  /*8930*/  MUFU.EX2 R124, R124 ;  /* 0x0000007c007c7308 */ /* 0x000ea20000000800 */
[C---:B0-----:R-:W-:Y:S01]  /*8940*/  FADD.FTZ R138, R120.reuse, R5 ;  /* 0x00000005788a7221 */ /* 0x041fe20000010000 */
[----:B------:R-:W-:-:S06]  /*8950*/  F2FP.F16.F32.PACK_AB R203, R120, R203 ;  /* 0x000000cb78cb723e */ /* 0x000fcc00000000ff */
[----:B------:R-:W0:Y:S01]  /*8960*/  MUFU.EX2 R199, R199 ;  /* 0x000000c700c77308 */ /* 0x000e220000000800 */
[----:B-1----:R-:W-:-:S07]  /*8970*/  FADD.FTZ R5, R197, R138 ;  /* 0x0000008ac5057221 */ /* 0x002fce0000010000 */
[----:B------:R-:W1:Y:S01]  /*8980*/  MUFU.EX2 R128, R128 ;  /* 0x0000008000807308 */ /* 0x000e620000000800 */
[----:B--2---:R-:W-:Y:S01]  /*8990*/  FADD.FTZ R130, R124, R5 ;  /* 0x000000057c827221 */ /* 0x004fe20000010000 */
[----:B------:R-:W-:Y:S01]  /*89a0*/  FFMA.FTZ R5, R122, R0, -R125 ;  /* 0x000000007a057223 */ /* 0x000fe2000001087d */
[----:B------:R-:W-:-:S05]  /*89b0*/  F2FP.F16.F32.PACK_AB R197, R124, R197 ;  /* 0x000000c57cc5723e */ /* 0x000fca00000000ff */
[----:B------:R-:W2:Y:S08]  /*89c0*/  MUFU.EX2 R193, R193 ;  /* 0x000000c100c17308 */ /* 0x000eb00000000800 */
[----:B------:R-:W3:Y:S08]  /*89d0*/  MUFU.EX2 R132, R132 ;  /* 0x0000008400847308 */ /* 0x000ef00000000800 */
[----:B------:R-:W4:Y:S08]  /*89e0*/  MUFU.EX2 R195, R195 ;  /* 0x000000c300c37308 */ /* 0x000f300000000800 */
[----:B------:R-:W5:Y:S08]  /*89f0*/  MUFU.EX2 R136, R136 ;  /* 0x0000008800887308 */ /* 0x000f700000000800 */
[----:B------:R-:W5:Y:S08]  /*8a00*/  MUFU.EX2 R189, R189 ;  /* 0x000000bd00bd7308 */ /* 0x000f700000000800 */
[----:B------:R-:W5:Y:S08]  /*8a10*/  MUFU.EX2 R140, R140 ;  /* 0x0000008c008c7308 */ /* 0x000f700000000800 */
[----:B------:R-:W5:Y:S08]  /*8a20*/  MUFU.EX2 R191, R191 ;  /* 0x000000bf00bf7308 */ /* 0x000f700000000800 */
[----:B------:R-:W5:Y:S08]  /*8a30*/  MUFU.EX2 R144, R144 ;  /* 0x0000009000907308 */ /* 0x000f700000000800 */
[----:B------:R-:W5:Y:S08]  /*8a40*/  MUFU.EX2 R185, R185 ;  /* 0x000000b900b97308 */ /* 0x000f700000000800 */
        /* <DEDUP_REMOVED lines=8> */
[----:B------:R0:W-:Y:S05]  /*8ad0*/  @!P1 SYNCS.ARRIVE.TRANS64.RED.A1T0 RZ, [R133+URZ], RZ ;  /* 0x000000ff85ff99a7 */ /* 0x0001ea000810043f */
[----:B------:R-:W-:Y:S01]  /*8ae0*/  MUFU.EX2 R135, R135 ;  /* 0x0000008700877308 */ /* 0x000fe20000000800 */
[----:B------:R-:W-:Y:S02]  /*8af0*/  F2FP.F16.F32.PACK_AB R178, R9, R14 ;  /* 0x0000000e09b2723e */ /* 0x000fe400000000ff */
[----:B------:R-:W-:Y:S01]  /*8b00*/  F2FP.F16.F32.PACK_AB R176, R121, R12 ;  /* 0x0000000c79b0723e */ /* 0x000fe200000000ff */
[----:B0-----:R-:W-:Y:S01]  /*8b10*/  FFMA.FTZ R133, R8, R6, R11 ;  /* 0x0000000608857223 */ /* 0x001fe2000001000b */
[----:B------:R0:W-:Y:S01]  /*8b20*/  @!P1 SYNCS.ARRIVE.TRANS64.RED.A1T0 RZ, [R146+URZ], RZ ;  /* 0x000000ff92ff99a7 */ /* 0x0001e2000810043f */
[-CC-:B------:R-:W-:Y:S01]  /*8b30*/  FFMA.FTZ R6, R139, R0.reuse, -R125.reuse ;  /* 0x000000008b067223 */ /* 0x180fe2000001087d */
[----:B------:R-:W-:Y:S01]  /*8b40*/  FFMA.FTZ R125, R127, R0, -R125 ;  /* 0x000000007f7d7223 */ /* 0x000fe2000001087d */
[C---:B------:R-:W-:Y:S01]  /*8b50*/  FADD.FTZ R133, R200.reuse, R133 ;  /* 0x00000085c8857221 */ /* 0x040fe20000010000 */
[----:B------:R-:W-:Y:S01]  /*8b60*/  F2FP.F16.F32.PACK_AB R200, R200, R11 ;  /* 0x0000000bc8c8723e */ /* 0x000fe200000000ff */
[----:B------:R-:W-:Y:S02]  /*8b70*/  MUFU.EX2 R177, R5 ;  /* 0x0000000500b17308 */ /* 0x000fe40000000800 */
[----:B0-----:R-:W-:Y:S01]  /*8b80*/  FADD.FTZ R146, R202, R133 ;  /* 0x00000085ca927221 */ /* 0x001fe20000010000 */
[----:B------:R-:W-:-:S03]  /*8b90*/  F2FP.F16.F32.PACK_AB R202, R169, R202 ;  /* 0x000000caa9ca723e */ /* 0x000fc600000000ff */
[----:B------:R-:W-:Y:S02]  /*8ba0*/  FADD.FTZ R133, R169, R146 ;  /* 0x00000092a9857221 */ /* 0x000fe40000010000 */
[----:B------:R-:W0:Y:S02]  /*8bb0*/  MUFU.EX2 R6, R6 ;  /* 0x0000000600067308 */ /* 0x000e240000000800 */
[----:B------:R-:W-:Y:S01]  /*8bc0*/  FADD.FTZ R142, R196, R133 ;  /* 0x00000085c48e7221 */ /* 0x000fe20000010000 */
[----:B------:R-:W-:-:S03]  /*8bd0*/  F2FP.F16.F32.PACK_AB R196, R161, R196 ;  /* 0x000000c4a1c4723e */ /* 0x000fc600000000ff */
[----:B------:R-:W-:Y:S02]  /*8be0*/  FADD.FTZ R133, R161, R142 ;  /* 0x0000008ea1857221 */ /* 0x000fe40000010000 */
[----:B------:R-:W0:Y:S02]  /*8bf0*/  MUFU.EX2 R123, R123 ;  /* 0x0000007b007b7308 */ /* 0x000e240000000800 */
[----:B------:R-:W-:Y:S01]  /*8c00*/  FADD.FTZ R138, R198, R133 ;  /* 0x00000085c68a7221 */ /* 0x000fe20000010000 */
[----:B------:R-:W-:Y:S01]  /*8c10*/  FADD.FTZ R133, R199, R130 ;  /* 0x00000082c7857221 */ /* 0x000fe20000010000 */
[C---:B------:R-:W-:Y:S02]  /*8c20*/  F2FP.F16.F32.PACK_AB R198, R15.reuse, R198 ;  /* 0x000000c60fc6723e */ /* 0x040fe400000000ff */
[----:B------:R-:W-:Y:S01]  /*8c30*/  FADD.FTZ R139, R15, R138 ;  /* 0x0000008a0f8b7221 */ /* 0x000fe20000010000 */
[C---:B-1----:R-:W-:Y:S01]  /*8c40*/  FADD.FTZ R130, R128.reuse, R133 ;  /* 0x0000008580827221 */ /* 0x042fe20000010000 */
[----:B------:R-:W1:Y:S01]  /*8c50*/  MUFU.EX2 R179, R126 ;  /* 0x0000007e00b37308 */ /* 0x000e620000000800 */
[----:B------:R-:W-:Y:S01]  /*8c60*/  F2FP.F16.F32.PACK_AB R199, R128, R199 ;  /* 0x000000c780c7723e */ /* 0x000fe200000000ff */
[----:B------:R-:W-:Y:S01]  /*8c70*/  FADD.FTZ R138, R192, R139 ;  /* 0x0000008bc08a7221 */ /* 0x000fe20000010000 */
[----:B--2---:R-:W-:Y:S01]  /*8c80*/  FADD.FTZ R133, R193, R130 ;  /* 0x00000082c1857221 */ /* 0x004fe20000010000 */
[----:B------:R-:W-:-:S02]  /*8c90*/  F2FP.F16.F32.PACK_AB R192, R13, R192 ;  /* 0x000000c00dc0723e */ /* 0x000fc400000000ff */
[----:B------:R-:W-:Y:S01]  /*8ca0*/  FADD.FTZ R127, R13, R138 ;  /* 0x0000008a0d7f7221 */ /* 0x000fe20000010000 */
[C---:B---3--:R-:W-:Y:S01]  /*8cb0*/  FADD.FTZ R130, R132.reuse, R133 ;  /* 0x0000008584827221 */ /* 0x048fe20000010000 */
[----:B------:R-:W2:Y:S01]  /*8cc0*/  MUFU.EX2 R125, R125 ;  /* 0x0000007d007d7308 */ /* 0x000ea20000000800 */
[----:B------:R-:W-:Y:S01]  /*8cd0*/  F2FP.F16.F32.PACK_AB R193, R132, R193 ;  /* 0x000000c184c1723e */ /* 0x000fe200000000ff */
[----:B------:R-:W-:Y:S01]  /*8ce0*/  FADD.FTZ R138, R194, R127 ;  /* 0x0000007fc28a7221 */ /* 0x000fe20000010000 */
[----:B----4-:R-:W-:Y:S01]  /*8cf0*/  FADD.FTZ R11, R195, R130 ;  /* 0x00000082c30b7221 */ /* 0x010fe20000010000 */
[C---:B------:R-:W-:Y:S02]  /*8d00*/  F2FP.F16.F32.PACK_AB R194, R21.reuse, R194 ;  /* 0x000000c215c2723e */ /* 0x040fe400000000ff */
[----:B------:R-:W-:Y:S01]  /*8d10*/  FADD.FTZ R127, R21, R138 ;  /* 0x0000008a157f7221 */ /* 0x000fe20000010000 */
[C---:B-----5:R-:W-:Y:S01]  /*8d20*/  FADD.FTZ R130, R136.reuse, R11 ;  /* 0x0000000b88827221 */ /* 0x060fe20000010000 */
[----:B------:R-:W-:-:S02]  /*8d30*/  F2FP.F16.F32.PACK_AB R195, R136, R195 ;  /* 0x000000c388c3723e */ /* 0x000fc400000000ff */
[----:B------:R-:W-:Y:S01]  /*8d40*/  FADD.FTZ R20, R188, R127 ;  /* 0x0000007fbc147221 */ /* 0x000fe20000010000 */
[----:B------:R-:W-:Y:S01]  /*8d50*/  FADD.FTZ R11, R189, R130 ;  /* 0x00000082bd0b7221 */ /* 0x000fe20000010000 */
[C---:B------:R-:W-:Y:S02]  /*8d60*/  F2FP.F16.F32.PACK_AB R188, R145.reuse, R188 ;  /* 0x000000bc91bc723e */ /* 0x040fe400000000ff */
[----:B------:R-:W-:Y:S01]  /*8d70*/  FADD.FTZ R127, R145, R20 ;  /* 0x00000014917f7221 */ /* 0x000fe20000010000 */
[C---:B------:R-:W-:Y:S01]  /*8d80*/  FADD.FTZ R20, R140.reuse, R11 ;  /* 0x0000000b8c147221 */ /* 0x040fe20000010000 */
[----:B------:R-:W-:Y:S02]  /*8d90*/  F2FP.F16.F32.PACK_AB R189, R140, R189 ;  /* 0x000000bd8cbd723e */ /* 0x000fe400000000ff */
[----:B------:R-:W-:Y:S01]  /*8da0*/  FADD.FTZ R120, R190, R127 ;  /* 0x0000007fbe787221 */ /* 0x000fe20000010000 */
[----:B------:R-:W-:Y:S01]  /*8db0*/  FADD.FTZ R11, R191, R20 ;  /* 0x00000014bf0b7221 */ /* 0x000fe20000010000 */
[----:B------:R-:W-:-:S02]  /*8dc0*/  F2FP.F16.F32.PACK_AB R190, R149, R190 ;  /* 0x000000be95be723e */ /* 0x000fc400000000ff */
[----:B------:R-:W-:Y:S01]  /*8dd0*/  FADD.FTZ R13, R149, R120 ;  /* 0x00000078950d7221 */ /* 0x000fe20000010000 */
[C---:B------:R-:W-:Y:S01]  /*8de0*/  FADD.FTZ R20, R144.reuse, R11 ;  /* 0x0000000b90147221 */ /* 0x040fe20000010000 */
[----:B------:R-:W-:Y:S02]  /*8df0*/  F2FP.F16.F32.PACK_AB R191, R144, R191 ;  /* 0x000000bf90bf723e */ /* 0x000fe400000000ff */
[----:B------:R-:W-:Y:S01]  /*8e00*/  FADD.FTZ R120, R184, R13 ;  /* 0x0000000db8787221 */ /* 0x000fe20000010000 */
[----:B------:R-:W-:Y:S01]  /*8e10*/  FADD.FTZ R11, R185, R20 ;  /* 0x00000014b90b7221 */ /* 0x000fe20000010000 */
[C---:B0-----:R-:W-:Y:S02]  /*8e20*/  F2FP.F16.F32.PACK_AB R185, R6.reuse, R185 ;  /* 0x000000b906b9723e */ /* 0x041fe400000000ff */
[C---:B------:R-:W-:Y:S01]  /*8e30*/  FADD.FTZ R13, R137.reuse, R120 ;  /* 0x00000078890d7221 */ /* 0x040fe20000010000 */
[----:B------:R-:W-:Y:S01]  /*8e40*/  FADD.FTZ R20, R6, R11 ;  /* 0x0000000b06147221 */ /* 0x000fe20000010000 */
[----:B------:R-:W-:-:S02]  /*8e50*/  F2FP.F16.F32.PACK_AB R184, R137, R184 ;  /* 0x000000b889b8723e */ /* 0x000fc400000000ff */
[----:B------:R-:W-:Y:S01]  /*8e60*/  FADD.FTZ R120, R186, R13 ;  /* 0x0000000dba787221 */ /* 0x000fe20000010000 */
[----:B------:R-:W-:Y:S01]  /*8e70*/  FADD.FTZ R11, R187, R20 ;  /* 0x00000014bb0b7221 */ /* 0x000fe20000010000 */
[C---:B------:R-:W-:Y:S02]  /*8e80*/  F2FP.F16.F32.PACK_AB R186, R141.reuse, R186 ;  /* 0x000000ba8dba723e */ /* 0x040fe400000000ff */
[----:B------:R-:W-:Y:S01]  /*8e90*/  FADD.FTZ R13, R141, R120 ;  /* 0x000000788d0d7221 */ /* 0x000fe20000010000 */
[C---:B------:R-:W-:Y:S01]  /*8ea0*/  FADD.FTZ R20, R122.reuse, R11 ;  /* 0x0000000b7a147221 */ /* 0x040fe20000010000 */
[----:B------:R-:W-:Y:S01]  /*8eb0*/  F2FP.F16.F32.PACK_AB R187, R122, R187 ;  /* 0x000000bb7abb723e */ /* 0x000fe200000000ff */
[----:B------:R-:W-:Y:S02]  /*8ec0*/  IMAD.MOV.U32 R11, RZ, RZ, R4 ;  /* 0x000000ffff0b7224 */ /* 0x000fe400078e0004 */
        /* <DEDUP_REMOVED lines=8> */
[C---:B------:R-:W-:Y:S02]  /*8f50*/  F2FP.F16.F32.PACK_AB R182, R129.reuse, R182 ;  /* 0x000000b681b6723e */ /* 0x040fe400000000ff */
[----:B------:R-:W-:Y:S01]  /*8f60*/  FADD.FTZ R5, R129, R6 ;  /* 0x0000000681057221 */ /* 0x000fe20000010000 */
[C---:B------:R-:W-:Y:S01]  /*8f70*/  FADD.FTZ R20, R135.reuse, R20 ;  /* 0x0000001487147221 */ /* 0x040fe20000010000 */
[----:B------:R-:W-:-:S02]  /*8f80*/  F2FP.F16.F32.PACK_AB R183, R135, R183 ;  /* 0x000000b787b7723e */ /* 0x000fc400000000ff */
[----:B------:R-:W-:Y:S01]  /*8f90*/  FADD.FTZ R6, R12, R5 ;  /* 0x000000050c067221 */ /* 0x000fe20000010000 */
[----:B------:R-:W-:Y:S01]  /*8fa0*/  FADD.FTZ R20, R177, R20 ;  /* 0x00000014b1147221 */ /* 0x000fe20000010000 */
[----:B------:R-:W-:Y:S02]  /*8fb0*/  F2FP.F16.F32.PACK_AB R177, R123, R177 ;  /* 0x000000b17bb1723e */ /* 0x000fe400000000ff */
[----:B------:R-:W-:Y:S01]  /*8fc0*/  FADD.FTZ R5, R121, R6 ;  /* 0x0000000679057221 */ /* 0x000fe20000010000 */
[----:B------:R-:W-:-:S03]  /*8fd0*/  FADD.FTZ R20, R123, R20 ;  /* 0x000000147b147221 */ /* 0x000fc60000010000 */
[----:B------:R-:W-:Y:S01]  /*8fe0*/  FADD.FTZ R6, R14, R5 ;  /* 0x000000050e067221 */ /* 0x000fe20000010000 */
[----:B-1----:R-:W-:Y:S01]  /*8ff0*/  FADD.FTZ R20, R179, R20 ;  /* 0x00000014b3147221 */ /* 0x002fe20000010000 */
[----:B--2---:R-:W-:Y:S02]  /*9000*/  F2FP.F16.F32.PACK_AB R179, R125, R179 ;  /* 0x000000b37db3723e */ /* 0x004fe400000000ff */
[----:B------:R-:W-:Y:S01]  /*9010*/  FADD.FTZ R6, R9, R6 ;  /* 0x0000000609067221 */ /* 0x000fe20000010000 */
[----:B------:R-:W-:Y:S01]  /*9020*/  FADD.FTZ R5, R125, R20 ;  /* 0x000000147d057221 */ /* 0x000fe20000010000 */
[----:B------:R-:W-:Y:S01]  /*9030*/  IMAD.MOV.U32 R9, RZ, RZ, R3 ;  /* 0x000000ffff097224 */ /* 0x000fe200078e0003 */
[----:B------:R-:W-:Y:S06]  /*9040*/  @P2 BRA `(.L_x_24) ;  /* 0xffffffc400142947 */ /* 0x000fec000383ffff */
.L_x_15:
[----:B------:R-:W-:Y:S06]  /*9050*/  BAR.ARV 0x8, 0x180 ;  /* 0x0206000000007b1d */ /* 0x000fec0000002000 */
        /* <DEDUP_REMOVED lines=96> */
[----:B------:R-:W-:Y:S06]  /*9660*/  @!P0 BRA `(.L_x_25) ;  /* 0x0000000000048947 */ /* 0x000fec0003800000 */
[----:B------:R-:W-:Y:S01]  /*9670*/  BPT.TRAP 0x1 ;  /* 0x000000040000795c */ /* 0x000fe20000300000 */
.L_x_25:
        /* <DEDUP_REMOVED lines=9> */
.L_x_26:
[----:B-1----:R-:W-:Y:S05]  /*9710*/  @P2 BRA `(.L_x_27) ;  /* 0x0000000000082947 */ /* 0x002fea0003800000 */
[----:B------:R-:W1:Y:S02]  /*9720*/  SYNCS.PHASECHK.TRANS64.TRYWAIT P0, [UR12+0x36850], R2 ;  /* 0x03685002ff0075a7 */ /* 0x000e64000800014c */
[----:B-1----:R-:W-:Y:S05]  /*9730*/  @!P0 BRA `(.L_x_28) ;  /* 0x0000006c001c8947 */ /* 0x002fea0003800000 */
.L_x_27:
[----:B------:R-:W-:Y:S01]  /*9740*/  UIADD3 UR5, UR4, 0x400, URZ ;  /* 0x0000040004057890 */ /* 0x000fe2000fffe03f */
[----:B------:R-:W-:Y:S01]  /*9750*/  WARPGROUP.ARRIVE ;  /* 0x00000000000079c5 */ /* 0x000fe20000000000 */
[----:B------:R-:W-:Y:S01]  /*9760*/  UMOV UR7, 0x40000040 ;  /* 0x4000004000077882 */ /* 0x000fe20000000000 */
[----:B-1----:R-:W1:Y:S01]  /*9770*/  SHFL.BFLY PT, R7, R6, 0x2, 0x1f ;  /* 0x0c401f0006077f89 */ /* 0x002e6200000e0000 */
[----:B------:R-:W-:Y:S01]  /*9780*/  USHF.R.U32.HI UR5, URZ, 0x4, UR5 ;  /* 0x000000043f057899 */ /* 0x000fe20008011605 */
[----:B------:R-:W-:Y:S01]  /*9790*/  CS2R R142, SRZ ;  /* 0x00000000008e7805 */ /* 0x000fe2000001ff00 */
[----:B------:R-:W-:Y:S01]  /*97a0*/  IMAD.MOV.U32 R131, RZ, RZ, -0x800000 ;  /* 0xff800000ff837424 */ /* 0x000fe200078e00ff */
[----:B0-----:R-:W0:Y:S01]  /*97b0*/  SHFL.BFLY PT, R2, R5, 0x2, 0x1f ;  /* 0x0c401f0005027f89 */ /* 0x001e2200000e0000 */
[----:B------:R-:W-:Y:S01]  /*97c0*/  ULOP3.LUT UR5, UR5, 0x3fff, URZ, 0xc0, !UPT ;  /* 0x00003fff05057892 */ /* 0x000fe2000f8ec03f */
[----:B------:R-:W-:Y:S01]  /*97d0*/  IMAD.MOV.U32 R130, RZ, RZ, -0x800000 ;  /* 0xff800000ff827424 */ /* 0x000fe200078e00ff */
[----:B------:R-:W2:Y:S01]  /*97e0*/  LDC R132, c[0x0][0xbe8] ;  /* 0x0002fa00ff847b82 */ /* 0x000ea20000000800 */
[----:B------:R-:W-:Y:S01]  /*97f0*/  R2UR UR13, R208 ;  /* 0x00000000d00d72ca */ /* 0x000fe200000e0000 */
[----:B------:R-:W-:Y:S01]  /*9800*/  ULOP3.LUT UR5, UR5, 0x3800000, URZ, 0xfc, !UPT ;  /* 0x0380000005057892 */ /* 0x000fe2000f8efc3f */
[----:B------:R-:W-:Y:S01]  /*9810*/  R2UR UR15, R209 ;  /* 0x00000000d10f72ca */ /* 0x000fe200000e0000 */
[----:B------:R-:W-:Y:S01]  /*9820*/  ULDC UR10, c[0x0][0xc44] ;  /* 0x00031100000a7ab9 */ /* 0x000fe20000000800 */
[----:B------:R-:W-:Y:S01]  /*9830*/  R2UR UR14, R207 ;  /* 0x00000000cf0e72ca */ /* 0x000fe200000e0000 */
[----:B------:R-:W-:-:S02]  /*9840*/  UIMAD UR8, UR36, 0xa80, UR5 ;  /* 0x00000a80240878a4 */ /* 0x000fc4000f8e0205 */
[----:B------:R-:W3:Y:S05]  /*9850*/  LDC R161, c[0x0][0xc38] ;  /* 0x00030e00ffa17b82 */ /* 0x000eea0000000800 */
[----:B------:R-:W-:Y:S02]  /*9860*/  UMOV UR6, UR8 ;  /* 0x0000000800067c82 */ /* 0x000fe40008000000 */
[----:B------:R-:W-:Y:S01]  /*9870*/  HGMMA.64x192x16.F32 R24, R200, gdesc[UR4].tnspB, R24, gsb0 ;  /* 0x42e00004c8187df0 */ /* 0x000fe20008000818 */
[----:B------:R-:W-:Y:S02]  /*9880*/  UIADD3 UR6, UR8, 0x80, URZ ;  /* 0x0000008008067890 */ /* 0x000fe4000fffe03f */
[----:B------:R-:W4:Y:S01]  /*9890*/  S2UR UR5, SR_SWINHI ;  /* 0x00000000000579c3 */ /* 0x000f220000002f00 */
[----:B------:R-:W-:Y:S01]  /*98a0*/  UMOV UR7, 0x40000040 ;  /* 0x4000004000077882 */ /* 0x000fe20000000000 */
[----:B-1----:R-:W-:Y:S01]  /*98b0*/  FADD.FTZ R7, R7, R6 ;  /* 0x0000000607077221 */ /* 0x002fe20000010000 */
[----:B0-----:R-:W-:Y:S01]  /*98c0*/  FADD.FTZ R8, R2, R5 ;  /* 0x0000000502087221 */ /* 0x001fe20000010000 */
[----:B------:R-:W-:-:S03]  /*98d0*/  IMAD R5, R205, 0x40, R17 ;  /* 0x00000040cd057824 */ /* 0x000fc600078e0211 */
[----:B------:R-:W0:Y:S04]  /*98e0*/  SHFL.BFLY PT, R2, R7, 0x1, 0x1f ;  /* 0x0c201f0007027f89 */ /* 0x000e2800000e0000 */
[----:B------:R-:W1:Y:S01]  /*98f0*/  SHFL.BFLY PT, R9, R8, 0x1, 0x1f ;  /* 0x0c201f0008097f89 */ /* 0x000e6200000e0000 */
[----:B0-----:R-:W-:Y:S01]  /*9900*/  FADD.FTZ R10, R7, R2 ;  /* 0x00000002070a7221 */ /* 0x001fe20000010000 */
[----:B-1----:R-:W-:-:S04]  /*9910*/  FADD.FTZ R9, R8, R9 ;  /* 0x0000000908097221 */ /* 0x002fc80000010000 */
[----:B------:R-:W-:Y:S02]  /*9920*/  FSETP.NE.FTZ.AND P0, PT, R10, RZ, PT ;  /* 0x000000ff0a00720b */ /* 0x000fe40003f15000 */
[----:B------:R-:W-:-:S11]  /*9930*/  FSETP.NE.FTZ.AND P2, PT, R9, RZ, PT ;  /* 0x000000ff0900720b */ /* 0x000fd60003f55000 */
[----:B------:R-:W0:Y:S02]  /*9940*/  @P0 MUFU.LG2 R2, R10 ;  /* 0x0000000a00020308 */ /* 0x000e240000000c00 */
[----:B------:R-:W-:-:S06]  /*9950*/  @P2 FMUL.FTZ R7, R0, 0.69314718246459960938 ;  /* 0x3f31721800072820 */ /* 0x000fcc0000410000 */
[----:B------:R-:W1:Y:S08]  /*9960*/  @P2 MUFU.LG2 R6, R9 ;  /* 0x0000000900062308 */ /* 0x000e700000000c00 */
[----:B------:R2:W-:Y:S01]  /*9970*/  @P2 MUFU.RCP R142, R9 ;  /* 0x00000009008e2308 */ /* 0x0005e20000001000 */
[----:B0-----:R-:W-:-:S07]  /*9980*/  @P0 FMUL.FTZ R2, R2, 0.69314718246459960938 ;  /* 0x3f31721802020820 */ /* 0x001fce0000410000 */
[----:B------:R0:W3:Y:S01]  /*9990*/  @P0 MUFU.RCP R143, R10 ;  /* 0x0000000a008f0308 */ /* 0x0000e20000001000 */
[----:B-1----:R-:W-:-:S04]  /*99a0*/  @P2 FMUL.FTZ R6, R6, 0.69314718246459960938 ;  /* 0x3f31721806062820 */ /* 0x002fc80000410000 */
[----:B------:R-:W-:Y:S01]  /*99b0*/  @P2 FFMA.FTZ R130, R7, R3, R6 ;  /* 0x0000000307822223 */ /* 0x000fe20000010006 */
[----:B------:R-:W-:Y:S02]  /*99c0*/  WARPGROUP.DEPBAR.LE gsb0, 0x0 ;  /* 0x00008000000079c5 */ /* 0x000fe40000010000 */
[----:B------:R-:W-:-:S06]  /*99d0*/  WARPGROUP.ARRIVE ;  /* 0x00000000000079c5 */ /* 0x000fcc0000000000 */
[----:B----4-:R-:W-:Y:S01]  /*99e0*/  HGMMA.64x192x16.F32 R24, R196, gdesc[UR4].tnspB, R24, gsb0 ;  /* 0x42e00004c4187df0 */ /* 0x010fe20008000818 */
        /* <DEDUP_REMOVED lines=17> */
[----:B------:R-:W-:Y:S01]  /*9b00*/  UIADD3 UR8, UR8, 0x300, URZ ;  /* 0x0000030008087890 */ /* 0x000fe2000fffe03f */
[----:B------:R-:W-:Y:S02]  /*9b10*/  WARPGROUP.DEPBAR.LE gsb0, 0x0 ;  /* 0x00008000000079c5 */ /* 0x000fe40000010000 */
[----:B------:R-:W-:-:S14]  /*9b20*/  WARPGROUP.ARRIVE ;  /* 0x00000000000079c5 */ /* 0x000fdc0000000000 */
[----:B------:R-:W-:Y:S01]  /*9b30*/  HGMMA.64x192x16.F32 R24, R180, gdesc[UR4].tnspB, R24, gsb0 ;  /* 0x42e00004b4187df0 */ /* 0x000fe20008000818 */
[----:B------:R-:W-:Y:S01]  /*9b40*/  UMOV UR6, UR4 ;  /* 0x0000000400067c82 */ /* 0x000fe20008000000 */
[----:B------:R-:W-:Y:S01]  /*9b50*/  UMOV UR7, UR5 ;  /* 0x0000000500077c82 */ /* 0x000fe20008000000 */
[----:B------:R-:W-:Y:S01]  /*9b60*/  UIADD3 UR5, -UR13, URZ, URZ ;  /* 0x0000003f0d057290 */ /* 0x000fe2000fffe13f */
[----:B------:R-:W-:Y:S01]  /*9b70*/  IMAD.U32 R126, RZ, RZ, UR6 ;  /* 0x00000006ff7e7e24 */ /* 0x000fe2000f8e00ff */
[----:B------:R-:W-:Y:S01]  /*9b80*/  UMOV UR6, UR8 ;  /* 0x0000000800067c82 */ /* 0x000fe20008000000 */
[----:B------:R-:W-:Y:S01]  /*9b90*/  IMAD.U32 R127, RZ, RZ, UR7 ;  /* 0x00000007ff7f7e24 */ /* 0x000fe2000f8e00ff */
[----:B------:R-:W-:Y:S01]  /*9ba0*/  UMOV UR7, 0x40000040 ;  /* 0x4000004000077882 */ /* 0x000fe20000000000 */
[----:B------:R-:W-:Y:S01]  /*9bb0*/  UIMAD UR10, UR10, UR5, UR15 ;  /* 0x000000050a0a72a4 */ /* 0x000fe2000f8e020f */
[----:B------:R-:W-:Y:S01]  /*9bc0*/  IMAD.WIDE R140, R213, 0x2, R126 ;  /* 0x00000002d58c7825 */ /* 0x000fe200078e027e */
[----:B------:R-:W-:-:S02]  /*9bd0*/  ULDC.64 UR8, c[0x0][0xb90] ;  /* 0x0002e40000087ab9 */ /* 0x000fc40000000a00 */
[----:B------:R-:W-:Y:S01]  /*9be0*/  USHF.R.S32.HI UR11, URZ, 0x1f, UR10 ;  /* 0x0000001f3f0b7899 */ /* 0x000fe2000801140a */
[----:B------:R-:W-:-:S04]  /*9bf0*/  IMAD.WIDE R126, R5, 0x2, R126 ;  /* 0x00000002057e7825 */ /* 0x000fc800078e027e */
[----:B------:R-:W-:Y:S01]  /*9c00*/  @P0 FMUL.FTZ R5, R0, 0.69314718246459960938 ;  /* 0x3f31721800050820 */ /* 0x000fe20000410000 */
[C---:B------:R-:W-:Y:S01]  /*9c10*/  IADD3 R121, P6, R140.reuse, 0x8020, RZ ;  /* 0x000080208c797810 */ /* 0x040fe20007fde0ff */
[----:B------:R-:W-:Y:S01]  /*9c20*/  UIMAD UR5, UR11, UR8, URZ ;  /* 0x000000080b0572a4 */ /* 0x000fe2000f8e023f */
[C---:B------:R-:W-:Y:S01]  /*9c30*/  IADD3 R135, P4, R140.reuse, 0x8060, RZ ;  /* 0x000080608c877810 */ /* 0x040fe20007f9e0ff */
[----:B------:R-:W-:Y:S01]  /*9c40*/  @P0 FFMA.FTZ R131, R5, R4, R2 ;  /* 0x0000000405830223 */ /* 0x000fe20000010002 */
[----:B------:R-:W-:Y:S01]  /*9c50*/  LOP3.LUT R2, R121, 0x380, RZ, 0xc0, !PT ;  /* 0x0000038079027812 */ /* 0x000fe200078ec0ff */
[----:B------:R-:W-:Y:S01]  /*9c60*/  IMAD.X R137, RZ, RZ, R141, P6 ;  /* 0x000000ffff897224 */ /* 0x000fe200030e068d */
[----:B------:R-:W-:Y:S01]  /*9c70*/  LOP3.LUT R134, R135, 0x380, RZ, 0xc0, !PT ;  /* 0x0000038087867812 */ /* 0x000fe200078ec0ff */
[----:B------:R-:W-:Y:S01]  /*9c80*/  UIMAD UR5, UR10, UR9, UR5 ;  /* 0x000000090a0572a4 */ /* 0x000fe2000f8e0205 */
[C---:B------:R-:W-:Y:S02]  /*9c90*/  IADD3 R21, P5, R140.reuse, 0x8000, RZ ;  /* 0x000080008c157810 */ /* 0x040fe40007fbe0ff */
[----:B------:R-:W-:-:S02]  /*9ca0*/  LOP3.LUT R3, R140, 0x380, RZ, 0xc0, !PT ;  /* 0x000003808c037812 */ /* 0x000fc400078ec0ff */
[----:B------:R-:W-:Y:S01]  /*9cb0*/  SHF.R.U64 R2, R2, 0x3, RZ ;  /* 0x0000000302027819 */ /* 0x000fe200000012ff */
[--C-:B------:R-:W-:Y:S01]  /*9cc0*/  IMAD.X R157, RZ, RZ, R141.reuse, P5 ;  /* 0x000000ffff9d7224 */ /* 0x100fe200028e068d */
[----:B------:R-:W-:Y:S02]  /*9cd0*/  SHF.R.U64 R134, R134, 0x3, RZ ;  /* 0x0000000386867819 */ /* 0x000fe400000012ff */
[C---:B------:R-:W-:Y:S02]  /*9ce0*/  IADD3 R8, P3, R140.reuse, 0x8040, RZ ;  /* 0x000080408c087810 */ /* 0x040fe40007f7e0ff */
[----:B------:R-:W-:Y:S02]  /*9cf0*/  IADD3 R15, P2, R140, 0x4060, RZ ;  /* 0x000040608c0f7810 */ /* 0x000fe40007f5e0ff */
[----:B------:R-:W-:Y:S01]  /*9d00*/  LOP3.LUT R0, R21, 0x380, RZ, 0xc0, !PT ;  /* 0x0000038015007812 */ /* 0x000fe200078ec0ff */
[--C-:B------:R-:W-:Y:S01]  /*9d10*/  IMAD.X R159, RZ, RZ, R141.reuse, P3 ;  /* 0x000000ffff9f7224 */ /* 0x100fe200018e068d */
[----:B------:R-:W-:Y:S01]  /*9d20*/  SHF.R.U64 R3, R3, 0x3, RZ ;  /* 0x0000000303037819 */ /* 0x000fe200000012ff */
[----:B------:R-:W-:Y:S01]  /*9d30*/  IMAD.X R155, RZ, RZ, R141, P2 ;  /* 0x000000ffff9b7224 */ /* 0x000fe200010e068d */
[----:B------:R-:W-:-:S02]  /*9d40*/  LOP3.LUT R136, R2, R121, RZ, 0x3c, !PT ;  /* 0x0000007902887212 */ /* 0x000fc400078e3cff */
[----:B------:R-:W-:Y:S01]  /*9d50*/  LOP3.LUT R134, R134, R135, RZ, 0x3c, !PT ;  /* 0x0000008786867212 */ /* 0x000fe200078e3cff */
[----:B------:R-:W-:Y:S01]  /*9d60*/  IMAD.X R135, RZ, RZ, R141, P4 ;  /* 0x000000ffff877224 */ /* 0x000fe200020e068d */
[----:B------:R-:W-:Y:S02]  /*9d70*/  LOP3.LUT R6, R8, 0x380, RZ, 0xc0, !PT ;  /* 0x0000038008067812 */ /* 0x000fe400078ec0ff */
[----:B------:R-:W-:Y:S02]  /*9d80*/  SHF.R.U64 R0, R0, 0x3, RZ ;  /* 0x0000000300007819 */ /* 0x000fe400000012ff */
[----:B------:R-:W-:Y:S02]  /*9d90*/  LOP3.LUT R2, R15, 0x380, RZ, 0xc0, !PT ;  /* 0x000003800f027812 */ /* 0x000fe400078ec0ff */
[C---:B------:R-:W-:Y:S02]  /*9da0*/  IADD3 R5, P0, R140.reuse, 0x20, RZ ;  /* 0x000000208c057810 */ /* 0x040fe40007f1e0ff */
[----:B------:R-:W-:-:S02]  /*9db0*/  IADD3 R4, P4, R140, 0x4040, RZ ;  /* 0x000040408c047810 */ /* 0x000fc40007f9e0ff */
[C---:B------:R-:W-:Y:S01]  /*9dc0*/  IADD3 R13, P3, R140.reuse, 0x4020, RZ ;  /* 0x000040208c0d7810 */ /* 0x040fe20007f7e0ff */
[--C-:B------:R-:W-:Y:S01]  /*9dd0*/  IMAD.X R145, RZ, RZ, R141.reuse, P0 ;  /* 0x000000ffff917224 */ /* 0x100fe200000e068d */
[C---:B------:R-:W-:Y:S01]  /*9de0*/  IADD3 R11, P6, R140.reuse, 0x4000, RZ ;  /* 0x000040008c0b7810 */ /* 0x040fe20007fde0ff */
[--C-:B------:R-:W-:Y:S01]  /*9df0*/  IMAD.X R139, RZ, RZ, R141.reuse, P4 ;  /* 0x000000ffff8b7224 */ /* 0x100fe200020e068d */
[C---:B--2---:R-:W-:Y:S01]  /*9e00*/  IADD3 R9, P5, R140.reuse, 0x60, RZ ;  /* 0x000000608c097810 */ /* 0x044fe20007fbe0ff */
[--C-:B------:R-:W-:Y:S01]  /*9e10*/  IMAD.X R153, RZ, RZ, R141.reuse, P3 ;  /* 0x000000ffff997224 */ /* 0x100fe200018e068d */
[----:B------:R-:W-:Y:S01]  /*9e20*/  IADD3 R7, P2, R140, 0x40, RZ ;  /* 0x000000408c077810 */ /* 0x000fe20007f5e0ff */
[--C-:B------:R-:W-:Y:S01]  /*9e30*/  IMAD.X R151, RZ, RZ, R141.reuse, P6 ;  /* 0x000000ffff977224 */ /* 0x100fe200030e068d */
[----:B------:R-:W-:Y:S01]  /*9e40*/  LOP3.LUT R140, R3, R140, RZ, 0x3c, !PT ;  /* 0x0000008c038c7212 */ /* 0x000fe200078e3cff */
[--C-:B------:R-:W-:Y:S01]  /*9e50*/  IMAD.X R149, RZ, RZ, R141.reuse, P5 ;  /* 0x000000ffff957224 */ /* 0x100fe200028e068d */
[----:B------:R-:W-:Y:S01]  /*9e60*/  SHF.R.U64 R3, R6, 0x3, RZ ;  /* 0x0000000306037819 */ /* 0x000fe200000012ff */
[----:B------:R-:W-:Y:S01]  /*9e70*/  IMAD.X R147, RZ, RZ, R141, P2 ;  /* 0x000000ffff937224 */ /* 0x000fe200010e068d */
[----:B------:R-:W-:-:S02]  /*9e80*/  LOP3.LUT R156, R0, R21, RZ, 0x3c, !PT ;  /* 0x00000015009c7212 */ /* 0x000fc400078e3cff */
[----:B------:R-:W-:Y:S02]  /*9e90*/  SHF.R.U64 R2, R2, 0x3, RZ ;  /* 0x0000000302027819 */ /* 0x000fe400000012ff */
[----:B------:R-:W-:Y:S02]  /*9ea0*/  LOP3.LUT R0, R5, 0x380, RZ, 0xc0, !PT ;  /* 0x0000038005007812 */ /* 0x000fe400078ec0ff */
[----:B------:R-:W-:Y:S02]  /*9eb0*/  LOP3.LUT R158, R3, R8, RZ, 0x3c, !PT ;  /* 0x00000008039e7212 */ /* 0x000fe400078e3cff */
[----:B------:R-:W-:Y:S02]  /*9ec0*/  LOP3.LUT R154, R2, R15, RZ, 0x3c, !PT ;  /* 0x0000000f029a7212 */ /* 0x000fe400078e3cff */
[----:B------:R-:W-:Y:S02]  /*9ed0*/  SHF.R.U64 R0, R0, 0x3, RZ ;  /* 0x0000000300007819 */ /* 0x000fe400000012ff */
[----:B------:R-:W-:-:S02]  /*9ee0*/  LOP3.LUT R3, R4, 0x380, RZ, 0xc0, !PT ;  /* 0x0000038004037812 */ /* 0x000fc400078ec0ff */
[----:B------:R-:W-:Y:S02]  /*9ef0*/  LOP3.LUT R2, R13, 0x380, RZ, 0xc0, !PT ;  /* 0x000003800d027812 */ /* 0x000fe400078ec0ff */
[----:B------:R-:W-:Y:S02]  /*9f00*/  LOP3.LUT R6, R9, 0x380, RZ, 0xc0, !PT ;  /* 0x0000038009067812 */ /* 0x000fe400078ec0ff */
[----:B------:R-:W-:Y:S02]  /*9f10*/  LOP3.LUT R144, R0, R5, RZ, 0x3c, !PT ;  /* 0x0000000500907212 */ /* 0x000fe400078e3cff */
[----:B------:R-:W-:Y:S02]  /*9f20*/  SHF.R.U64 R3, R3, 0x3, RZ ;  /* 0x0000000303037819 */ /* 0x000fe400000012ff */
[----:B------:R-:W-:Y:S02]  /*9f30*/  SHF.R.U64 R2, R2, 0x3, RZ ;  /* 0x0000000302027819 */ /* 0x000fe400000012ff */
[----:B------:R-:W-:-:S02]  /*9f40*/  SHF.R.U64 R6, R6, 0x3, RZ ;  /* 0x0000000306067819 */ /* 0x000fc400000012ff */
[----:B------:R-:W-:Y:S02]  /*9f50*/  LOP3.LUT R0, R11, 0x380, RZ, 0xc0, !PT ;  /* 0x000003800b007812 */ /* 0x000fe400078ec0ff */
[----:B------:R-:W-:Y:S02]  /*9f60*/  IADD3 R21, P2, R126, 0x5000, RZ ;  /* 0x000050007e157810 */ /* 0x000fe40007f5e0ff */
[----:B------:R-:W-:Y:S02]  /*9f70*/  LOP3.LUT R138, R3, R4, RZ, 0x3c, !PT ;  /* 0x00000004038a7212 */ /* 0x000fe400078e3cff */
[----:B------:R-:W-:Y:S02]  /*9f80*/  LOP3.LUT R152, R2, R13, RZ, 0x3c, !PT ;  /* 0x0000000d02987212 */ /* 0x000fe400078e3cff */
[----:B------:R-:W-:Y:S02]  /*9f90*/  LOP3.LUT R148, R6, R9, RZ, 0x3c, !PT ;  /* 0x0000000906947212 */ /* 0x000fe400078e3cff */
[----:B------:R-:W-:-:S02]  /*9fa0*/  SHF.R.U64 R0, R0, 0x3, RZ ;  /* 0x0000000300007819 */ /* 0x000fc400000012ff */
[C---:B------:R-:W-:Y:S02]  /*9fb0*/  IADD3 R3, P4, R126.reuse, 0x1000, RZ ;  /* 0x000010007e037810 */ /* 0x040fe40007f9e0ff */
[C---:B------:R-:W-:Y:S02]  /*9fc0*/  IADD3 R5, P3, R126.reuse, 0x2000, RZ ;  /* 0x000020007e057810 */ /* 0x040fe40007f7e0ff */
[C---:B------:R-:W-:Y:S02]  /*9fd0*/  IADD3 R9, P6, R126.reuse, 0x3000, RZ ;  /* 0x000030007e097810 */ /* 0x040fe40007fde0ff */
[----:B------:R-:W-:Y:S02]  /*9fe0*/  IADD3 R13, P5, R126, 0x4000, RZ ;  /* 0x000040007e0d7810 */ /* 0x000fe40007fbe0ff */
[----:B------:R-:W-:Y:S02]  /*9ff0*/  LOP3.LUT R20, R21, 0x380, RZ, 0xc0, !PT ;  /* 0x0000038015147812 */ /* 0x000fe400078ec0ff */
[----:B------:R-:W-:-:S02]  /*a000*/  LOP3.LUT R150, R0, R11, RZ, 0x3c, !PT ;  /* 0x0000000b00967212 */ /* 0x000fc400078e3cff */
[----:B------:R-:W-:Y:S02]  /*a010*/  LOP3.LUT R2, R3, 0x380, RZ, 0xc0, !PT ;  /* 0x0000038003027812 */ /* 0x000fe400078ec0ff */
[----:B------:R-:W-:Y:S02]  /*a020*/  LOP3.LUT R4, R5, 0x380, RZ, 0xc0, !PT ;  /* 0x0000038005047812 */ /* 0x000fe400078ec0ff */
[----:B------:R-:W-:Y:S02]  /*a030*/  LOP3.LUT R8, R9, 0x380, RZ, 0xc0, !PT ;  /* 0x0000038009087812 */ /* 0x000fe400078ec0ff */
[----:B------:R-:W-:Y:S02]  /*a040*/  LOP3.LUT R12, R13, 0x380, RZ, 0xc0, !PT ;  /* 0x000003800d0c7812 */ /* 0x000fe400078ec0ff */
[----:B------:R-:W-:Y:S02]  /*a050*/  LOP3.LUT R0, R7, 0x380, RZ, 0xc0, !PT ;  /* 0x0000038007007812 */ /* 0x000fe400078ec0ff */
[----:B------:R-:W-:-:S02]  /*a060*/  SHF.R.U64 R20, R20, 0x3, RZ ;  /* 0x0000000314147819 */ /* 0x000fc400000012ff */
[----:B------:R-:W-:Y:S02]  /*a070*/  LOP3.LUT R11, R126, 0x380, RZ, 0xc0, !PT ;  /* 0x000003807e0b7812 */ /* 0x000fe400078ec0ff */
[----:B------:R-:W-:Y:S02]  /*a080*/  SHF.R.U64 R2, R2, 0x3, RZ ;  /* 0x0000000302027819 */ /* 0x000fe400000012ff */
[----:B------:R-:W-:Y:S02]  /*a090*/  SHF.R.U64 R4, R4, 0x3, RZ ;  /* 0x0000000304047819 */ /* 0x000fe400000012ff */
[----:B------:R-:W-:Y:S02]  /*a0a0*/  SHF.R.U64 R8, R8, 0x3, RZ ;  /* 0x0000000308087819 */ /* 0x000fe400000012ff */
[----:B------:R-:W-:Y:S02]  /*a0b0*/  SHF.R.U64 R12, R12, 0x3, RZ ;  /* 0x000000030c0c7819 */ /* 0x000fe400000012ff */
[----:B------:R-:W-:-:S02]  /*a0c0*/  SHF.R.U64 R0, R0, 0x3, RZ ;  /* 0x0000000300007819 */ /* 0x000fc400000012ff */
[----:B------:R-:W-:Y:S01]  /*a0d0*/  LOP3.LUT R20, R20, R21, RZ, 0x3c, !PT ;  /* 0x0000001514147212 */ /* 0x000fe200078e3cff */
[--C-:B------:R-:W-:Y:S01]  /*a0e0*/  IMAD.X R21, RZ, RZ, R127.reuse, P2 ;  /* 0x000000ffff157224 */ /* 0x100fe200010e067f */
[----:B------:R-:W-:Y:S02]  /*a0f0*/  IADD3 R133, P2, R126, 0xb000, RZ ;  /* 0x0000b0007e857810 */ /* 0x000fe40007f5e0ff */
[----:B------:R-:W-:Y:S02]  /*a100*/  SHF.R.U64 R11, R11, 0x3, RZ ;  /* 0x000000030b0b7819 */ /* 0x000fe400000012ff */
[----:B------:R-:W-:Y:S01]  /*a110*/  LOP3.LUT R2, R2, R3, RZ, 0x3c, !PT ;  /* 0x0000000302027212 */ /* 0x000fe200078e3cff */
[--C-:B------:R-:W-:Y:S01]  /*a120*/  IMAD.X R3, RZ, RZ, R127.reuse, P4 ;  /* 0x000000ffff037224 */ /* 0x100fe200020e067f */
[----:B------:R-:W-:Y:S01]  /*a130*/  LOP3.LUT R4, R4, R5, RZ, 0x3c, !PT ;  /* 0x0000000504047212 */ /* 0x000fe200078e3cff */
[--C-:B------:R-:W-:Y:S01]  /*a140*/  IMAD.X R5, RZ, RZ, R127.reuse, P3 ;  /* 0x000000ffff057224 */ /* 0x100fe200018e067f */
[----:B------:R-:W-:Y:S01]  /*a150*/  LOP3.LUT R8, R8, R9, RZ, 0x3c, !PT ;  /* 0x0000000908087212 */ /* 0x000fe200078e3cff */
[--C-:B------:R-:W-:Y:S01]  /*a160*/  IMAD.X R9, RZ, RZ, R127.reuse, P6 ;  /* 0x000000ffff097224 */ /* 0x100fe200030e067f */
[----:B------:R-:W-:Y:S01]  /*a170*/  LOP3.LUT R12, R12, R13, RZ, 0x3c, !PT ;  /* 0x0000000d0c0c7212 */ /* 0x000fe200078e3cff */
[----:B------:R-:W-:Y:S01]  /*a180*/  IMAD.X R13, RZ, RZ, R127, P5 ;  /* 0x000000ffff0d7224 */ /* 0x000fe200028e067f */
[----:B------:R-:W-:-:S02]  /*a190*/  LOP3.LUT R146, R0, R7, RZ, 0x3c, !PT ;  /* 0x0000000700927212 */ /* 0x000fc400078e3cff */
[C---:B------:R-:W-:Y:S02]  /*a1a0*/  IADD3 R121, P0, R126.reuse, 0x6000, RZ ;  /* 0x000060007e797810 */ /* 0x040fe40007f1e0ff */
[C---:B------:R-:W-:Y:S02]  /*a1b0*/  IADD3 R125, P4, R126.reuse, 0x7000, RZ ;  /* 0x000070007e7d7810 */ /* 0x040fe40007f9e0ff */
[C---:B------:R-:W-:Y:S02]  /*a1c0*/  IADD3 R7, P3, R126.reuse, 0x8000, RZ ;  /* 0x000080007e077810 */ /* 0x040fe40007f7e0ff */
[C---:B------:R-:W-:Y:S02]  /*a1d0*/  IADD3 R15, P6, R126.reuse, 0x9000, RZ ;  /* 0x000090007e0f7810 */ /* 0x040fe40007fde0ff */
[----:B------:R-:W-:Y:S02]  /*a1e0*/  IADD3 R123, P5, R126, 0xa000, RZ ;  /* 0x0000a0007e7b7810 */ /* 0x000fe40007fbe0ff */
[----:B------:R-:W-:Y:S01]  /*a1f0*/  MOV R145, R144 ;  /* 0x0000009000917202 */ /* 0x000fe20000000f00 */
[----:B------:R-:W-:Y:S01]  /*a200*/  IMAD.U32 R144, RZ, RZ, UR12 ;  /* 0x0000000cff907e24 */ /* 0x000fe2000f8e00ff */
[----:B------:R-:W-:Y:S01]  /*a210*/  LOP3.LUT R126, R11, R126, RZ, 0x3c, !PT ;  /* 0x0000007e0b7e7212 */ /* 0x000fe200078e3cff */
[----:B------:R-:W-:Y:S01]  /*a220*/  IMAD.X R11, RZ, RZ, R127, P2 ;  /* 0x000000ffff0b7224 */ /* 0x000fe200010e067f */
[----:B------:R-:W-:Y:S01]  /*a230*/  ISETP.NE.AND P2, PT, R132, 0x1, PT ;  /* 0x000000018400780c */ /* 0x000fe20003f45270 */
[----:B------:R-:W-:Y:S01]  /*a240*/  @!P1 VIADD R144, R144, 0x36860 ;  /* 0x0003686090909836 */ /* 0x000fe20000000000 */
[----:B------:R-:W-:Y:S01]  /*a250*/  MOV R141, R140 ;  /* 0x0000008c008d7202 */ /* 0x000fe20000000f00 */
[----:B------:R-:W-:Y:S01]  /*a260*/  USHF.R.S32.HI UR12, URZ, 0x1f, UR13 ;  /* 0x0000001f3f0c7899 */ /* 0x000fe2000801140d */
[----:B------:R-:W-:-:S02]  /*a270*/  MOV R140, R150 ;  /* 0x00000096008c7202 */ /* 0x000fc40000000f00 */
[----:B------:R-:W-:Y:S02]  /*a280*/  @!P1 PRMT R150, RZ, 0x654, R144 ;  /* 0x00000654ff969816 */ /* 0x000fe40000000090 */
[----:B------:R-:W-:Y:S02]  /*a290*/  LOP3.LUT R0, R133, 0x380, RZ, 0xc0, !PT ;  /* 0x0000038085007812 */ /* 0x000fe400078ec0ff */
[----:B------:R-:W-:Y:S02]  /*a2a0*/  MOV R144, R148 ;  /* 0x0000009400907202 */ /* 0x000fe40000000f00 */
[----:B------:R-:W-:Y:S01]  /*a2b0*/  SHF.R.U64 R0, R0, 0x3, RZ ;  /* 0x0000000300007819 */ /* 0x000fe200000012ff */
[----:B------:R-:W1:Y:S01]  /*a2c0*/  @P2 LDC R151, c[0x0][0xbf0] ;  /* 0x0002fc00ff972b82 */ /* 0x000e620000000800 */
[----:B------:R-:W-:Y:S02]  /*a2d0*/  MOV R146, R146 ;  /* 0x0000009200927202 */ /* 0x000fe40000000f00 */
[----:B0-----:R-:W-:Y:S01]  /*a2e0*/  LOP3.LUT R10, R0, R133, RZ, 0x3c, !PT ;  /* 0x00000085000a7212 */ /* 0x001fe200078e3cff */
[----:B------:R-:W-:Y:S01]  /*a2f0*/  IMAD R0, RZ, RZ, -UR15 ;  /* 0x8000000fff007e24 */ /* 0x000fe2000f8e02ff */
[----:B------:R-:W-:-:S02]  /*a300*/  LOP3.LUT R120, R121, 0x380, RZ, 0xc0, !PT ;  /* 0x0000038079787812 */ /* 0x000fc400078ec0ff */
[----:B------:R-:W-:Y:S01]  /*a310*/  LOP3.LUT R6, R7, 0x380, RZ, 0xc0, !PT ;  /* 0x0000038007067812 */ /* 0x000fe200078ec0ff */
[----:B---3--:R-:W-:Y:S01]  /*a320*/  IMAD R0, R161, R0, UR14 ;  /* 0x0000000ea1007e24 */ /* 0x008fe2000f8e0200 */
[----:B------:R-:W-:Y:S02]  /*a330*/  SHF.R.U64 R120, R120, 0x3, RZ ;  /* 0x0000000378787819 */ /* 0x000fe400000012ff */
[----:B------:R-:W-:Y:S01]  /*a340*/  MOV R138, R138 ;  /* 0x0000008a008a7202 */ /* 0x000fe20000000f00 */
[----:B------:R-:W-:Y:S01]  /*a350*/  IMAD R147, R0, 0x80, R212 ;  /* 0x0000008000937824 */ /* 0x000fe200078e02d4 */
[----:B------:R-:W-:Y:S01]  /*a360*/  LOP3.LUT R120, R120, R121, RZ, 0x3c, !PT ;  /* 0x0000007978787212 */ /* 0x000fe200078e3cff */
[----:B------:R-:W-:Y:S01]  /*a370*/  IMAD.X R121, RZ, RZ, R127, P0 ;  /* 0x000000ffff797224 */ /* 0x000fe200000e067f */
[----:B------:R-:W-:Y:S02]  /*a380*/  SHF.R.U64 R6, R6, 0x3, RZ ;  /* 0x0000000306067819 */ /* 0x000fe400000012ff */
[----:B------:R-:W-:-:S02]  /*a390*/  MOV R139, R152 ;  /* 0x00000098008b7202 */ /* 0x000fc40000000f00 */
[----:B------:R-:W-:Y:S01]  /*a3a0*/  LOP3.LUT R6, R6, R7, RZ, 0x3c, !PT ;  /* 0x0000000706067212 */ /* 0x000fe200078e3cff */
[----:B------:R-:W-:Y:S01]  /*a3b0*/  IMAD.X R7, RZ, RZ, R127, P3 ;  /* 0x000000ffff077224 */ /* 0x000fe200018e067f */
[----:B------:R-:W-:Y:S02]  /*a3c0*/  MOV R136, R136 ;  /* 0x0000008800887202 */ /* 0x000fe40000000f00 */
[----:B------:R-:W-:Y:S01]  /*a3d0*/  MOV R133, R154 ;  /* 0x0000009a00857202 */ /* 0x000fe20000000f00 */
[----:B------:R-:W-:Y:S02]  /*a3e0*/  WARPGROUP.DEPBAR.LE gsb0, 0x0 ;  /* 0x00008000000079c5 */ /* 0x000fe40000010000 */
[----:B------:R-:W-:Y:S01]  /*a3f0*/  WARPGROUP.ARRIVE ;  /* 0x00000000000079c5 */ /* 0x000fe20000000000 */
[----:B------:R-:W-:Y:S02]  /*a400*/  MOV R137, R156 ;  /* 0x0000009c00897202 */ /* 0x000fe40000000f00 */
[----:B------:R-:W-:-:S02]  /*a410*/  MOV R134, R134 ;  /* 0x0000008600867202 */ /* 0x000fc40000000f00 */
[----:B------:R-:W-:Y:S01]  /*a420*/  MOV R135, R158 ;  /* 0x0000009e00877202 */ /* 0x000fe20000000f00 */
[----:B------:R-:W-:Y:S01]  /*a430*/  HGMMA.64x192x16.F32 R24, R176, gdesc[UR4].tnspB, R24, gsb0 ;  /* 0x42e00004b0187df0 */ /* 0x000fe20008000818 */
[----:B------:R-:W-:Y:S01]  /*a440*/  UIMAD.WIDE.U32 UR6, UR10, UR8, URZ ;  /* 0x000000080a0672a5 */ /* 0x000fe2000f8e003f */
[----:B------:R-:W-:Y:S02]  /*a450*/  LOP3.LUT R124, R125, 0x380, RZ, 0xc0, !PT ;  /* 0x000003807d7c7812 */ /* 0x000fe400078ec0ff */
[----:B------:R-:W-:Y:S01]  /*a460*/  LOP3.LUT R14, R15, 0x380, RZ, 0xc0, !PT ;  /* 0x000003800f0e7812 */ /* 0x000fe200078ec0ff */
[----:B------:R-:W-:Y:S01]  /*a470*/  ULDC.64 UR8, c[0x0][0x208] ;  /* 0x0000820000087ab9 */ /* 0x000fe20000000a00 */
[----:B------:R-:W-:Y:S01]  /*a480*/  LOP3.LUT R122, R123, 0x380, RZ, 0xc0, !PT ;  /* 0x000003807b7a7812 */ /* 0x000fe200078ec0ff */
[----:B------:R-:W-:Y:S01]  /*a490*/  IMAD.U32 R128, RZ, RZ, UR6 ;  /* 0x00000006ff807e24 */ /* 0x000fe2000f8e00ff */
[----:B------:R-:W-:Y:S02]  /*a4a0*/  UIADD3 UR6, UR7, UR5, URZ ;  /* 0x0000000507067290 */ /* 0x000fe4000fffe03f */
[----:B------:R-:W-:Y:S01]  /*a4b0*/  IMAD.U32 R129, RZ, RZ, UR7 ;  /* 0x00000007ff817e24 */ /* 0x000fe2000f8e00ff */
[----:B------:R-:W-:Y:S01]  /*a4c0*/  SHF.R.U64 R124, R124, 0x3, RZ ;  /* 0x000000037c7c7819 */ /* 0x000fe200000012ff */
[----:B------:R-:W-:Y:S01]  /*a4d0*/  ULDC UR5, c[0x0][0xa88] ;  /* 0x0002a20000057ab9 */ /* 0x000fe20000000800 */
[----:B------:R-:W-:Y:S01]  /*a4e0*/  SHF.R.U64 R14, R14, 0x3, RZ ;  /* 0x000000030e0e7819 */ /* 0x000fe200000012ff */
[----:B------:R-:W-:Y:S01]  /*a4f0*/  IMAD.U32 R129, RZ, RZ, UR6 ;  /* 0x00000006ff817e24 */ /* 0x000fe2000f8e00ff */
[----:B------:R-:W-:Y:S01]  /*a500*/  ULDC.64 UR6, c[0x0][0xb88] ;  /* 0x0002e20000067ab9 */ /* 0x000fe20000000a00 */
[----:B------:R-:W-:-:S02]  /*a510*/  SHF.R.U64 R122, R122, 0x3, RZ ;  /* 0x000000037a7a7819 */ /* 0x000fc400000012ff */
[----:B------:R-:W-:Y:S02]  /*a520*/  LOP3.LUT R124, R124, R125, RZ, 0x3c, !PT ;  /* 0x0000007d7c7c7212 */ /* 0x000fe400078e3cff */
[----:B------:R-:W-:Y:S01]  /*a530*/  LOP3.LUT R14, R14, R15, RZ, 0x3c, !PT ;  /* 0x0000000f0e0e7212 */ /* 0x000fe200078e3cff */
[--C-:B------:R-:W-:Y:S01]  /*a540*/  IMAD.X R15, RZ, RZ, R127.reuse, P6 ;  /* 0x000000ffff0f7224 */ /* 0x100fe200030e067f */
[----:B------:R-:W-:Y:S01]  /*a550*/  LOP3.LUT R122, R122, R123, RZ, 0x3c, !PT ;  /* 0x0000007b7a7a7212 */ /* 0x000fe200078e3cff */
[----:B------:R-:W-:Y:S01]  /*a560*/  IMAD.X R123, RZ, RZ, R127, P5 ;  /* 0x000000ffff7b7224 */ /* 0x000fe200028e067f */
[----:B------:R-:W-:Y:S01]  /*a570*/  IADD3.X R125, RZ, R127, RZ, P4, !PT ;  /* 0x0000007fff7d7210 */ /* 0x000fe200027fe4ff */
[----:B------:R-:W-:Y:S02]  /*a580*/  UIADD3 UR4, UR4, 0x36820, URZ ;  /* 0x0003682004047890 */ /* 0x000fe4000fffe03f */
[----:B------:R-:W-:Y:S02]  /*a590*/  UIADD3 UR36, UR36, 0x1, URZ ;  /* 0x0000000124247890 */ /* 0x000fe4000fffe03f */
[----:B------:R-:W-:-:S02]  /*a5a0*/  UPRMT UR4, URZ, 0x654, UR4 ;  /* 0x000006543f047896 */ /* 0x000fc40008000004 */
[----:B------:R-:W-:Y:S01]  /*a5b0*/  UISETP.NE.AND UP0, UPT, UR36, 0x2, UPT ;  /* 0x000000022400788c */ /* 0x000fe2000bf05270 */
[----:B------:R-:W-:Y:S03]  /*a5c0*/  BSSY B0, `(.L_x_29) ;  /* 0x0000114000007945 */ /* 0x000fe60003800000 */
[----:B------:R-:W-:Y:S01]  /*a5d0*/  USEL UR36, UR36, URZ, UP0 ;  /* 0x0000003f24247287 */ /* 0x000fe20008000000 */
[----:B------:R-:W-:Y:S02]  /*a5e0*/  WARPGROUP.DEPBAR.LE gsb0, 0x0 ;  /* 0x00008000000079c5 */ /* 0x000fe40000010000 */
[----:B------:R0:W-:Y:S01]  /*a5f0*/  @!P1 SYNCS.ARRIVE.TRANS64.RED.A1T0 RZ, [R150+URZ], RZ ;  /* 0x000000ff96ff99a7 */ /* 0x0001e2000810043f */
[-C--:B------:R-:W-:Y:S01]  /*a600*/  FMUL.FTZ R148, R28, R143.reuse ;  /* 0x0000008f1c947220 */ /* 0x080fe20000410000 */
[-C--:B------:R-:W-:Y:S01]  /*a610*/  FMUL.FTZ R28, R33, R143.reuse ;  /* 0x0000008f211c7220 */ /* 0x080fe20000410000 */
[-C--:B------:R-:W-:Y:S01]  /*a620*/  FMUL.FTZ R149, R32, R143.reuse ;  /* 0x0000008f20957220 */ /* 0x080fe20000410000 */
[-C--:B------:R-:W-:Y:S01]  /*a630*/  FMUL.FTZ R32, R37, R143.reuse ;  /* 0x0000008f25207220 */ /* 0x080fe20000410000 */
[-C--:B------:R-:W-:Y:S01]  /*a640*/  FMUL.FTZ R33, R36, R143.reuse ;  /* 0x0000008f24217220 */ /* 0x080fe20000410000 */
[-C--:B------:R-:W-:Y:S01]  /*a650*/  FMUL.FTZ R25, R25, R143.reuse ;  /* 0x0000008f19197220 */ /* 0x080fe20000410000 */
[-C--:B------:R-:W-:Y:S01]  /*a660*/  FMUL.FTZ R24, R24, R143.reuse ;  /* 0x0000008f18187220 */ /* 0x080fe20000410000 */
[----:B0-----:R-:W0:Y:S01]  /*a670*/  @P2 LDC R150, c[0x0][0xbec] ;  /* 0x0002fb00ff962b82 */ /* 0x001e220000000800 */
[-C--:B------:R-:W-:Y:S01]  /*a680*/  FMUL.FTZ R27, R27, R142.reuse ;  /* 0x0000008e1b1b7220 */ /* 0x080fe20000410000 */
[-C--:B------:R-:W-:Y:S01]  /*a690*/  FMUL.FTZ R26, R26, R142.reuse ;  /* 0x0000008e1a1a7220 */ /* 0x080fe20000410000 */
[-C--:B------:R-:W-:Y:S01]  /*a6a0*/  FMUL.FTZ R31, R31, R142.reuse ;  /* 0x0000008e1f1f7220 */ /* 0x080fe20000410000 */
[----:B------:R-:W-:Y:S01]  /*a6b0*/  FMUL.FTZ R30, R30, R142 ;  /* 0x0000008e1e1e7220 */ /* 0x000fe20000410000 */
[-C--:B------:R-:W-:Y:S01]  /*a6c0*/  FMUL.FTZ R29, R29, R143.reuse ;  /* 0x0000008f1d1d7220 */ /* 0x080fe20000410000 */
[-C--:B------:R-:W-:Y:S01]  /*a6d0*/  FMUL.FTZ R41, R41, R143.reuse ;  /* 0x0000008f29297220 */ /* 0x080fe20000410000 */
[-C--:B------:R-:W-:Y:S01]  /*a6e0*/  FMUL.FTZ R40, R40, R143.reuse ;  /* 0x0000008f28287220 */ /* 0x080fe20000410000 */
[----:B------:R-:W2:Y:S01]  /*a6f0*/  LDC.64 R36, c[0x0][0xb98] ;  /* 0x0002e600ff247b82 */ /* 0x000ea20000000a00 */
        /* <DEDUP_REMOVED lines=15> */
[----:B0-----:R-:W-:-:S04]  /*a7f0*/  @P2 IMAD.HI.U32 R150, R147, R150, RZ ;  /* 0x0000009693962227 */ /* 0x001fc800078e00ff */
        /* <DEDUP_REMOVED lines=23> */
[----:B------:R-:W-:-:S02]  /*a970*/  IMAD.MOV.U32 R143, RZ, RZ, R147 ;  /* 0x000000ffff8f7224 */ /* 0x000fc400078e0093 */
[-C--:B------:R-:W-:Y:S01]  /*a980*/  FMUL.FTZ R43, R43, R142.reuse ;  /* 0x0000008e2b2b7220 */ /* 0x080fe20000410000 */
[-C--:B------:R-:W-:Y:S01]  /*a990*/  FMUL.FTZ R42, R42, R142.reuse ;  /* 0x0000008e2a2a7220 */ /* 0x080fe20000410000 */
[----:B-1----:R-:W-:Y:S01]  /*a9a0*/  @P2 SHF.R.U32.HI R143, RZ, R151, R150 ;  /* 0x00000097ff8f2219 */ /* 0x002fe20000011696 */
[----:B------:R-:W-:Y:S01]  /*a9b0*/  FMUL.FTZ R35, R35, R142 ;  /* 0x0000008e23237220 */ /* 0x000fe20000410000 */
[----:B------:R-:W-:Y:S01]  /*a9c0*/  F2FP.F16.F32.PACK_AB R24, R25, R24 ;  /* 0x000000181918723e */ /* 0x000fe200000000ff */
[----:B------:R-:W-:Y:S01]  /*a9d0*/  FMUL.FTZ R34, R34, R142 ;  /* 0x0000008e22227220 */ /* 0x000fe20000410000 */
[----:B------:R-:W-:Y:S01]  /*a9e0*/  F2FP.F16.F32.PACK_AB R25, R27, R26 ;  /* 0x0000001a1b19723e */ /* 0x000fe200000000ff */
[-C--:B------:R-:W-:Y:S01]  /*a9f0*/  FMUL.FTZ R39, R39, R142.reuse ;  /* 0x0000008e27277220 */ /* 0x080fe20000410000 */
[----:B------:R-:W-:Y:S01]  /*aa00*/  FMUL.FTZ R38, R38, R142 ;  /* 0x0000008e26267220 */ /* 0x000fe20000410000 */
[----:B------:R-:W-:Y:S01]  /*aa10*/  F2FP.F16.F32.PACK_AB R27, R31, R30 ;  /* 0x0000001e1f1b723e */ /* 0x000fe200000000ff */
[-C--:B------:R-:W-:Y:S01]  /*aa20*/  FMUL.FTZ R47, R47, R142.reuse ;  /* 0x0000008e2f2f7220 */ /* 0x080fe20000410000 */
[----:B------:R-:W-:Y:S01]  /*aa30*/  FMUL.FTZ R46, R46, R142 ;  /* 0x0000008e2e2e7220 */ /* 0x000fe20000410000 */
[----:B------:R-:W-:Y:S01]  /*aa40*/  F2FP.F16.F32.PACK_AB R30, R32, R33 ;  /* 0x00000021201e723e */ /* 0x000fe200000000ff */
[----:B--2---:R-:W-:Y:S01]  /*aa50*/  IMAD.WIDE.U32 R128, R36, UR13, R128 ;  /* 0x0000000d24807c25 */ /* 0x004fe2000f8e0080 */
[----:B------:R-:W-:-:S03]  /*aa60*/  F2FP.F16.F32.PACK_AB R33, R43, R42 ;  /* 0x0000002a2b21723e */ /* 0x000fc600000000ff */
[----:B------:R-:W-:Y:S01]  /*aa70*/  FMUL.FTZ R51, R51, R142 ;  /* 0x0000008e33337220 */ /* 0x000fe20000410000 */
[----:B------:R-:W-:Y:S01]  /*aa80*/  F2FP.F16.F32.PACK_AB R26, R29, R148 ;  /* 0x000000941d1a723e */ /* 0x000fe200000000ff */
[----:B------:R-:W-:Y:S01]  /*aa90*/  BAR.SYNC.DEFER_BLOCKING 0x1, 0x100 ;  /* 0x0044000000007b1d */ /* 0x000fe20000010000 */
[----:B------:R-:W-:Y:S01]  /*aaa0*/  IMAD.MOV R43, RZ, RZ, -R143 ;  /* 0x000000ffff2b7224 */ /* 0x000fe200078e0a8f */
[----:B------:R-:W-:Y:S01]  /*aab0*/  F2FP.F16.F32.PACK_AB R28, R28, R149 ;  /* 0x000000951c1c723e */ /* 0x000fe200000000ff */
[----:B------:R-:W-:Y:S01]  /*aac0*/  FMUL.FTZ R50, R50, R142 ;  /* 0x0000008e32327220 */ /* 0x000fe20000410000 */
[----:B------:R-:W-:Y:S01]  /*aad0*/  F2FP.F16.F32.PACK_AB R29, R35, R34 ;  /* 0x00000022231d723e */ /* 0x000fe200000000ff */
[----:B------:R-:W-:Y:S01]  /*aae0*/  IMAD R43, R132, R43, R147 ;  /* 0x0000002b842b7224 */ /* 0x000fe200078e0293 */
[----:B------:R-:W-:Y:S01]  /*aaf0*/  F2FP.F16.F32.PACK_AB R31, R39, R38 ;  /* 0x00000026271f723e */ /* 0x000fe200000000ff */
[----:B------:R-:W-:Y:S01]  /*ab00*/  IMAD R38, R36, UR12, RZ ;  /* 0x0000000c24267c24 */ /* 0x000fe2000f8e02ff */
[----:B------:R-:W-:Y:S01]  /*ab10*/  F2FP.F16.F32.PACK_AB R32, R41, R40 ;  /* 0x000000282920723e */ /* 0x000fe200000000ff */
[----:B------:R-:W-:Y:S01]  /*ab20*/  FMUL.FTZ R55, R55, R142 ;  /* 0x0000008e37377220 */ /* 0x000fe20000410000 */
[----:B------:R-:W-:Y:S01]  /*ab30*/  F2FP.F16.F32.PACK_AB R34, R45, R44 ;  /* 0x0000002c2d22723e */ /* 0x000fe200000000ff */
[----:B------:R-:W-:Y:S01]  /*ab40*/  IMAD R41, R37, UR13, R38 ;  /* 0x0000000d25297c24 */ /* 0x000fe2000f8e0226 */
[----:B------:R-:W-:Y:S01]  /*ab50*/  F2FP.F16.F32.PACK_AB R35, R47, R46 ;  /* 0x0000002e2f23723e */ /* 0x000fe200000000ff */
[----:B------:R-:W-:Y:S01]  /*ab60*/  FMUL.FTZ R54, R54, R142 ;  /* 0x0000008e36367220 */ /* 0x000fe20000410000 */
[----:B------:R-:W-:Y:S01]  /*ab70*/  IADD3 R40, P0, R143, R128, RZ ;  /* 0x000000808f287210 */ /* 0x000fe20007f1e0ff */
        /* <DEDUP_REMOVED lines=8> */
[----:B------:R-:W-:Y:S01]  /*ac00*/  F2FP.F16.F32.PACK_AB R36, R49, R48 ;  /* 0x000000303124723e */ /* 0x000fe200000000ff */
[----:B------:R0:W-:Y:S01]  /*ac10*/  STSM.16.M88.4 [R141], R24 ;  /* 0x000000188d007844 */ /* 0x0001e20000000200 */
[----:B------:R-:W-:Y:S01]  /*ac20*/  F2FP.F16.F32.PACK_AB R37, R51, R50 ;  /* 0x000000323325723e */ /* 0x000fe200000000ff */
[----:B------:R-:W-:Y:S01]  /*ac30*/  FMUL.FTZ R75, R75, R142 ;  /* 0x0000008e4b4b7220 */ /* 0x000fe20000410000 */
[----:B------:R-:W-:Y:S01]  /*ac40*/  F2FP.F16.F32.PACK_AB R38, R53, R52 ;  /* 0x000000343526723e */ /* 0x000fe200000000ff */
[----:B------:R-:W-:Y:S01]  /*ac50*/  STSM.16.M88.4 [R145], R28 ;  /* 0x0000001c91007844 */ /* 0x000fe20000000200 */
[----:B------:R-:W-:Y:S01]  /*ac60*/  F2FP.F16.F32.PACK_AB R39, R55, R54 ;  /* 0x000000363727723e */ /* 0x000fe200000000ff */
[-C--:B------:R-:W-:Y:S01]  /*ac70*/  FMUL.FTZ R74, R74, R142.reuse ;  /* 0x0000008e4a4a7220 */ /* 0x080fe20000410000 */
[-C--:B------:R-:W-:Y:S01]  /*ac80*/  FMUL.FTZ R79, R79, R142.reuse ;  /* 0x0000008e4f4f7220 */ /* 0x080fe20000410000 */
[----:B------:R1:W-:Y:S01]  /*ac90*/  STSM.16.M88.4 [R146], R32 ;  /* 0x0000002092007844 */ /* 0x0003e20000000200 */
[-C--:B------:R-:W-:Y:S01]  /*aca0*/  FMUL.FTZ R78, R78, R142.reuse ;  /* 0x0000008e4e4e7220 */ /* 0x080fe20000410000 */
[-C--:B------:R-:W-:Y:S01]  /*acb0*/  FMUL.FTZ R83, R83, R142.reuse ;  /* 0x0000008e53537220 */ /* 0x080fe20000410000 */
[-C--:B------:R-:W-:Y:S01]  /*acc0*/  FMUL.FTZ R82, R82, R142.reuse ;  /* 0x0000008e52527220 */ /* 0x080fe20000410000 */
[----:B------:R-:W-:Y:S01]  /*acd0*/  STSM.16.M88.4 [R144], R36 ;  /* 0x0000002490007844 */ /* 0x000fe20000000200 */
[-C--:B------:R-:W-:Y:S01]  /*ace0*/  FMUL.FTZ R87, R87, R142.reuse ;  /* 0x0000008e57577220 */ /* 0x080fe20000410000 */
[-C--:B------:R-:W-:Y:S01]  /*acf0*/  FMUL.FTZ R86, R86, R142.reuse ;  /* 0x0000008e56567220 */ /* 0x080fe20000410000 */
[----:B------:R-:W-:Y:S01]  /*ad00*/  FMUL.FTZ R91, R91, R142 ;  /* 0x0000008e5b5b7220 */ /* 0x000fe20000410000 */
[----:B0-----:R-:W-:Y:S01]  /*ad10*/  F2FP.F16.F32.PACK_AB R24, R57, R56 ;  /* 0x000000383918723e */ /* 0x001fe200000000ff */
[----:B------:R-:W-:Y:S01]  /*ad20*/  FMUL.FTZ R90, R90, R142 ;  /* 0x0000008e5a5a7220 */ /* 0x000fe20000410000 */
[----:B------:R-:W-:Y:S01]  /*ad30*/  F2FP.F16.F32.PACK_AB R25, R59, R58 ;  /* 0x0000003a3b19723e */ /* 0x000fe200000000ff */
[----:B------:R-:W-:Y:S01]  /*ad40*/  FMUL.FTZ R95, R95, R142 ;  /* 0x0000008e5f5f7220 */ /* 0x000fe20000410000 */
[----:B------:R-:W-:Y:S01]  /*ad50*/  F2FP.F16.F32.PACK_AB R26, R61, R60 ;  /* 0x0000003c3d1a723e */ /* 0x000fe200000000ff */
[----:B------:R-:W-:Y:S01]  /*ad60*/  FMUL.FTZ R94, R94, R142 ;  /* 0x0000008e5e5e7220 */ /* 0x000fe20000410000 */
[----:B------:R-:W-:Y:S01]  /*ad70*/  F2FP.F16.F32.PACK_AB R27, R63, R62 ;  /* 0x0000003e3f1b723e */ /* 0x000fe200000000ff */
[-C--:B------:R-:W-:Y:S01]  /*ad80*/  FMUL.FTZ R99, R99, R142.reuse ;  /* 0x0000008e63637220 */ /* 0x080fe20000410000 */
[----:B-1----:R-:W-:Y:S01]  /*ad90*/  SHF.R.S32.HI R33, RZ, 0x1f, R143 ;  /* 0x0000001fff217819 */ /* 0x002fe2000001148f */
[-C--:B------:R-:W-:Y:S01]  /*ada0*/  FMUL.FTZ R98, R98, R142.reuse ;  /* 0x0000008e62627220 */ /* 0x080fe20000410000 */
[----:B------:R-:W-:Y:S01]  /*adb0*/  SHF.R.S32.HI R32, RZ, 0x1f, R43 ;  /* 0x0000001fff207819 */ /* 0x000fe2000001142b */
[----:B------:R0:W-:Y:S01]  /*adc0*/  STSM.16.M88.4 [R140], R24 ;  /* 0x000000188c007844 */ /* 0x0001e20000000200 */
[----:B------:R-:W-:Y:S01]  /*add0*/  IADD3.X R41, R33, R129, R41, P0, !PT ;  /* 0x0000008121297210 */ /* 0x000fe200007fe429 */
[----:B------:R-:W-:Y:S01]  /*ade0*/  FMUL.FTZ R103, R103, R142 ;  /* 0x0000008e67677220 */ /* 0x000fe20000410000 */
[----:B------:R-:W-:Y:S01]  /*adf0*/  F2FP.F16.F32.PACK_AB R28, R65, R64 ;  /* 0x00000040411c723e */ /* 0x000fe200000000ff */
[----:B------:R-:W-:Y:S01]  /*ae00*/  IMAD R32, R32, UR6, RZ ;  /* 0x0000000620207c24 */ /* 0x000fe2000f8e02ff */
[----:B------:R-:W-:Y:S01]  /*ae10*/  F2FP.F16.F32.PACK_AB R29, R67, R66 ;  /* 0x00000042431d723e */ /* 0x000fe200000000ff */
[----:B------:R-:W-:Y:S01]  /*ae20*/  IMAD.WIDE.U32 R40, R43, UR6, R40 ;  /* 0x000000062b287c25 */ /* 0x000fe2000f8e0028 */
[----:B------:R-:W-:-:S03]  /*ae30*/  F2FP.F16.F32.PACK_AB R30, R69, R68 ;  /* 0x00000044451e723e */ /* 0x000fc600000000ff */
[----:B------:R-:W-:Y:S01]  /*ae40*/  FMUL.FTZ R102, R102, R142 ;  /* 0x0000008e66667220 */ /* 0x000fe20000410000 */
[----:B------:R-:W-:Y:S01]  /*ae50*/  F2FP.F16.F32.PACK_AB R31, R71, R70 ;  /* 0x00000046471f723e */ /* 0x000fe200000000ff */
[----:B------:R-:W-:Y:S01]  /*ae60*/  IMAD R45, R43, UR7, R32 ;  /* 0x000000072b2d7c24 */ /* 0x000fe2000f8e0220 */
[----:B------:R-:W-:Y:S01]  /*ae70*/  F2FP.F16.F32.PACK_AB R32, R73, R72 ;  /* 0x000000484920723e */ /* 0x000fe200000000ff */
[----:B------:R-:W-:Y:S01]  /*ae80*/  IMAD R43, R0, 0x80, R211 ;  /* 0x00000080002b7824 */ /* 0x000fe200078e02d3 */
[----:B------:R-:W-:Y:S01]  /*ae90*/  ULDC.64 UR6, c[0x0][0xb50] ;  /* 0x0002d40000067ab9 */ /* 0x000fe20000000a00 */
[----:B------:R-:W-:Y:S01]  /*aea0*/  IMAD R72, R132, UR5, RZ ;  /* 0x0000000584487c24 */ /* 0x000fe2000f8e02ff */
[----:B------:R1:W-:Y:S01]  /*aeb0*/  STSM.16.M88.4 [R139], R28 ;  /* 0x0000001c8b007844 */ /* 0x0003e20000000200 */
[----:B------:R-:W-:Y:S01]  /*aec0*/  LOP3.LUT P0, RZ, R206, 0x3, RZ, 0xc0, !PT ;  /* 0x00000003ceff7812 */ /* 0x000fe2000780c0ff */
[----:B0-----:R-:W-:Y:S02]  /*aed0*/  VIADD R25, R43, 0x8 ;  /* 0x000000082b197836 */ /* 0x001fe40000000000 */
[----:B------:R-:W-:Y:S01]  /*aee0*/  FMUL.FTZ R107, R107, R142 ;  /* 0x0000008e6b6b7220 */ /* 0x000fe20000410000 */
[----:B------:R-:W-:-:S02]  /*aef0*/  IMAD.IADD R27, R41, 0x1, R45 ;  /* 0x00000001291b7824 */ /* 0x000fc400078e022d */
[-C--:B------:R-:W-:Y:S01]  /*af00*/  FMUL.FTZ R106, R106, R142.reuse ;  /* 0x0000008e6a6a7220 */ /* 0x080fe20000410000 */
[-C--:B------:R-:W-:Y:S01]  /*af10*/  FMUL.FTZ R111, R111, R142.reuse ;  /* 0x0000008e6f6f7220 */ /* 0x080fe20000410000 */
[-C--:B------:R-:W-:Y:S01]  /*af20*/  FMUL.FTZ R110, R110, R142.reuse ;  /* 0x0000008e6e6e7220 */ /* 0x080fe20000410000 */
[-C--:B------:R-:W-:Y:S01]  /*af30*/  FMUL.FTZ R115, R115, R142.reuse ;  /* 0x0000008e73737220 */ /* 0x080fe20000410000 */
[----:B------:R-:W-:Y:S01]  /*af40*/  FMUL.FTZ R114, R114, R142 ;  /* 0x0000008e72727220 */ /* 0x000fe20000410000 */
[----:B------:R-:W-:Y:S01]  /*af50*/  ISETP.GE.OR P1, PT, R43, R72, P0 ;  /* 0x000000482b00720c */ /* 0x000fe20000726670 */
[-C--:B------:R-:W-:Y:S01]  /*af60*/  FMUL.FTZ R119, R119, R142.reuse ;  /* 0x0000008e77777220 */ /* 0x080fe20000410000 */
[----:B------:R-:W-:Y:S01]  /*af70*/  FMUL.FTZ R118, R118, R142 ;  /* 0x0000008e76767220 */ /* 0x000fe20000410000 */
[----:B------:R-:W-:Y:S01]  /*af80*/  F2FP.F16.F32.PACK_AB R33, R75, R74 ;  /* 0x0000004a4b21723e */ /* 0x000fe200000000ff */
[----:B------:R-:W0:Y:S01]  /*af90*/  @P2 LDC R73, c[0x0][0xbec] ;  /* 0x0002fb00ff492b82 */ /* 0x000e220000000800 */
[----:B------:R-:W-:-:S02]  /*afa0*/  F2FP.F16.F32.PACK_AB R34, R77, R76 ;  /* 0x0000004c4d22723e */ /* 0x000fc400000000ff */
[C---:B-1----:R-:W-:Y:S02]  /*afb0*/  LEA R28, P3, R40.reuse, UR6, 0x2 ;  /* 0x00000006281c7c11 */ /* 0x042fe4000f8610ff */
[----:B------:R-:W-:Y:S02]  /*afc0*/  F2FP.F16.F32.PACK_AB R35, R79, R78 ;  /* 0x0000004e4f23723e */ /* 0x000fe400000000ff */
[----:B------:R-:W-:Y:S01]  /*afd0*/  ISETP.GE.OR P0, PT, R25, R72, P0 ;  /* 0x000000481900720c */ /* 0x000fe20000706670 */
[----:B------:R-:W-:Y:S01]  /*afe0*/  SHFL.IDX PT, R44, R28, RZ, 0x1c1f ;  /* 0x001c1fff1c2c7589 */ /* 0x000fe200000e0000 */
[----:B------:R-:W-:Y:S01]  /*aff0*/  LEA.HI.X R40, R40, UR7, R27, 0x2, P3 ;  /* 0x0000000728287c11 */ /* 0x000fe200098f141b */
[----:B------:R-:W1:Y:S01]  /*b000*/  @P2 LDC R74, c[0x0][0xbf0] ;  /* 0x0002fc00ff4a2b82 */ /* 0x000e620000000800 */
[----:B------:R-:W-:Y:S01]  /*b010*/  F2FP.F16.F32.PACK_AB R88, R89, R88 ;  /* 0x000000585958723e */ /* 0x000fe200000000ff */
[----:B------:R-:W-:Y:S01]  /*b020*/  STSM.16.M88.4 [R138], R32 ;  /* 0x000000208a007844 */ /* 0x000fe20000000200 */
[----:B------:R-:W-:-:S02]  /*b030*/  F2FP.F16.F32.PACK_AB R24, R81, R80 ;  /* 0x000000505118723e */ /* 0x000fc400000000ff */
[----:B------:R-:W-:Y:S01]  /*b040*/  F2FP.F16.F32.PACK_AB R25, R83, R82 ;  /* 0x000000525319723e */ /* 0x000fe200000000ff */
[----:B------:R-:W2:Y:S01]  /*b050*/  SHFL.IDX PT, R45, R40, RZ, 0x1c1f ;  /* 0x001c1fff282d7589 */ /* 0x000ea200000e0000 */
[----:B------:R-:W-:Y:S02]  /*b060*/  F2FP.F16.F32.PACK_AB R26, R85, R84 ;  /* 0x00000054551a723e */ /* 0x000fe400000000ff */
[----:B------:R-:W-:Y:S01]  /*b070*/  F2FP.F16.F32.PACK_AB R27, R87, R86 ;  /* 0x00000056571b723e */ /* 0x000fe200000000ff */
[----:B------:R-:W-:Y:S01]  /*b080*/  SHFL.IDX PT, R46, R28, 0x1, 0x1c1f ;  /* 0x003c1f001c2e7f89 */ /* 0x000fe200000e0000 */
[----:B------:R-:W-:Y:S02]  /*b090*/  F2FP.F16.F32.PACK_AB R89, R91, R90 ;  /* 0x0000005a5b59723e */ /* 0x000fe400000000ff */
[----:B------:R-:W-:Y:S01]  /*b0a0*/  F2FP.F16.F32.PACK_AB R96, R97, R96 ;  /* 0x000000606160723e */ /* 0x000fe200000000ff */
[----:B------:R-:W-:Y:S01]  /*b0b0*/  STSM.16.M88.4 [R133], R24 ;  /* 0x0000001885007844 */ /* 0x000fe20000000200 */
[----:B------:R-:W-:-:S02]  /*b0c0*/  F2FP.F16.F32.PACK_AB R90, R93, R92 ;  /* 0x0000005c5d5a723e */ /* 0x000fc400000000ff */
[----:B------:R-:W-:Y:S01]  /*b0d0*/  F2FP.F16.F32.PACK_AB R91, R95, R94 ;  /* 0x0000005e5f5b723e */ /* 0x000fe200000000ff */
[----:B------:R-:W3:Y:S01]  /*b0e0*/  SHFL.IDX PT, R47, R40, 0x1, 0x1c1f ;  /* 0x003c1f00282f7f89 */ /* 0x000ee200000e0000 */
[----:B------:R-:W-:Y:S02]  /*b0f0*/  F2FP.F16.F32.PACK_AB R97, R99, R98 ;  /* 0x000000626361723e */ /* 0x000fe400000000ff */
[----:B------:R-:W-:Y:S01]  /*b100*/  F2FP.F16.F32.PACK_AB R104, R105, R104 ;  /* 0x000000686968723e */ /* 0x000fe200000000ff */
[----:B------:R-:W-:Y:S01]  /*b110*/  STSM.16.M88.4 [R137], R88 ;  /* 0x0000005889007844 */ /* 0x000fe20000000200 */
[----:B------:R-:W-:Y:S02]  /*b120*/  F2FP.F16.F32.PACK_AB R98, R101, R100 ;  /* 0x000000646562723e */ /* 0x000fe400000000ff */
[----:B------:R-:W-:Y:S02]  /*b130*/  F2FP.F16.F32.PACK_AB R99, R103, R102 ;  /* 0x000000666763723e */ /* 0x000fe400000000ff */
[----:B------:R-:W-:-:S02]  /*b140*/  F2FP.F16.F32.PACK_AB R105, R107, R106 ;  /* 0x0000006a6b69723e */ /* 0x000fc400000000ff */
[----:B------:R-:W-:Y:S01]  /*b150*/  F2FP.F16.F32.PACK_AB R112, R113, R112 ;  /* 0x000000707170723e */ /* 0x000fe200000000ff */
[----:B------:R-:W-:Y:S01]  /*b160*/  STSM.16.M88.4 [R136], R96 ;  /* 0x0000006088007844 */ /* 0x000fe20000000200 */
[----:B------:R-:W-:Y:S02]  /*b170*/  F2FP.F16.F32.PACK_AB R106, R109, R108 ;  /* 0x0000006c6d6a723e */ /* 0x000fe400000000ff */
[----:B------:R-:W-:Y:S02]  /*b180*/  F2FP.F16.F32.PACK_AB R107, R111, R110 ;  /* 0x0000006e6f6b723e */ /* 0x000fe400000000ff */
[----:B------:R-:W-:Y:S02]  /*b190*/  F2FP.F16.F32.PACK_AB R113, R115, R114 ;  /* 0x000000727371723e */ /* 0x000fe400000000ff */
[----:B------:R-:W-:Y:S01]  /*b1a0*/  F2FP.F16.F32.PACK_AB R114, R117, R116 ;  /* 0x000000747572723e */ /* 0x000fe200000000ff */
[----:B------:R-:W-:Y:S01]  /*b1b0*/  STSM.16.M88.4 [R135], R104 ;  /* 0x0000006887007844 */ /* 0x000fe20000000200 */
[----:B------:R-:W-:-:S05]  /*b1c0*/  F2FP.F16.F32.PACK_AB R115, R119, R118 ;  /* 0x000000767773723e */ /* 0x000fca00000000ff */
[----:B------:R-:W-:Y:S01]  /*b1d0*/  STSM.16.M88.4 [R134], R112 ;  /* 0x0000007086007844 */ /* 0x000fe20000000200 */
[----:B------:R-:W-:Y:S06]  /*b1e0*/  BAR.SYNC.DEFER_BLOCKING 0x1, 0x100 ;  /* 0x0044000000007b1d */ /* 0x000fec0000010000 */
[----:B--2---:R-:W-:Y:S04]  /*b1f0*/  @!P1 ST.E desc[UR8][R44.64], R131 ;  /* 0x000000832c009985 */ /* 0x004fe8000c101908 */
[----:B---3--:R2:W-:Y:S04]  /*b200*/  @!P0 ST.E desc[UR8][R46.64], R130 ;  /* 0x000000822e008985 */ /* 0x0085e8000c101908 */
[----:B------:R3:W5:Y:S04]  /*b210*/  LD.E.128 R24, desc[UR8][R8.64] ;  /* 0x0000000808187980 */ /* 0x000768000c101d00 */
[----:B------:R4:W5:Y:S04]  /*b220*/  LD.E.128 R36, desc[UR8][R2.64] ;  /* 0x0000000802247980 */ /* 0x000968000c101d00 */
[----:B------:R-:W5:Y:S01]  /*b230*/  LD.E.128 R48, desc[UR8][R126.64] ;  /* 0x000000087e307980 */ /* 0x000f62000c101d00 */
[----:B---3--:R-:W3:Y:S03]  /*b240*/  LDC.64 R8, c[0x0][0xae0] ;  /* 0x0002b800ff087b82 */ /* 0x008ee60000000a00 */
[----:B------:R0:W5:Y:S01]  /*b250*/  LD.E.128 R28, desc[UR8][R4.64] ;  /* 0x00000008041c7980 */ /* 0x000162000c101d00 */
[----:B----4-:R-:W-:-:S03]  /*b260*/  IMAD R3, R22, 0x20, R205 ;  /* 0x0000002016037824 */ /* 0x010fc600078e02cd */
[----:B------:R-:W5:Y:S04]  /*b270*/  LD.E.128 R60, desc[UR8][R12.64] ;  /* 0x000000080c3c7980 */ /* 0x000f68000c101d00 */
[----:B------:R-:W5:Y:S01]  /*b280*/  LD.E.128 R52, desc[UR8][R20.64] ;  /* 0x0000000814347980 */ /* 0x000f62000c101d00 */
[----:B0-----:R-:W-:-:S03]  /*b290*/  IMAD R4, R0, 0x80, R3 ;  /* 0x0000008000047824 */ /* 0x001fc600078e0203 */
[----:B------:R-:W5:Y:S04]  /*b2a0*/  LD.E.128 R40, desc[UR8][R120.64] ;  /* 0x0000000878287980 */ /* 0x000f68000c101d00 */
[----:B------:R-:W5:Y:S04]  /*b2b0*/  LD.E.128 R32, desc[UR8][R124.64] ;  /* 0x000000087c207980 */ /* 0x000f68000c101d00 */
[----:B------:R0:W5:Y:S04]  /*b2c0*/  LD.E.128 R68, desc[UR8][R6.64] ;  /* 0x0000000806447980 */ /* 0x000168000c101d00 */
[----:B------:R-:W5:Y:S04]  /*b2d0*/  LD.E.128 R64, desc[UR8][R14.64] ;  /* 0x000000080e407980 */ /* 0x000f68000c101d00 */
[----:B------:R-:W5:Y:S04]  /*b2e0*/  LD.E.128 R56, desc[UR8][R122.64] ;  /* 0x000000087a387980 */ /* 0x000f68000c101d00 */
[----:B--2---:R2:W5:Y:S01]  /*b2f0*/  LD.E.128 R44, desc[UR8][R10.64] ;  /* 0x000000080a2c7980 */ /* 0x004562000c101d00 */
[----:B------:R-:W-:-:S02]  /*b300*/  ULDC.64 UR8, c[0x0][0xae8] ;  /* 0x0002ba0000087ab9 */ /* 0x000fc40000000a00 */
[----:B------:R-:W-:Y:S01]  /*b310*/  UIMAD UR5, UR11, UR8, URZ ;  /* 0x000000080b0572a4 */ /* 0x000fe2000f8e023f */
[----:B------:R-:W-:Y:S01]  /*b320*/  @P2 IMAD.HI.U32 R3, R4, R73, RZ ;  /* 0x0000004904032227 */ /* 0x000fe200078e00ff */
[----:B------:R-:W-:Y:S01]  /*b330*/  UIMAD.WIDE.U32 UR6, UR10, UR8, URZ ;  /* 0x000000080a0672a5 */ /* 0x000fe2000f8e003f */
[----:B------:R-:W-:Y:S01]  /*b340*/  @!PT LDS RZ, [RZ] ;  /* 0x00000000fffff984 */ /* 0x000fe20000000800 */
[----:B------:R-:W-:Y:S01]  /*b350*/  @!PT LDS RZ, [RZ] ;  /* 0x00000000fffff984 */ /* 0x000fe20000000800 */
[----:B------:R-:W-:Y:S01]  /*b360*/  @!PT LDS RZ, [RZ] ;  /* 0x00000000fffff984 */ /* 0x000fe20000000800 */
[----:B------:R-:W-:Y:S01]  /*b370*/  @!PT LDS RZ, [RZ] ;  /* 0x00000000fffff984 */ /* 0x000fe20000000800 */
[----:B------:R4:W-:Y:S06]  /*b380*/  MEMBAR.ALL.CTA ;  /* 0x0000000000007992 */ /* 0x0009ec0000008000 */
[----:B----4-:R-:W4:Y:S01]  /*b390*/  FENCE.VIEW.ASYNC.S ;  /* 0x00000000000073c6 */ /* 0x010f220000000000 */
[----:B------:R-:W-:Y:S01]  /*b3a0*/  UIMAD UR5, UR10, UR9, UR5 ;  /* 0x000000090a0572a4 */ /* 0x000fe2000f8e0205 */
[----:B------:R-:W-:Y:S01]  /*b3b0*/  IMAD.MOV.U32 R2, RZ, RZ, R4 ;  /* 0x000000ffff027224 */ /* 0x000fe200078e0004 */
[----:B-1----:R-:W-:Y:S01]  /*b3c0*/  @P2 SHF.R.U32.HI R2, RZ, R74, R3 ;  /* 0x0000004aff022219 */ /* 0x002fe20000011603 */
[----:B------:R-:W-:Y:S01]  /*b3d0*/  ULDC.64 UR8, c[0x0][0xaf0] ;  /* 0x0002bc0000087ab9 */ /* 0x000fe20000000a00 */
[----:B------:R-:W-:-:S02]  /*b3e0*/  UIADD3 UR7, UR7, UR5, URZ ;  /* 0x0000000507077290 */ /* 0x000fc4000fffe03f */
[----:B------:R-:W-:Y:S01]  /*b3f0*/  UIMAD UR5, UR12, UR8, URZ ;  /* 0x000000080c0572a4 */ /* 0x000fe2000f8e023f */
[--C-:B------:R-:W-:Y:S01]  /*b400*/  SHF.R.S32.HI R3, RZ, 0x1f, R2.reuse ;  /* 0x0000001fff037819 */ /* 0x100fe20000011402 */
[----:B------:R-:W-:Y:S01]  /*b410*/  UIMAD.WIDE.U32 UR6, UR13, UR8, UR6 ;  /* 0x000000080d0672a5 */ /* 0x000fe2000f8e0006 */
[----:B------:R-:W-:Y:S01]  /*b420*/  IMAD.MOV R5, RZ, RZ, -R2 ;  /* 0x000000ffff057224 */ /* 0x000fe200078e0a02 */
[----:B------:R-:W-:Y:S02]  /*b430*/  UIMAD UR5, UR13, UR9, UR5 ;  /* 0x000000090d0572a4 */ /* 0x000fe4000f8e0205 */
[----:B---3--:R-:W-:Y:S02]  /*b440*/  IMAD R3, R3, R8, RZ ;  /* 0x0000000803037224 */ /* 0x008fe400078e02ff */
[----:B------:R-:W-:Y:S01]  /*b450*/  UIADD3 UR7, UR7, UR5, URZ ;  /* 0x0000000507077290 */ /* 0x000fe2000fffe03f */
[----:B------:R-:W-:Y:S02]  /*b460*/  IMAD R5, R132, R5, R4 ;  /* 0x0000000584057224 */ /* 0x000fe400078e0204 */
[----:B0-----:R-:W-:-:S03]  /*b470*/  IMAD R7, R2, R9, R3 ;  /* 0x0000000902077224 */ /* 0x001fc600078e0203 */
[----:B------:R-:W-:Y:S01]  /*b480*/  SHF.R.S32.HI R4, RZ, 0x1f, R5 ;  /* 0x0000001fff047819 */ /* 0x000fe20000011405 */
[----:B------:R-:W-:Y:S01]  /*b490*/  IMAD.WIDE.U32 R2, R2, R8, UR6 ;  /* 0x0000000602027e25 */ /* 0x000fe2000f8e0008 */
[----:B------:R-:W-:Y:S01]  /*b4a0*/  ULDC.64 UR6, c[0x0][0xad8] ;  /* 0x0002b60000067ab9 */ /* 0x000fe20000000a00 */
[----:B------:R-:W-:Y:S01]  /*b4b0*/  R2UR UR9, R23 ;  /* 0x00000000170972ca */ /* 0x000fe200000e0000 */
[----:B----4-:R-:W-:Y:S01]  /*b4c0*/  SYNCS.ARRIVE.TRANS64.RED.A1T0 RZ, [UR4], RZ ;  /* 0x000000ffffff79a7 */ /* 0x010fe20008100404 */
[----:B------:R-:W-:Y:S02]  /*b4d0*/  IMAD.IADD R3, R3, 0x1, R7 ;  /* 0x0000000103037824 */ /* 0x000fe400078e0207 */
[----:B------:R-:W-:Y:S02]  /*b4e0*/  IMAD R4, R4, UR6, RZ ;  /* 0x0000000604047c24 */ /* 0x000fe4000f8e02ff */
[----:B--2---:R-:W-:Y:S02]  /*b4f0*/  IMAD R11, R0, 0x80, R205 ;  /* 0x00000080000b7824 */ /* 0x004fe400078e02cd */
[----:B------:R-:W-:-:S02]  /*b500*/  IMAD R7, R5, UR7, R4 ;  /* 0x0000000705077c24 */ /* 0x000fc4000f8e0204 */
[----:B------:R-:W-:Y:S01]  /*b510*/  IMAD.WIDE.U32 R2, R5, UR6, R2 ;  /* 0x0000000605027c25 */ /* 0x000fe2000f8e0002 */
[CC--:B------:R-:W-:Y:S01]  /*b520*/  ISETP.GE.AND P2, PT, R11.reuse, R72.reuse, PT ;  /* 0x000000480b00720c */ /* 0x0c0fe20003f46270 */
[----:B------:R-:W-:Y:S02]  /*b530*/  ULDC.64 UR6, c[0x0][0xa80] ;  /* 0x0002a00000067ab9 */ /* 0x000fe40000000a00 */
[----:B------:R-:W-:Y:S01]  /*b540*/  VIADD R5, R11, 0x20 ;  /* 0x000000200b057836 */ /* 0x000fe20000000000 */
[C---:B------:R-:W-:Y:S01]  /*b550*/  LEA R0, P3, R2.reuse, UR6, 0x1 ;  /* 0x0000000602007c11 */ /* 0x040fe2000f8608ff */
[----:B------:R-:W-:Y:S01]  /*b560*/  IMAD.IADD R3, R3, 0x1, R7 ;  /* 0x0000000103037824 */ /* 0x000fe200078e0207 */
[----:B------:R-:W-:Y:S02]  /*b570*/  ULDC UR5, c[0x0][0xc] ;  /* 0x0000030000057ab9 */ /* 0x000fe40000000800 */
[-C--:B------:R-:W-:Y:S01]  /*b580*/  ISETP.GE.AND P0, PT, R5, R72.reuse, PT ;  /* 0x000000480500720c */ /* 0x080fe20003f06270 */
[----:B------:R-:W-:Y:S01]  /*b590*/  VIADD R5, R11, 0x40 ;  /* 0x000000400b057836 */ /* 0x000fe20000000000 */
[----:B------:R-:W-:Y:S01]  /*b5a0*/  UIADD3 UR9, UR5, UR9, URZ ;  /* 0x0000000905097290 */ /* 0x000fe2000fffe03f */
[----:B------:R-:W-:Y:S01]  /*b5b0*/  LEA.HI.X R10, R2, UR7, R3, 0x1, P3 ;  /* 0x00000007020a7c11 */ /* 0x000fe200098f0c03 */
[----:B------:R-:W-:Y:S01]  /*b5c0*/  USEL UR6, URZ, 0x1, UP0 ;  /* 0x000000013f067887 */ /* 0x000fe20008000000 */
[----:B------:R0:W1:Y:S01]  /*b5d0*/  SHFL.IDX PT, R4, R0, RZ, 0x181f ;  /* 0x00181fff00047589 */ /* 0x00006200000e0000 */
[----:B------:R-:W-:-:S02]  /*b5e0*/  ISETP.GE.AND P1, PT, R5, R72, PT ;  /* 0x000000480500720c */ /* 0x000fc40003f26270 */
[----:B------:R-:W-:Y:S01]  /*b5f0*/  ULOP3.LUT UR61, UR61, UR6, URZ, 0x3c, !UPT ;  /* 0x000000063d3d7292 */ /* 0x000fe2000f8e3c3f */
[----:B------:R-:W-:Y:S01]  /*b600*/  IMAD.U32 R23, RZ, RZ, UR9 ;  /* 0x00000009ff177e24 */ /* 0x000fe2000f8e00ff */
[----:B------:R0:W2:Y:S01]  /*b610*/  SHFL.IDX PT, R5, R10, RZ, 0x181f ;  /* 0x00181fff0a057589 */ /* 0x0000a200000e0000 */
[----:B------:R-:W-:Y:S09]  /*b620*/  @P2 BRA `(.L_x_30) ;  /* 0x0000000000342947 */ /* 0x000ff20003800000 */
[----:B------:R-:W-:Y:S01]  /*b630*/  ULDC UR4, c[0x0][0xac8] ;  /* 0x0002b20000047ab9 */ /* 0x000fe20000000800 */
[----:B------:R-:W-:Y:S01]  /*b640*/  ULDC.64 UR6, c[0x0][0x208] ;  /* 0x0000820000067ab9 */ /* 0x000fe20000000a00 */
[----:B------:R-:W-:Y:S02]  /*b650*/  ISETP.GE.AND P3, PT, R19, UR4, PT ;  /* 0x0000000413007c0c */ /* 0x000fe4000bf66270 */
[----:B------:R-:W-:Y:S02]  /*b660*/  ISETP.GE.AND P4, PT, R18, UR4, PT ;  /* 0x0000000412007c0c */ /* 0x000fe4000bf86270 */
[----:B------:R-:W-:-:S09]  /*b670*/  ISETP.GE.AND P2, PT, R17, UR4, PT ;  /* 0x0000000411007c0c */ /* 0x000fd2000bf46270 */
[-C--:B-1----:R-:W-:Y:S02]  /*b680*/  @!P3 LEA R6, P5, R19, R4.reuse, 0x1 ;  /* 0x000000041306b211 */ /* 0x082fe400078a08ff */
[C---:B------:R-:W-:Y:S02]  /*b690*/  @!P4 LEA R8, P6, R18.reuse, R4, 0x1 ;  /* 0x000000041208c211 */ /* 0x040fe400078c08ff */
[----:B--2---:R-:W-:Y:S01]  /*b6a0*/  @!P2 IMAD.WIDE R2, R17, 0x2, R4 ;  /* 0x000000021102a825 */ /* 0x004fe200078e0204 */
[-C--:B------:R-:W-:Y:S02]  /*b6b0*/  @!P3 LEA.HI.X R7, R19, R5.reuse, R216, 0x1, P5 ;  /* 0x000000051307b211 */ /* 0x080fe400028f0cd8 */
[----:B------:R-:W-:Y:S02]  /*b6c0*/  @!P4 LEA.HI.X R9, R18, R5, R215, 0x1, P6 ;  /* 0x000000051209c211 */ /* 0x000fe400030f0cd7 */
[----:B-----5:R3:W-:Y:S04]  /*b6d0*/  @!P2 ST.E.128 desc[UR6][R2.64], R48 ;  /* 0x000000300200a985 */ /* 0x0207e8000c101d06 */
[----:B------:R3:W-:Y:S04]  /*b6e0*/  @!P3 ST.E.128 desc[UR6][R6.64], R60 ;  /* 0x0000003c0600b985 */ /* 0x0007e8000c101d06 */
[----:B------:R3:W-:Y:S02]  /*b6f0*/  @!P4 ST.E.128 desc[UR6][R8.64], R68 ;  /* 0x000000440800c985 */ /* 0x0007e4000c101d06 */
.L_x_30:
[----:B------:R-:W-:Y:S05]  /*b700*/  BSYNC B0 ;  /* 0x0000000000007941 */ /* 0x000fea0003800000 */
.L_x_29:
[----:B--2---:R2:W4:Y:S01]  /*b710*/  SHFL.IDX PT, R5, R10, 0x1, 0x181f ;  /* 0x00381f000a057f89 */ /* 0x00452200000e0000 */
[----:B------:R-:W-:Y:S03]  /*b720*/  BSSY B0, `(.L_x_31) ;  /* 0x0000010000007945 */ /* 0x000fe60003800000 */
[----:B-1----:R2:W1:Y:S01]  /*b730*/  SHFL.IDX PT, R4, R0, 0x1, 0x181f ;  /* 0x00381f0000047f89 */ /* 0x00246200000e0000 */
[----:B------:R-:W-:Y:S05]  /*b740*/  @P0 BRA `(.L_x_32) ;  /* 0x0000000000340947 */ /* 0x000fea0003800000 */
[----:B------:R-:W-:Y:S01]  /*b750*/  ULDC UR4, c[0x0][0xac8] ;  /* 0x0002b20000047ab9 */ /* 0x000fe20000000800 */
[----:B------:R-:W-:Y:S01]  /*b760*/  ULDC.64 UR6, c[0x0][0x208] ;  /* 0x0000820000067ab9 */ /* 0x000fe20000000a00 */
[----:B------:R-:W-:Y:S02]  /*b770*/  ISETP.GE.AND P4, PT, R19, UR4, PT ;  /* 0x0000000413007c0c */ /* 0x000fe4000bf86270 */
[----:B------:R-:W-:Y:S02]  /*b780*/  ISETP.GE.AND P5, PT, R18, UR4, PT ;  /* 0x0000000412007c0c */ /* 0x000fe4000bfa6270 */
[----:B------:R-:W-:-:S09]  /*b790*/  ISETP.GE.AND P3, PT, R17, UR4, PT ;  /* 0x0000000411007c0c */ /* 0x000fd2000bf66270 */
[-C--:B-1-3--:R-:W-:Y:S02]  /*b7a0*/  @!P4 LEA R6, P0, R19, R4.reuse, 0x1 ;  /* 0x000000041306c211 */ /* 0x08afe400078008ff */
[C---:B------:R-:W-:Y:S02]  /*b7b0*/  @!P5 LEA R8, P2, R18.reuse, R4, 0x1 ;  /* 0x000000041208d211 */ /* 0x040fe400078408ff */
[----:B----4-:R-:W-:Y:S01]  /*b7c0*/  @!P3 IMAD.WIDE R2, R17, 0x2, R4 ;  /* 0x000000021102b825 */ /* 0x010fe200078e0204 */
[-C--:B------:R-:W-:Y:S02]  /*b7d0*/  @!P4 LEA.HI.X R7, R19, R5.reuse, R216, 0x1, P0 ;  /* 0x000000051307c211 */ /* 0x080fe400000f0cd8 */
[----:B------:R-:W-:Y:S02]  /*b7e0*/  @!P5 LEA.HI.X R9, R18, R5, R215, 0x1, P2 ;  /* 0x000000051209d211 */ /* 0x000fe400010f0cd7 */
[----:B-----5:R1:W-:Y:S04]  /*b7f0*/  @!P3 ST.E.128 desc[UR6][R2.64], R36 ;  /* 0x000000240200b985 */ /* 0x0203e8000c101d06 */
[----:B------:R1:W-:Y:S04]  /*b800*/  @!P4 ST.E.128 desc[UR6][R6.64], R52 ;  /* 0x000000340600c985 */ /* 0x0003e8000c101d06 */
[----:B------:R1:W-:Y:S02]  /*b810*/  @!P5 ST.E.128 desc[UR6][R8.64], R64 ;  /* 0x000000400800d985 */ /* 0x0003e4000c101d06 */
.L_x_32:
[----:B------:R-:W-:Y:S05]  /*b820*/  BSYNC B0 ;  /* 0x0000000000007941 */ /* 0x000fea0003800000 */
.L_x_31:
[----:B----4-:R4:W0:Y:S01]  /*b830*/  SHFL.IDX PT, R5, R10, 0x2, 0x181f ;  /* 0x00581f000a057f89 */ /* 0x01082200000e0000 */
        /* <DEDUP_REMOVED lines=10> */
[----:B0-----:R-:W-:Y:S01]  /*b8e0*/  @!P2 IMAD.WIDE R2, R17, 0x2, R4 ;  /* 0x000000021102a825 */ /* 0x001fe200078e0204 */
[-C--:B------:R-:W-:Y:S02]  /*b8f0*/  @!P3 LEA.HI.X R7, R19, R5.reuse, R216, 0x1, P0 ;  /* 0x000000051307b211 */ /* 0x080fe400000f0cd8 */
[----:B------:R-:W-:Y:S02]  /*b900*/  @!P4 LEA.HI.X R9, R18, R5, R215, 0x1, P1 ;  /* 0x000000051209c211 */ /* 0x000fe400008f0cd7 */
[----:B-----5:R0:W-:Y:S04]  /*b910*/  @!P2 ST.E.128 desc[UR6][R2.64], R28 ;  /* 0x0000001c0200a985 */ /* 0x0201e8000c101d06 */
[----:B------:R0:W-:Y:S04]  /*b920*/  @!P3 ST.E.128 desc[UR6][R6.64], R40 ;  /* 0x000000280600b985 */ /* 0x0001e8000c101d06 */
[----:B------:R0:W-:Y:S02]  /*b930*/  @!P4 ST.E.128 desc[UR6][R8.64], R56 ;  /* 0x000000380800c985 */ /* 0x0001e4000c101d06 */
.L_x_34:
[----:B------:R-:W-:Y:S05]  /*b940*/  BSYNC B0 ;  /* 0x0000000000007941 */ /* 0x000fea0003800000 */
.L_x_33:
[----:B0--3--:R-:W-:Y:S01]  /*b950*/  VIADD R3, R11, 0x60 ;  /* 0x000000600b037836 */ /* 0x009fe20000000000 */
[----:B------:R0:W3:Y:S01]  /*b960*/  SHFL.IDX PT, R5, R10, 0x3, 0x181f ;  /* 0x00781f000a057f89 */ /* 0x0000e200000e0000 */
[----:B------:R-:W-:Y:S01]  /*b970*/  BSSY B0, `(.L_x_35) ;  /* 0x0000012000007945 */ /* 0x000fe20003800000 */
[----:B------:R-:W-:Y:S02]  /*b980*/  VIADD R204, R204, 0x1 ;  /* 0x00000001cccc7836 */ /* 0x000fe40000000000 */
[----:B------:R-:W-:Y:S01]  /*b990*/  ISETP.GE.AND P0, PT, R3, R72, PT ;  /* 0x000000480300720c */ /* 0x000fe20003f06270 */
[----:B-1----:R0:W1:-:S12]  /*b9a0*/  SHFL.IDX PT, R4, R0, 0x3, 0x181f ;  /* 0x00781f0000047f89 */ /* 0x00205800000e0000 */
[----:B0-----:R-:W-:Y:S05]  /*b9b0*/  @P0 BRA `(.L_x_36) ;  /* 0x0000000000340947 */ /* 0x001fea0003800000 */
[----:B------:R-:W-:Y:S01]  /*b9c0*/  ULDC UR4, c[0x0][0xac8] ;  /* 0x0002b20000047ab9 */ /* 0x000fe20000000800 */
[----:B------:R-:W-:Y:S01]  /*b9d0*/  ULDC.64 UR6, c[0x0][0x208] ;  /* 0x0000820000067ab9 */ /* 0x000fe20000000a00 */
[----:B------:R-:W-:Y:S02]  /*b9e0*/  ISETP.GE.AND P3, PT, R19, UR4, PT ;  /* 0x0000000413007c0c */ /* 0x000fe4000bf66270 */
[----:B------:R-:W-:Y:S02]  /*b9f0*/  ISETP.GE.AND P4, PT, R18, UR4, PT ;  /* 0x0000000412007c0c */ /* 0x000fe4000bf86270 */
[----:B------:R-:W-:-:S09]  /*ba00*/  ISETP.GE.AND P2, PT, R17, UR4, PT ;  /* 0x0000000411007c0c */ /* 0x000fd2000bf46270 */
[-C--:B-1----:R-:W-:Y:S02]  /*ba10*/  @!P3 LEA R6, P0, R19, R4.reuse, 0x1 ;  /* 0x000000041306b211 */ /* 0x082fe400078008ff */
[C---:B------:R-:W-:Y:S02]  /*ba20*/  @!P4 LEA R8, P1, R18.reuse, R4, 0x1 ;  /* 0x000000041208c211 */ /* 0x040fe400078208ff */
[----:B---3--:R-:W-:Y:S01]  /*ba30*/  @!P2 IMAD.WIDE R2, R17, 0x2, R4 ;  /* 0x000000021102a825 */ /* 0x008fe200078e0204 */
[-C--:B------:R-:W-:Y:S02]  /*ba40*/  @!P3 LEA.HI.X R7, R19, R5.reuse, R216, 0x1, P0 ;  /* 0x000000051307b211 */ /* 0x080fe400000f0cd8 */
[----:B------:R-:W-:Y:S02]  /*ba50*/  @!P4 LEA.HI.X R9, R18, R5, R215, 0x1, P1 ;  /* 0x000000051209c211 */ /* 0x000fe400008f0cd7 */
[----:B-----5:R0:W-:Y:S04]  /*ba60*/  @!P2 ST.E.128 desc[UR6][R2.64], R24 ;  /* 0x000000180200a985 */ /* 0x0201e8000c101d06 */
[----:B------:R0:W-:Y:S04]  /*ba70*/  @!P3 ST.E.128 desc[UR6][R6.64], R32 ;  /* 0x000000200600b985 */ /* 0x0001e8000c101d06 */
[----:B------:R0:W-:Y:S02]  /*ba80*/  @!P4 ST.E.128 desc[UR6][R8.64], R44 ;  /* 0x0000002c0800c985 */ /* 0x0001e4000c101d06 */
.L_x_36:
[----:B------:R-:W-:Y:S05]  /*ba90*/  BSYNC B0 ;  /* 0x0000000000007941 */ /* 0x000fea0003800000 */
.L_x_35:
[----:B--2-4-:R-:W2:Y:S01]  /*baa0*/  LDC R0, c[0x0][0xc34] ;  /* 0x00030d00ff007b82 */ /* 0x014ea20000000800 */
[----:B------:R-:W-:-:S13]  /*bab0*/  R2UR UR4, R23 ;  /* 0x00000000170472ca */ /* 0x000fda00000e0000 */
[----:B--2---:R-:W-:-:S13]  /*bac0*/  ISETP.LE.AND P0, PT, R0, UR4, PT ;  /* 0x0000000400007c0c */ /* 0x004fda000bf03270 */
[----:B------:R-:W-:Y:S05]  /*bad0*/  @!P0 BRA `(.L_x_37) ;  /* 0xffffff5000a88947 */ /* 0x000fea000383ffff */
[----:B------:R-:W-:Y:S05]  /*bae0*/  EXIT ;  /* 0x000000000000794d */ /* 0x000fea0003800000 */
.L_x_7:
[----:B------:R-:W-:-:S08]  /*baf0*/  NOP ;  /* 0x0000000000007918 */ /* 0x000fd00000000000 */
[----:B0-----:R-:W0:-:S00]  /*bb00*/  USETMAXREG.DEALLOC.CTAPOOL 0x18 ;  /* 0x00000018000079c8 */ /* 0x001e0000080e0500 */
[----:B------:R-:W1:Y:S01]  /*bb10*/  S2UR UR5, SR_CTAID.X ;  /* 0x00000000000579c3 */ /* 0x000e620000002500 */
[----:B0-----:R-:W-:Y:S02]  /*bb20*/  IMAD.MOV.U32 R2, RZ, RZ, 0x1 ;  /* 0x00000001ff027424 */ /* 0x001fe400078e00ff */
[----:B------:R-:W-:-:S05]  /*bb30*/  IMAD.MOV.U32 R18, RZ, RZ, RZ ;  /* 0x000000ffff127224 */ /* 0x000fca00078e00ff */
[----:B------:R-:W1:Y:S02]  /*bb40*/  LDC R3, c[0x0][0xc34] ;  /* 0x00030d00ff037b82 */ /* 0x000e640000000800 */
[----:B-1----:R-:W-:Y:S01]  /*bb50*/  ISETP.LE.AND P0, PT, R3, UR5, PT ;  /* 0x0000000503007c0c */ /* 0x002fe2000bf03270 */
[----:B------:R-:W-:-:S05]  /*bb60*/  IMAD.MOV.U32 R3, RZ, RZ, 0x1 ;  /* 0x00000001ff037424 */ /* 0x000fca00078e00ff */
[----:B------:R0:W-:Y:S07]  /*bb70*/  STL [R1+0x4], R3 ;  /* 0x0000040301007387 */ /* 0x0001ee0000100800 */
[----:B------:R-:W-:Y:S05]  /*bb80*/  @P0 BRA `(.L_x_38) ;  /* 0x0000004000d40947 */ /* 0x000fea0003800000 */
[----:B------:R-:W1:Y:S01]  /*bb90*/  S2UR UR4, SR_CgaCtaId ;  /* 0x00000000000479c3 */ /* 0x000e620000008800 */
[C---:B------:R-:W-:Y:S01]  /*bba0*/  IMAD.SHL.U32 R2, R0.reuse, 0x8, RZ ;  /* 0x0000000800027824 */ /* 0x040fe200078e00ff */
[----:B------:R-:W-:Y:S01]  /*bbb0*/  LOP3.LUT R5, R0, 0x7f, RZ, 0xc0, !PT ;  /* 0x0000007f00057812 */ /* 0x000fe200078ec0ff */
[----:B------:R-:W-:Y:S01]  /*bbc0*/  UMOV UR36, 0x400 ;  /* 0x0000040000247882 */ /* 0x000fe20000000000 */
[----:B------:R-:W-:Y:S01]  /*bbd0*/  IMAD.MOV.U32 R18, RZ, RZ, RZ ;  /* 0x000000ffff127224 */ /* 0x000fe200078e00ff */
[----:B------:R-:W-:Y:S01]  /*bbe0*/  ULDC.64 UR38, c[0x0][0x198] ;  /* 0x0000660000267ab9 */ /* 0x000fe20000000a00 */
[C---:B0-----:R-:W-:Y:S01]  /*bbf0*/  LOP3.LUT R3, R2.reuse, 0x1f8, RZ, 0xc0, !PT ;  /* 0x000001f802037812 */ /* 0x041fe200078ec0ff */
[----:B------:R-:W-:Y:S01]  /*bc00*/  ULDC UR37, c[0x0][0xc] ;  /* 0x0000030000257ab9 */ /* 0x000fe20000000800 */
[----:B------:R-:W-:Y:S02]  /*bc10*/  LOP3.LUT R2, R2, 0x38, RZ, 0xc0, !PT ;  /* 0x0000003802027812 */ /* 0x000fe400078ec0ff */
[----:B------:R-:W-:-:S02]  /*bc20*/  LOP3.LUT R4, R3, 0x38, R0, 0x78, !PT ;  /* 0x0000003803047812 */ /* 0x000fc400078e7800 */
[----:B------:R-:W-:Y:S02]  /*bc30*/  SHF.L.U32 R3, R5, 0x3, RZ ;  /* 0x0000000305037819 */ /* 0x000fe400000006ff */
[----:B------:R-:W-:Y:S02]  /*bc40*/  SHF.R.U32.HI R5, RZ, 0x3, R5 ;  /* 0x00000003ff057819 */ /* 0x000fe40000011605 */
[----:B------:R-:W-:Y:S01]  /*bc50*/  LOP3.LUT R4, R4, 0x200, R3, 0xf8, !PT ;  /* 0x0000020004047812 */ /* 0x000fe200078ef803 */
[----:B------:R-:W-:-:S05]  /*bc60*/  IMAD.SHL.U32 R3, R0, 0x10, RZ ;  /* 0x0000001000037824 */ /* 0x000fca00078e00ff */
[----:B------:R-:W-:Y:S01]  /*bc70*/  LOP3.LUT R0, R5, 0x70, R3, 0xf8, !PT ;  /* 0x0000007005007812 */ /* 0x000fe200078ef803 */
[----:B------:R-:W-:Y:S01]  /*bc80*/  IMAD.U32 R3, RZ, RZ, UR5 ;  /* 0x00000005ff037e24 */ /* 0x000fe2000f8e00ff */
[----:B-1----:R-:W-:Y:S01]  /*bc90*/  ULEA UR36, UR4, UR36, 0x18 ;  /* 0x0000002404247291 */ /* 0x002fe2000f8ec03f */
[----:B------:R-:W-:-:S05]  /*bca0*/  IMAD.MOV.U32 R0, RZ, RZ, 0x1 ;  /* 0x00000001ff007424 */ /* 0x000fca00078e00ff */
[----:B------:R-:W-:-:S05]  /*bcb0*/  LEA R4, R4, UR36, 0x1 ;  /* 0x0000002404047c11 */ /* 0x000fca000f8e08ff */
[----:B------:R-:W-:Y:S04]  /*bcc0*/  STL [R1+0x10], R4 ;  /* 0x0000100401007387 */ /* 0x000fe80000100800 */
[----:B------:R0:W-:Y:S04]  /*bcd0*/  STL [R1+0x24], R3 ;  /* 0x0000240301007387 */ /* 0x0001e80000100800 */
[----:B------:R1:W-:Y:S04]  /*bce0*/  STL [R1+0x4], R0 ;  /* 0x0000040001007387 */ /* 0x0003e80000100800 */
[----:B------:R2:W-:Y:S01]  /*bcf0*/  STL [R1+0x2c], RZ ;  /* 0x00002cff01007387 */ /* 0x0005e20000100800 */
[----:B0-----:R-:W-:-:S02]  /*bd00*/  LOP3.LUT R3, R2, 0x40, RZ, 0xfc, !PT ;  /* 0x0000004002037812 */ /* 0x001fc400078efcff */
[----:B-1----:R-:W-:-:S07]  /*bd10*/  LOP3.LUT R0, R2, 0x80, RZ, 0xfc, !PT ;  /* 0x0000008002007812 */ /* 0x002fce00078efcff */
.L_x_118:
[----:B------:R-:W3:Y:S01]  /*bd20*/  LDL R2, [R1+0x24] ;  /* 0x0000240001027983 */ /* 0x000ee20000100800 */
[----:B0-----:R-:W0:Y:S01]  /*bd30*/  LDC R0, c[0x0][0xc38] ;  /* 0x00030e00ff007b82 */ /* 0x001e220000000800 */
[----:B------:R-:W-:Y:S05]  /*bd40*/  YIELD ;  /* 0x0000000000007946 */ /* 0x000fea0003800000 */
[----:B------:R-:W-:Y:S02]  /*bd50*/  ULDC.64 UR4, c[0x0][0x418] ;  /* 0x0001060000047ab9 */ /* 0x000fe40000000a00 */
[----:B-1----:R-:W1:Y:S01]  /*bd60*/  LDC R16, c[0x0][0xc44] ;  /* 0x00031100ff107b82 */ /* 0x002e620000000800 */
[----:B------:R-:W-:-:S03]  /*bd70*/  UISETP.NE.U32.AND UP0, UPT, UR4, URZ, UPT ;  /* 0x0000003f0400728c */ /* 0x000fc6000bf05070 */
[----:B------:R-:W-:Y:S01]  /*bd80*/  ULDC UR4, c[0x0][0x424] ;  /* 0x0001090000047ab9 */ /* 0x000fe20000000800 */
[----:B------:R-:W-:-:S04]  /*bd90*/  UISETP.NE.AND.EX UP0, UPT, UR5, URZ, UPT, UP0 ;  /* 0x0000003f0500728c */ /* 0x000fc8000bf05300 */
[----:B------:R-:W-:Y:S01]  /*bda0*/  USEL UR4, UR4, 0x1, UP0 ;  /* 0x0000000104047887 */ /* 0x000fe20008000000 */
[----:B0-----:R-:W-:Y:S02]  /*bdb0*/  ISETP.NE.AND P0, PT, R0, 0x1, PT ;  /* 0x000000010000780c */ /* 0x001fe40003f05270 */
[----:B-1----:R-:W-:-:S11]  /*bdc0*/  ISETP.NE.AND P1, PT, R16, 0x1, PT ;  /* 0x000000011000780c */ /* 0x002fd60003f25270 */
[----:B------:R-:W3:Y:S08]  /*bdd0*/  @P0 LDC R0, c[0x0][0xc3c] ;  /* 0x00030f00ff000b82 */ /* 0x000ef00000000800 */
[----:B------:R-:W0:Y:S01]  /*bde0*/  @P0 LDC R3, c[0x0][0xc40] ;  /* 0x00031000ff030b82 */ /* 0x000e220000000800 */
[----:B---3--:R-:W-:-:S04]  /*bdf0*/  @P0 IMAD.HI.U32 R0, R2, R0, RZ ;  /* 0x0000000002000227 */ /* 0x008fc800078e00ff */
[----:B------:R-:W-:Y:S01]  /*be00*/  IMAD.MOV.U32 R4, RZ, RZ, R2 ;  /* 0x000000ffff047224 */ /* 0x000fe200078e0002 */
[----:B0-----:R-:W-:Y:S02]  /*be10*/  @P0 SHF.R.U32.HI R4, RZ, R3, R0 ;  /* 0x00000003ff040219 */ /* 0x001fe40000011600 */
[----:B------:R-:W0:Y:S03]  /*be20*/  @P1 LDC.64 R2, c[0x0][0xc48] ;  /* 0x00031200ff021b82 */ /* 0x000e260000000a00 */
[----:B------:R-:W-:Y:S01]  /*be30*/  IMAD.MOV.U32 R5, RZ, RZ, R4 ;  /* 0x000000ffff057224 */ /* 0x000fe200078e0004 */
[----:B------:R1:W-:Y:S04]  /*be40*/  STL [R1+0x20], R4 ;  /* 0x0000200401007387 */ /* 0x0003e80000100800 */
[----:B------:R-:W3:Y:S01]  /*be50*/  LDC R0, c[0x0][0x2f0] ;  /* 0x0000bc00ff007b82 */ /* 0x000ee20000000800 */
[----:B0-----:R-:W-:-:S05]  /*be60*/  @P1 IMAD.HI.U32 R2, R4, R2, RZ ;  /* 0x0000000204021227 */ /* 0x001fca00078e00ff */
[----:B------:R-:W-:Y:S01]  /*be70*/  @P1 SHF.R.U32.HI R5, RZ, R3, R2 ;  /* 0x00000003ff051219 */ /* 0x000fe20000011602 */
[----:B------:R-:W-:Y:S02]  /*be80*/  IMAD.MOV.U32 R2, RZ, RZ, RZ ;  /* 0x000000ffff027224 */ /* 0x000fe400078e00ff */
[----:B---3--:R-:W-:Y:S01]  /*be90*/  IMAD R6, R0, UR4, RZ ;  /* 0x0000000400067c24 */ /* 0x008fe2000f8e02ff */
[----:B------:R-:W-:Y:S01]  /*bea0*/  UIADD3 UR4, UR36, 0x21400, URZ ;  /* 0x0002140024047890 */ /* 0x000fe2000fffe03f */
[----:B------:R-:W-:Y:S01]  /*beb0*/  IMAD.MOV R0, RZ, RZ, -R5 ;  /* 0x000000ffff007224 */ /* 0x000fe200078e0a05 */
[----:B------:R1:W-:Y:S01]  /*bec0*/  STL [R1+0x14], R5 ;  /* 0x0000140501007387 */ /* 0x0003e20000100800 */
[----:B------:R-:W-:Y:S01]  /*bed0*/  VIADD R3, R6, 0x6f ;  /* 0x0000006f06037836 */ /* 0x000fe20000000000 */
[----:B------:R-:W-:Y:S01]  /*bee0*/  ULOP3.LUT UP0, URZ, UR4, 0x3ff, URZ, 0xc0, !UPT ;  /* 0x000003ff043f7892 */ /* 0x000fe2000f80c03f */
[----:B------:R-:W-:Y:S01]  /*bef0*/  IMAD R16, R16, R0, R4 ;  /* 0x0000000010107224 */ /* 0x000fe200078e0204 */
[----:B------:R1:W-:Y:S01]  /*bf00*/  STL [R1+0x28], R6 ;  /* 0x0000280601007387 */ /* 0x0003e20000100800 */
[----:B------:R-:W-:-:S03]  /*bf10*/  IMAD.HI R2, R3, -0x6db6db6d, R2 ;  /* 0x9249249303027827 */ /* 0x000fc600078e0202 */
[----:B------:R-:W-:Y:S02]  /*bf20*/  PLOP3.LUT P0, PT, PT, PT, UP0, 0x80, 0x0 ;  /* 0x000000000000781c */ /* 0x000fe40003f0f008 */
[----:B------:R-:W-:-:S04]  /*bf30*/  SHF.R.U32.HI R0, RZ, 0x1f, R2 ;  /* 0x0000001fff007819 */ /* 0x000fc80000011602 */
[----:B------:R-:W-:-:S05]  /*bf40*/  LEA.HI.SX32 R0, R2, R0, 0x1a ;  /* 0x0000000002007211 */ /* 0x000fca00078fd2ff */
[----:B------:R1:W-:Y:S02]  /*bf50*/  STL [R1+0x1c], R0 ;  /* 0x00001c0001007387 */ /* 0x0003e40000100800 */
[----:B--2---:R-:W-:Y:S05]  /*bf60*/  @!P0 BRA `(.L_x_39) ;  /* 0x0000000000408947 */ /* 0x004fea0003800000 */
[----:B------:R-:W-:Y:S01]  /*bf70*/  MOV R2, 0x0 ;  /* 0x0000000000027802 */ /* 0x000fe20000000f00 */
[----:B------:R-:W-:Y:S01]  /*bf80*/  ULDC.64 UR6, c[0x4][0xa8] ;  /* 0x01002a0000067ab9 */ /* 0x000fe20000000a00 */
[----:B------:R-:W-:Y:S01]  /*bf90*/  ULDC.64 UR8, c[0x4][0xb0] ;  /* 0x01002c0000087ab9 */ /* 0x000fe20000000a00 */
[----:B------:R-:W-:Y:S01]  /*bfa0*/  ULDC.64 UR4, c[0x4][0x8] ;  /* 0x0100020000047ab9 */ /* 0x000fe20000000a00 */
[----:B-1----:R-:W-:Y:S02]  /*bfb0*/  IMAD.U32 R4, RZ, RZ, UR6 ;  /* 0x00000006ff047e24 */ /* 0x002fe4000f8e00ff */
[----:B------:R-:W0:Y:S01]  /*bfc0*/  LDC.64 R2, c[0x4][R2] ;  /* 0x0100000002027b82 */ /* 0x000e220000000a00 */
[----:B------:R-:W-:Y:S02]  /*bfd0*/  IMAD.U32 R5, RZ, RZ, UR7 ;  /* 0x00000007ff057e24 */ /* 0x000fe4000f8e00ff */
[----:B------:R-:W-:Y:S02]  /*bfe0*/  IMAD.U32 R6, RZ, RZ, UR8 ;  /* 0x00000008ff067e24 */ /* 0x000fe4000f8e00ff */
[----:B------:R-:W-:-:S02]  /*bff0*/  IMAD.U32 R7, RZ, RZ, UR9 ;  /* 0x00000009ff077e24 */ /* 0x000fc4000f8e00ff */
[----:B------:R-:W-:Y:S02]  /*c000*/  IMAD.U32 R10, RZ, RZ, UR4 ;  /* 0x00000004ff0a7e24 */ /* 0x000fe4000f8e00ff */
[----:B------:R-:W-:Y:S02]  /*c010*/  IMAD.U32 R11, RZ, RZ, UR5 ;  /* 0x00000005ff0b7e24 */ /* 0x000fe4000f8e00ff */
[----:B------:R-:W-:Y:S02]  /*c020*/  IMAD.MOV.U32 R8, RZ, RZ, 0x70 ;  /* 0x00000070ff087424 */ /* 0x000fe400078e00ff */
[----:B------:R-:W-:Y:S02]  /*c030*/  IMAD.MOV.U32 R12, RZ, RZ, 0x1 ;  /* 0x00000001ff0c7424 */ /* 0x000fe400078e00ff */
[----:B------:R-:W-:-:S07]  /*c040*/  IMAD.MOV.U32 R13, RZ, RZ, RZ ;  /* 0x000000ffff0d7224 */ /* 0x000fce00078e00ff */
[----:B------:R-:W-:-:S07]  /*c050*/  LEPC R20, `(.L_x_39) ;  /* 0x000000001014794e */ /* 0x000fce0000000000 */
[----:B0-2---:R-:W-:Y:S05]  /*c060*/  CALL.ABS.NOINC R2 ;  /* 0x0000000002007343 */ /* 0x005fea0003c00000 */
.L_x_39:
[----:B------:R-:W-:-:S04]  /*c070*/  UIADD3 UR4, UR36, 0x400, URZ ;  /* 0x0000040024047890 */ /* 0x000fc8000fffe03f */
[----:B------:R-:W-:-:S06]  /*c080*/  ULOP3.LUT UP0, URZ, UR4, 0x3ff, URZ, 0xc0, !UPT ;  /* 0x000003ff043f7892 */ /* 0x000fcc000f80c03f */
[----:B------:R-:W-:-:S13]  /*c090*/  PLOP3.LUT P0, PT, PT, PT, UP0, 0x80, 0x0 ;  /* 0x000000000000781c */ /* 0x000fda0003f0f008 */
[----:B------:R-:W-:Y:S05]  /*c0a0*/  @!P0 BRA `(.L_x_40) ;  /* 0x00000000007c8947 */ /* 0x000fea0003800000 */
[----:B------:R-:W-:Y:S01]  /*c0b0*/  MOV R17, 0x0 ;  /* 0x0000000000117802 */ /* 0x000fe20000000f00 */
[----:B------:R-:W-:Y:S01]  /*c0c0*/  ULDC.64 UR6, c[0x4][0xa8] ;  /* 0x01002a0000067ab9 */ /* 0x000fe20000000a00 */
[----:B------:R-:W-:Y:S01]  /*c0d0*/  ULDC.64 UR8, c[0x4][0xb0] ;  /* 0x01002c0000087ab9 */ /* 0x000fe20000000a00 */
[----:B------:R-:W-:Y:S01]  /*c0e0*/  ULDC.64 UR4, c[0x4][0x10] ;  /* 0x0100040000047ab9 */ /* 0x000fe20000000a00 */
[----:B------:R0:W3:Y:S01]  /*c0f0*/  LDC.64 R2, c[0x4][R17] ;  /* 0x0100000011027b82 */ /* 0x0000e20000000a00 */
[----:B-1----:R-:W-:Y:S02]  /*c100*/  IMAD.U32 R4, RZ, RZ, UR6 ;  /* 0x00000006ff047e24 */ /* 0x002fe4000f8e00ff */
[----:B------:R-:W-:Y:S02]  /*c110*/  IMAD.U32 R5, RZ, RZ, UR7 ;  /* 0x00000007ff057e24 */ /* 0x000fe4000f8e00ff */
[----:B------:R-:W-:Y:S02]  /*c120*/  IMAD.U32 R6, RZ, RZ, UR8 ;  /* 0x00000008ff067e24 */ /* 0x000fe4000f8e00ff */
[----:B------:R-:W-:-:S02]  /*c130*/  IMAD.U32 R7, RZ, RZ, UR9 ;  /* 0x00000009ff077e24 */ /* 0x000fc4000f8e00ff */
[----:B------:R-:W-:Y:S02]  /*c140*/  IMAD.U32 R10, RZ, RZ, UR4 ;  /* 0x00000004ff0a7e24 */ /* 0x000fe4000f8e00ff */
[----:B------:R-:W-:Y:S02]  /*c150*/  IMAD.U32 R11, RZ, RZ, UR5 ;  /* 0x00000005ff0b7e24 */ /* 0x000fe4000f8e00ff */
[----:B------:R-:W-:Y:S02]  /*c160*/  IMAD.MOV.U32 R8, RZ, RZ, 0x70 ;  /* 0x00000070ff087424 */ /* 0x000fe400078e00ff */
[----:B------:R-:W-:Y:S02]  /*c170*/  IMAD.MOV.U32 R12, RZ, RZ, 0x1 ;  /* 0x00000001ff0c7424 */ /* 0x000fe400078e00ff */
[----:B0-----:R-:W-:-:S07]  /*c180*/  IMAD.MOV.U32 R13, RZ, RZ, RZ ;  /* 0x000000ffff0d7224 */ /* 0x001fce00078e00ff */
[----:B------:R-:W-:-:S07]  /*c190*/  LEPC R20, `(.L_x_41) ;  /* 0x000000001014794e */ /* 0x000fce0000000000 */
[----:B--23--:R-:W-:Y:S05]  /*c1a0*/  CALL.ABS.NOINC R2 ;  /* 0x0000000002007343 */ /* 0x00cfea0003c00000 */
.L_x_41:
[----:B------:R0:W1:Y:S01]  /*c1b0*/  LDC.64 R2, c[0x4][R17] ;  /* 0x0100000011027b82 */ /* 0x0000620000000a00 */
[----:B------:R-:W-:Y:S01]  /*c1c0*/  ULDC.64 UR6, c[0x4][0xa8] ;  /* 0x01002a0000067ab9 */ /* 0x000fe20000000a00 */
[----:B------:R-:W-:Y:S01]  /*c1d0*/  ULDC.64 UR8, c[0x4][0xb0] ;  /* 0x01002c0000087ab9 */ /* 0x000fe20000000a00 */
[----:B------:R-:W-:Y:S01]  /*c1e0*/  ULDC.64 UR4, c[0x4][0x18] ;  /* 0x0100060000047ab9 */ /* 0x000fe20000000a00 */
[----:B------:R-:W-:Y:S01]  /*c1f0*/  IMAD.U32 R4, RZ, RZ, UR6 ;  /* 0x00000006ff047e24 */ /* 0x000fe2000f8e00ff */
[----:B------:R-:W-:Y:S01]  /*c200*/  MOV R6, UR8 ;  /* 0x0000000800067c02 */ /* 0x000fe20008000f00 */
[----:B------:R-:W-:Y:S02]  /*c210*/  IMAD.U32 R5, RZ, RZ, UR7 ;  /* 0x00000007ff057e24 */ /* 0x000fe4000f8e00ff */
[----:B------:R-:W-:Y:S02]  /*c220*/  IMAD.U32 R7, RZ, RZ, UR9 ;  /* 0x00000009ff077e24 */ /* 0x000fe4000f8e00ff */
[----:B------:R-:W-:-:S02]  /*c230*/  IMAD.U32 R10, RZ, RZ, UR4 ;  /* 0x00000004ff0a7e24 */ /* 0x000fc4000f8e00ff */
[----:B------:R-:W-:Y:S02]  /*c240*/  IMAD.U32 R11, RZ, RZ, UR5 ;  /* 0x00000005ff0b7e24 */ /* 0x000fe4000f8e00ff */
[----:B------:R-:W-:Y:S02]  /*c250*/  IMAD.MOV.U32 R8, RZ, RZ, 0x70 ;  /* 0x00000070ff087424 */ /* 0x000fe400078e00ff */
[----:B------:R-:W-:Y:S02]  /*c260*/  IMAD.MOV.U32 R12, RZ, RZ, 0x1 ;  /* 0x00000001ff0c7424 */ /* 0x000fe400078e00ff */
[----:B0-----:R-:W-:-:S07]  /*c270*/  IMAD.MOV.U32 R13, RZ, RZ, RZ ;  /* 0x000000ffff0d7224 */ /* 0x001fce00078e00ff */
[----:B------:R-:W-:-:S07]  /*c280*/  LEPC R20, `(.L_x_40) ;  /* 0x000000001014794e */ /* 0x000fce0000000000 */
[----:B-1----:R-:W-:Y:S05]  /*c290*/  CALL.ABS.NOINC R2 ;  /* 0x0000000002007343 */ /* 0x002fea0003c00000 */
.L_x_40:
[----:B------:R-:W3:Y:S01]  /*c2a0*/  LDL R2, [R1+0x1c] ;  /* 0x00001c0001027983 */ /* 0x000ee20000100800 */
[----:B------:R-:W-:-:S03]  /*c2b0*/  ULDC.64 UR4, c[0x0][0x9f8] ;  /* 0x00027e0000047ab9 */ /* 0x000fc60000000a00 */
[----:B-1----:R-:W4:Y:S01]  /*c2c0*/  LDL R0, [R1+0x14] ;  /* 0x0000140001007983 */ /* 0x002f220000100800 */
[----:B------:R-:W-:Y:S01]  /*c2d0*/  ISETP.NE.U32.AND P0, PT, RZ, UR4, PT ;  /* 0x00000004ff007c0c */ /* 0x000fe2000bf05070 */
[----:B------:R-:W-:-:S03]  /*c2e0*/  ULDC.64 UR6, c[0x0][0x208] ;  /* 0x0000820000067ab9 */ /* 0x000fc60000000a00 */
[----:B------:R-:W-:Y:S01]  /*c2f0*/  ISETP.NE.AND.EX P0, PT, RZ, UR5, PT, P0 ;  /* 0x00000005ff007c0c */ /* 0x000fe2000bf05300 */
[----:B---3--:R-:W-:-:S12]  /*c300*/  IMAD.MOV.U32 R17, RZ, RZ, R2 ;  /* 0x000000ffff117224 */ /* 0x008fd800078e0002 */
[----:B------:R-:W0:Y:S01]  /*c310*/  @P0 LDC.64 R2, c[0x0][0x9f8] ;  /* 0x00027e00ff020b82 */ /* 0x000e220000000a00 */
[----:B----4-:R-:W-:Y:S02]  /*c320*/  IMAD.MOV.U32 R7, RZ, RZ, R0 ;  /* 0x000000ffff077224 */ /* 0x010fe400078e0000 */
[----:B0-----:R-:W-:-:S05]  /*c330*/  @P0 IMAD.WIDE R2, R0, 0x4, R2 ;  /* 0x0000000400020825 */ /* 0x001fca00078e0202 */
[----:B------:R0:W3:Y:S01]  /*c340*/  @P0 LDG.E R7, desc[UR6][R2.64] ;  /* 0x0000000602070981 */ /* 0x0000e2000c1e1900 */
[----:B------:R-:W-:Y:S01]  /*c350*/  VIADD R9, R17, 0xffffffff ;  /* 0xffffffff11097836 */ /* 0x000fe20000000000 */
[----:B------:R-:W-:Y:S01]  /*c360*/  UMOV UR4, 0xffffffff ;  /* 0xffffffff00047882 */ /* 0x000fe20000000000 */
[----:B------:R-:W-:Y:S01]  /*c370*/  LOP3.LUT R19, R19, 0xfffffffe, RZ, 0xc0, !PT ;  /* 0xfffffffe13137812 */ /* 0x000fe200078ec0ff */
[----:B0-----:R-:W0:Y:S02]  /*c380*/  LDC.64 R2, c[0x0][0x418] ;  /* 0x00010600ff027b82 */ /* 0x001e240000000a00 */
[----:B0-----:R-:W-:-:S04]  /*c390*/  ISETP.NE.U32.AND P0, PT, R2, RZ, PT ;  /* 0x000000ff0200720c */ /* 0x001fc80003f05070 */
[----:B------:R-:W-:-:S13]  /*c3a0*/  ISETP.NE.AND.EX P1, PT, R3, RZ, PT, P0 ;  /* 0x000000ff0300720c */ /* 0x000fda0003f25300 */
[----:B------:R-:W-:Y:S02]  /*c3b0*/  @P1 LOP3.LUT R19, R19, 0x1, RZ, 0xfc, !PT ;  /* 0x0000000113131812 */ /* 0x000fe400078efcff */
[----:B---3--:R-:W-:Y:S01]  /*c3c0*/  SHF.R.S32.HI R8, RZ, 0x1f, R7 ;  /* 0x0000001fff087819 */ /* 0x008fe20000011407 */
[----:B------:R0:W-:Y:S01]  /*c3d0*/  STL [R1], R7 ;  /* 0x0000000701007387 */ /* 0x0001e20000100800 */
[----:B------:R-:W-:-:S03]  /*c3e0*/  SEL R17, R7, RZ, !P1 ;  /* 0x000000ff07117207 */ /* 0x000fc60004800000 */
[----:B------:R0:W-:Y:S04]  /*c3f0*/  STL [R1+0x18], R9 ;  /* 0x0000180901007387 */ /* 0x0001e80000100800 */
[----:B------:R0:W-:Y:S01]  /*c400*/  STL [R1+0xc], R8 ;  /* 0x00000c0801007387 */ /* 0x0001e20000100800 */
[----:B------:R-:W-:Y:S05]  /*c410*/  BRA.DIV UR4, `(.L_x_42) ;  /* 0x0000003e04fc7947 */ /* 0x000fea000b800000 */
[----:B------:R-:W1:Y:S02]  /*c420*/  S2R R0, SR_TID.X ;  /* 0x0000000000007919 */ /* 0x000e640000002100 */
[----:B-1----:R-:W-:-:S04]  /*c430*/  SHF.R.U32.HI R0, RZ, 0x5, R0 ;  /* 0x00000005ff007819 */ /* 0x002fc80000011600 */
[----:B------:R-:W-:-:S05]  /*c440*/  LOP3.LUT R0, R0, 0x3, RZ, 0xc0, !PT ;  /* 0x0000000300007812 */ /* 0x000fca00078ec0ff */
[----:B------:R1:W3:Y:S02]  /*c450*/  SHFL.IDX PT, R14, R0, RZ, 0x1f ;  /* 0x00001fff000e7589 */ /* 0x0002e400000e0000 */
.L_x_134:
[----:B---3--:R-:W-:Y:S02]  /*c460*/  ISETP.NE.AND P0, PT, R14, RZ, PT ;  /* 0x000000ff0e00720c */ /* 0x008fe40003f05270 */
[----:B------:R-:W-:Y:S02]  /*c470*/  PLOP3.LUT P2, PT, PT, PT, PT, 0x8, 0x0 ;  /* 0x000000000000781c */ /* 0x000fe40003f4e170 */
[----:B------:R-:W-:-:S11]  /*c480*/  LOP3.LUT R19, R19, 0xfffffffd, RZ, 0xc0, !PT ;  /* 0xfffffffd13137812 */ /* 0x000fd600078ec0ff */
[----:B------:R-:W-:Y:S01]  /*c490*/  @P2 LOP3.LUT R19, R19, 0x2, RZ, 0xfc, !PT ;  /* 0x0000000213132812 */ /* 0x000fe200078efcff */
[----:B------:R-:W-:Y:S06]  /*c4a0*/  @P0 BRA `(.L_x_43) ;  /* 0x0000000400280947 */ /* 0x000fec0003800000 */
[----:B------:R-:W-:-:S03]  /*c4b0*/  UMOV UR4, 0xffffffff ;  /* 0xffffffff00047882 */ /* 0x000fc60000000000 */
[----:B------:R-:W-:Y:S05]  /*c4c0*/  BRA.DIV UR4, `(.L_x_44) ;  /* 0x0000004204047947 */ /* 0x000fea000b800000 */
[----:B------:R-:W-:-:S13]  /*c4d0*/  ELECT P6, URZ, PT ;  /* 0x00000000003f782f */ /* 0x000fda00038c0000 */
.L_x_137:
[----:B------:R-:W-:Y:S05]  /*c4e0*/  @!P6 BRA `(.L_x_43) ;  /* 0x000000040018e947 */ /* 0x000fea0003800000 */
[----:B------:R3:W-:Y:S01]  /*c4f0*/  STL [R1+0x8], R9 ;  /* 0x0000080901007387 */ /* 0x0007e20000100800 */
[----:B------:R-:W-:Y:S01]  /*c500*/  IMAD.MOV.U32 R17, RZ, RZ, R7 ;  /* 0x000000ffff117224 */ /* 0x000fe200078e0007 */
[----:B------:R-:W-:Y:S06]  /*c510*/  @!P1 BRA `(.L_x_45) ;  /* 0x0000000000509947 */ /* 0x000fec0003800000 */
[----:B------:R-:W4:Y:S01]  /*c520*/  LDC R6, c[0x0][0x43c] ;  /* 0x00010f00ff067b82 */ /* 0x000f220000000800 */
[----:B-1----:R-:W-:Y:S01]  /*c530*/  IMAD.MOV.U32 R0, RZ, RZ, R9 ;  /* 0x000000ffff007224 */ /* 0x002fe200078e0009 */
[----:B------:R-:W-:Y:S01]  /*c540*/  ULDC.64 UR4, c[0x0][0x428] ;  /* 0x00010a0000047ab9 */ /* 0x000fe20000000a00 */
[----:B------:R-:W-:Y:S01]  /*c550*/  ULDC.64 UR6, c[0x0][0x208] ;  /* 0x0000820000067ab9 */ /* 0x000fe20000000a00 */
[----:B----4-:R-:W-:-:S13]  /*c560*/  ISETP.NE.AND P0, PT, R6, 0x1, PT ;  /* 0x000000010600780c */ /* 0x010fda0003f05270 */
[----:B------:R-:W1:Y:S02]  /*c570*/  @P0 LDC.64 R4, c[0x0][0x440] ;  /* 0x00011000ff040b82 */ /* 0x000e640000000a00 */
[----:B-1----:R-:W-:-:S05]  /*c580*/  @P0 IMAD.HI.U32 R4, R9, R4, RZ ;  /* 0x0000000409040227 */ /* 0x002fca00078e00ff */
[----:B------:R-:W-:-:S04]  /*c590*/  @P0 SHF.R.U32.HI R0, RZ, R5, R4 ;  /* 0x00000005ff000219 */ /* 0x000fc80000011604 */
[--C-:B------:R-:W-:Y:S01]  /*c5a0*/  SHF.R.S32.HI R5, RZ, 0x1f, R0.reuse ;  /* 0x0000001fff057819 */ /* 0x100fe20000011400 */
[----:B------:R-:W-:-:S04]  /*c5b0*/  IMAD.MOV R4, RZ, RZ, -R0 ;  /* 0x000000ffff047224 */ /* 0x000fc800078e0a00 */
[----:B------:R-:W-:Y:S02]  /*c5c0*/  IMAD R6, R6, R4, R9 ;  /* 0x0000000406067224 */ /* 0x000fe400078e0209 */
[----:B------:R-:W-:-:S03]  /*c5d0*/  IMAD.MOV.U32 R4, RZ, RZ, R0 ;  /* 0x000000ffff047224 */ /* 0x000fc600078e0000 */
[----:B------:R1:W-:Y:S01]  /*c5e0*/  STL [R1+0x8], R6 ;  /* 0x0000080601007387 */ /* 0x0003e20000100800 */
[----:B------:R-:W-:-:S03]  /*c5f0*/  IMAD.WIDE.U32 R4, R7, UR4, R4 ;  /* 0x0000000407047c25 */ /* 0x000fc6000f8e0004 */
[----:B------:R-:W-:Y:S01]  /*c600*/  LEA R2, P0, R4, R2, 0x2 ;  /* 0x0000000204027211 */ /* 0x000fe200078010ff */
[----:B-1----:R-:W-:-:S04]  /*c610*/  IMAD R6, R8, UR4, RZ ;  /* 0x0000000408067c24 */ /* 0x002fc8000f8e02ff */
[----:B------:R-:W-:-:S04]  /*c620*/  IMAD R0, R7, UR5, R6 ;  /* 0x0000000507007c24 */ /* 0x000fc8000f8e0206 */
[----:B------:R-:W-:-:S05]  /*c630*/  IMAD.IADD R0, R5, 0x1, R0 ;  /* 0x0000000105007824 */ /* 0x000fca00078e0200 */
[----:B------:R-:W-:-:S05]  /*c640*/  LEA.HI.X R3, R4, R3, R0, 0x2, P0 ;  /* 0x0000000304037211 */ /* 0x000fca00000f1400 */
[----:B------:R4:W5:Y:S02]  /*c650*/  LDG.E R17, desc[UR6][R2.64] ;  /* 0x0000000602117981 */ /* 0x000964000c1e1900 */
.L_x_45:
[----:B----4-:R-:W4:Y:S01]  /*c660*/  LDL R2, [R1+0x4] ;  /* 0x0000040001027983 */ /* 0x010f220000100800 */
[----:B-1----:R-:W-:Y:S02]  /*c670*/  LEA R0, R18, UR36, 0x3 ;  /* 0x0000002412007c11 */ /* 0x002fe4000f8e18ff */
[----:B----4-:R-:W-:-:S04]  /*c680*/  SHF.L.U32 R2, R2, 0x1f, RZ ;  /* 0x0000001f02027819 */ /* 0x010fc800000006ff */
[----:B------:R-:W1:Y:S02]  /*c690*/  SYNCS.PHASECHK.TRANS64.TRYWAIT P0, [R0+URZ+0x36840], R2 ;  /* 0x03684002000075a7 */ /* 0x000e64000800017f */
[----:B-1----:R-:W-:Y:S05]  /*c6a0*/  @!P0 BRA `(.L_x_46) ;  /* 0x0000003c00ac8947 */ /* 0x002fea0003800000 */
.L_x_138:
[----:B------:R-:W4:Y:S02]  /*c6b0*/  S2R R3, SR_TID.X ;  /* 0x0000000000037919 */ /* 0x000f240000002100 */
[----:B----4-:R-:W-:-:S04]  /*c6c0*/  LOP3.LUT R3, R3, 0x7f, RZ, 0xc0, !PT ;  /* 0x0000007f03037812 */ /* 0x010fc800078ec0ff */
[----:B------:R-:W-:-:S13]  /*c6d0*/  ISETP.NE.AND P0, PT, R3, RZ, PT ;  /* 0x000000ff0300720c */ /* 0x000fda0003f05270 */
[----:B------:R-:W-:Y:S05]  /*c6e0*/  @P0 BRA `(.L_x_47) ;  /* 0x00000000001c0947 */ /* 0x000fea0003800000 */
[----:B------:R-:W4:Y:S01]  /*c6f0*/  S2R R3, SR_TID.X ;  /* 0x0000000000037919 */ /* 0x000f220000002100 */
[----:B-1----:R-:W-:-:S04]  /*c700*/  IMAD.MOV.U32 R2, RZ, RZ, 0xa800 ;  /* 0x0000a800ff027424 */ /* 0x002fc800078e00ff */
[----:B------:R1:W-:Y:S01]  /*c710*/  SYNCS.ARRIVE.TRANS64 RZ, [R0+URZ+0x36830], R2 ;  /* 0x0368300200ff79a7 */ /* 0x0003e2000800003f */
[----:B----4-:R-:W-:-:S04]  /*c720*/  LOP3.LUT R3, R3, 0x1f, RZ, 0xc0, !PT ;  /* 0x0000001f03037812 */ /* 0x010fc800078ec0ff */
[----:B------:R-:W-:-:S13]  /*c730*/  ISETP.NE.AND P0, PT, R3, RZ, PT ;  /* 0x000000ff0300720c */ /* 0x000fda0003f05270 */
[----:B-1----:R-:W-:Y:S05]  /*c740*/  @!P0 BRA `(.L_x_47) ;  /* 0x0000000000048947 */ /* 0x002fea0003800000 */
[----:B------:R-:W-:Y:S01]  /*c750*/  BPT.TRAP 0x1 ;  /* 0x000000040000795c */ /* 0x000fe20000300000 */
.L_x_47:
[----:B-1----:R-:W4:Y:S01]  /*c760*/  LDL R2, [R1+0x8] ;  /* 0x0000080001027983 */ /* 0x002f220000100800 */
[----:B------:R-:W-:Y:S01]  /*c770*/  R2UR UR8, R18 ;  /* 0x00000000120872ca */ /* 0x000fe200000e0000 */
[----:B------:R-:W-:Y:S01]  /*c780*/  UIADD3 UR4, UP0, UR38, 0x370, URZ ;  /* 0x0000037026047890 */ /* 0x000fe2000ff1e03f */
[----:B------:R-:W-:Y:S01]  /*c790*/  R2UR UR9, R0 ;  /* 0x00000000000972ca */ /* 0x000fe200000e0000 */
[----:B------:R-:W-:Y:S01]  /*c7a0*/  UMOV UR10, URZ ;  /* 0x0000003f000a7c82 */ /* 0x000fe20008000000 */
[----:B------:R-:W-:Y:S01]  /*c7b0*/  R2UR UR12, R16 ;  /* 0x00000000100c72ca */ /* 0x000fe200000e0000 */
[----:B------:R-:W-:Y:S01]  /*c7c0*/  UIADD3.X UR5, URZ, UR39, URZ, UP0, !UPT ;  /* 0x000000273f057290 */ /* 0x000fe200087fe43f */
[----:B-----5:R-:W-:Y:S01]  /*c7d0*/  R2UR UR13, R17 ;  /* 0x00000000110d72ca */ /* 0x020fe200000e0000 */
[----:B------:R-:W-:Y:S01]  /*c7e0*/  UMOV UR6, 0x0 ;  /* 0x0000000000067882 */ /* 0x000fe20000000000 */
[----:B------:R-:W-:Y:S01]  /*c7f0*/  UMOV UR7, 0x14f00000 ;  /* 0x14f0000000077882 */ /* 0x000fe20000000000 */
[----:B------:R-:W-:Y:S01]  /*c800*/  UMOV UR16, 0x40 ;  /* 0x0000004000107882 */ /* 0x000fe20000000000 */
[----:B------:R-:W-:-:S02]  /*c810*/  PLOP3.LUT P0, PT, PT, PT, PT, 0x80, 0x0 ;  /* 0x000000000000781c */ /* 0x000fc40003f0f070 */
[----:B------:R-:W-:Y:S01]  /*c820*/  LOP3.LUT R19, R19, 0xfffffffd, RZ, 0xc0, !PT ;  /* 0xfffffffd13137812 */ /* 0x000fe200078ec0ff */
[----:B------:R-:W-:Y:S02]  /*c830*/  UIMAD UR8, UR8, 0xa800, UR36 ;  /* 0x0000a800080878a4 */ /* 0x000fe4000f8e0224 */
[----:B------:R-:W-:Y:S02]  /*c840*/  UIADD3 UR9, UR9, 0x36830, URZ ;  /* 0x0003683009097890 */ /* 0x000fe4000fffe03f */
[----:B------:R-:W-:Y:S02]  /*c850*/  UIADD3 UR14, UR8, 0x21400, URZ ;  /* 0x00021400080e7890 */ /* 0x000fe4000fffe03f */
[----:B------:R-:W-:Y:S02]  /*c860*/  UIADD3 UR15, UR8, 0x24c00, URZ ;  /* 0x00024c00080f7890 */ /* 0x000fe4000fffe03f */
[----:B------:R-:W-:Y:S02]  /*c870*/  UIADD3 UR17, UR8, 0x28400, URZ ;  /* 0x0002840008117890 */ /* 0x000fe4000fffe03f */
[----:B------:R-:W-:Y:S01]  /*c880*/  @P0 LOP3.LUT R19, R19, 0x2, RZ, 0xfc, !PT ;  /* 0x0000000213130812 */ /* 0x000fe200078efcff */
[----:B------:R-:W-:Y:S01]  /*c890*/  UMOV UR8, UR14 ;  /* 0x0000000e00087c82 */ /* 0x000fe20008000000 */
[----:B------:R-:W-:Y:S01]  /*c8a0*/  UMOV UR14, 0x80 ;  /* 0x00000080000e7882 */ /* 0x000fe20000000000 */
[----:B----4-:R-:W-:-:S13]  /*c8b0*/  R2UR UR11, R2 ;  /* 0x00000000020b72ca */ /* 0x010fda00000e0000 */
[----:B------:R-:W-:-:S09]  /*c8c0*/  UIMAD UR11, UR11, 0x70, URZ ;  /* 0x000000700b0b78a4 */ /* 0x000fd2000f8e023f */
[----:B------:R1:W-:Y:S02]  /*c8d0*/  UTMALDG.4D [UR8], [UR4], desc[UR6] ;  /* 0x00000608040075b4 */ /* 0x0003e40008019000 */
[----:B-1----:R-:W-:Y:S01]  /*c8e0*/  UMOV UR8, UR15 ;  /* 0x0000000f00087c82 */ /* 0x002fe20008000000 */
[----:B------:R-:W-:Y:S02]  /*c8f0*/  UMOV UR10, UR16 ;  /* 0x00000010000a7c82 */ /* 0x000fe40008000000 */
[----:B------:R1:W-:Y:S02]  /*c900*/  UTMALDG.4D [UR8], [UR4], desc[UR6] ;  /* 0x00000608040075b4 */ /* 0x0003e40008019000 */
[----:B-1----:R-:W-:Y:S01]  /*c910*/  UMOV UR8, UR17 ;  /* 0x0000001100087c82 */ /* 0x002fe20008000000 */
[----:B------:R-:W-:Y:S02]  /*c920*/  UMOV UR10, UR14 ;  /* 0x0000000e000a7c82 */ /* 0x000fe40008000000 */
[----:B------:R4:W-:Y:S02]  /*c930*/  UTMALDG.4D [UR8], [UR4], desc[UR6] ;  /* 0x00000608040075b4 */ /* 0x0009e40008019000 */
[----:B----4-:R-:W-:Y:S01]  /*c940*/  NOP ;  /* 0x0000000000007918 */ /* 0x010fe20000000000 */
.L_x_43:
[----:B------:R-:W-:Y:S05]  /*c950*/  WARPSYNC.ALL ;  /* 0x0000000000007948 */ /* 0x000fea0003800000 */
[----:B------:R-:W-:Y:S01]  /*c960*/  UIADD3 UR4, UR36, 0x15400, URZ ;  /* 0x0001540024047890 */ /* 0x000fe2000fffe03f */
[----:B------:R-:W-:Y:S03]  /*c970*/  BAR.SYNC.DEFER_BLOCKING 0x8, 0x180 ;  /* 0x0206000000007b1d */ /* 0x000fe60000010000 */
[----:B------:R-:W-:-:S06]  /*c980*/  ULOP3.LUT UP0, URZ, UR4, 0x3ff, URZ, 0xc0, !UPT ;  /* 0x000003ff043f7892 */ /* 0x000fcc000f80c03f */
[----:B------:R-:W-:-:S13]  /*c990*/  PLOP3.LUT P0, PT, PT, PT, UP0, 0x80, 0x0 ;  /* 0x000000000000781c */ /* 0x000fda0003f0f008 */
[----:B------:R-:W-:Y:S05]  /*c9a0*/  @!P0 BRA `(.L_x_48) ;  /* 0x0000000000408947 */ /* 0x000fea0003800000 */
[----:B------:R-:W-:Y:S01]  /*c9b0*/  MOV R2, 0x0 ;  /* 0x0000000000027802 */ /* 0x000fe20000000f00 */
[----:B------:R-:W-:Y:S01]  /*c9c0*/  ULDC.64 UR6, c[0x4][0xa8] ;  /* 0x01002a0000067ab9 */ /* 0x000fe20000000a00 */
[----:B------:R-:W-:Y:S01]  /*c9d0*/  ULDC.64 UR8, c[0x4][0xb0] ;  /* 0x01002c0000087ab9 */ /* 0x000fe20000000a00 */
[----:B------:R-:W-:Y:S01]  /*c9e0*/  ULDC.64 UR4, c[0x4][0x20] ;  /* 0x0100080000047ab9 */ /* 0x000fe20000000a00 */
[----:B------:R-:W-:Y:S02]  /*c9f0*/  IMAD.U32 R4, RZ, RZ, UR6 ;  /* 0x00000006ff047e24 */ /* 0x000fe4000f8e00ff */
[----:B------:R-:W4:Y:S01]  /*ca00*/  LDC.64 R2, c[0x4][R2] ;  /* 0x0100000002027b82 */ /* 0x000f220000000a00 */
[----:B------:R-:W-:Y:S02]  /*ca10*/  IMAD.U32 R5, RZ, RZ, UR7 ;  /* 0x00000007ff057e24 */ /* 0x000fe4000f8e00ff */
[----:B------:R-:W-:Y:S02]  /*ca20*/  IMAD.U32 R6, RZ, RZ, UR8 ;  /* 0x00000008ff067e24 */ /* 0x000fe4000f8e00ff */
[----:B0-----:R-:W-:-:S02]  /*ca30*/  IMAD.U32 R7, RZ, RZ, UR9 ;  /* 0x00000009ff077e24 */ /* 0x001fc4000f8e00ff */
[----:B------:R-:W-:Y:S02]  /*ca40*/  IMAD.U32 R10, RZ, RZ, UR4 ;  /* 0x00000004ff0a7e24 */ /* 0x000fe4000f8e00ff */
[----:B------:R-:W-:Y:S02]  /*ca50*/  IMAD.U32 R11, RZ, RZ, UR5 ;  /* 0x00000005ff0b7e24 */ /* 0x000fe4000f8e00ff */
[----:B------:R-:W-:Y:S02]  /*ca60*/  IMAD.MOV.U32 R8, RZ, RZ, 0x70 ;  /* 0x00000070ff087424 */ /* 0x000fe400078e00ff */
[----:B------:R-:W-:Y:S02]  /*ca70*/  IMAD.MOV.U32 R12, RZ, RZ, 0x1 ;  /* 0x00000001ff0c7424 */ /* 0x000fe400078e00ff */
[----:B------:R-:W-:-:S07]  /*ca80*/  IMAD.MOV.U32 R13, RZ, RZ, RZ ;  /* 0x000000ffff0d7224 */ /* 0x000fce00078e00ff */
[----:B------:R-:W-:-:S07]  /*ca90*/  LEPC R20, `(.L_x_48) ;  /* 0x000000001014794e */ /* 0x000fce0000000000 */
[----:B-1234-:R-:W-:Y:S05]  /*caa0*/  CALL.ABS.NOINC R2 ;  /* 0x0000000002007343 */ /* 0x01efea0003c00000 */
.L_x_48:
[----:B------:R-:W4:Y:S01]  /*cab0*/  LDL.LU R4, [R1+0x14] ;  /* 0x0000140001047983 */ /* 0x000f220000300800 */
[----:B-1----:R-:W-:Y:S01]  /*cac0*/  SHF.R.S32.HI R0, RZ, 0x1f, R16 ;  /* 0x0000001fff007819 */ /* 0x002fe20000011410 */
[----:B------:R-:W-:Y:S01]  /*cad0*/  ULDC.64 UR4, c[0x0][0x2d8] ;  /* 0x0000b60000047ab9 */ /* 0x000fe20000000a00 */
[----:B0-----:R-:W0:Y:S01]  /*cae0*/  LDC R8, c[0x0][0x448] ;  /* 0x00011200ff087b82 */ /* 0x001e220000000800 */
[----:B------:R-:W2:Y:S01]  /*caf0*/  LDL.LU R7, [R1+0x20] ;  /* 0x0000200001077983 */ /* 0x000ea20000300800 */
[----:B------:R-:W-:-:S03]  /*cb00*/  ULDC.64 UR6, c[0x0][0x280] ;  /* 0x0000a00000067ab9 */ /* 0x000fc60000000a00 */
[----:B------:R-:W3:Y:S01]  /*cb10*/  LDL R5, [R1+0x24] ;  /* 0x0000240001057983 */ /* 0x000ee20000100800 */
[----:B------:R-:W-:Y:S02]  /*cb20*/  IMAD R0, R0, UR4, RZ ;  /* 0x0000000400007c24 */ /* 0x000fe4000f8e02ff */
[C---:B------:R-:W-:Y:S01]  /*cb30*/  IMAD.WIDE.U32 R2, R16.reuse, UR4, RZ ;  /* 0x0000000410027c25 */ /* 0x040fe2000f8e00ff */
[----:B------:R-:W1:Y:S03]  /*cb40*/  S2R R10, SR_TID.X ;  /* 0x00000000000a7919 */ /* 0x000e660000002100 */
[----:B------:R-:W-:Y:S01]  /*cb50*/  IMAD R0, R16, UR5, R0 ;  /* 0x0000000510007c24 */ /* 0x000fe2000f8e0200 */
[----:B------:R-:W-:-:S03]  /*cb60*/  ULDC.64 UR4, c[0x0][0x2e0] ;  /* 0x0000b80000047ab9 */ /* 0x000fc60000000a00 */
[----:B------:R-:W-:Y:S01]  /*cb70*/  IMAD.IADD R3, R3, 0x1, R0 ;  /* 0x0000000103037824 */ /* 0x000fe200078e0200 */
[----:B0-----:R-:W-:-:S13]  /*cb80*/  ISETP.NE.AND P0, PT, R8, 0x1, PT ;  /* 0x000000010800780c */ /* 0x001fda0003f05270 */
[----:B------:R-:W0:Y:S01]  /*cb90*/  @P0 LDC R6, c[0x0][0x44c] ;  /* 0x00011300ff060b82 */ /* 0x000e220000000800 */
[----:B-1----:R-:W-:-:S05]  /*cba0*/  IMAD.SHL.U32 R10, R10, 0x8, RZ ;  /* 0x000000080a0a7824 */ /* 0x002fca00078e00ff */
[----:B------:R-:W-:-:S04]  /*cbb0*/  LOP3.LUT R10, R10, 0x38, RZ, 0xc0, !PT ;  /* 0x000000380a0a7812 */ /* 0x000fc800078ec0ff */
[C---:B------:R-:W-:Y:S02]  /*cbc0*/  LOP3.LUT R11, R10.reuse, 0x40, RZ, 0xfc, !PT ;  /* 0x000000400a0b7812 */ /* 0x040fe400078efcff */
[----:B------:R-:W-:Y:S02]  /*cbd0*/  LOP3.LUT R10, R10, 0x80, RZ, 0xfc, !PT ;  /* 0x000000800a0a7812 */ /* 0x000fe400078efcff */
[----:B----4-:R-:W-:Y:S01]  /*cbe0*/  SHF.R.S32.HI R0, RZ, 0x1f, R4 ;  /* 0x0000001fff007819 */ /* 0x010fe20000011404 */
[----:B------:R-:W-:-:S04]  /*cbf0*/  IMAD.WIDE.U32 R2, R4, UR4, R2 ;  /* 0x0000000404027c25 */ /* 0x000fc8000f8e0002 */
[----:B------:R-:W-:Y:S01]  /*cc00*/  IMAD R0, R0, UR4, RZ ;  /* 0x0000000400007c24 */ /* 0x000fe2000f8e02ff */
[----:B------:R-:W-:-:S03]  /*cc10*/  ULDC UR4, c[0x0][0xc38] ;  /* 0x00030e0000047ab9 */ /* 0x000fc60000000800 */
[----:B------:R-:W-:Y:S02]  /*cc20*/  IMAD R0, R4, UR5, R0 ;  /* 0x0000000504007c24 */ /* 0x000fe4000f8e0200 */
[----:B------:R-:W1:Y:S02]  /*cc30*/  S2R R4, SR_TID.X ;  /* 0x0000000000047919 */ /* 0x000e640000002100 */
[----:B------:R-:W-:Y:S02]  /*cc40*/  IMAD.IADD R3, R3, 0x1, R0 ;  /* 0x0000000103037824 */ /* 0x000fe400078e0200 */
[----:B--2---:R-:W-:Y:S02]  /*cc50*/  IMAD.MOV R0, RZ, RZ, -R7 ;  /* 0x000000ffff007224 */ /* 0x004fe400078e0a07 */
[----:B------:R-:W2:Y:S02]  /*cc60*/  @P0 LDC R7, c[0x0][0x450] ;  /* 0x00011400ff070b82 */ /* 0x000ea40000000800 */
[----:B---3--:R-:W-:Y:S01]  /*cc70*/  IMAD R0, R0, UR4, R5 ;  /* 0x0000000400007c24 */ /* 0x008fe2000f8e0205 */
[----:B------:R-:W-:-:S03]  /*cc80*/  ULDC.64 UR4, c[0x0][0x2d0] ;  /* 0x0000b40000047ab9 */ /* 0x000fc60000000a00 */
[----:B------:R-:W-:Y:S01]  /*cc90*/  IMAD.SHL.U32 R5, R0, 0x80, RZ ;  /* 0x0000008000057824 */ /* 0x000fe200078e00ff */
[----:B-1----:R-:W-:-:S04]  /*cca0*/  LOP3.LUT R4, R4, 0x7f, RZ, 0xc0, !PT ;  /* 0x0000007f04047812 */ /* 0x002fc800078ec0ff */
[----:B------:R-:W-:Y:S02]  /*ccb0*/  SHF.R.U32.HI R9, RZ, 0x3, R4 ;  /* 0x00000003ff097819 */ /* 0x000fe40000011604 */
[----:B------:R-:W1:Y:S02]  /*ccc0*/  S2R R4, SR_TID.X ;  /* 0x0000000000047919 */ /* 0x000e640000002100 */
[----:B-1----:R-:W-:-:S05]  /*ccd0*/  IMAD.SHL.U32 R4, R4, 0x10, RZ ;  /* 0x0000001004047824 */ /* 0x002fca00078e00ff */
[----:B------:R-:W-:Y:S02]  /*cce0*/  LOP3.LUT R4, R9, 0x70, R4, 0xf8, !PT ;  /* 0x0000007009047812 */ /* 0x000fe400078ef804 */
[----:B------:R-:W1:Y:S02]  /*ccf0*/  S2R R9, SR_TID.X ;  /* 0x0000000000097919 */ /* 0x000e640000002100 */
[----:B------:R-:W-:-:S04]  /*cd00*/  LOP3.LUT R0, R4, R5, RZ, 0xfc, !PT ;  /* 0x0000000504007212 */ /* 0x000fc800078efcff */
[----:B------:R-:W-:Y:S01]  /*cd10*/  MOV R4, R0 ;  /* 0x0000000000047202 */ /* 0x000fe20000000f00 */
[----:B0-----:R-:W-:-:S05]  /*cd20*/  @P0 IMAD.HI.U32 R6, R0, R6, RZ ;  /* 0x0000000600060227 */ /* 0x001fca00078e00ff */
[----:B--2---:R-:W-:-:S05]  /*cd30*/  @P0 SHF.R.U32.HI R4, RZ, R7, R6 ;  /* 0x00000007ff040219 */ /* 0x004fca0000011606 */
[----:B------:R-:W-:Y:S02]  /*cd40*/  IMAD.MOV R6, RZ, RZ, -R4 ;  /* 0x000000ffff067224 */ /* 0x000fe400078e0a04 */
[----:B------:R-:W-:-:S04]  /*cd50*/  IMAD.WIDE.U32 R2, R4, UR4, R2 ;  /* 0x0000000404027c25 */ /* 0x000fc8000f8e0002 */
[----:B------:R-:W-:Y:S01]  /*cd60*/  IMAD R0, R8, R6, R0 ;  /* 0x0000000608007224 */ /* 0x000fe200078e0200 */
[----:B------:R-:W-:-:S05]  /*cd70*/  SHF.R.S32.HI R6, RZ, 0x1f, R4 ;  /* 0x0000001fff067819 */ /* 0x000fca0000011404 */
[----:B------:R-:W-:Y:S02]  /*cd80*/  IMAD R6, R6, UR4, RZ ;  /* 0x0000000406067c24 */ /* 0x000fe4000f8e02ff */
[----:B-1----:R-:W-:Y:S02]  /*cd90*/  IMAD.SHL.U32 R9, R9, 0x8, RZ ;  /* 0x0000000809097824 */ /* 0x002fe400078e00ff */
[----:B------:R-:W-:Y:S01]  /*cda0*/  IMAD R6, R4, UR5, R6 ;  /* 0x0000000504067c24 */ /* 0x000fe2000f8e0206 */
[----:B------:R-:W-:Y:S01]  /*cdb0*/  SHF.R.S32.HI R4, RZ, 0x1f, R0 ;  /* 0x0000001fff047819 */ /* 0x000fe20000011400 */
[----:B------:R-:W-:Y:S01]  /*cdc0*/  ULDC.64 UR4, c[0x0][0x2c8] ;  /* 0x0000b20000047ab9 */ /* 0x000fe20000000a00 */
[----:B------:R-:W-:Y:S01]  /*cdd0*/  LOP3.LUT R9, R9, 0x38, RZ, 0xc0, !PT ;  /* 0x0000003809097812 */ /* 0x000fe200078ec0ff */
[----:B------:R-:W-:Y:S02]  /*cde0*/  IMAD.IADD R3, R3, 0x1, R6 ;  /* 0x0000000103037824 */ /* 0x000fe400078e0206 */
[----:B------:R-:W-:-:S02]  /*cdf0*/  IMAD R4, R4, UR4, RZ ;  /* 0x0000000404047c24 */ /* 0x000fc4000f8e02ff */
[----:B------:R-:W-:Y:S01]  /*ce00*/  IMAD.WIDE.U32 R2, R0, UR4, R2 ;  /* 0x0000000400027c25 */ /* 0x000fe2000f8e0002 */
[----:B------:R-:W-:Y:S02]  /*ce10*/  ULDC UR4, c[0x0][0x2b8] ;  /* 0x0000ae0000047ab9 */ /* 0x000fe40000000800 */
[----:B------:R-:W-:Y:S01]  /*ce20*/  ISETP.GE.AND P2, PT, R10, UR4, PT ;  /* 0x000000040a007c0c */ /* 0x000fe2000bf46270 */
[----:B------:R-:W-:Y:S01]  /*ce30*/  IMAD R4, R0, UR5, R4 ;  /* 0x0000000500047c24 */ /* 0x000fe2000f8e0204 */
[----:B------:R0:W5:Y:S01]  /*ce40*/  LDL R10, [R1+0x10] ;  /* 0x00001000010a7983 */ /* 0x0001620000100800 */
[C---:B------:R-:W-:Y:S02]  /*ce50*/  LEA R0, P3, R2.reuse, UR6, 0x1 ;  /* 0x0000000602007c11 */ /* 0x040fe4000f8608ff */
[----:B------:R-:W-:Y:S01]  /*ce60*/  IMAD.IADD R4, R3, 0x1, R4 ;  /* 0x0000000103047824 */ /* 0x000fe200078e0204 */
[----:B------:R-:W-:Y:S02]  /*ce70*/  ISETP.GE.AND P0, PT, R9, UR4, PT ;  /* 0x0000000409007c0c */ /* 0x000fe4000bf06270 */
[----:B------:R-:W-:Y:S01]  /*ce80*/  ISETP.GE.AND P1, PT, R11, UR4, PT ;  /* 0x000000040b007c0c */ /* 0x000fe2000bf26270 */
[----:B------:R-:W-:Y:S01]  /*ce90*/  UMOV UR4, 0xffffffff ;  /* 0xffffffff00047882 */ /* 0x000fe20000000000 */
[----:B------:R-:W-:-:S02]  /*cea0*/  LEA.HI.X R4, R2, UR7, R4, 0x1, P3 ;  /* 0x0000000702047c11 */ /* 0x000fc400098f0c04 */
[----:B0-----:R-:W-:Y:S09]  /*ceb0*/  BRA.DIV UR4, `(.L_x_49) ;  /* 0x0000003604bc7947 */ /* 0x001ff2000b800000 */
[----:B------:R-:W0:Y:S01]  /*cec0*/  S2R R6, SR_TID.X ;  /* 0x0000000000067919 */ /* 0x000e220000002100 */
[----:B------:R-:W-:Y:S01]  /*ced0*/  ULDC UR4, c[0x0][0x288] ;  /* 0x0000a20000047ab9 */ /* 0x000fe20000000800 */
[----:B------:R-:W-:Y:S01]  /*cee0*/  ULDC.64 UR6, c[0x0][0x208] ;  /* 0x0000820000067ab9 */ /* 0x000fe20000000a00 */
[----:B------:R-:W-:Y:S01]  /*cef0*/  IMAD R3, R8, UR4, RZ ;  /* 0x0000000408037c24 */ /* 0x000fe2000f8e02ff */
[----:B------:R-:W1:Y:S01]  /*cf00*/  S2R R11, SR_TID.X ;  /* 0x00000000000b7919 */ /* 0x000e620000002100 */
[----:B------:R-:W2:Y:S04]  /*cf10*/  SHFL.IDX PT, R7, R0, RZ, 0x181f ;  /* 0x00181fff00077589 */ /* 0x000ea800000e0000 */
[----:B------:R-:W-:Y:S01]  /*cf20*/  SHFL.IDX PT, R8, R0, 0x1, 0x181f ;  /* 0x00381f0000087f89 */ /* 0x000fe200000e0000 */
[----:B0-----:R-:W-:-:S04]  /*cf30*/  LOP3.LUT R6, R6, 0x7f, RZ, 0xc0, !PT ;  /* 0x0000007f06067812 */ /* 0x001fc800078ec0ff */
[----:B------:R-:W-:Y:S01]  /*cf40*/  SHF.R.U32.HI R6, RZ, 0x3, R6 ;  /* 0x00000003ff067819 */ /* 0x000fe20000011606 */
[----:B-1----:R-:W-:-:S04]  /*cf50*/  IMAD.SHL.U32 R11, R11, 0x8, RZ ;  /* 0x000000080b0b7824 */ /* 0x002fc800078e00ff */
[----:B------:R-:W-:Y:S01]  /*cf60*/  IMAD.IADD R2, R6, 0x1, R5 ;  /* 0x0000000106027824 */ /* 0x000fe200078e0205 */
[----:B------:R-:W-:Y:S01]  /*cf70*/  LOP3.LUT R11, R11, 0x38, RZ, 0xc0, !PT ;  /* 0x000000380b0b7812 */ /* 0x000fe200078ec0ff */
[----:B------:R-:W0:Y:S02]  /*cf80*/  SHFL.IDX PT, R6, R4, RZ, 0x181f ;  /* 0x00181fff04067589 */ /* 0x000e2400000e0000 */
[C---:B------:R-:W-:Y:S01]  /*cf90*/  VIADD R5, R2.reuse, 0x10 ;  /* 0x0000001002057836 */ /* 0x040fe20000000000 */
[----:B------:R-:W-:-:S04]  /*cfa0*/  ISETP.GE.AND P4, PT, R2, R3, PT ;  /* 0x000000030200720c */ /* 0x000fc80003f86270 */
[----:B------:R-:W-:Y:S02]  /*cfb0*/  ISETP.GE.AND P3, PT, R5, R3, PT ;  /* 0x000000030500720c */ /* 0x000fe40003f66270 */
[----:B------:R-:W1:Y:S07]  /*cfc0*/  SHFL.IDX PT, R5, R4, 0x1, 0x181f ;  /* 0x00381f0004057f89 */ /* 0x000e6e00000e0000 */
[----:B--2---:R-:W-:-:S05]  /*cfd0*/  @!P4 LEA R7, P5, R11, R7, 0x1 ;  /* 0x000000070b07c211 */ /* 0x004fca00078a08ff */
[----:B0-----:R-:W-:Y:S01]  /*cfe0*/  @!P4 IMAD.X R6, RZ, RZ, R6, P5 ;  /* 0x000000ffff06c224 */ /* 0x001fe200028e0606 */
[----:B------:R-:W-:-:S04]  /*cff0*/  @!P3 LEA R8, P5, R11, R8, 0x1 ;  /* 0x000000080b08b211 */ /* 0x000fc800078a08ff */
[----:B------:R-:W-:-:S04]  /*d000*/  @!P4 LOP3.LUT R7, R7, R6, RZ, 0x3c, !PT ;  /* 0x000000060707c212 */ /* 0x000fc800078e3cff */
[----:B------:R-:W-:Y:S01]  /*d010*/  @!P4 LOP3.LUT R6, R7, R6, RZ, 0x3c, !PT ;  /* 0x000000060706c212 */ /* 0x000fe200078e3cff */
[----:B-1----:R-:W-:-:S03]  /*d020*/  @!P3 IMAD.X R5, RZ, RZ, R5, P5 ;  /* 0x000000ffff05b224 */ /* 0x002fc600028e0605 */
[----:B------:R-:W-:-:S05]  /*d030*/  @!P4 LOP3.LUT R7, R7, R6, RZ, 0x3c, !PT ;  /* 0x000000060707c212 */ /* 0x000fca00078e3cff */
[----:B-----5:R-:W-:Y:S04]  /*d040*/  @!P4 LDGSTS.E.BYPASS.LTC128B.128 [R10+0x15400], desc[UR6][R6.64], !P0 ;  /* 0x15400000060acfae */ /* 0x020fe8000c101d46 */
[----:B------:R-:W-:Y:S04]  /*d050*/  @!P4 LDGSTS.E.BYPASS.LTC128B.128 [R10+0x19400], desc[UR6][R6.64+0x80], !P1 ;  /* 0x19400080060acfae */ /* 0x000fe8000c901d46 */
[----:B------:R0:W-:Y:S02]  /*d060*/  @!P4 LDGSTS.E.BYPASS.LTC128B.128 [R10+0x1d400], desc[UR6][R6.64+0x100], !P2 ;  /* 0x1d400100060acfae */ /* 0x0001e4000d101d46 */
[----:B0-----:R-:W-:-:S02]  /*d070*/  @!P3 IMAD.MOV.U32 R6, RZ, RZ, R8 ;  /* 0x000000ffff06b224 */ /* 0x001fc400078e0008 */
[----:B------:R-:W-:Y:S01]  /*d080*/  @!P3 IMAD.MOV.U32 R7, RZ, RZ, R5 ;  /* 0x000000ffff07b224 */ /* 0x000fe200078e0005 */
[----:B------:R-:W0:Y:S01]  /*d090*/  SHFL.IDX PT, R8, R0, 0x2, 0x181f ;  /* 0x00581f0000087f89 */ /* 0x000e2200000e0000 */
[----:B------:R-:W-:-:S03]  /*d0a0*/  VIADD R5, R2, 0x20 ;  /* 0x0000002002057836 */ /* 0x000fc60000000000 */
[----:B------:R-:W-:Y:S04]  /*d0b0*/  @!P3 LDGSTS.E.BYPASS.LTC128B.128 [R10+0x15c00], desc[UR6][R6.64], !P0 ;  /* 0x15c00000060abfae */ /* 0x000fe8000c101d46 */
[----:B------:R-:W-:Y:S04]  /*d0c0*/  @!P3 LDGSTS.E.BYPASS.LTC128B.128 [R10+0x19c00], desc[UR6][R6.64+0x80], !P1 ;  /* 0x19c00080060abfae */ /* 0x000fe8000c901d46 */
[----:B------:R1:W-:Y:S01]  /*d0d0*/  @!P3 LDGSTS.E.BYPASS.LTC128B.128 [R10+0x1dc00], desc[UR6][R6.64+0x100], !P2 ;  /* 0x1dc00100060abfae */ /* 0x0003e2000d101d46 */
[----:B------:R-:W-:-:S03]  /*d0e0*/  ISETP.GE.AND P3, PT, R5, R3, PT ;  /* 0x000000030500720c */ /* 0x000fc60003f66270 */
[----:B------:R-:W2:Y:S10]  /*d0f0*/  SHFL.IDX PT, R5, R4, 0x2, 0x181f ;  /* 0x00581f0004057f89 */ /* 0x000eb400000e0000 */
[----:B0-----:R-:W-:-:S05]  /*d100*/  @!P3 LEA R8, P4, R11, R8, 0x1 ;  /* 0x000000080b08b211 */ /* 0x001fca00078808ff */
[----:B-1----:R-:W-:Y:S02]  /*d110*/  @!P3 IMAD.MOV.U32 R6, RZ, RZ, R8 ;  /* 0x000000ffff06b224 */ /* 0x002fe400078e0008 */
[----:B--2---:R-:W-:Y:S02]  /*d120*/  @!P3 IMAD.X R9, RZ, RZ, R5, P4 ;  /* 0x000000ffff09b224 */ /* 0x004fe400020e0605 */
[----:B------:R-:W-:Y:S02]  /*d130*/  VIADD R5, R2, 0x30 ;  /* 0x0000003002057836 */ /* 0x000fe40000000000 */
[----:B------:R-:W-:-:S05]  /*d140*/  @!P3 IMAD.MOV.U32 R7, RZ, RZ, R9 ;  /* 0x000000ffff07b224 */ /* 0x000fca00078e0009 */
[----:B------:R-:W-:Y:S04]  /*d150*/  @!P3 LDGSTS.E.BYPASS.LTC128B.128 [R10+0x16400], desc[UR6][R6.64], !P0 ;  /* 0x16400000060abfae */ /* 0x000fe8000c101d46 */
[----:B------:R-:W-:Y:S04]  /*d160*/  @!P3 LDGSTS.E.BYPASS.LTC128B.128 [R10+0x1a400], desc[UR6][R6.64+0x80], !P1 ;  /* 0x1a400080060abfae */ /* 0x000fe8000c901d46 */
[----:B------:R0:W-:Y:S01]  /*d170*/  @!P3 LDGSTS.E.BYPASS.LTC128B.128 [R10+0x1e400], desc[UR6][R6.64+0x100], !P2 ;  /* 0x1e400100060abfae */ /* 0x0001e2000d101d46 */
[----:B------:R-:W-:-:S03]  /*d180*/  ISETP.GE.AND P3, PT, R5, R3, PT ;  /* 0x000000030500720c */ /* 0x000fc60003f66270 */
[----:B------:R-:W-:Y:S04]  /*d190*/  SHFL.IDX PT, R5, R4, 0x3, 0x181f ;  /* 0x00781f0004057f89 */ /* 0x000fe800000e0000 */
[----:B0-----:R-:W0:Y:S06]  /*d1a0*/  SHFL.IDX PT, R6, R0, 0x3, 0x181f ;  /* 0x00781f0000067f89 */ /* 0x001e2c00000e0000 */
[----:B0-----:R-:W-:-:S05]  /*d1b0*/  @!P3 LEA R6, P4, R11, R6, 0x1 ;  /* 0x000000060b06b211 */ /* 0x001fca00078808ff */
[----:B------:R-:W-:-:S04]  /*d1c0*/  @!P3 IMAD.X R5, RZ, RZ, R5, P4 ;  /* 0x000000ffff05b224 */ /* 0x000fc800020e0605 */
[----:B------:R-:W-:Y:S02]  /*d1d0*/  @!P3 IMAD.MOV.U32 R7, RZ, RZ, R5 ;  /* 0x000000ffff07b224 */ /* 0x000fe400078e0005 */
[----:B------:R-:W-:-:S03]  /*d1e0*/  VIADD R5, R2, 0x40 ;  /* 0x0000004002057836 */ /* 0x000fc60000000000 */
        /* <DEDUP_REMOVED lines=20> */
[----:B------:R-:W-:Y:S02]  /*d330*/  @!P3 LDGSTS.E.BYPASS.LTC128B.128 [R10+0x17c00], desc[UR6][R6.64], !P0 ;  /* 0x17c00000060abfae */ /* 0x000fe4000c101d46 */
[----:B------:R-:W-:Y:S02]  /*d340*/  ISETP.GE.AND P4, PT, R5, R3, PT ;  /* 0x000000030500720c */ /* 0x000fe40003f86270 */
[----:B------:R-:W-:Y:S04]  /*d350*/  @!P3 LDGSTS.E.BYPASS.LTC128B.128 [R10+0x1bc00], desc[UR6][R6.64+0x80], !P1 ;  /* 0x1bc00080060abfae */ /* 0x000fe8000c901d46 */
[----:B------:R0:W-:Y:S04]  /*d360*/  @!P3 LDGSTS.E.BYPASS.LTC128B.128 [R10+0x1fc00], desc[UR6][R6.64+0x100], !P2 ;  /* 0x1fc00100060abfae */ /* 0x0001e8000d101d46 */
[----:B------:R-:W-:Y:S04]  /*d370*/  SHFL.IDX PT, R5, R4, 0x6, 0x181f ;  /* 0x00d81f0004057f89 */ /* 0x000fe800000e0000 */
[----:B------:R-:W-:Y:S04]  /*d380*/  SHFL.IDX PT, R4, R4, 0x7, 0x181f ;  /* 0x00f81f0004047f89 */ /* 0x000fe800000e0000 */
[----:B0-----:R-:W0:Y:S04]  /*d390*/  SHFL.IDX PT, R6, R0, 0x6, 0x181f ;  /* 0x00d81f0000067f89 */ /* 0x001e2800000e0000 */
[----:B------:R-:W1:Y:S01]  /*d3a0*/  SHFL.IDX PT, R0, R0, 0x7, 0x181f ;  /* 0x00f81f0000007f89 */ /* 0x000e6200000e0000 */
[----:B0-----:R-:W-:-:S05]  /*d3b0*/  @!P4 LEA R6, P3, R11, R6, 0x1 ;  /* 0x000000060b06c211 */ /* 0x001fca00078608ff */
[----:B------:R-:W-:-:S04]  /*d3c0*/  @!P4 IMAD.X R5, RZ, RZ, R5, P3 ;  /* 0x000000ffff05c224 */ /* 0x000fc800018e0605 */
[----:B------:R-:W-:-:S05]  /*d3d0*/  @!P4 IMAD.MOV.U32 R7, RZ, RZ, R5 ;  /* 0x000000ffff07c224 */ /* 0x000fca00078e0005 */
[----:B------:R0:W-:Y:S04]  /*d3e0*/  @!P4 LDGSTS.E.BYPASS.LTC128B.128 [R10+0x18400], desc[UR6][R6.64], !P0 ;  /* 0x18400000060acfae */ /* 0x0001e8000c101d46 */
[----:B------:R0:W-:Y:S04]  /*d3f0*/  @!P4 LDGSTS.E.BYPASS.LTC128B.128 [R10+0x1c400], desc[UR6][R6.64+0x80], !P1 ;  /* 0x1c400080060acfae */ /* 0x0001e8000c901d46 */
[----:B-1----:R0:W-:Y:S02]  /*d400*/  @!P4 LDGSTS.E.BYPASS.LTC128B.128 [R10+0x20400], desc[UR6][R6.64+0x100], !P2 ;  /* 0x20400100060acfae */ /* 0x0021e4000d101d46 */
.L_x_155:
[----:B------:R-:W-:Y:S01]  /*d410*/  VIADD R2, R2, 0x70 ;  /* 0x0000007002027836 */ /* 0x000fe20000000000 */
[----:B------:R-:W-:Y:S04]  /*d420*/  BSSY B0, `(.L_x_50) ;  /* 0x000000f000007945 */ /* 0x000fe80003800000 */
[----:B------:R-:W-:-:S13]  /*d430*/  ISETP.GE.AND P3, PT, R2, R3, PT ;  /* 0x000000030200720c */ /* 0x000fda0003f66270 */
[----:B------:R-:W-:Y:S05]  /*d440*/  @P3 BRA `(.L_x_51) ;  /* 0x0000000000303947 */ /* 0x000fea0003800000 */
[----:B------:R-:W1:Y:S01]  /*d450*/  S2R R5, SR_TID.X ;  /* 0x0000000000057919 */ /* 0x000e620000002100 */
[----:B------:R-:W-:Y:S01]  /*d460*/  ULDC.64 UR4, c[0x0][0x208] ;  /* 0x0000820000047ab9 */ /* 0x000fe20000000a00 */
[----:B-1----:R-:W-:-:S04]  /*d470*/  SHF.L.U32 R5, R5, 0x3, RZ ;  /* 0x0000000305057819 */ /* 0x002fc800000006ff */
[----:B------:R-:W-:-:S04]  /*d480*/  LOP3.LUT R5, R5, 0x38, RZ, 0xc0, !PT ;  /* 0x0000003805057812 */ /* 0x000fc800078ec0ff */
[----:B------:R-:W-:-:S05]  /*d490*/  LEA R2, P3, R5, R0, 0x1 ;  /* 0x0000000005027211 */ /* 0x000fca00078608ff */
[----:B------:R-:W-:-:S05]  /*d4a0*/  IMAD.X R3, RZ, RZ, R4, P3 ;  /* 0x000000ffff037224 */ /* 0x000fca00018e0604 */
[----:B------:R-:W-:Y:S01]  /*d4b0*/  @!PT LDS RZ, [RZ] ;  /* 0x00000000fffff984 */ /* 0x000fe20000000800 */
[----:B------:R-:W-:Y:S01]  /*d4c0*/  @!PT LDS RZ, [RZ] ;  /* 0x00000000fffff984 */ /* 0x000fe20000000800 */
[----:B------:R-:W-:Y:S01]  /*d4d0*/  @!PT LDS RZ, [RZ] ;  /* 0x00000000fffff984 */ /* 0x000fe20000000800 */
[----:B------:R1:W-:Y:S04]  /*d4e0*/  LDGSTS.E.BYPASS.LTC128B.128 [R10+0x18c00], desc[UR4][R2.64], !P0 ;  /* 0x18c00000020a7fae */ /* 0x0003e8000c101d44 */
[----:B------:R1:W-:Y:S04]  /*d4f0*/  LDGSTS.E.BYPASS.LTC128B.128 [R10+0x1cc00], desc[UR4][R2.64+0x80], !P1 ;  /* 0x1cc00080020a7fae */ /* 0x0003e8000c901d44 */
[----:B------:R1:W-:Y:S02]  /*d500*/  LDGSTS.E.BYPASS.LTC128B.128 [R10+0x20c00], desc[UR4][R2.64+0x100], !P2 ;  /* 0x20c00100020a7fae */ /* 0x0003e4000d101d44 */
.L_x_51:
[----:B------:R-:W-:Y:S05]  /*d510*/  BSYNC B0 ;  /* 0x0000000000007941 */ /* 0x000fea0003800000 */
.L_x_50:
[----:B-1----:R-:W2:Y:S01]  /*d520*/  LDL R2, [R1+0x2c] ;  /* 0x00002c0001027983 */ /* 0x002ea20000100800 */
[----:B------:R-:W-:Y:S01]  /*d530*/  NOP ;  /* 0x0000000000007918 */ /* 0x000fe20000000000 */
[----:B------:R-:W-:Y:S02]  /*d540*/  SYNCS.ARRIVE.TRANS64.RED.A0T1 RZ, [UR36+0x36800], RZ ;  /* 0x036800ffffff79a7 */ /* 0x000fe40008200424 */
[----:B------:R-:W-:Y:S01]  /*d550*/  ARRIVES.LDGSTSBAR.64.TRANSCNT [UR36+0x36800] ;  /* 0x03680000ff0079b0 */ /* 0x000fe20008000aa4 */
[----:B--2---:R-:W-:-:S04]  /*d560*/  LOP3.LUT R0, R2, 0x1, RZ, 0xc, !PT ;  /* 0x0000000102007812 */ /* 0x004fc800078e0cff */
[----:B------:R-:W-:Y:S01]  /*d570*/  SHF.L.U32 R0, R0, 0x1f, RZ ;  /* 0x0000001f00007819 */ /* 0x000fe200000006ff */
[----:B------:R-:W-:Y:S01]  /*d580*/  NOP ;  /* 0x0000000000007918 */ /* 0x000fe20000000000 */
[----:B------:R-:W2:Y:S01]  /*d590*/  LDL.LU R2, [R1+0x28] ;  /* 0x0000280001027983 */ /* 0x000ea20000300800 */
[----:B------:R-:W-:Y:S01]  /*d5a0*/  SYNCS.ARRIVE.TRANS64.A1T0 RZ, [UR36+0x36800], RZ ;  /* 0x036800ffffff79a7 */ /* 0x000fe20008100024 */
[----:B------:R-:W-:Y:S01]  /*d5b0*/  BSSY B0, `(.L_x_52) ;  /* 0x0000005000007945 */ /* 0x000fe20003800000 */
[----:B------:R-:W-:Y:S01]  /*d5c0*/  IMAD.U32 R9, RZ, RZ, UR36 ;  /* 0x00000024ff097e24 */ /* 0x000fe2000f8e00ff */
[----:B------:R-:W1:Y:S01]  /*d5d0*/  SYNCS.PHASECHK.TRANS64.TRYWAIT P0, [UR36+0x36820], R0 ;  /* 0x03682000ff0075a7 */ /* 0x000e620008000164 */
[----:B--2---:R-:W-:Y:S01]  /*d5e0*/  ISETP.GE.AND P1, PT, R2, 0x71, PT ;  /* 0x000000710200780c */ /* 0x004fe20003f26270 */
[----:B-1----:R-:W-:-:S12]  /*d5f0*/  @!P0 BRA `(.L_x_53) ;  /* 0x0000003800d88947 */ /* 0x002fd80003800000 */
.L_x_156:
[----:B------:R-:W-:Y:S05]  /*d600*/  BSYNC B0 ;  /* 0x0000000000007941 */ /* 0x000fea0003800000 */
.L_x_52:
[----:B------:R-:W-:Y:S01]  /*d610*/  VIADD R11, R9, 0x36800 ;  /* 0x00036800090b7836 */ /* 0x000fe20000000000 */
[----:B------:R-:W-:Y:S06]  /*d620*/  @!P1 BRA `(.L_x_54) ;  /* 0x0000002000bc9947 */ /* 0x000fec0003800000 */
[----:B------:R-:W2:Y:S01]  /*d630*/  LDL R2, [R1+0x1c] ;  /* 0x00001c0001027983 */ /* 0x000ea20000100800 */
[----:B-1----:R-:W-:Y:S02]  /*d640*/  IMAD.MOV.U32 R0, RZ, RZ, 0x1 ;  /* 0x00000001ff007424 */ /* 0x002fe400078e00ff */
[----:B--2---:R-:W-:-:S05]  /*d650*/  IMAD.MOV R8, RZ, RZ, -R2 ;  /* 0x000000ffff087224 */ /* 0x004fca00078e0a02 */
[----:B------:R-:W-:-:S05]  /*d660*/  VIADDMNMX R8, R8, R0, 0xffffffff, !PT ;  /* 0xffffffff08087446 */ /* 0x000fca0007800100 */
[----:B------:R-:W-:-:S05]  /*d670*/  IMAD.IADD R0, R2, 0x1, R8 ;  /* 0x0000000102007824 */ /* 0x000fca00078e0208 */
[----:B------:R-:W-:-:S04]  /*d680*/  LOP3.LUT R0, R0, 0x1, RZ, 0xc0, !PT ;  /* 0x0000000100007812 */ /* 0x000fc800078ec0ff */
[----:B------:R-:W-:Y:S01]  /*d690*/  ISETP.NE.U32.AND P0, PT, R0, 0x1, PT ;  /* 0x000000010000780c */ /* 0x000fe20003f05070 */
[----:B------:R-:W-:-:S12]  /*d6a0*/  VIADD R0, R2, 0xfffffffe ;  /* 0xfffffffe02007836 */ /* 0x000fd80000000000 */
[----:B------:R-:W-:Y:S05]  /*d6b0*/  @P0 BRA `(.L_x_55) ;  /* 0x0000000800e00947 */ /* 0x000fea0003800000 */
[----:B------:R-:W2:Y:S01]  /*d6c0*/  LDL R2, [R1+0x4] ;  /* 0x0000040001027983 */ /* 0x000ea20000100800 */
[----:B------:R-:W-:Y:S01]  /*d6d0*/  LOP3.LUT P2, RZ, R19, 0x2, RZ, 0xc0, !PT ;  /* 0x0000000213ff7812 */ /* 0x000fe2000784c0ff */
[----:B------:R-:W-:Y:S01]  /*d6e0*/  VIADD R4, R18, 0x1 ;  /* 0x0000000112047836 */ /* 0x000fe20000000000 */
[----:B------:R-:W-:Y:S04]  /*d6f0*/  BSSY B0, `(.L_x_56) ;  /* 0x00000b0000007945 */ /* 0x000fe80003800000 */
[----:B------:R-:W-:-:S04]  /*d700*/  ISETP.NE.AND P0, PT, R4, 0x2, PT ;  /* 0x000000020400780c */ /* 0x000fc80003f05270 */
[----:B0-----:R-:W-:Y:S02]  /*d710*/  SEL R10, RZ, 0x1, P0 ;  /* 0x00000001ff0a7807 */ /* 0x001fe40000000000 */
[----:B------:R-:W-:Y:S02]  /*d720*/  SEL R4, R4, RZ, P0 ;  /* 0x000000ff04047207 */ /* 0x000fe40000000000 */
[----:B--2---:R-:W-:Y:S01]  /*d730*/  LOP3.LUT R10, R2, R10, RZ, 0x3c, !PT ;  /* 0x0000000a020a7212 */ /* 0x004fe200078e3cff */
[----:B------:R-:W-:Y:S06]  /*d740*/  @!P2 BRA `(.L_x_57) ;  /* 0x0000000800a8a947 */ /* 0x000fec0003800000 */
[----:B------:R-:W-:Y:S01]  /*d750*/  LOP3.LUT P2, RZ, R19, 0x1, RZ, 0xc0, !PT ;  /* 0x0000000113ff7812 */ /* 0x000fe2000784c0ff */
[----:B------:R-:W-:-:S12]  /*d760*/  IMAD.MOV.U32 R6, RZ, RZ, R17 ;  /* 0x000000ffff067224 */ /* 0x000fd800078e0011 */
[----:B------:R-:W-:Y:S05]  /*d770*/  @!P2 BRA `(.L_x_58) ;  /* 0x000000000054a947 */ /* 0x000fea0003800000 */
[----:B------:R-:W2:Y:S01]  /*d780*/  LDL R12, [R1+0xc] ;  /* 0x00000c00010c7983 */ /* 0x000ea20000100800 */
[----:B------:R-:W0:Y:S01]  /*d790*/  LDC R6, c[0x0][0x43c] ;  /* 0x00010f00ff067b82 */ /* 0x000e220000000800 */
[----:B------:R-:W-:Y:S02]  /*d7a0*/  ULDC.64 UR4, c[0x0][0x428] ;  /* 0x00010a0000047ab9 */ /* 0x000fe40000000a00 */
[----:B------:R-:W3:Y:S01]  /*d7b0*/  LDL R7, [R1] ;  /* 0x0000000001077983 */ /* 0x000ee20000100800 */
[----:B------:R-:W-:Y:S01]  /*d7c0*/  ULDC.64 UR6, c[0x0][0x208] ;  /* 0x0000820000067ab9 */ /* 0x000fe20000000a00 */
[----:B0-----:R-:W-:-:S13]  /*d7d0*/  ISETP.NE.AND P0, PT, R6, 0x1, PT ;  /* 0x000000010600780c */ /* 0x001fda0003f05270 */
[----:B------:R-:W0:Y:S02]  /*d7e0*/  @P0 LDC.64 R2, c[0x0][0x440] ;  /* 0x00011000ff020b82 */ /* 0x000e240000000a00 */
[----:B0-----:R-:W-:-:S04]  /*d7f0*/  @P0 IMAD.HI.U32 R5, R0, R2, RZ ;  /* 0x0000000200050227 */ /* 0x001fc800078e00ff */
[----:B------:R-:W-:Y:S01]  /*d800*/  IMAD.MOV.U32 R2, RZ, RZ, R0 ;  /* 0x000000ffff027224 */ /* 0x000fe200078e0000 */
[----:B------:R-:W-:-:S05]  /*d810*/  @P0 SHF.R.U32.HI R2, RZ, R3, R5 ;  /* 0x00000003ff020219 */ /* 0x000fca0000011605 */
[----:B------:R-:W-:-:S04]  /*d820*/  IMAD.MOV R3, RZ, RZ, -R2 ;  /* 0x000000ffff037224 */ /* 0x000fc800078e0a02 */
[----:B------:R-:W-:Y:S01]  /*d830*/  IMAD R0, R6, R3, R0 ;  /* 0x0000000306007224 */ /* 0x000fe200078e0200 */
[----:B------:R-:W-:Y:S01]  /*d840*/  SHF.R.S32.HI R3, RZ, 0x1f, R2 ;  /* 0x0000001fff037819 */ /* 0x000fe20000011402 */
[----:B--2---:R-:W-:-:S04]  /*d850*/  IMAD R5, R12, UR4, RZ ;  /* 0x000000040c057c24 */ /* 0x004fc8000f8e02ff */
[C---:B---3--:R-:W-:Y:S02]  /*d860*/  IMAD R5, R7.reuse, UR5, R5 ;  /* 0x0000000507057c24 */ /* 0x048fe4000f8e0205 */
[----:B------:R-:W-:Y:S01]  /*d870*/  IMAD.WIDE.U32 R2, R7, UR4, R2 ;  /* 0x0000000407027c25 */ /* 0x000fe2000f8e0002 */
[----:B------:R-:W-:-:S03]  /*d880*/  ULDC.64 UR4, c[0x0][0x418] ;  /* 0x0001060000047ab9 */ /* 0x000fc60000000a00 */
[----:B------:R-:W-:Y:S01]  /*d890*/  IMAD.IADD R3, R5, 0x1, R3 ;  /* 0x0000000105037824 */ /* 0x000fe200078e0203 */
[----:B------:R-:W-:-:S04]  /*d8a0*/  LEA R6, P0, R2, UR4, 0x2 ;  /* 0x0000000402067c11 */ /* 0x000fc8000f8010ff */
[----:B------:R-:W-:-:S05]  /*d8b0*/  LEA.HI.X R7, R2, UR5, R3, 0x2, P0 ;  /* 0x0000000502077c11 */ /* 0x000fca00080f1403 */
[----:B------:R0:W5:Y:S04]  /*d8c0*/  LDG.E R6, desc[UR6][R6.64] ;  /* 0x0000000606067981 */ /* 0x000168000c1e1900 */
.L_x_58:
[----:B------:R-:W-:Y:S01]  /*d8d0*/  LEA R3, R4, UR36, 0x3 ;  /* 0x0000002404037c11 */ /* 0x000fe2000f8e18ff */
[----:B------:R-:W-:Y:S01]  /*d8e0*/  BSSY B1, `(.L_x_59) ;  /* 0x0000004000017945 */ /* 0x000fe20003800000 */
[----:B------:R-:W-:-:S04]  /*d8f0*/  SHF.L.U32 R2, R10, 0x1f, RZ ;  /* 0x0000001f0a027819 */ /* 0x000fc800000006ff */
[----:B------:R-:W1:Y:S02]  /*d900*/  SYNCS.PHASECHK.TRANS64.TRYWAIT P0, [R3+URZ+0x36840], R2 ;  /* 0x03684002030075a7 */ /* 0x000e64000800017f */
[----:B-1----:R-:W-:Y:S05]  /*d910*/  @!P0 BRA `(.L_x_60) ;  /* 0x0000003800248947 */ /* 0x002fea0003800000 */
.L_x_157:
[----:B------:R-:W-:Y:S05]  /*d920*/  BSYNC B1 ;  /* 0x0000000000017941 */ /* 0x000fea0003800000 */
.L_x_59:
[----:B------:R-:W2:Y:S01]  /*d930*/  S2R R5, SR_TID.X ;  /* 0x0000000000057919 */ /* 0x000ea20000002100 */
[----:B------:R-:W-:Y:S01]  /*d940*/  BSSY B1, `(.L_x_61) ;  /* 0x000000b000017945 */ /* 0x000fe20003800000 */
[----:B--2---:R-:W-:-:S04]  /*d950*/  LOP3.LUT R5, R5, 0x7f, RZ, 0xc0, !PT ;  /* 0x0000007f05057812 */ /* 0x004fc800078ec0ff */
[----:B------:R-:W-:-:S13]  /*d960*/  ISETP.NE.AND P1, PT, R5, RZ, PT ;  /* 0x000000ff0500720c */ /* 0x000fda0003f25270 */
[----:B------:R-:W-:Y:S05]  /*d970*/  @P1 BRA `(.L_x_62) ;  /* 0x00000000001c1947 */ /* 0x000fea0003800000 */
[----:B------:R-:W2:Y:S01]  /*d980*/  S2R R5, SR_TID.X ;  /* 0x0000000000057919 */ /* 0x000ea20000002100 */
[----:B-1----:R-:W-:-:S04]  /*d990*/  IMAD.MOV.U32 R2, RZ, RZ, 0xa800 ;  /* 0x0000a800ff027424 */ /* 0x002fc800078e00ff */
[----:B------:R3:W-:Y:S01]  /*d9a0*/  SYNCS.ARRIVE.TRANS64 RZ, [R3+URZ+0x36830], R2 ;  /* 0x0368300203ff79a7 */ /* 0x0007e2000800003f */
[----:B--2---:R-:W-:-:S04]  /*d9b0*/  LOP3.LUT R5, R5, 0x1f, RZ, 0xc0, !PT ;  /* 0x0000001f05057812 */ /* 0x004fc800078ec0ff */
[----:B------:R-:W-:-:S13]  /*d9c0*/  ISETP.NE.AND P0, PT, R5, RZ, PT ;  /* 0x000000ff0500720c */ /* 0x000fda0003f05270 */
[----:B---3--:R-:W-:Y:S05]  /*d9d0*/  @!P0 BRA `(.L_x_62) ;  /* 0x0000000000048947 */ /* 0x008fea0003800000 */
[----:B------:R-:W-:Y:S01]  /*d9e0*/  BPT.TRAP 0x1 ;  /* 0x000000040000795c */ /* 0x000fe20000300000 */
.L_x_62:
[----:B------:R-:W-:Y:S05]  /*d9f0*/  BSYNC B1 ;  /* 0x0000000000017941 */ /* 0x000fea0003800000 */
.L_x_61:
[----:B------:R-:W-:Y:S01]  /*da00*/  IMAD.MOV.U32 R14, RZ, RZ, RZ ;  /* 0x000000ffff0e7224 */ /* 0x000fe200078e00ff */
[----:B------:R-:W-:Y:S01]  /*da10*/  UIADD3 UR4, UP0, UR38, 0x370, URZ ;  /* 0x0000037026047890 */ /* 0x000fe2000ff1e03f */
[----:B------:R-:W-:Y:S01]  /*da20*/  IMAD R5, R4, 0xa800, R9 ;  /* 0x0000a80004057824 */ /* 0x000fe200078e0209 */
[----:B------:R-:W-:Y:S01]  /*da30*/  PLOP3.LUT P0, PT, PT, PT, PT, 0x80, 0x0 ;  /* 0x000000000000781c */ /* 0x000fe20003f0f070 */
[----:B-1----:R-:W-:Y:S01]  /*da40*/  VIADD R3, R3, 0x36830 ;  /* 0x0003683003037836 */ /* 0x002fe20000000000 */
[----:B------:R-:W-:Y:S01]  /*da50*/  R2UR UR10, R14 ;  /* 0x000000000e0a72ca */ /* 0x000fe200000e0000 */
[----:B------:R-:W-:Y:S01]  /*da60*/  IMAD R2, R0, 0x70, RZ ;  /* 0x0000007000027824 */ /* 0x000fe200078e02ff */
[----:B------:R-:W-:Y:S01]  /*da70*/  UIADD3.X UR5, URZ, UR39, URZ, UP0, !UPT ;  /* 0x000000273f057290 */ /* 0x000fe200087fe43f */
[----:B0-----:R-:W-:Y:S01]  /*da80*/  VIADD R7, R5, 0x21400 ;  /* 0x0002140005077836 */ /* 0x001fe20000000000 */
[----:B------:R-:W-:Y:S01]  /*da90*/  UMOV UR6, 0x0 ;  /* 0x0000000000067882 */ /* 0x000fe20000000000 */
[----:B------:R-:W-:-:S10]  /*daa0*/  UMOV UR7, 0x14f00000 ;  /* 0x14f0000000077882 */ /* 0x000fd40000000000 */
.L_x_63:
[----:B------:R-:W-:-:S13]  /*dab0*/  @P0 ELECT P2, URZ, PT ;  /* 0x00000000003f082f */ /* 0x000fda0003840000 */
[----:B-----5:R-:W-:Y:S02]  /*dac0*/  @P2 R2UR UR13, R6 ;  /* 0x00000000060d22ca */ /* 0x020fe400000e0000 */
[----:B------:R-:W-:Y:S02]  /*dad0*/  @P2 R2UR UR12, R16 ;  /* 0x00000000100c22ca */ /* 0x000fe400000e0000 */
[----:B------:R-:W-:Y:S02]  /*dae0*/  @P2 R2UR UR11, R2 ;  /* 0x00000000020b22ca */ /* 0x000fe400000e0000 */
[----:B------:R-:W-:Y:S02]  /*daf0*/  @P2 R2UR UR9, R3 ;  /* 0x00000000030922ca */ /* 0x000fe400000e0000 */
[----:B------:R-:W-:Y:S02]  /*db00*/  @P2 R2UR UR8, R7 ;  /* 0x00000000070822ca */ /* 0x000fe400000e0000 */
[----:B------:R-:W-:-:S02]  /*db10*/  @P2 PLOP3.LUT P0, PT, P2, PT, PT, 0x8, 0x0 ;  /* 0x000000000000281c */ /* 0x000fc4000170e170 */
[----:B------:R-:W-:-:S09]  /*db20*/  PLOP3.LUT P2, PT, PT, PT, PT, 0x8, 0x0 ;  /* 0x000000000000781c */ /* 0x000fd20003f4e170 */
[----:B------:R0:W-:Y:S02]  /*db30*/  UTMALDG.4D [UR8], [UR4], desc[UR6] ;  /* 0x00000608040075b4 */ /* 0x0001e40008019000 */
[----:B0-----:R-:W-:Y:S05]  /*db40*/  @P0 BRA.U.ANY `(.L_x_63) ;  /* 0xfffffffd00d80947 */ /* 0x001fea000393ffff */
[----:B------:R-:W-:Y:S01]  /*db50*/  IMAD.MOV.U32 R20, RZ, RZ, 0x40 ;  /* 0x00000040ff147424 */ /* 0x000fe200078e00ff */
[----:B------:R-:W-:Y:S01]  /*db60*/  PLOP3.LUT P0, PT, PT, PT, PT, 0x80, 0x0 ;  /* 0x000000000000781c */ /* 0x000fe20003f0f070 */
[----:B------:R-:W-:Y:S01]  /*db70*/  VIADD R7, R5, 0x24c00 ;  /* 0x00024c0005077836 */ /* 0x000fe20000000000 */
[----:B------:R-:W-:Y:S01]  /*db80*/  UMOV UR6, 0x0 ;  /* 0x0000000000067882 */ /* 0x000fe20000000000 */
[----:B------:R-:W-:Y:S01]  /*db90*/  UMOV UR7, 0x14f00000 ;  /* 0x14f0000000077882 */ /* 0x000fe20000000000 */
[----:B------:R-:W-:-:S15]  /*dba0*/  R2UR UR10, R20 ;  /* 0x00000000140a72ca */ /* 0x000fde00000e0000 */
.L_x_64:
[----:B------:R-:W-:-:S13]  /*dbb0*/  @P0 ELECT P2, URZ, PT ;  /* 0x00000000003f082f */ /* 0x000fda0003840000 */
[----:B------:R-:W-:Y:S02]  /*dbc0*/  @P2 R2UR UR13, R6 ;  /* 0x00000000060d22ca */ /* 0x000fe400000e0000 */
        /* <DEDUP_REMOVED lines=14> */
.L_x_65:
        /* <DEDUP_REMOVED lines=10> */
[----:B------:R-:W2:Y:S01]  /*dd50*/  LDL.LU R7, [R1+0x4] ;  /* 0x0000040001077983 */ /* 0x000ea20000300800 */
[----:B------:R-:W-:Y:S01]  /*dd60*/  IMAD R3, R18, 0x8, R11 ;  /* 0x0000000812037824 */ /* 0x000fe200078e020b */
[----:B------:R-:W-:Y:S01]  /*dd70*/  BSSY B1, `(.L_x_66) ;  /* 0x0000004000017945 */ /* 0x000fe20003800000 */
[----:B--2---:R-:W-:-:S04]  /*dd80*/  SHF.L.U32 R2, R7, 0x1f, RZ ;  /* 0x0000001f07027819 */ /* 0x004fc800000006ff */
[----:B------:R-:W0:Y:S02]  /*dd90*/  SYNCS.PHASECHK.TRANS64.TRYWAIT P0, [R3+URZ+0x60], R2 ;  /* 0x00006002030075a7 */ /* 0x000e24000800017f */
[----:B0-----:R-:W-:Y:S05]  /*dda0*/  @!P0 BRA `(.L_x_67) ;  /* 0x0000003400148947 */ /* 0x001fea0003800000 */
.L_x_158:
[----:B------:R-:W-:Y:S05]  /*ddb0*/  BSYNC B1 ;  /* 0x0000000000017941 */ /* 0x000fea0003800000 */
.L_x_66:
[----:B------:R-:W-:Y:S01]  /*ddc0*/  BSSY B1, `(.L_x_68) ;  /* 0x000000c000017945 */ /* 0x000fe20003800000 */
[----:B------:R-:W-:Y:S02]  /*ddd0*/  IMAD.MOV.U32 R12, RZ, RZ, 0x0 ;  /* 0x00000000ff0c7424 */ /* 0x000fe400078e00ff */
[----:B------:R-:W-:Y:S01]  /*dde0*/  IMAD.MOV.U32 R13, RZ, RZ, 0x14f00000 ;  /* 0x14f00000ff0d7424 */ /* 0x000fe200078e00ff */
[----:B------:R-:W-:Y:S06]  /*ddf0*/  @P1 BRA `(.L_x_69) ;  /* 0x0000000000201947 */ /* 0x000fec0003800000 */
[----:B------:R-:W1:Y:S01]  /*de00*/  S2R R5, SR_TID.X ;  /* 0x0000000000057919 */ /* 0x000e620000002100 */
[----:B0-----:R-:W-:Y:S01]  /*de10*/  LEA R2, R18, UR36, 0x3 ;  /* 0x0000002412027c11 */ /* 0x001fe2000f8e18ff */
[----:B------:R-:W-:-:S04]  /*de20*/  IMAD.MOV.U32 R3, RZ, RZ, 0xa800 ;  /* 0x0000a800ff037424 */ /* 0x000fc800078e00ff */
[----:B------:R2:W-:Y:S01]  /*de30*/  SYNCS.ARRIVE.TRANS64 RZ, [R2+URZ+0x36850], R3 ;  /* 0x0368500302ff79a7 */ /* 0x0005e2000800003f */
[----:B-1----:R-:W-:-:S04]  /*de40*/  LOP3.LUT R5, R5, 0x1f, RZ, 0xc0, !PT ;  /* 0x0000001f05057812 */ /* 0x002fc800078ec0ff */
[----:B------:R-:W-:-:S13]  /*de50*/  ISETP.NE.AND P0, PT, R5, RZ, PT ;  /* 0x000000ff0500720c */ /* 0x000fda0003f05270 */
[----:B--2---:R-:W-:Y:S05]  /*de60*/  @!P0 BRA `(.L_x_69) ;  /* 0x0000000000048947 */ /* 0x004fea0003800000 */
[----:B------:R-:W-:Y:S01]  /*de70*/  BPT.TRAP 0x1 ;  /* 0x000000040000795c */ /* 0x000fe20000300000 */
.L_x_69:
[----:B------:R-:W-:Y:S05]  /*de80*/  BSYNC B1 ;  /* 0x0000000000017941 */ /* 0x000fea0003800000 */
.L_x_68:
[----:B------:R-:W2:Y:S01]  /*de90*/  LDL.LU R5, [R1+0x8] ;  /* 0x0000080001057983 */ /* 0x000ea20000300800 */
[----:B------:R-:W-:Y:S01]  /*dea0*/  R2UR UR10, R14 ;  /* 0x000000000e0a72ca */ /* 0x000fe200000e0000 */
[----:B0-----:R-:W-:Y:S01]  /*deb0*/  IMAD R3, R18, 0xa800, R9 ;  /* 0x0000a80012037824 */ /* 0x001fe200078e0209 */
[----:B------:R-:W-:Y:S01]  /*dec0*/  R2UR UR6, R12 ;  /* 0x000000000c0672ca */ /* 0x000fe200000e0000 */
[----:B------:R-:W-:Y:S01]  /*ded0*/  UIADD3 UR4, UP0, UR38, 0x470, URZ ;  /* 0x0000047026047890 */ /* 0x000fe2000ff1e03f */
[----:B------:R-:W-:Y:S01]  /*dee0*/  R2UR UR7, R13 ;  /* 0x000000000d0772ca */ /* 0x000fe200000e0000 */
[----:B------:R-:W-:Y:S01]  /*def0*/  VIADD R7, R3, 0x400 ;  /* 0x0000040003077836 */ /* 0x000fe20000000000 */
[----:B------:R-:W-:Y:S01]  /*df00*/  LEA R2, R18, UR36, 0x3 ;  /* 0x0000002412027c11 */ /* 0x000fe2000f8e18ff */
[----:B------:R-:W-:Y:S01]  /*df10*/  UIADD3.X UR5, URZ, UR39, URZ, UP0, !UPT ;  /* 0x000000273f057290 */ /* 0x000fe200087fe43f */
[----:B------:R-:W-:-:S03]  /*df20*/  PLOP3.LUT P0, PT, PT, PT, PT, 0x80, 0x0 ;  /* 0x000000000000781c */ /* 0x000fc60003f0f070 */
[----:B------:R-:W-:Y:S02]  /*df30*/  VIADD R2, R2, 0x36850 ;  /* 0x0003685002027836 */ /* 0x000fe40000000000 */
[----:B--2---:R-:W-:-:S08]  /*df40*/  IMAD R5, R5, 0x70, RZ ;  /* 0x0000007005057824 */ /* 0x004fd000078e02ff */
.L_x_70:
        /* <DEDUP_REMOVED lines=10> */
[----:B------:R-:W-:Y:S01]  /*dff0*/  R2UR UR10, R20 ;  /* 0x00000000140a72ca */ /* 0x000fe200000e0000 */
[----:B------:R-:W-:Y:S01]  /*e000*/  VIADD R7, R3, 0x3c00 ;  /* 0x00003c0003077836 */ /* 0x000fe20000000000 */
[----:B------:R-:W-:Y:S02]  /*e010*/  R2UR UR6, R12 ;  /* 0x000000000c0672ca */ /* 0x000fe400000e0000 */
[----:B------:R-:W-:Y:S02]  /*e020*/  R2UR UR7, R13 ;  /* 0x000000000d0772ca */ /* 0x000fe400000e0000 */
[----:B------:R-:W-:-:S13]  /*e030*/  PLOP3.LUT P0, PT, PT, PT, PT, 0x80, 0x0 ;  /* 0x000000000000781c */ /* 0x000fda0003f0f070 */
.L_x_71:
        /* <DEDUP_REMOVED lines=15> */
.L_x_72:
        /* <DEDUP_REMOVED lines=10> */
[----:B------:R0:W-:Y:S01]  /*e1d0*/  STL [R1+0x8], R0 ;  /* 0x0000080001007387 */ /* 0x0001e20000100800 */
[----:B------:R-:W-:-:S07]  /*e1e0*/  IMAD.MOV.U32 R17, RZ, RZ, R6 ;  /* 0x000000ffff117224 */ /* 0x000fce00078e0006 */
.L_x_57:
[----:B------:R-:W-:Y:S05]  /*e1f0*/  BSYNC B0 ;  /* 0x0000000000007941 */ /* 0x000fea0003800000 */
.L_x_56:
[----:B0-----:R-:W2:Y:S01]  /*e200*/  LDL.LU R0, [R1+0x1c] ;  /* 0x00001c0001007983 */ /* 0x001ea20000300800 */
[----:B------:R-:W-:-:S03]  /*e210*/  IMAD.MOV.U32 R18, RZ, RZ, R4 ;  /* 0x000000ffff127224 */ /* 0x000fc600078e0004 */
[----:B------:R1:W-:Y:S02]  /*e220*/  STL [R1+0x4], R10 ;  /* 0x0000040a01007387 */ /* 0x0003e40000100800 */
[----:B-12---:R-:W-:-:S07]  /*e230*/  IADD3 R0, R0, -0x3, RZ ;  /* 0xfffffffd00007810 */ /* 0x006fce0007ffe0ff */
.L_x_55:
[----:B------:R-:W2:Y:S01]  /*e240*/  LDL.LU R2, [R1+0x18] ;  /* 0x0000180001027983 */ /* 0x000ea20000300800 */
[----:B------:R-:W-:Y:S01]  /*e250*/  IMAD.MOV R8, RZ, RZ, -R8 ;  /* 0x000000ffff087224 */ /* 0x000fe200078e0a08 */
[----:B------:R-:W-:Y:S04]  /*e260*/  BSSY B0, `(.L_x_54) ;  /* 0x000016b000007945 */ /* 0x000fe80003800000 */
[----:B--2---:R-:W-:-:S13]  /*e270*/  ISETP.NE.AND P0, PT, R2, R8, PT ;  /* 0x000000080200720c */ /* 0x004fda0003f05270 */
[----:B------:R-:W-:Y:S05]  /*e280*/  @!P0 BRA `(.L_x_73) ;  /* 0x0000001400a08947 */ /* 0x000fea0003800000 */
[----:B0-----:R-:W-:-:S07]  /*e290*/  IMAD.MOV.U32 R6, RZ, RZ, R17 ;  /* 0x000000ffff067224 */ /* 0x001fce00078e0011 */
.L_x_108:
[----:B--2---:R-:W2:Y:S01]  /*e2a0*/  LDL R2, [R1+0x4] ;  /* 0x0000040001027983 */ /* 0x004ea20000100800 */
[----:B------:R-:W-:Y:S01]  /*e2b0*/  LOP3.LUT P1, RZ, R19, 0x2, RZ, 0xc0, !PT ;  /* 0x0000000213ff7812 */ /* 0x000fe2000782c0ff */
[----:B------:R-:W-:Y:S01]  /*e2c0*/  VIADD R4, R18, 0x1 ;  /* 0x0000000112047836 */ /* 0x000fe20000000000 */
[----:B------:R-:W-:Y:S04]  /*e2d0*/  BSSY B1, `(.L_x_74) ;  /* 0x00000ae000017945 */ /* 0x000fe80003800000 */
[----:B------:R-:W-:-:S04]  /*e2e0*/  ISETP.NE.AND P0, PT, R4, 0x2, PT ;  /* 0x000000020400780c */ /* 0x000fc80003f05270 */
[----:B------:R-:W-:Y:S02]  /*e2f0*/  SEL R5, RZ, 0x1, P0 ;  /* 0x00000001ff057807 */ /* 0x000fe40000000000 */
[----:B------:R-:W-:Y:S02]  /*e300*/  SEL R4, R4, RZ, P0 ;  /* 0x000000ff04047207 */ /* 0x000fe40000000000 */
[----:B--2---:R-:W-:Y:S01]  /*e310*/  LOP3.LUT R5, R2, R5, RZ, 0x3c, !PT ;  /* 0x0000000502057212 */ /* 0x004fe200078e3cff */
[----:B01----:R-:W-:Y:S06]  /*e320*/  @!P1 BRA `(.L_x_75) ;  /* 0x0000000800a09947 */ /* 0x003fec0003800000 */
        /* <DEDUP_REMOVED lines=24> */
.L_x_76:
[----:B------:R-:W-:Y:S01]  /*e4b0*/  LEA R3, R4, UR36, 0x3 ;  /* 0x0000002404037c11 */ /* 0x000fe2000f8e18ff */
[----:B------:R-:W-:Y:S01]  /*e4c0*/  BSSY B2, `(.L_x_77) ;  /* 0x0000004000027945 */ /* 0x000fe20003800000 */
[----:B------:R-:W-:-:S04]  /*e4d0*/  SHF.L.U32 R2, R5, 0x1f, RZ ;  /* 0x0000001f05027819 */ /* 0x000fc800000006ff */
[----:B------:R-:W1:Y:S02]  /*e4e0*/  SYNCS.PHASECHK.TRANS64.TRYWAIT P0, [R3+URZ+0x36840], R2 ;  /* 0x03684002030075a7 */ /* 0x000e64000800017f */
[----:B-1----:R-:W-:Y:S05]  /*e4f0*/  @!P0 BRA `(.L_x_78) ;  /* 0x0000002c00548947 */ /* 0x002fea0003800000 */
.L_x_159:
[----:B------:R-:W-:Y:S05]  /*e500*/  BSYNC B2 ;  /* 0x0000000000027941 */ /* 0x000fea0003800000 */
.L_x_77:
[----:B0-----:R-:W0:Y:S01]  /*e510*/  S2R R7, SR_TID.X ;  /* 0x0000000000077919 */ /* 0x001e220000002100 */
[----:B------:R-:W-:Y:S01]  /*e520*/  BSSY B2, `(.L_x_79) ;  /* 0x000000b000027945 */ /* 0x000fe20003800000 */
[----:B0-----:R-:W-:-:S04]  /*e530*/  LOP3.LUT R7, R7, 0x7f, RZ, 0xc0, !PT ;  /* 0x0000007f07077812 */ /* 0x001fc800078ec0ff */
[----:B------:R-:W-:-:S13]  /*e540*/  ISETP.NE.AND P1, PT, R7, RZ, PT ;  /* 0x000000ff0700720c */ /* 0x000fda0003f25270 */
[----:B------:R-:W-:Y:S05]  /*e550*/  @P1 BRA `(.L_x_80) ;  /* 0x00000000001c1947 */ /* 0x000fea0003800000 */
[----:B------:R-:W0:Y:S01]  /*e560*/  S2R R7, SR_TID.X ;  /* 0x0000000000077919 */ /* 0x000e220000002100 */
[----:B-1----:R-:W-:-:S04]  /*e570*/  IMAD.MOV.U32 R2, RZ, RZ, 0xa800 ;  /* 0x0000a800ff027424 */ /* 0x002fc800078e00ff */
[----:B------:R2:W-:Y:S01]  /*e580*/  SYNCS.ARRIVE.TRANS64 RZ, [R3+URZ+0x36830], R2 ;  /* 0x0368300203ff79a7 */ /* 0x0005e2000800003f */
[----:B0-----:R-:W-:-:S04]  /*e590*/  LOP3.LUT R7, R7, 0x1f, RZ, 0xc0, !PT ;  /* 0x0000001f07077812 */ /* 0x001fc800078ec0ff */
[----:B------:R-:W-:-:S13]  /*e5a0*/  ISETP.NE.AND P0, PT, R7, RZ, PT ;  /* 0x000000ff0700720c */ /* 0x000fda0003f05270 */
[----:B--2---:R-:W-:Y:S05]  /*e5b0*/  @!P0 BRA `(.L_x_80) ;  /* 0x0000000000048947 */ /* 0x004fea0003800000 */
[----:B------:R-:W-:Y:S01]  /*e5c0*/  BPT.TRAP 0x1 ;  /* 0x000000040000795c */ /* 0x000fe20000300000 */
.L_x_80:
[----:B------:R-:W-:Y:S05]  /*e5d0*/  BSYNC B2 ;  /* 0x0000000000027941 */ /* 0x000fea0003800000 */
.L_x_79:
        /* <DEDUP_REMOVED lines=8> */
[----:B------:R-:W-:Y:S01]  /*e660*/  VIADD R10, R7, 0x21400 ;  /* 0x00021400070a7836 */ /* 0x000fe20000000000 */
[----:B------:R-:W-:Y:S01]  /*e670*/  UMOV UR6, 0x0 ;  /* 0x0000000000067882 */ /* 0x000fe20000000000 */
[----:B------:R-:W-:-:S10]  /*e680*/  UMOV UR7, 0x14f00000 ;  /* 0x14f0000000077882 */ /* 0x000fd40000000000 */
.L_x_81:
        /* <DEDUP_REMOVED lines=16> */
.L_x_82:
        /* <DEDUP_REMOVED lines=16> */
.L_x_83:
        /* <DEDUP_REMOVED lines=16> */
.L_x_160:
[----:B------:R-:W-:Y:S05]  /*e990*/  BSYNC B2 ;  /* 0x0000000000027941 */ /* 0x000fea0003800000 */
.L_x_84:
[----:B------:R-:W-:Y:S01]  /*e9a0*/  BSSY B2, `(.L_x_86) ;  /* 0x000000b000027945 */ /* 0x000fe20003800000 */
[----:B------:R-:W-:Y:S02]  /*e9b0*/  IMAD.MOV.U32 R12, RZ, RZ, 0x0 ;  /* 0x00000000ff0c7424 */ /* 0x000fe400078e00ff */
[----:B------:R-:W-:Y:S01]  /*e9c0*/  IMAD.MOV.U32 R13, RZ, RZ, 0x14f00000 ;  /* 0x14f00000ff0d7424 */ /* 0x000fe200078e00ff */
[----:B------:R-:W-:Y:S06]  /*e9d0*/  @P1 BRA `(.L_x_87) ;  /* 0x00000000001c1947 */ /* 0x000fec0003800000 */
[----:B------:R-:W1:Y:S01]  /*e9e0*/  S2R R7, SR_TID.X ;  /* 0x0000000000077919 */ /* 0x000e620000002100 */
[----:B0-----:R-:W-:-:S04]  /*e9f0*/  IMAD.MOV.U32 R3, RZ, RZ, 0xa800 ;  /* 0x0000a800ff037424 */ /* 0x001fc800078e00ff */
[----:B------:R2:W-:Y:S01]  /*ea00*/  SYNCS.ARRIVE.TRANS64 RZ, [R2+URZ+0x50], R3 ;  /* 0x0000500302ff79a7 */ /* 0x0005e2000800003f */
[----:B-1----:R-:W-:-:S04]  /*ea10*/  LOP3.LUT R7, R7, 0x1f, RZ, 0xc0, !PT ;  /* 0x0000001f07077812 */ /* 0x002fc800078ec0ff */
[----:B------:R-:W-:-:S13]  /*ea20*/  ISETP.NE.AND P0, PT, R7, RZ, PT ;  /* 0x000000ff0700720c */ /* 0x000fda0003f05270 */
[----:B--2---:R-:W-:Y:S05]  /*ea30*/  @!P0 BRA `(.L_x_87) ;  /* 0x0000000000048947 */ /* 0x004fea0003800000 */
[----:B------:R-:W-:Y:S01]  /*ea40*/  BPT.TRAP 0x1 ;  /* 0x000000040000795c */ /* 0x000fe20000300000 */
.L_x_87:
[----:B------:R-:W-:Y:S05]  /*ea50*/  BSYNC B2 ;  /* 0x0000000000027941 */ /* 0x000fea0003800000 */
.L_x_86:
[----:B0-----:R-:W2:Y:S01]  /*ea60*/  LDL.LU R3, [R1+0x8] ;  /* 0x0000080001037983 */ /* 0x001ea20000300800 */
[----:B------:R-:W-:Y:S01]  /*ea70*/  R2UR UR10, R14 ;  /* 0x000000000e0a72ca */ /* 0x000fe200000e0000 */
[----:B------:R-:W-:Y:S01]  /*ea80*/  IMAD R18, R18, 0xa800, R9 ;  /* 0x0000a80012127824 */ /* 0x000fe200078e0209 */
[----:B------:R-:W-:Y:S01]  /*ea90*/  R2UR UR6, R12 ;  /* 0x000000000c0672ca */ /* 0x000fe200000e0000 */
[----:B------:R-:W-:Y:S01]  /*eaa0*/  UIADD3 UR4, UP0, UR38, 0x470, URZ ;  /* 0x0000047026047890 */ /* 0x000fe2000ff1e03f */
[----:B------:R-:W-:Y:S01]  /*eab0*/  R2UR UR7, R13 ;  /* 0x000000000d0772ca */ /* 0x000fe200000e0000 */
[----:B------:R-:W-:Y:S01]  /*eac0*/  VIADD R2, R2, 0x50 ;  /* 0x0000005002027836 */ /* 0x000fe20000000000 */
[----:B------:R-:W-:Y:S01]  /*ead0*/  PLOP3.LUT P0, PT, PT, PT, PT, 0x80, 0x0 ;  /* 0x000000000000781c */ /* 0x000fe20003f0f070 */
[----:B------:R-:W-:Y:S01]  /*eae0*/  VIADD R7, R18, 0x400 ;  /* 0x0000040012077836 */ /* 0x000fe20000000000 */
[----:B------:R-:W-:Y:S01]  /*eaf0*/  UIADD3.X UR5, URZ, UR39, URZ, UP0, !UPT ;  /* 0x000000273f057290 */ /* 0x000fe200087fe43f */
[----:B--2---:R-:W-:-:S11]  /*eb00*/  IMAD R3, R3, 0x70, RZ ;  /* 0x0000007003037824 */ /* 0x004fd600078e02ff */
.L_x_88:
        /* <DEDUP_REMOVED lines=15> */
.L_x_89:
        /* <DEDUP_REMOVED lines=15> */
.L_x_90:
        /* <DEDUP_REMOVED lines=12> */
.L_x_75:
[----:B------:R-:W-:Y:S05]  /*edb0*/  BSYNC B1 ;  /* 0x0000000000017941 */ /* 0x000fea0003800000 */
.L_x_74:
[----:B------:R-:W-:Y:S01]  /*edc0*/  VIADD R18, R4, 0x1 ;  /* 0x0000000104127836 */ /* 0x000fe20000000000 */
[----:B------:R-:W-:Y:S01]  /*edd0*/  LOP3.LUT P1, RZ, R19, 0x2, RZ, 0xc0, !PT ;  /* 0x0000000213ff7812 */ /* 0x000fe2000782c0ff */
[----:B------:R-:W-:Y:S03]  /*ede0*/  BSSY B1, `(.L_x_91) ;  /* 0x00000af000017945 */ /* 0x000fe60003800000 */
[----:B------:R-:W-:-:S04]  /*edf0*/  ISETP.NE.AND P0, PT, R18, 0x2, PT ;  /* 0x000000021200780c */ /* 0x000fc80003f05270 */
[----:B------:R-:W-:Y:S02]  /*ee00*/  SEL R2, RZ, 0x1, P0 ;  /* 0x00000001ff027807 */ /* 0x000fe40000000000 */
[----:B------:R-:W-:Y:S02]  /*ee10*/  SEL R18, R18, RZ, P0 ;  /* 0x000000ff12127207 */ /* 0x000fe40000000000 */
[----:B------:R-:W-:-:S05]  /*ee20*/  LOP3.LUT R10, R5, R2, RZ, 0x3c, !PT ;  /* 0x00000002050a7212 */ /* 0x000fca00078e3cff */
[----:B------:R1:W-:Y:S01]  /*ee30*/  STL [R1+0x4], R10 ;  /* 0x0000040a01007387 */ /* 0x0003e20000100800 */
[----:B------:R-:W-:Y:S05]  /*ee40*/  @!P1 BRA `(.L_x_92) ;  /* 0x0000000800a09947 */ /* 0x000fea0003800000 */
[----:B------:R-:W-:Y:S01]  /*ee50*/  LOP3.LUT P1, RZ, R19, 0x1, RZ, 0xc0, !PT ;  /* 0x0000000113ff7812 */ /* 0x000fe2000782c0ff */
[----:B0-----:R-:W-:-:S12]  /*ee60*/  VIADD R8, R0, 0xffffffff ;  /* 0xffffffff00087836 */ /* 0x001fd80000000000 */
        /* <DEDUP_REMOVED lines=10> */
[----:B------:R-:W-:-:S04]  /*ef10*/  @P0 SHF.R.U32.HI R2, RZ, R3, R6 ;  /* 0x00000003ff020219 */ /* 0x000fc80000011606 */
[----:B------:R-:W-:-:S05]  /*ef20*/  IADD3 R3, -R2, RZ, RZ ;  /* 0x000000ff02037210 */ /* 0x000fca0007ffe1ff */
        /* <DEDUP_REMOVED lines=10> */
.L_x_93:
[----:B------:R-:W-:Y:S01]  /*efd0*/  LEA R2, R18, UR36, 0x3 ;  /* 0x0000002412027c11 */ /* 0x000fe2000f8e18ff */
[----:B------:R-:W-:Y:S01]  /*efe0*/  BSSY B2, `(.L_x_94) ;  /* 0x0000004000027945 */ /* 0x000fe20003800000 */
[----:B------:R-:W-:-:S04]  /*eff0*/  SHF.L.U32 R3, R10, 0x1f, RZ ;  /* 0x0000001f0a037819 */ /* 0x000fc800000006ff */
[----:B------:R-:W2:Y:S02]  /*f000*/  SYNCS.PHASECHK.TRANS64.TRYWAIT P0, [R2+URZ+0x36840], R3 ;  /* 0x03684003020075a7 */ /* 0x000ea4000800017f */
[----:B--2---:R-:W-:Y:S05]  /*f010*/  @!P0 BRA `(.L_x_95) ;  /* 0x0000002000b48947 */ /* 0x004fea0003800000 */
.L_x_161:
[----:B------:R-:W-:Y:S05]  /*f020*/  BSYNC B2 ;  /* 0x0000000000027941 */ /* 0x000fea0003800000 */
.L_x_94:
[----:B0-----:R-:W0:Y:S01]  /*f030*/  S2R R7, SR_TID.X ;  /* 0x0000000000077919 */ /* 0x001e220000002100 */
[----:B------:R-:W-:Y:S01]  /*f040*/  BSSY B2, `(.L_x_96) ;  /* 0x000000b000027945 */ /* 0x000fe20003800000 */
[----:B0-----:R-:W-:-:S04]  /*f050*/  LOP3.LUT R7, R7, 0x7f, RZ, 0xc0, !PT ;  /* 0x0000007f07077812 */ /* 0x001fc800078ec0ff */
[----:B------:R-:W-:-:S13]  /*f060*/  ISETP.NE.AND P1, PT, R7, RZ, PT ;  /* 0x000000ff0700720c */ /* 0x000fda0003f25270 */
[----:B------:R-:W-:Y:S05]  /*f070*/  @P1 BRA `(.L_x_97) ;  /* 0x00000000001c1947 */ /* 0x000fea0003800000 */
[----:B------:R-:W0:Y:S01]  /*f080*/  S2R R7, SR_TID.X ;  /* 0x0000000000077919 */ /* 0x000e220000002100 */
[----:B--2---:R-:W-:-:S04]  /*f090*/  IMAD.MOV.U32 R3, RZ, RZ, 0xa800 ;  /* 0x0000a800ff037424 */ /* 0x004fc800078e00ff */
[----:B------:R3:W-:Y:S01]  /*f0a0*/  SYNCS.ARRIVE.TRANS64 RZ, [R2+URZ+0x36830], R3 ;  /* 0x0368300302ff79a7 */ /* 0x0007e2000800003f */
[----:B0-----:R-:W-:-:S04]  /*f0b0*/  LOP3.LUT R7, R7, 0x1f, RZ, 0xc0, !PT ;  /* 0x0000001f07077812 */ /* 0x001fc800078ec0ff */
[----:B------:R-:W-:-:S13]  /*f0c0*/  ISETP.NE.AND P0, PT, R7, RZ, PT ;  /* 0x000000ff0700720c */ /* 0x000fda0003f05270 */
[----:B---3--:R-:W-:Y:S05]  /*f0d0*/  @!P0 BRA `(.L_x_97) ;  /* 0x0000000000048947 */ /* 0x008fea0003800000 */
[----:B------:R-:W-:Y:S01]  /*f0e0*/  BPT.TRAP 0x1 ;  /* 0x000000040000795c */ /* 0x000fe20000300000 */
.L_x_97:
[----:B------:R-:W-:Y:S05]  /*f0f0*/  BSYNC B2 ;  /* 0x0000000000027941 */ /* 0x000fea0003800000 */
.L_x_96:
[----:B------:R-:W-:Y:S01]  /*f100*/  IMAD.MOV.U32 R14, RZ, RZ, RZ ;  /* 0x000000ffff0e7224 */ /* 0x000fe200078e00ff */
[----:B------:R-:W-:Y:S01]  /*f110*/  UIADD3 UR4, UP0, UR38, 0x370, URZ ;  /* 0x0000037026047890 */ /* 0x000fe2000ff1e03f */
[C---:B--2---:R-:W-:Y:S01]  /*f120*/  IMAD R3, R18.reuse, 0x8, R11 ;  /* 0x0000000812037824 */ /* 0x044fe200078e020b */
[----:B------:R-:W-:Y:S01]  /*f130*/  PLOP3.LUT P0, PT, PT, PT, PT, 0x80, 0x0 ;  /* 0x000000000000781c */ /* 0x000fe20003f0f070 */
[----:B------:R-:W-:Y:S01]  /*f140*/  IMAD R7, R18, 0xa800, R9 ;  /* 0x0000a80012077824 */ /* 0x000fe200078e0209 */
[----:B------:R-:W-:Y:S01]  /*f150*/  R2UR UR10, R14 ;  /* 0x000000000e0a72ca */ /* 0x000fe200000e0000 */
[----:B------:R-:W-:Y:S01]  /*f160*/  VIADD R3, R3, 0x30 ;  /* 0x0000003003037836 */ /* 0x000fe20000000000 */
[----:B------:R-:W-:Y:S01]  /*f170*/  UIADD3.X UR5, URZ, UR39, URZ, UP0, !UPT ;  /* 0x000000273f057290 */ /* 0x000fe200087fe43f */
[----:B------:R-:W-:Y:S01]  /*f180*/  IMAD R2, R8, 0x70, RZ ;  /* 0x0000007008027824 */ /* 0x000fe200078e02ff */
[----:B------:R-:W-:Y:S01]  /*f190*/  UMOV UR6, 0x0 ;  /* 0x0000000000067882 */ /* 0x000fe20000000000 */
[----:B-1----:R-:W-:Y:S01]  /*f1a0*/  VIADD R10, R7, 0x21400 ;  /* 0x00021400070a7836 */ /* 0x002fe20000000000 */
[----:B------:R-:W-:-:S09]  /*f1b0*/  UMOV UR7, 0x14f00000 ;  /* 0x14f0000000077882 */ /* 0x000fd20000000000 */
.L_x_98:
        /* <DEDUP_REMOVED lines=16> */
.L_x_99:
        /* <DEDUP_REMOVED lines=16> */
.L_x_100:
        /* <DEDUP_REMOVED lines=10> */
[----:B------:R-:W-:Y:S01]  /*f460*/  SHF.L.U32 R5, R5, 0x1f, RZ ;  /* 0x0000001f05057819 */ /* 0x000fe200000006ff */
[----:B------:R-:W-:Y:S01]  /*f470*/  IMAD R2, R4, 0x8, R11 ;  /* 0x0000000804027824 */ /* 0x000fe200078e020b */
[----:B------:R-:W-:Y:S03]  /*f480*/  BSSY B2, `(.L_x_101) ;  /* 0x0000003000027945 */ /* 0x000fe60003800000 */
[----:B------:R-:W0:Y:S02]  /*f490*/  SYNCS.PHASECHK.TRANS64.TRYWAIT P0, [R2+URZ+0x60], R5 ;  /* 0x00006005020075a7 */ /* 0x000e24000800017f */
[----:B0-----:R-:W-:Y:S05]  /*f4a0*/  @!P0 BRA `(.L_x_102) ;  /* 0x0000001c00a48947 */ /* 0x001fea0003800000 */
.L_x_162:
[----:B------:R-:W-:Y:S05]  /*f4b0*/  BSYNC B2 ;  /* 0x0000000000027941 */ /* 0x000fea0003800000 */
.L_x_101:
[----:B------:R-:W-:Y:S01]  /*f4c0*/  BSSY B2, `(.L_x_103) ;  /* 0x000000b000027945 */ /* 0x000fe20003800000 */
[----:B------:R-:W-:Y:S02]  /*f4d0*/  IMAD.MOV.U32 R12, RZ, RZ, 0x0 ;  /* 0x00000000ff0c7424 */ /* 0x000fe400078e00ff */
[----:B------:R-:W-:Y:S01]  /*f4e0*/  IMAD.MOV.U32 R13, RZ, RZ, 0x14f00000 ;  /* 0x14f00000ff0d7424 */ /* 0x000fe200078e00ff */
[----:B------:R-:W-:Y:S06]  /*f4f0*/  @P1 BRA `(.L_x_104) ;  /* 0x00000000001c1947 */ /* 0x000fec0003800000 */
[----:B------:R-:W1:Y:S01]  /*f500*/  S2R R7, SR_TID.X ;  /* 0x0000000000077919 */ /* 0x000e620000002100 */
[----:B------:R-:W-:-:S04]  /*f510*/  IMAD.MOV.U32 R3, RZ, RZ, 0xa800 ;  /* 0x0000a800ff037424 */ /* 0x000fc800078e00ff */
[----:B------:R2:W-:Y:S01]  /*f520*/  SYNCS.ARRIVE.TRANS64 RZ, [R2+URZ+0x50], R3 ;  /* 0x0000500302ff79a7 */ /* 0x0005e2000800003f */
[----:B-1----:R-:W-:-:S04]  /*f530*/  LOP3.LUT R7, R7, 0x1f, RZ, 0xc0, !PT ;  /* 0x0000001f07077812 */ /* 0x002fc800078ec0ff */
[----:B------:R-:W-:-:S13]  /*f540*/  ISETP.NE.AND P0, PT, R7, RZ, PT ;  /* 0x000000ff0700720c */ /* 0x000fda0003f05270 */
[----:B--2---:R-:W-:Y:S05]  /*f550*/  @!P0 BRA `(.L_x_104) ;  /* 0x0000000000048947 */ /* 0x004fea0003800000 */
[----:B------:R-:W-:Y:S01]  /*f560*/  BPT.TRAP 0x1 ;  /* 0x000000040000795c */ /* 0x000fe20000300000 */
.L_x_104:
[----:B------:R-:W-:Y:S05]  /*f570*/  BSYNC B2 ;  /* 0x0000000000027941 */ /* 0x000fea0003800000 */
.L_x_103:
[----:B------:R-:W2:Y:S01]  /*f580*/  LDL.LU R3, [R1+0x8] ;  /* 0x0000080001037983 */ /* 0x000ea20000300800 */
[----:B------:R-:W-:Y:S01]  /*f590*/  R2UR UR10, R14 ;  /* 0x000000000e0a72ca */ /* 0x000fe200000e0000 */
[----:B------:R-:W-:Y:S01]  /*f5a0*/  IMAD R4, R4, 0xa800, R9 ;  /* 0x0000a80004047824 */ /* 0x000fe200078e0209 */
[----:B------:R-:W-:Y:S01]  /*f5b0*/  R2UR UR6, R12 ;  /* 0x000000000c0672ca */ /* 0x000fe200000e0000 */
[----:B------:R-:W-:Y:S01]  /*f5c0*/  UIADD3 UR4, UP0, UR38, 0x470, URZ ;  /* 0x0000047026047890 */ /* 0x000fe2000ff1e03f */
[----:B------:R-:W-:Y:S01]  /*f5d0*/  R2UR UR7, R13 ;  /* 0x000000000d0772ca */ /* 0x000fe200000e0000 */
[----:B0-----:R-:W-:Y:S01]  /*f5e0*/  VIADD R2, R2, 0x50 ;  /* 0x0000005002027836 */ /* 0x001fe20000000000 */
[----:B------:R-:W-:Y:S01]  /*f5f0*/  PLOP3.LUT P0, PT, PT, PT, PT, 0x80, 0x0 ;  /* 0x000000000000781c */ /* 0x000fe20003f0f070 */
[----:B------:R-:W-:Y:S01]  /*f600*/  VIADD R5, R4, 0x400 ;  /* 0x0000040004057836 */ /* 0x000fe20000000000 */
[----:B------:R-:W-:Y:S01]  /*f610*/  UIADD3.X UR5, URZ, UR39, URZ, UP0, !UPT ;  /* 0x000000273f057290 */ /* 0x000fe200087fe43f */
[----:B--2---:R-:W-:-:S11]  /*f620*/  IMAD R3, R3, 0x70, RZ ;  /* 0x0000007003037824 */ /* 0x004fd600078e02ff */
.L_x_105:
        /* <DEDUP_REMOVED lines=15> */
.L_x_106:
        /* <DEDUP_REMOVED lines=15> */
.L_x_107:
        /* <DEDUP_REMOVED lines=12> */
.L_x_92:
[----:B------:R-:W-:Y:S05]  /*f8d0*/  BSYNC B1 ;  /* 0x0000000000017941 */ /* 0x000fea0003800000 */
.L_x_91:
[C---:B------:R-:W-:Y:S01]  /*f8e0*/  ISETP.GT.AND P0, PT, R0.reuse, 0x1, PT ;  /* 0x000000010000780c */ /* 0x040fe20003f04270 */
[----:B------:R-:W-:-:S12]  /*f8f0*/  VIADD R0, R0, 0xfffffffe ;  /* 0xfffffffe00007836 */ /* 0x000fd80000000000 */
[----:B------:R-:W-:Y:S05]  /*f900*/  @P0 BRA `(.L_x_108) ;  /* 0xffffffe800640947 */ /* 0x000fea000383ffff */
.L_x_73:
[----:B------:R-:W-:Y:S05]  /*f910*/  BSYNC B0 ;  /* 0x0000000000007941 */ /* 0x000fea0003800000 */
.L_x_54:
[----:B------:R-:W-:Y:S01]  /*f920*/  LOP3.LUT P0, RZ, R19, 0x2, RZ, 0xc0, !PT ;  /* 0x0000000213ff7812 */ /* 0x000fe2000780c0ff */
[----:B------:R-:W-:-:S12]  /*f930*/  BSSY B0, `(.L_x_109) ;  /* 0x0000049000007945 */ /* 0x000fd80003800000 */
[----:B------:R-:W-:Y:S05]  /*f940*/  @!P0 BRA `(.L_x_110) ;  /* 0x00000004001c8947 */ /* 0x000fea0003800000 */
[----:B------:R-:W3:Y:S01]  /*f950*/  LDL R3, [R1+0x4] ;  /* 0x0000040001037983 */ /* 0x000ee20000100800 */
[----:B------:R-:W-:Y:S01]  /*f960*/  LEA R2, R18, UR36, 0x3 ;  /* 0x0000002412027c11 */ /* 0x000fe2000f8e18ff */
[----:B------:R-:W-:Y:S01]  /*f970*/  BSSY B1, `(.L_x_111) ;  /* 0x0000007000017945 */ /* 0x000fe20003800000 */
[----:B-1----:R-:W1:Y:S02]  /*f980*/  S2R R0, SR_TID.X ;  /* 0x0000000000007919 */ /* 0x002e640000002100 */
[----:B-1----:R-:W-:-:S04]  /*f990*/  LOP3.LUT R0, R0, 0x7f, RZ, 0xc0, !PT ;  /* 0x0000007f00007812 */ /* 0x002fc800078ec0ff */
[----:B------:R-:W-:Y:S02]  /*f9a0*/  ISETP.NE.AND P1, PT, R0, RZ, PT ;  /* 0x000000ff0000720c */ /* 0x000fe40003f25270 */
[----:B---3--:R-:W-:-:S04]  /*f9b0*/  SHF.L.U32 R3, R3, 0x1f, RZ ;  /* 0x0000001f03037819 */ /* 0x008fc800000006ff */
[----:B------:R-:W1:Y:S02]  /*f9c0*/  SYNCS.PHASECHK.TRANS64.TRYWAIT P0, [R2+URZ+0x36860], R3 ;  /* 0x03686003020075a7 */ /* 0x000e64000800017f */
[----:B-1----:R-:W-:Y:S05]  /*f9d0*/  @!P0 BRA `(.L_x_112) ;  /* 0x00000018006c8947 */ /* 0x002fea0003800000 */
.L_x_163:
[----:B------:R-:W-:Y:S05]  /*f9e0*/  BSYNC B1 ;  /* 0x0000000000017941 */ /* 0x000fea0003800000 */
.L_x_111:
[----:B------:R-:W-:Y:S04]  /*f9f0*/  BSSY B1, `(.L_x_113) ;  /* 0x0000009000017945 */ /* 0x000fe80003800000 */
[----:B------:R-:W-:Y:S05]  /*fa00*/  @P1 BRA `(.L_x_114) ;  /* 0x00000000001c1947 */ /* 0x000fea0003800000 */
[----:B------:R-:W3:Y:S01]  /*fa10*/  S2R R0, SR_TID.X ;  /* 0x0000000000007919 */ /* 0x000ee20000002100 */
[----:B-1----:R-:W-:-:S04]  /*fa20*/  IMAD.MOV.U32 R3, RZ, RZ, 0xa800 ;  /* 0x0000a800ff037424 */ /* 0x002fc800078e00ff */
[----:B------:R4:W-:Y:S01]  /*fa30*/  SYNCS.ARRIVE.TRANS64 RZ, [R2+URZ+0x36850], R3 ;  /* 0x0368500302ff79a7 */ /* 0x0009e2000800003f */
[----:B---3--:R-:W-:-:S04]  /*fa40*/  LOP3.LUT R0, R0, 0x1f, RZ, 0xc0, !PT ;  /* 0x0000001f00007812 */ /* 0x008fc800078ec0ff */
[----:B------:R-:W-:-:S13]  /*fa50*/  ISETP.NE.AND P0, PT, R0, RZ, PT ;  /* 0x000000ff0000720c */ /* 0x000fda0003f05270 */
[----:B----4-:R-:W-:Y:S05]  /*fa60*/  @!P0 BRA `(.L_x_114) ;  /* 0x0000000000048947 */ /* 0x010fea0003800000 */
[----:B------:R-:W-:Y:S01]  /*fa70*/  BPT.TRAP 0x1 ;  /* 0x000000040000795c */ /* 0x000fe20000300000 */
.L_x_114:
[----:B------:R-:W-:Y:S05]  /*fa80*/  BSYNC B1 ;  /* 0x0000000000017941 */ /* 0x000fea0003800000 */
.L_x_113:
[----:B------:R-:W3:Y:S01]  /*fa90*/  LDL R0, [R1+0x8] ;  /* 0x0000080001007983 */ /* 0x000ee20000100800 */
[----:B------:R-:W-:Y:S01]  /*faa0*/  IMAD R9, R18, 0xa800, R9 ;  /* 0x0000a80012097824 */ /* 0x000fe200078e0209 */
[----:B------:R-:W-:Y:S01]  /*fab0*/  UIADD3 UR4, UP0, UR38, 0x470, URZ ;  /* 0x0000047026047890 */ /* 0x000fe2000ff1e03f */
[----:B------:R-:W-:Y:S01]  /*fac0*/  PLOP3.LUT P0, PT, PT, PT, PT, 0x80, 0x0 ;  /* 0x000000000000781c */ /* 0x000fe20003f0f070 */
[----:B-1----:R-:W-:Y:S01]  /*fad0*/  VIADD R2, R2, 0x36850 ;  /* 0x0003685002027836 */ /* 0x002fe20000000000 */
[----:B------:R-:W-:Y:S01]  /*fae0*/  UMOV UR6, 0x0 ;  /* 0x0000000000067882 */ /* 0x000fe20000000000 */
[----:B------:R-:W-:Y:S01]  /*faf0*/  VIADD R3, R9, 0x400 ;  /* 0x0000040009037836 */ /* 0x000fe20000000000 */
[----:B------:R-:W-:Y:S01]  /*fb00*/  UIADD3.X UR5, URZ, UR39, URZ, UP0, !UPT ;  /* 0x000000273f057290 */ /* 0x000fe200087fe43f */
[----:B------:R-:W-:Y:S01]  /*fb10*/  UMOV UR7, 0x14f00000 ;  /* 0x14f0000000077882 */ /* 0x000fe20000000000 */
[----:B------:R-:W-:Y:S01]  /*fb20*/  UMOV UR10, URZ ;  /* 0x0000003f000a7c82 */ /* 0x000fe20008000000 */
[----:B---3--:R-:W-:-:S09]  /*fb30*/  IMAD R0, R0, 0x70, RZ ;  /* 0x0000007000007824 */ /* 0x008fd200078e02ff */
.L_x_115:
        /* <DEDUP_REMOVED lines=9> */
[----:B-1----:R-:W-:Y:S05]  /*fbd0*/  @P0 BRA.U.ANY `(.L_x_115) ;  /* 0xfffffffd00d80947 */ /* 0x002fea000393ffff */
[----:B------:R-:W-:Y:S01]  /*fbe0*/  PLOP3.LUT P0, PT, PT, PT, PT, 0x80, 0x0 ;  /* 0x000000000000781c */ /* 0x000fe20003f0f070 */
[----:B------:R-:W-:Y:S01]  /*fbf0*/  VIADD R3, R9, 0x3c00 ;  /* 0x00003c0009037836 */ /* 0x000fe20000000000 */
[----:B------:R-:W-:Y:S01]  /*fc00*/  UMOV UR6, 0x0 ;  /* 0x0000000000067882 */ /* 0x000fe20000000000 */
[----:B------:R-:W-:Y:S01]  /*fc10*/  UMOV UR7, 0x14f00000 ;  /* 0x14f0000000077882 */ /* 0x000fe20000000000 */
[----:B------:R-:W-:-:S09]  /*fc20*/  UMOV UR10, 0x40 ;  /* 0x00000040000a7882 */ /* 0x000fd20000000000 */
.L_x_116:
        /* <DEDUP_REMOVED lines=15> */
.L_x_117:
        /* <DEDUP_REMOVED lines=9> */
[----:B---3--:R-:W-:Y:S05]  /*fdb0*/  @P0 BRA.U.ANY `(.L_x_117) ;  /* 0xfffffffd00d80947 */ /* 0x008fea000393ffff */
.L_x_110:
[----:B------:R-:W-:Y:S05]  /*fdc0*/  BSYNC B0 ;  /* 0x0000000000007941 */ /* 0x000fea0003800000 */
.L_x_109:
[----:B------:R-:W3:Y:S01]  /*fdd0*/  LDL.LU R5, [R1+0x24] ;  /* 0x0000240001057983 */ /* 0x000ee20000300800 */
[----:B------:R-:W-:Y:S01]  /*fde0*/  VIADD R18, R18, 0x1 ;  /* 0x0000000112127836 */ /* 0x000fe20000000000 */
[----:B------:R-:W-:Y:S02]  /*fdf0*/  ULDC UR4, c[0x0][0xc34] ;  /* 0x00030d0000047ab9 */ /* 0x000fe40000000800 */
[----:B------:R-:W4:Y:S04]  /*fe00*/  LDL.LU R4, [R1+0x4] ;  /* 0x0000040001047983 */ /* 0x000f280000300800 */
[----:B------:R-:W5:Y:S01]  /*fe10*/  LDL.LU R3, [R1+0x2c] ;  /* 0x00002c0001037983 */ /* 0x000f620000300800 */
[----:B------:R-:W-:-:S04]  /*fe20*/  ISETP.NE.AND P0, PT, R18, 0x2, PT ;  /* 0x000000021200780c */ /* 0x000fc80003f05270 */
[----:B-1----:R-:W-:Y:S02]  /*fe30*/  SEL R0, RZ, 0x1, P0 ;  /* 0x00000001ff007807 */ /* 0x002fe40000000000 */
[----:B------:R-:W-:Y:S01]  /*fe40*/  SEL R18, R18, RZ, P0 ;  /* 0x000000ff12127207 */ /* 0x000fe20000000000 */
[----:B---3--:R-:W-:Y:S01]  /*fe50*/  VIADD R5, R5, UR37 ;  /* 0x0000002505057c36 */ /* 0x008fe20008000000 */
[----:B----4-:R-:W-:-:S04]  /*fe60*/  LOP3.LUT R4, R4, R0, RZ, 0x3c, !PT ;  /* 0x0000000004047212 */ /* 0x010fc800078e3cff */
[----:B------:R1:W-:Y:S01]  /*fe70*/  STL [R1+0x24], R5 ;  /* 0x0000240501007387 */ /* 0x0003e20000100800 */
[----:B------:R-:W-:Y:S01]  /*fe80*/  ISETP.GE.AND P1, PT, R5, UR4, PT ;  /* 0x0000000405007c0c */ /* 0x000fe2000bf26270 */
[----:B-----5:R-:W-:-:S05]  /*fe90*/  VIADD R3, R3, 0x1 ;  /* 0x0000000103037836 */ /* 0x020fca0000000000 */
[----:B------:R1:W-:Y:S04]  /*fea0*/  STL [R1+0x2c], R3 ;  /* 0x00002c0301007387 */ /* 0x0003e80000100800 */
[----:B------:R1:W-:Y:S03]  /*feb0*/  STL [R1+0x4], R4 ;  /* 0x0000040401007387 */ /* 0x0003e60000100800 */
[----:B------:R-:W-:Y:S05]  /*fec0*/  @!P1 BRA `(.L_x_118) ;  /* 0xffffffbc00949947 */ /* 0x000fea000383ffff */
[----:B------:R-:W-:-:S07]  /*fed0*/  LOP3.LUT R2, R3, 0x1, RZ, 0xc, !PT ;  /* 0x0000000103027812 */ /* 0x000fce00078e0cff */
.L_x_38:
[----:B01----:R-:W0:Y:S01]  /*fee0*/  S2R R3, SR_CgaCtaId ;  /* 0x0000000000037919 */ /* 0x003e220000008800 */
[----:B------:R-:W-:Y:S01]  /*fef0*/  MOV R0, 0x400 ;  /* 0x0000040000007802 */ /* 0x000fe20000000f00 */
[----:B------:R-:W-:Y:S03]  /*ff00*/  BSSY B0, `(.L_x_119) ;  /* 0x0000005000007945 */ /* 0x000fe60003800000 */
[----:B0-----:R-:W-:Y:S02]  /*ff10*/  LEA R0, R3, R0, 0x18 ;  /* 0x0000000003007211 */ /* 0x001fe400078ec0ff */
[----:B------:R-:W-:-:S04]  /*ff20*/  SHF.L.U32 R3, R2, 0x1f, RZ ;  /* 0x0000001f02037819 */ /* 0x000fc800000006ff */
[----:B------:R-:W0:Y:S02]  /*ff30*/  SYNCS.PHASECHK.TRANS64.TRYWAIT P0, [R0+URZ+0x36820], R3 ;  /* 0x03682003000075a7 */ /* 0x000e24000800017f */
[----:B0-----:R-:W-:Y:S05]  /*ff40*/  @!P0 BRA `(.L_x_120) ;  /* 0x0000001400248947 */ /* 0x001fea0003800000 */
.L_x_164:
[----:B------:R-:W-:Y:S05]  /*ff50*/  BSYNC B0 ;  /* 0x0000000000007941 */ /* 0x000fea0003800000 */
.L_x_119:
[----:B------:R-:W-:-:S03]  /*ff60*/  UMOV UR4, 0xffffffff ;  /* 0xffffffff00047882 */ /* 0x000fc60000000000 */
[----:B------:R-:W-:Y:S05]  /*ff70*/  BRA.DIV UR4, `(.L_x_121) ;  /* 0x00000016042c7947 */ /* 0x000fea000b800000 */
[----:B------:R-:W1:Y:S02]  /*ff80*/  S2R R2, SR_TID.X ;  /* 0x0000000000027919 */ /* 0x000e640000002100 */
[----:B-1----:R-:W-:-:S04]  /*ff90*/  SHF.R.U32.HI R2, RZ, 0x5, R2 ;  /* 0x00000005ff027819 */ /* 0x002fc80000011602 */
[----:B------:R-:W-:-:S05]  /*ffa0*/  LOP3.LUT R2, R2, 0x3, RZ, 0xc0, !PT ;  /* 0x0000000302027812 */ /* 0x000fca00078ec0ff */
[----:B------:R1:W3:Y:S02]  /*ffb0*/  SHFL.IDX PT, R14, R2, RZ, 0x1f ;  /* 0x00001fff020e7589 */ /* 0x0002e400000e0000 */
.L_x_167:
[----:B---3--:R-:W-:Y:S01]  /*ffc0*/  ISETP.NE.AND P0, PT, R14, RZ, PT ;  /* 0x000000ff0e00720c */ /* 0x008fe20003f05270 */
[----:B------:R-:W-:-:S12]  /*ffd0*/  BSSY B0, `(.L_x_122) ;  /* 0x0000025000007945 */ /* 0x000fd80003800000 */
[----:B------:R-:W-:Y:S05]  /*ffe0*/  @P0 BRA `(.L_x_123) ;  /* 0x00000000008c0947 */ /* 0x000fea0003800000 */
[----:B------:R-:W-:-:S03]  /*fff0*/  UMOV UR4, 0xffffffff ;  /* 0xffffffff00047882 */ /* 0x000fc60000000000 */
[----:B------:R-:W-:Y:S05]  /*10000*/  BRA.DIV UR4, `(.L_x_124) ;  /* 0x00000016043c7947 */ /* 0x000fea000b800000 */
[----:B------:R-:W-:-:S13]  /*10010*/  ELECT P6, URZ, PT ;  /* 0x00000000003f782f */ /* 0x000fda00038c0000 */
.L_x_170:
[----:B------:R-:W-:Y:S05]  /*10020*/  @!P6 BRA `(.L_x_123) ;  /* 0x00000000007ce947 */ /* 0x000fea0003800000 */
[----:B-1----:R-:W3:Y:S02]  /*10030*/  LDL.LU R2, [R1+0x30] ;  /* 0x0000300001027983 */ /* 0x002ee40000300800 */
[----:B---3--:R-:W-:-:S04]  /*10040*/  LOP3.LUT R2, R2, 0x2, RZ, 0xfc, !PT ;  /* 0x0000000202027812 */ /* 0x008fc800078efcff */
[----:B------:R-:W-:-:S13]  /*10050*/  ISETP.NE.AND P2, PT, R2, 0x3, PT ;  /* 0x000000030200780c */ /* 0x000fda0003f45270 */
[----:B------:R-:W-:Y:S05]  /*10060*/  @!P2 BRA `(.L_x_125) ;  /* 0x000000000004a947 */ /* 0x000fea0003800000 */
[----:B------:R-:W-:Y:S01]  /*10070*/  BPT.TRAP 0x1 ;  /* 0x000000040000795c */ /* 0x000fe20000300000 */
.L_x_125:
[----:B------:R-:W3:Y:S01]  /*10080*/  LDL.LU R7, [R1+0x4] ;  /* 0x0000040001077983 */ /* 0x000ee20000300800 */
[----:B0-----:R-:W-:Y:S01]  /*10090*/  IADD3 R3, R0, 0x36840, RZ ;  /* 0x0003684000037810 */ /* 0x001fe20007ffe0ff */
[----:B------:R-:W-:-:S04]  /*100a0*/  VIADD R2, R18, 0x1 ;  /* 0x0000000112027836 */ /* 0x000fc80000000000 */
[----:B------:R-:W-:Y:S01]  /*100b0*/  IMAD R6, R18, 0x8, R3 ;  /* 0x0000000812067824 */ /* 0x000fe200078e0203 */
[----:B------:R-:W-:-:S04]  /*100c0*/  ISETP.NE.AND P1, PT, R2, 0x2, PT ;  /* 0x000000020200780c */ /* 0x000fc80003f25270 */
[----:B------:R-:W-:Y:S02]  /*100d0*/  SEL R4, RZ, 0x1, P1 ;  /* 0x00000001ff047807 */ /* 0x000fe40000800000 */
[C---:B---3--:R-:W-:Y:S02]  /*100e0*/  SHF.L.U32 R5, R7.reuse, 0x1f, RZ ;  /* 0x0000001f07057819 */ /* 0x048fe400000006ff */
[----:B------:R-:W-:Y:S02]  /*100f0*/  LOP3.LUT R7, R7, R4, RZ, 0x3c, !PT ;  /* 0x0000000407077212 */ /* 0x000fe400078e3cff */
[----:B------:R-:W0:Y:S01]  /*10100*/  SYNCS.PHASECHK.TRANS64.TRYWAIT P0, [R6+URZ], R5 ;  /* 0x00000005060075a7 */ /* 0x000e22000800017f */
[----:B------:R-:W-:Y:S02]  /*10110*/  SEL R4, R2, RZ, P1 ;  /* 0x000000ff02047207 */ /* 0x000fe40000800000 */
[----:B------:R-:W-:-:S03]  /*10120*/  SHF.L.U32 R2, R7, 0x1f, RZ ;  /* 0x0000001f07027819 */ /* 0x000fc600000006ff */
[----:B------:R-:W-:Y:S01]  /*10130*/  IMAD R3, R4, 0x8, R3 ;  /* 0x0000000804037824 */ /* 0x000fe200078e0203 */
[----:B0-----:R-:W-:Y:S06]  /*10140*/  @!P0 BRA `(.L_x_126) ;  /* 0x00000014000c8947 */ /* 0x001fec0003800000 */
.L_x_171:
[----:B------:R-:W1:Y:S02]  /*10150*/  SYNCS.PHASECHK.TRANS64.TRYWAIT P0, [R3+URZ], R2 ;  /* 0x00000002030075a7 */ /* 0x000e64000800017f */
[----:B-1----:R-:W-:Y:S05]  /*10160*/  @!P0 BRA `(.L_x_127) ;  /* 0x0000001400188947 */ /* 0x002fea0003800000 */
.L_x_172:
[----:B------:R-:W-:Y:S05]  /*10170*/  @!P2 BRA `(.L_x_128) ;  /* 0x000000000004a947 */ /* 0x000fea0003800000 */
[----:B------:R-:W-:Y:S01]  /*10180*/  BPT.TRAP 0x1 ;  /* 0x000000040000795c */ /* 0x000fe20000300000 */
.L_x_128:
[----:B-1----:R-:W-:-:S04]  /*10190*/  VIADD R3, R0, 0x36860 ;  /* 0x0003686000037836 */ /* 0x002fc80000000000 */
[----:B------:R-:W-:-:S04]  /*101a0*/  IMAD R18, R18, 0x8, R3 ;  /* 0x0000000812127824 */ /* 0x000fc800078e0203 */
[----:B------:R-:W1:Y:S02]  /*101b0*/  SYNCS.PHASECHK.TRANS64.TRYWAIT P0, [R18+URZ], R5 ;  /* 0x00000005120075a7 */ /* 0x000e64000800017f */
[----:B-1----:R-:W-:Y:S05]  /*101c0*/  @!P0 BRA `(.L_x_129) ;  /* 0x0000001400148947 */ /* 0x002fea0003800000 */
.L_x_173:
[----:B------:R-:W-:-:S07]  /*101d0*/  IMAD R3, R4, 0x8, R3 ;  /* 0x0000000804037824 */ /* 0x000fce00078e0203 */
.L_x_130:
[----:B---3--:R3:W4:Y:S02]  /*101e0*/  SYNCS.PHASECHK.TRANS64.TRYWAIT P0, [R3+URZ], R2 ;  /* 0x00000002030075a7 */ /* 0x008724000800017f */
[----:B----4-:R-:W-:Y:S05]  /*101f0*/  @!P0 NANOSLEEP.SYNCS 0x989680 ;  /* 0x009896800000895d */ /* 0x010fea0003900000 */
[----:B------:R-:W4:Y:S02]  /*10200*/  @!P0 SYNCS.PHASECHK.TRANS64 P0, [R3+URZ], R2 ;  /* 0x00000002030085a7 */ /* 0x000f24000800007f */
[----:B----4-:R-:W-:Y:S05]  /*10210*/  @!P0 BRA `(.L_x_130) ;  /* 0xfffffffc00f08947 */ /* 0x010fea000383ffff */
.L_x_123:
[----:B------:R-:W-:Y:S05]  /*10220*/  BSYNC B0 ;  /* 0x0000000000007941 */ /* 0x000fea0003800000 */
.L_x_122:
[----:B------:R-:W-:Y:S05]  /*10230*/  EXIT ;  /* 0x000000000000794d */ /* 0x000fea0003800000 */
.L_x_10:
[----:B0-----:R-:W-:-:S04]  /*10240*/  IMAD.U32 R3, RZ, RZ, UR37 ;  /* 0x00000025ff037e24 */ /* 0x001fc8000f8e00ff */
[----:B------:R0:W1:Y:S03]  /*10250*/  SYNCS.PHASECHK.TRANS64.TRYWAIT P1, [R3+URZ+0x36800], R0 ;  /* 0x03680000030075a7 */ /* 0x000066000802017f */
[----:B-1----:R-:W-:Y:S05]  /*10260*/  @!P1 NANOSLEEP.SYNCS 0x989680 ;  /* 0x009896800000995d */ /* 0x002fea0003900000 */
[----:B------:R-:W1:Y:S02]  /*10270*/  @!P1 SYNCS.PHASECHK.TRANS64 P1, [R3+URZ+0x36800], R0 ;  /* 0x03680000030095a7 */ /* 0x000e64000802007f */
[----:B-1----:R-:W-:Y:S05]  /*10280*/  @!P1 BRA `(.L_x_10) ;  /* 0xfffffffc00ec9947 */ /* 0x002fea000383ffff */
[----:B------:R-:W-:Y:S05]  /*10290*/  BRA `(.L_x_131) ;  /* 0xffffff0c00c07947 */ /* 0x000fea000383ffff */
.L_x_14:
[----:B-1----:R1:W2:Y:S02]  /*102a0*/  SYNCS.PHASECHK.TRANS64.TRYWAIT P2, [R2+URZ+0x36830], R3 ;  /* 0x03683003020075a7 */ /* 0x0022a4000804017f */
[----:B--2---:R-:W-:Y:S05]  /*102b0*/  @!P2 NANOSLEEP.SYNCS 0x989680 ;  /* 0x009896800000a95d */ /* 0x004fea0003900000 */
[----:B------:R-:W2:Y:S02]  /*102c0*/  @!P2 SYNCS.PHASECHK.TRANS64 P2, [R2+URZ+0x36830], R3 ;  /* 0x036830030200a5a7 */ /* 0x000ea4000804007f */
[----:B--2---:R-:W-:Y:S05]  /*102d0*/  @!P2 BRA `(.L_x_14) ;  /* 0xfffffffc00f0a947 */ /* 0x004fea000383ffff */
[----:B------:R-:W-:Y:S05]  /*102e0*/  BRA `(.L_x_13) ;  /* 0xffffff0c00ec7947 */ /* 0x000fea000383ffff */
.L_x_19:
[----:B-1----:R-:W-:-:S04]  /*102f0*/  IMAD.U32 R3, RZ, RZ, UR38 ;  /* 0x00000026ff037e24 */ /* 0x002fc8000f8e00ff */
[----:B------:R1:W2:Y:S03]  /*10300*/  SYNCS.PHASECHK.TRANS64.TRYWAIT P2, [R3+URZ+0x36830], R0 ;  /* 0x03683000030075a7 */ /* 0x0002a6000804017f */
[----:B--2---:R-:W-:Y:S05]  /*10310*/  @!P2 NANOSLEEP.SYNCS 0x989680 ;  /* 0x009896800000a95d */ /* 0x004fea0003900000 */
[----:B------:R-:W2:Y:S02]  /*10320*/  @!P2 SYNCS.PHASECHK.TRANS64 P2, [R3+URZ+0x36830], R0 ;  /* 0x036830000300a5a7 */ /* 0x000ea4000804007f */
[----:B--2---:R-:W-:Y:S05]  /*10330*/  @!P2 BRA `(.L_x_19) ;  /* 0xfffffffc00eca947 */ /* 0x004fea000383ffff */
[----:B------:R-:W-:Y:S05]  /*10340*/  BRA `(.L_x_18) ;  /* 0xffffff5000a07947 */ /* 0x000fea000383ffff */
.L_x_23:
[----:B-1----:R-:W-:-:S04]  /*10350*/  IMAD.U32 R3, RZ, RZ, UR7 ;  /* 0x00000007ff037e24 */ /* 0x002fc8000f8e00ff */
[----:B------:R1:W2:Y:S03]  /*10360*/  SYNCS.PHASECHK.TRANS64.TRYWAIT P2, [R3+URZ+0x36850], R0 ;  /* 0x03685000030075a7 */ /* 0x0002a6000804017f */
[----:B--2---:R-:W-:Y:S05]  /*10370*/  @!P2 NANOSLEEP.SYNCS 0x989680 ;  /* 0x009896800000a95d */ /* 0x004fea0003900000 */
[----:B------:R-:W2:Y:S02]  /*10380*/  @!P2 SYNCS.PHASECHK.TRANS64 P2, [R3+URZ+0x36850], R0 ;  /* 0x036850000300a5a7 */ /* 0x000ea4000804007f */
[----:B--2---:R-:W-:Y:S05]  /*10390*/  @!P2 BRA `(.L_x_23) ;  /* 0xfffffffc00eca947 */ /* 0x004fea000383ffff */
[----:B------:R-:W-:Y:S05]  /*103a0*/  BRA `(.L_x_22) ;  /* 0xffffff7800147947 */ /* 0x000fea000383ffff */
.L_x_28:
[----:B-1----:R-:W-:-:S04]  /*103b0*/  IMAD.U32 R7, RZ, RZ, UR12 ;  /* 0x0000000cff077e24 */ /* 0x002fc8000f8e00ff */
[----:B------:R1:W2:Y:S03]  /*103c0*/  SYNCS.PHASECHK.TRANS64.TRYWAIT P0, [R7+URZ+0x36850], R2 ;  /* 0x03685002070075a7 */ /* 0x0002a6000800017f */
[----:B--2---:R-:W-:Y:S05]  /*103d0*/  @!P0 NANOSLEEP.SYNCS 0x989680 ;  /* 0x009896800000895d */ /* 0x004fea0003900000 */
[----:B------:R-:W2:Y:S02]  /*103e0*/  @!P0 SYNCS.PHASECHK.TRANS64 P0, [R7+URZ+0x36850], R2 ;  /* 0x03685002070085a7 */ /* 0x000ea4000800007f */
[----:B--2---:R-:W-:Y:S05]  /*103f0*/  @!P0 BRA `(.L_x_28) ;  /* 0xfffffffc00ec8947 */ /* 0x004fea000383ffff */
[----:B------:R-:W-:Y:S05]  /*10400*/  BRA `(.L_x_27) ;  /* 0xffffff9000cc7947 */ /* 0x000fea000383ffff */
.L_x_42:
[----:B------:R-:W1:Y:S01]  /*10410*/  S2R R0, SR_TID.X ;  /* 0x0000000000007919 */ /* 0x000e620000002100 */
[----:B------:R-:W-:Y:S01]  /*10420*/  BSSY B0, `(.L_x_132) ;  /* 0x000000a000007945 */ /* 0x000fe20003800000 */
[----:B------:R-:W-:Y:S02]  /*10430*/  IMAD.MOV.U32 R12, RZ, RZ, RZ ;  /* 0x000000ffff0c7224 */ /* 0x000fe400078e00ff */
[----:B------:R-:W-:Y:S02]  /*10440*/  IMAD.MOV.U32 R11, RZ, RZ, 0x1f ;  /* 0x0000001fff0b7424 */ /* 0x000fe400078e00ff */
[----:B------:R-:W-:Y:S01]  /*10450*/  IMAD.MOV.U32 R15, RZ, RZ, -0x1 ;  /* 0xffffffffff0f7424 */ /* 0x000fe200078e00ff */
[----:B-1----:R-:W-:-:S04]  /*10460*/  SHF.R.U32.HI R0, RZ, 0x5, R0 ;  /* 0x00000005ff007819 */ /* 0x002fc80000011600 */
[----:B------:R-:W-:-:S05]  /*10470*/  LOP3.LUT R0, R0, 0x3, RZ, 0xc0, !PT ;  /* 0x0000000300007812 */ /* 0x000fca00078ec0ff */
[----:B------:R-:W-:-:S07]  /*10480*/  IMAD.MOV.U32 R13, RZ, RZ, R0 ;  /* 0x000000ffff0d7224 */ /* 0x000fce00078e0000 */
[----:B0-2---:R-:W-:Y:S05]  /*10490*/  WARPSYNC.COLLECTIVE R15, `(.L_x_133) ;  /* 0x000000000f087348 */ /* 0x005fea0003c00000 */
[----:B------:R1:W3:Y:S02]  /*104a0*/  SHFL.IDX P6, R14, R13, R12, R11 ;  /* 0x0000000c0d0e7389 */ /* 0x0002e400000c000b */
[----:B0123--:R-:W-:Y:S01]  /*104b0*/  ENDCOLLECTIVE ;  /* 0x000000000000791b */ /* 0x00ffe20003800000 */
.L_x_133:
[----:B------:R-:W-:Y:S05]  /*104c0*/  BSYNC B0 ;  /* 0x0000000000007941 */ /* 0x000fea0003800000 */
.L_x_132:
[----:B------:R-:W-:Y:S05]  /*104d0*/  BRA `(.L_x_134) ;  /* 0xffffffbc00e07947 */ /* 0x000fea000383ffff */
.L_x_44:
[----:B------:R-:W-:Y:S01]  /*104e0*/  BSSY B0, `(.L_x_135) ;  /* 0x0000006000007945 */ /* 0x000fe20003800000 */
[----:B------:R-:W-:-:S07]  /*104f0*/  IMAD.MOV.U32 R15, RZ, RZ, -0x1 ;  /* 0xffffffffff0f7424 */ /* 0x000fce00078e00ff */
[----:B012---:R-:W-:Y:S05]  /*10500*/  WARPSYNC.COLLECTIVE R15, `(.L_x_136) ;  /* 0x000000000f0c7348 */ /* 0x007fea0003c00000 */
[----:B------:R-:W-:Y:S02]  /*10510*/  ELECT P6, UR62, PT ;  /* 0x00000000003e782f */ /* 0x000fe400038c0000 */
[----:B------:R-:W-:Y:S01]  /*10520*/  MOV R14, UR62 ;  /* 0x0000003e000e7c02 */ /* 0x000fe20008000f00 */
[----:B012---:R-:W-:Y:S10]  /*10530*/  ENDCOLLECTIVE ;  /* 0x000000000000791b */ /* 0x007ff40003800000 */
.L_x_136:
[----:B------:R-:W-:Y:S05]  /*10540*/  BSYNC B0 ;  /* 0x0000000000007941 */ /* 0x000fea0003800000 */
.L_x_135:
[----:B------:R-:W-:Y:S05]  /*10550*/  BRA `(.L_x_137) ;  /* 0xffffffbc00e07947 */ /* 0x000fea000383ffff */
.L_x_46:
[----:B-1----:R1:W4:Y:S02]  /*10560*/  SYNCS.PHASECHK.TRANS64.TRYWAIT P0, [R0+URZ+0x36840], R2 ;  /* 0x03684002000075a7 */ /* 0x002324000800017f */
[----:B----4-:R-:W-:Y:S05]  /*10570*/  @!P0 NANOSLEEP.SYNCS 0x989680 ;  /* 0x009896800000895d */ /* 0x010fea0003900000 */
[----:B------:R-:W4:Y:S02]  /*10580*/  @!P0 SYNCS.PHASECHK.TRANS64 P0, [R0+URZ+0x36840], R2 ;  /* 0x03684002000085a7 */ /* 0x000f24000800007f */
[----:B----4-:R-:W-:Y:S05]  /*10590*/  @!P0 BRA `(.L_x_46) ;  /* 0xfffffffc00f08947 */ /* 0x010fea000383ffff */
[----:B------:R-:W-:Y:S05]  /*105a0*/  BRA `(.L_x_138) ;  /* 0xffffffc000407947 */ /* 0x000fea000383ffff */
.L_x_49:
[----:B------:R-:W-:Y:S01]  /*105b0*/  IMAD.MOV.U32 R13, RZ, RZ, R4 ;  /* 0x000000ffff0d7224 */ /* 0x000fe200078e0004 */
[----:B------:R-:W0:Y:S01]  /*105c0*/  S2R R7, SR_TID.X ;  /* 0x0000000000077919 */ /* 0x000e220000002100 */
[----:B------:R-:W-:Y:S02]  /*105d0*/  IMAD.MOV.U32 R12, RZ, RZ, RZ ;  /* 0x000000ffff0c7224 */ /* 0x000fe400078e00ff */
[----:B------:R-:W-:Y:S02]  /*105e0*/  IMAD.MOV.U32 R11, RZ, RZ, 0x181f ;  /* 0x0000181fff0b7424 */ /* 0x000fe400078e00ff */
[----:B------:R-:W-:-:S07]  /*105f0*/  IMAD.MOV.U32 R15, RZ, RZ, -0x1 ;  /* 0xffffffffff0f7424 */ /* 0x000fce00078e00ff */
[----:B0----5:R-:W-:Y:S05]  /*10600*/  WARPSYNC.COLLECTIVE R15, `(.L_x_139) ;  /* 0x000000000f087348 */ /* 0x021fea0003c00000 */
[----:B------:R1:W2:Y:S02]  /*10610*/  SHFL.IDX P6, R14, R13, R12, R11 ;  /* 0x0000000c0d0e7389 */ /* 0x0002a400000c000b */
[----:B012--5:R-:W-:Y:S01]  /*10620*/  ENDCOLLECTIVE ;  /* 0x000000000000791b */ /* 0x027fe20003800000 */
.L_x_139:
[----:B------:R-:W-:Y:S01]  /*10630*/  IMAD.MOV.U32 R13, RZ, RZ, R0 ;  /* 0x000000ffff0d7224 */ /* 0x000fe200078e0000 */
[----:B------:R-:W-:Y:S01]  /*10640*/  LOP3.LUT R7, R7, 0x7f, RZ, 0xc0, !PT ;  /* 0x0000007f07077812 */ /* 0x000fe200078ec0ff */
[----:B------:R-:W-:-:S07]  /*10650*/  IMAD.MOV.U32 R6, RZ, RZ, R14 ;  /* 0x000000ffff067224 */ /* 0x000fce00078e000e */
[----:B------:R-:W-:Y:S05]  /*10660*/  WARPSYNC.COLLECTIVE R15, `(.L_x_140) ;  /* 0x000000000f087348 */ /* 0x000fea0003c00000 */
[----:B------:R0:W1:Y:S02]  /*10670*/  SHFL.IDX P6, R14, R13, R12, R11 ;  /* 0x0000000c0d0e7389 */ /* 0x00006400000c000b */
[----:B01----:R-:W-:Y:S01]  /*10680*/  ENDCOLLECTIVE ;  /* 0x000000000000791b */ /* 0x003fe20003800000 */
.L_x_140:
[----:B------:R-:W-:Y:S01]  /*10690*/  SHF.R.U32.HI R2, RZ, 0x3, R7 ;  /* 0x00000003ff027819 */ /* 0x000fe20000011607 */
[----:B------:R-:W-:Y:S01]  /*106a0*/  ULDC UR4, c[0x0][0x288] ;  /* 0x0000a20000047ab9 */ /* 0x000fe20000000800 */
[----:B------:R-:W-:Y:S01]  /*106b0*/  ULDC.64 UR6, c[0x0][0x208] ;  /* 0x0000820000067ab9 */ /* 0x000fe20000000a00 */
[----:B------:R-:W-:Y:S02]  /*106c0*/  IMAD R3, R8, UR4, RZ ;  /* 0x0000000408037c24 */ /* 0x000fe4000f8e02ff */
[----:B------:R-:W-:-:S04]  /*106d0*/  IMAD.IADD R2, R2, 0x1, R5 ;  /* 0x0000000102027824 */ /* 0x000fc800078e0205 */
[C---:B------:R-:W-:Y:S01]  /*106e0*/  VIADD R5, R2.reuse, 0x10 ;  /* 0x0000001002057836 */ /* 0x040fe20000000000 */
[----:B------:R-:W-:Y:S01]  /*106f0*/  ISETP.GE.AND P3, PT, R2, R3, PT ;  /* 0x000000030200720c */ /* 0x000fe20003f66270 */
[----:B------:R-:W-:Y:S02]  /*10700*/  IMAD.MOV.U32 R13, RZ, RZ, R4 ;  /* 0x000000ffff0d7224 */ /* 0x000fe400078e0004 */
[----:B------:R-:W-:Y:S02]  /*10710*/  IMAD.MOV.U32 R12, RZ, RZ, 0x1 ;  /* 0x00000001ff0c7424 */ /* 0x000fe400078e00ff */
[----:B------:R-:W-:-:S08]  /*10720*/  IMAD.MOV.U32 R7, RZ, RZ, R14 ;  /* 0x000000ffff077224 */ /* 0x000fd000078e000e */
[----:B------:R-:W-:-:S05]  /*10730*/  @!P3 LEA R7, P5, R9, R7, 0x1 ;  /* 0x000000070907b211 */ /* 0x000fca00078a08ff */
[----:B------:R-:W-:-:S05]  /*10740*/  @!P3 IMAD.X R6, RZ, RZ, R6, P5 ;  /* 0x000000ffff06b224 */ /* 0x000fca00028e0606 */
[----:B------:R-:W-:-:S04]  /*10750*/  @!P3 LOP3.LUT R7, R7, R6, RZ, 0x3c, !PT ;  /* 0x000000060707b212 */ /* 0x000fc800078e3cff */
[----:B------:R-:W-:-:S04]  /*10760*/  @!P3 LOP3.LUT R6, R7, R6, RZ, 0x3c, !PT ;  /* 0x000000060706b212 */ /* 0x000fc800078e3cff */
[----:B------:R-:W-:-:S05]  /*10770*/  @!P3 LOP3.LUT R7, R7, R6, RZ, 0x3c, !PT ;  /* 0x000000060707b212 */ /* 0x000fca00078e3cff */
[----:B------:R-:W-:Y:S01]  /*10780*/  @!PT LDS RZ, [RZ] ;  /* 0x00000000fffff984 */ /* 0x000fe20000000800 */
[----:B------:R-:W-:Y:S01]  /*10790*/  @!PT LDS RZ, [RZ] ;  /* 0x00000000fffff984 */ /* 0x000fe20000000800 */
[----:B------:R-:W-:Y:S01]  /*107a0*/  @!PT LDS RZ, [RZ] ;  /* 0x00000000fffff984 */ /* 0x000fe20000000800 */
[----:B------:R0:W-:Y:S04]  /*107b0*/  @!P3 LDGSTS.E.BYPASS.LTC128B.128 [R10+0x15400], desc[UR6][R6.64], !P0 ;  /* 0x15400000060abfae */ /* 0x0001e8000c101d46 */
[----:B------:R0:W-:Y:S04]  /*107c0*/  @!P3 LDGSTS.E.BYPASS.LTC128B.128 [R10+0x19400], desc[UR6][R6.64+0x80], !P1 ;  /* 0x19400080060abfae */ /* 0x0001e8000c901d46 */
[----:B------:R0:W-:Y:S01]  /*107d0*/  @!P3 LDGSTS.E.BYPASS.LTC128B.128 [R10+0x1d400], desc[UR6][R6.64+0x100], !P2 ;  /* 0x1d400100060abfae */ /* 0x0001e2000d101d46 */
[----:B------:R-:W-:-:S13]  /*107e0*/  ISETP.GE.AND P3, PT, R5, R3, PT ;  /* 0x000000030500720c */ /* 0x000fda0003f66270 */
[----:B0-----:R-:W-:Y:S05]  /*107f0*/  WARPSYNC.COLLECTIVE R15, `(.L_x_141) ;  /* 0x000000000f087348 */ /* 0x001fea0003c00000 */
[----:B------:R1:W2:Y:S02]  /*10800*/  SHFL.IDX P6, R14, R13, R12, R11 ;  /* 0x0000000c0d0e7389 */ /* 0x0002a400000c000b */
[----:B012---:R-:W-:Y:S01]  /*10810*/  ENDCOLLECTIVE ;  /* 0x000000000000791b */ /* 0x007fe20003800000 */
.L_x_141:
[----:B------:R-:W-:Y:S01]  /*10820*/  MOV R13, R0 ;  /* 0x00000000000d7202 */ /* 0x000fe20000000f00 */
[----:B------:R-:W-:-:S07]  /*10830*/  IMAD.MOV.U32 R5, RZ, RZ, R14 ;  /* 0x000000ffff057224 */ /* 0x000fce00078e000e */
[----:B------:R-:W-:Y:S05]  /*10840*/  WARPSYNC.COLLECTIVE R15, `(.L_x_142) ;  /* 0x000000000f087348 */ /* 0x000fea0003c00000 */
[----:B------:R0:W1:Y:S02]  /*10850*/  SHFL.IDX P6, R14, R13, R12, R11 ;  /* 0x0000000c0d0e7389 */ /* 0x00006400000c000b */
[----:B01----:R-:W-:Y:S01]  /*10860*/  ENDCOLLECTIVE ;  /* 0x000000000000791b */ /* 0x003fe20003800000 */
.L_x_142:
[----:B------:R-:W-:Y:S01]  /*10870*/  ULDC.64 UR4, c[0x0][0x208] ;  /* 0x0000820000047ab9 */ /* 0x000fe20000000a00 */
[----:B------:R-:W-:Y:S02]  /*10880*/  IMAD.MOV.U32 R13, RZ, RZ, R4 ;  /* 0x000000ffff0d7224 */ /* 0x000fe400078e0004 */
[----:B------:R-:W-:Y:S02]  /*10890*/  IMAD.MOV.U32 R12, RZ, RZ, 0x2 ;  /* 0x00000002ff0c7424 */ /* 0x000fe400078e00ff */
[----:B------:R-:W-:-:S05]  /*108a0*/  IMAD.MOV.U32 R8, RZ, RZ, R14 ;  /* 0x000000ffff087224 */ /* 0x000fca00078e000e */
[----:B------:R-:W-:-:S05]  /*108b0*/  @!P3 LEA R8, P5, R9, R8, 0x1 ;  /* 0x000000080908b211 */ /* 0x000fca00078a08ff */
[----:B------:R-:W-:Y:S02]  /*108c0*/  @!P3 IMAD.X R5, RZ, RZ, R5, P5 ;  /* 0x000000ffff05b224 */ /* 0x000fe400028e0605 */
[----:B------:R-:W-:Y:S02]  /*108d0*/  @!P3 IMAD.MOV.U32 R6, RZ, RZ, R8 ;  /* 0x000000ffff06b224 */ /* 0x000fe400078e0008 */
[----:B------:R-:W-:Y:S02]  /*108e0*/  @!P3 IMAD.MOV.U32 R7, RZ, RZ, R5 ;  /* 0x000000ffff07b224 */ /* 0x000fe400078e0005 */
[----:B------:R-:W-:-:S03]  /*108f0*/  VIADD R5, R2, 0x20 ;  /* 0x0000002002057836 */ /* 0x000fc60000000000 */
        /* <DEDUP_REMOVED lines=10> */
.L_x_143:
[----:B------:R-:W-:Y:S02]  /*109a0*/  IMAD.MOV.U32 R13, RZ, RZ, R0 ;  /* 0x000000ffff0d7224 */ /* 0x000fe400078e0000 */
[----:B------:R-:W-:-:S07]  /*109b0*/  IMAD.MOV.U32 R5, RZ, RZ, R14 ;  /* 0x000000ffff057224 */ /* 0x000fce00078e000e */
[----:B------:R-:W-:Y:S05]  /*109c0*/  WARPSYNC.COLLECTIVE R15, `(.L_x_144) ;  /* 0x000000000f087348 */ /* 0x000fea0003c00000 */
[----:B------:R0:W1:Y:S02]  /*109d0*/  SHFL.IDX P6, R14, R13, R12, R11 ;  /* 0x0000000c0d0e7389 */ /* 0x00006400000c000b */
[----:B01----:R-:W-:Y:S01]  /*109e0*/  ENDCOLLECTIVE ;  /* 0x000000000000791b */ /* 0x003fe20003800000 */
.L_x_144:
        /* <DEDUP_REMOVED lines=8> */
[----:B------:R-:W0:Y:S01]  /*10a70*/  S2R R9, SR_TID.X ;  /* 0x0000000000097919 */ /* 0x000e220000002100 */
[C---:B------:R-:W-:Y:S02]  /*10a80*/  VIADD R5, R2.reuse, 0x30 ;  /* 0x0000003002057836 */ /* 0x040fe40000000000 */
[----:B------:R-:W-:Y:S01]  /*10a90*/  VIADD R8, R2, 0x60 ;  /* 0x0000006002087836 */ /* 0x000fe20000000000 */
[----:B------:R-:W-:Y:S01]  /*10aa0*/  @!PT LDS RZ, [RZ] ;  /* 0x00000000fffff984 */ /* 0x000fe20000000800 */
[----:B------:R-:W-:Y:S01]  /*10ab0*/  @!PT LDS RZ, [RZ] ;  /* 0x00000000fffff984 */ /* 0x000fe20000000800 */
[----:B------:R-:W-:Y:S01]  /*10ac0*/  @!PT LDS RZ, [RZ] ;  /* 0x00000000fffff984 */ /* 0x000fe20000000800 */
[----:B------:R1:W-:Y:S04]  /*10ad0*/  @!P3 LDGSTS.E.BYPASS.LTC128B.128 [R10+0x16400], desc[UR4][R6.64], !P0 ;  /* 0x16400000060abfae */ /* 0x0003e8000c101d44 */
[----:B------:R1:W-:Y:S04]  /*10ae0*/  @!P3 LDGSTS.E.BYPASS.LTC128B.128 [R10+0x1a400], desc[UR4][R6.64+0x80], !P1 ;  /* 0x1a400080060abfae */ /* 0x0003e8000c901d44 */
[----:B------:R1:W-:Y:S01]  /*10af0*/  @!P3 LDGSTS.E.BYPASS.LTC128B.128 [R10+0x1e400], desc[UR4][R6.64+0x100], !P2 ;  /* 0x1e400100060abfae */ /* 0x0003e2000d101d44 */
[----:B------:R-:W-:-:S13]  /*10b00*/  ISETP.GE.AND P3, PT, R5, R3, PT ;  /* 0x000000030500720c */ /* 0x000fda0003f66270 */
[----:B01----:R-:W-:Y:S05]  /*10b10*/  WARPSYNC.COLLECTIVE R15, `(.L_x_145) ;  /* 0x000000000f087348 */ /* 0x003fea0003c00000 */
[----:B------:R2:W3:Y:S02]  /*10b20*/  SHFL.IDX P6, R14, R13, R12, R11 ;  /* 0x0000000c0d0e7389 */ /* 0x0004e400000c000b */
[----:B0123--:R-:W-:Y:S01]  /*10b30*/  ENDCOLLECTIVE ;  /* 0x000000000000791b */ /* 0x00ffe20003800000 */
.L_x_145:
[----:B------:R-:W-:Y:S02]  /*10b40*/  IMAD.MOV.U32 R13, RZ, RZ, R0 ;  /* 0x000000ffff0d7224 */ /* 0x000fe400078e0000 */
[----:B------:R-:W-:-:S05]  /*10b50*/  IMAD.SHL.U32 R9, R9, 0x8, RZ ;  /* 0x0000000809097824 */ /* 0x000fca00078e00ff */
[----:B------:R-:W-:Y:S01]  /*10b60*/  LOP3.LUT R9, R9, 0x38, RZ, 0xc0, !PT ;  /* 0x0000003809097812 */ /* 0x000fe200078ec0ff */
[----:B------:R-:W-:-:S07]  /*10b70*/  IMAD.MOV.U32 R5, RZ, RZ, R14 ;  /* 0x000000ffff057224 */ /* 0x000fce00078e000e */
[----:B------:R-:W-:Y:S05]  /*10b80*/  WARPSYNC.COLLECTIVE R15, `(.L_x_146) ;  /* 0x000000000f087348 */ /* 0x000fea0003c00000 */
[----:B------:R0:W1:Y:S02]  /*10b90*/  SHFL.IDX P6, R14, R13, R12, R11 ;  /* 0x0000000c0d0e7389 */ /* 0x00006400000c000b */
[----:B01----:R-:W-:Y:S01]  /*10ba0*/  ENDCOLLECTIVE ;  /* 0x000000000000791b */ /* 0x003fe20003800000 */
.L_x_146:
[----:B------:R-:W-:Y:S01]  /*10bb0*/  ULDC.64 UR4, c[0x0][0x208] ;  /* 0x0000820000047ab9 */ /* 0x000fe20000000a00 */
[----:B------:R-:W-:Y:S02]  /*10bc0*/  IMAD.MOV.U32 R13, RZ, RZ, R4 ;  /* 0x000000ffff0d7224 */ /* 0x000fe400078e0004 */
[----:B------:R-:W-:Y:S02]  /*10bd0*/  IMAD.MOV.U32 R12, RZ, RZ, 0x4 ;  /* 0x00000004ff0c7424 */ /* 0x000fe400078e00ff */
[----:B------:R-:W-:-:S05]  /*10be0*/  IMAD.MOV.U32 R6, RZ, RZ, R14 ;  /* 0x000000ffff067224 */ /* 0x000fca00078e000e */
[----:B------:R-:W-:-:S05]  /*10bf0*/  @!P3 LEA R6, P4, R9, R6, 0x1 ;  /* 0x000000060906b211 */ /* 0x000fca00078808ff */
[----:B------:R-:W-:-:S04]  /*10c00*/  @!P3 IMAD.X R5, RZ, RZ, R5, P4 ;  /* 0x000000ffff05b224 */ /* 0x000fc800020e0605 */
        /* <DEDUP_REMOVED lines=12> */
.L_x_147:
[----:B------:R-:W-:Y:S02]  /*10cd0*/  IMAD.MOV.U32 R13, RZ, RZ, R0 ;  /* 0x000000ffff0d7224 */ /* 0x000fe400078e0000 */
[----:B------:R-:W-:-:S07]  /*10ce0*/  IMAD.MOV.U32 R5, RZ, RZ, R14 ;  /* 0x000000ffff057224 */ /* 0x000fce00078e000e */
[----:B------:R-:W-:Y:S05]  /*10cf0*/  WARPSYNC.COLLECTIVE R15, `(.L_x_148) ;  /* 0x000000000f087348 */ /* 0x000fea0003c00000 */
[----:B------:R0:W1:Y:S02]  /*10d00*/  SHFL.IDX P6, R14, R13, R12, R11 ;  /* 0x0000000c0d0e7389 */ /* 0x00006400000c000b */
[----:B01----:R-:W-:Y:S01]  /*10d10*/  ENDCOLLECTIVE ;  /* 0x000000000000791b */ /* 0x003fe20003800000 */
.L_x_148:
[----:B------:R-:W-:Y:S01]  /*10d20*/  ULDC.64 UR4, c[0x0][0x208] ;  /* 0x0000820000047ab9 */ /* 0x000fe20000000a00 */
[----:B------:R-:W-:Y:S02]  /*10d30*/  IMAD.MOV.U32 R13, RZ, RZ, R4 ;  /* 0x000000ffff0d7224 */ /* 0x000fe400078e0004 */
[----:B------:R-:W-:Y:S02]  /*10d40*/  IMAD.MOV.U32 R12, RZ, RZ, 0x5 ;  /* 0x00000005ff0c7424 */ /* 0x000fe400078e00ff */
[----:B------:R-:W-:-:S05]  /*10d50*/  IMAD.MOV.U32 R6, RZ, RZ, R14 ;  /* 0x000000ffff067224 */ /* 0x000fca00078e000e */
[----:B------:R-:W-:-:S04]  /*10d60*/  @!P3 LEA R6, P4, R9, R6, 0x1 ;  /* 0x000000060906b211 */ /* 0x000fc800078808ff */
[----:B------:R-:W-:-:S05]  /*10d70*/  @!P3 IADD3.X R5, RZ, R5, RZ, P4, !PT ;  /* 0x00000005ff05b210 */ /* 0x000fca00027fe4ff */
        /* <DEDUP_REMOVED lines=12> */
.L_x_149:
[----:B------:R-:W-:Y:S02]  /*10e40*/  IMAD.MOV.U32 R13, RZ, RZ, R0 ;  /* 0x000000ffff0d7224 */ /* 0x000fe400078e0000 */
[----:B------:R-:W-:-:S07]  /*10e50*/  IMAD.MOV.U32 R5, RZ, RZ, R14 ;  /* 0x000000ffff057224 */ /* 0x000fce00078e000e */
[----:B------:R-:W-:Y:S05]  /*10e60*/  WARPSYNC.COLLECTIVE R15, `(.L_x_150) ;  /* 0x000000000f087348 */ /* 0x000fea0003c00000 */
[----:B------:R0:W1:Y:S02]  /*10e70*/  SHFL.IDX P6, R14, R13, R12, R11 ;  /* 0x0000000c0d0e7389 */ /* 0x00006400000c000b */
[----:B01----:R-:W-:Y:S01]  /*10e80*/  ENDCOLLECTIVE ;  /* 0x000000000000791b */ /* 0x003fe20003800000 */
.L_x_150:
[----:B------:R-:W-:Y:S01]  /*10e90*/  ULDC.64 UR4, c[0x0][0x208] ;  /* 0x0000820000047ab9 */ /* 0x000fe20000000a00 */
[----:B------:R-:W-:Y:S02]  /*10ea0*/  IMAD.MOV.U32 R13, RZ, RZ, R4 ;  /* 0x000000ffff0d7224 */ /* 0x000fe400078e0004 */
[----:B------:R-:W-:Y:S02]  /*10eb0*/  IMAD.MOV.U32 R12, RZ, RZ, 0x6 ;  /* 0x00000006ff0c7424 */ /* 0x000fe400078e00ff */
[----:B------:R-:W-:-:S05]  /*10ec0*/  IMAD.MOV.U32 R6, RZ, RZ, R14 ;  /* 0x000000ffff067224 */ /* 0x000fca00078e000e */
[----:B------:R-:W-:-:S05]  /*10ed0*/  @!P3 LEA R6, P4, R9, R6, 0x1 ;  /* 0x000000060906b211 */ /* 0x000fca00078808ff */
[----:B------:R-:W-:Y:S01]  /*10ee0*/  @!P3 IMAD.X R5, RZ, RZ, R5, P4 ;  /* 0x000000ffff05b224 */ /* 0x000fe200020e0605 */
[----:B------:R-:W-:-:S03]  /*10ef0*/  ISETP.GE.AND P4, PT, R8, R3, PT ;  /* 0x000000030800720c */ /* 0x000fc60003f86270 */
[----:B------:R-:W-:-:S05]  /*10f00*/  @!P3 IMAD.MOV.U32 R7, RZ, RZ, R5 ;  /* 0x000000ffff07b224 */ /* 0x000fca00078e0005 */
[----:B------:R-:W-:Y:S01]  /*10f10*/  @!PT LDS RZ, [RZ] ;  /* 0x00000000fffff984 */ /* 0x000fe20000000800 */
[----:B------:R-:W-:Y:S01]  /*10f20*/  @!PT LDS RZ, [RZ] ;  /* 0x00000000fffff984 */ /* 0x000fe20000000800 */
[----:B------:R-:W-:Y:S01]  /*10f30*/  @!PT LDS RZ, [RZ] ;  /* 0x00000000fffff984 */ /* 0x000fe20000000800 */
[----:B------:R0:W-:Y:S04]  /*10f40*/  @!P3 LDGSTS.E.BYPASS.LTC128B.128 [R10+0x17c00], desc[UR4][R6.64], !P0 ;  /* 0x17c00000060abfae */ /* 0x0001e8000c101d44 */
[----:B------:R0:W-:Y:S04]  /*10f50*/  @!P3 LDGSTS.E.BYPASS.LTC128B.128 [R10+0x1bc00], desc[UR4][R6.64+0x80], !P1 ;  /* 0x1bc00080060abfae */ /* 0x0001e8000c901d44 */
[----:B------:R0:W-:Y:S02]  /*10f60*/  @!P3 LDGSTS.E.BYPASS.LTC128B.128 [R10+0x1fc00], desc[UR4][R6.64+0x100], !P2 ;  /* 0x1fc00100060abfae */ /* 0x0001e4000d101d44 */
[----:B0-----:R-:W-:Y:S05]  /*10f70*/  WARPSYNC.COLLECTIVE R15, `(.L_x_151) ;  /* 0x000000000f087348 */ /* 0x001fea0003c00000 */
[----:B------:R1:W2:Y:S02]  /*10f80*/  SHFL.IDX P6, R14, R13, R12, R11 ;  /* 0x0000000c0d0e7389 */ /* 0x0002a400000c000b */
[----:B012---:R-:W-:Y:S01]  /*10f90*/  ENDCOLLECTIVE ;  /* 0x000000000000791b */ /* 0x007fe20003800000 */
.L_x_151:
[----:B------:R-:W-:Y:S02]  /*10fa0*/  IMAD.MOV.U32 R13, RZ, RZ, R0 ;  /* 0x000000ffff0d7224 */ /* 0x000fe400078e0000 */
[----:B------:R-:W-:-:S07]  /*10fb0*/  IMAD.MOV.U32 R5, RZ, RZ, R14 ;  /* 0x000000ffff057224 */ /* 0x000fce00078e000e */
[----:B------:R-:W-:Y:S05]  /*10fc0*/  WARPSYNC.COLLECTIVE R15, `(.L_x_152) ;  /* 0x000000000f087348 */ /* 0x000fea0003c00000 */
[----:B------:R0:W1:Y:S02]  /*10fd0*/  SHFL.IDX P6, R14, R13, R12, R11 ;  /* 0x0000000c0d0e7389 */ /* 0x00006400000c000b */
[----:B01----:R-:W-:Y:S01]  /*10fe0*/  ENDCOLLECTIVE ;  /* 0x000000000000791b */ /* 0x003fe20003800000 */
.L_x_152:
[----:B------:R-:W-:Y:S01]  /*10ff0*/  ULDC.64 UR4, c[0x0][0x208] ;  /* 0x0000820000047ab9 */ /* 0x000fe20000000a00 */
[----:B------:R-:W-:Y:S02]  /*11000*/  IMAD.MOV.U32 R13, RZ, RZ, R4 ;  /* 0x000000ffff0d7224 */ /* 0x000fe400078e0004 */
[----:B------:R-:W-:Y:S02]  /*11010*/  IMAD.MOV.U32 R12, RZ, RZ, 0x7 ;  /* 0x00000007ff0c7424 */ /* 0x000fe400078e00ff */
[----:B------:R-:W-:-:S05]  /*11020*/  IMAD.MOV.U32 R6, RZ, RZ, R14 ;  /* 0x000000ffff067224 */ /* 0x000fca00078e000e */
[----:B------:R-:W-:-:S05]  /*11030*/  @!P4 LEA R6, P3, R9, R6, 0x1 ;  /* 0x000000060906c211 */ /* 0x000fca00078608ff */
[----:B------:R-:W-:-:S04]  /*11040*/  @!P4 IMAD.X R5, RZ, RZ, R5, P3 ;  /* 0x000000ffff05c224 */ /* 0x000fc800018e0605 */
        /* <DEDUP_REMOVED lines=10> */
.L_x_153:
[----:B------:R-:W-:Y:S02]  /*110f0*/  IMAD.MOV.U32 R13, RZ, RZ, R0 ;  /* 0x000000ffff0d7224 */ /* 0x000fe400078e0000 */
[----:B------:R-:W-:-:S07]  /*11100*/  IMAD.MOV.U32 R4, RZ, RZ, R14 ;  /* 0x000000ffff047224 */ /* 0x000fce00078e000e */
[----:B------:R-:W-:Y:S05]  /*11110*/  WARPSYNC.COLLECTIVE R15, `(.L_x_154) ;  /* 0x000000000f087348 */ /* 0x000fea0003c00000 */
[----:B------:R0:W1:Y:S02]  /*11120*/  SHFL.IDX P6, R14, R13, R12, R11 ;  /* 0x0000000c0d0e7389 */ /* 0x00006400000c000b */
[----:B01----:R-:W-:Y:S01]  /*11130*/  ENDCOLLECTIVE ;  /* 0x000000000000791b */ /* 0x003fe20003800000 */
.L_x_154:
[----:B------:R-:W-:Y:S01]  /*11140*/  IMAD.MOV.U32 R0, RZ, RZ, R14 ;  /* 0x000000ffff007224 */ /* 0x000fe200078e000e */
[----:B------:R-:W-:Y:S06]  /*11150*/  BRA `(.L_x_155) ;  /* 0xffffffc000ac7947 */ /* 0x000fec000383ffff */
.L_x_53:
[----:B-1----:R1:W2:Y:S02]  /*11160*/  SYNCS.PHASECHK.TRANS64.TRYWAIT P0, [R9+URZ+0x36820], R0 ;  /* 0x03682000090075a7 */ /* 0x0022a4000800017f */
[----:B--2---:R-:W-:Y:S05]  /*11170*/  @!P0 NANOSLEEP.SYNCS 0x989680 ;  /* 0x009896800000895d */ /* 0x004fea0003900000 */
[----:B------:R-:W2:Y:S02]  /*11180*/  @!P0 SYNCS.PHASECHK.TRANS64 P0, [R9+URZ+0x36820], R0 ;  /* 0x03682000090085a7 */ /* 0x000ea4000800007f */
[----:B--2---:R-:W-:Y:S05]  /*11190*/  @!P0 BRA `(.L_x_53) ;  /* 0xfffffffc00f08947 */ /* 0x004fea000383ffff */
[----:B------:R-:W-:Y:S05]  /*111a0*/  BRA `(.L_x_156) ;  /* 0xffffffc400147947 */ /* 0x000fea000383ffff */
.L_x_60:
[----:B-1----:R1:W2:Y:S02]  /*111b0*/  SYNCS.PHASECHK.TRANS64.TRYWAIT P0, [R3+URZ+0x36840], R2 ;  /* 0x03684002030075a7 */ /* 0x0022a4000800017f */
[----:B--2---:R-:W-:Y:S05]  /*111c0*/  @!P0 NANOSLEEP.SYNCS 0x989680 ;  /* 0x009896800000895d */ /* 0x004fea0003900000 */
[----:B------:R-:W2:Y:S02]  /*111d0*/  @!P0 SYNCS.PHASECHK.TRANS64 P0, [R3+URZ+0x36840], R2 ;  /* 0x03684002030085a7 */ /* 0x000ea4000800007f */
[----:B--2---:R-:W-:Y:S05]  /*111e0*/  @!P0 BRA `(.L_x_60) ;  /* 0xfffffffc00f08947 */ /* 0x004fea000383ffff */
[----:B------:R-:W-:Y:S05]  /*111f0*/  BRA `(.L_x_157) ;  /* 0xffffffc400c87947 */ /* 0x000fea000383ffff */
.L_x_67:
[----:B0-----:R0:W1:Y:S02]  /*11200*/  SYNCS.PHASECHK.TRANS64.TRYWAIT P0, [R3+URZ+0x60], R2 ;  /* 0x00006002030075a7 */ /* 0x001064000800017f */
[----:B-1----:R-:W-:Y:S05]  /*11210*/  @!P0 NANOSLEEP.SYNCS 0x989680 ;  /* 0x009896800000895d */ /* 0x002fea0003900000 */
[----:B------:R-:W1:Y:S02]  /*11220*/  @!P0 SYNCS.PHASECHK.TRANS64 P0, [R3+URZ+0x60], R2 ;  /* 0x00006002030085a7 */ /* 0x000e64000800007f */
[----:B-1----:R-:W-:Y:S05]  /*11230*/  @!P0 BRA `(.L_x_67) ;  /* 0xfffffffc00f08947 */ /* 0x002fea000383ffff */
[----:B------:R-:W-:Y:S05]  /*11240*/  BRA `(.L_x_158) ;  /* 0xffffffc800d87947 */ /* 0x000fea000383ffff */
.L_x_78:
[----:B-1----:R1:W2:Y:S02]  /*11250*/  SYNCS.PHASECHK.TRANS64.TRYWAIT P0, [R3+URZ+0x36840], R2 ;  /* 0x03684002030075a7 */ /* 0x0022a4000800017f */
[----:B--2---:R-:W-:Y:S05]  /*11260*/  @!P0 NANOSLEEP.SYNCS 0x989680 ;  /* 0x009896800000895d */ /* 0x004fea0003900000 */
[----:B------:R-:W2:Y:S02]  /*11270*/  @!P0 SYNCS.PHASECHK.TRANS64 P0, [R3+URZ+0x36840], R2 ;  /* 0x03684002030085a7 */ /* 0x000ea4000800007f */
[----:B--2---:R-:W-:Y:S05]  /*11280*/  @!P0 BRA `(.L_x_78) ;  /* 0xfffffffc00f08947 */ /* 0x004fea000383ffff */
[----:B------:R-:W-:Y:S05]  /*11290*/  BRA `(.L_x_159) ;  /* 0xffffffd000987947 */ /* 0x000fea000383ffff */
.L_x_85:
[----:B0-----:R0:W1:Y:S02]  /*112a0*/  SYNCS.PHASECHK.TRANS64.TRYWAIT P0, [R2+URZ+0x60], R3 ;  /* 0x00006003020075a7 */ /* 0x001064000800017f */
[----:B-1----:R-:W-:Y:S05]  /*112b0*/  @!P0 NANOSLEEP.SYNCS 0x989680 ;  /* 0x009896800000895d */ /* 0x002fea0003900000 */
[----:B------:R-:W1:Y:S02]  /*112c0*/  @!P0 SYNCS.PHASECHK.TRANS64 P0, [R2+URZ+0x60], R3 ;  /* 0x00006003020085a7 */ /* 0x000e64000800007f */
[----:B-1----:R-:W-:Y:S05]  /*112d0*/  @!P0 BRA `(.L_x_85) ;  /* 0xfffffffc00f08947 */ /* 0x002fea000383ffff */
[----:B------:R-:W-:Y:S05]  /*112e0*/  BRA `(.L_x_160) ;  /* 0xffffffd400a87947 */ /* 0x000fea000383ffff */
.L_x_95:
[----:B--2---:R2:W3:Y:S02]  /*112f0*/  SYNCS.PHASECHK.TRANS64.TRYWAIT P0, [R2+URZ+0x36840], R3 ;  /* 0x03684003020075a7 */ /* 0x0044e4000800017f */
[----:B---3--:R-:W-:Y:S05]  /*11300*/  @!P0 NANOSLEEP.SYNCS 0x989680 ;  /* 0x009896800000895d */ /* 0x008fea0003900000 */
[----:B------:R-:W3:Y:S02]  /*11310*/  @!P0 SYNCS.PHASECHK.TRANS64 P0, [R2+URZ+0x36840], R3 ;  /* 0x03684003020085a7 */ /* 0x000ee4000800007f */
[----:B---3--:R-:W-:Y:S05]  /*11320*/  @!P0 BRA `(.L_x_95) ;  /* 0xfffffffc00f08947 */ /* 0x008fea000383ffff */
[----:B------:R-:W-:Y:S05]  /*11330*/  BRA `(.L_x_161) ;  /* 0xffffffdc00387947 */ /* 0x000fea000383ffff */
.L_x_102:
[----:B0-----:R0:W1:Y:S02]  /*11340*/  SYNCS.PHASECHK.TRANS64.TRYWAIT P0, [R2+URZ+0x60], R5 ;  /* 0x00006005020075a7 */ /* 0x001064000800017f */
[----:B-1----:R-:W-:Y:S05]  /*11350*/  @!P0 NANOSLEEP.SYNCS 0x989680 ;  /* 0x009896800000895d */ /* 0x002fea0003900000 */
[----:B------:R-:W1:Y:S02]  /*11360*/  @!P0 SYNCS.PHASECHK.TRANS64 P0, [R2+URZ+0x60], R5 ;  /* 0x00006005020085a7 */ /* 0x000e64000800007f */
[----:B-1----:R-:W-:Y:S05]  /*11370*/  @!P0 BRA `(.L_x_102) ;  /* 0xfffffffc00f08947 */ /* 0x002fea000383ffff */
[----:B------:R-:W-:Y:S05]  /*11380*/  BRA `(.L_x_162) ;  /* 0xffffffe000487947 */ /* 0x000fea000383ffff */
.L_x_112:
[----:B-1----:R1:W3:Y:S02]  /*11390*/  SYNCS.PHASECHK.TRANS64.TRYWAIT P0, [R2+URZ+0x36860], R3 ;  /* 0x03686003020075a7 */ /* 0x0022e4000800017f */
[----:B---3--:R-:W-:Y:S05]  /*113a0*/  @!P0 NANOSLEEP.SYNCS 0x989680 ;  /* 0x009896800000895d */ /* 0x008fea0003900000 */
[----:B------:R-:W3:Y:S02]  /*113b0*/  @!P0 SYNCS.PHASECHK.TRANS64 P0, [R2+URZ+0x36860], R3 ;  /* 0x03686003020085a7 */ /* 0x000ee4000800007f */
[----:B---3--:R-:W-:Y:S05]  /*113c0*/  @!P0 BRA `(.L_x_112) ;  /* 0xfffffffc00f08947 */ /* 0x008fea000383ffff */
[----:B------:R-:W-:Y:S05]  /*113d0*/  BRA `(.L_x_163) ;  /* 0xffffffe400807947 */ /* 0x000fea000383ffff */
.L_x_120:
[----:B0-----:R0:W1:Y:S02]  /*113e0*/  SYNCS.PHASECHK.TRANS64.TRYWAIT P0, [R0+URZ+0x36820], R3 ;  /* 0x03682003000075a7 */ /* 0x001064000800017f */
[----:B-1----:R-:W-:Y:S05]  /*113f0*/  @!P0 NANOSLEEP.SYNCS 0x989680 ;  /* 0x009896800000895d */ /* 0x002fea0003900000 */
[----:B------:R-:W1:Y:S02]  /*11400*/  @!P0 SYNCS.PHASECHK.TRANS64 P0, [R0+URZ+0x36820], R3 ;  /* 0x03682003000085a7 */ /* 0x000e64000800007f */
[----:B-1----:R-:W-:Y:S05]  /*11410*/  @!P0 BRA `(.L_x_120) ;  /* 0xfffffffc00f08947 */ /* 0x002fea000383ffff */
[----:B------:R-:W-:Y:S05]  /*11420*/  BRA `(.L_x_164) ;  /* 0xffffffe800c87947 */ /* 0x000fea000383ffff */
.L_x_121:
        /* <DEDUP_REMOVED lines=11> */
.L_x_166:
[----:B------:R-:W-:Y:S05]  /*114e0*/  BSYNC B0 ;  /* 0x0000000000007941 */ /* 0x000fea0003800000 */
.L_x_165:
[----:B------:R-:W-:Y:S05]  /*114f0*/  BRA `(.L_x_167) ;  /* 0xffffffe800b07947 */ /* 0x000fea000383ffff */
.L_x_124:
[----:B------:R-:W-:Y:S01]  /*11500*/  BSSY B1, `(.L_x_168) ;  /* 0x0000006000017945 */ /* 0x000fe20003800000 */
[----:B------:R-:W-:-:S07]  /*11510*/  IMAD.MOV.U32 R15, RZ, RZ, -0x1 ;  /* 0xffffffffff0f7424 */ /* 0x000fce00078e00ff */
[----:B012---:R-:W-:Y:S05]  /*11520*/  WARPSYNC.COLLECTIVE R15, `(.L_x_169) ;  /* 0x000000000f0c7348 */ /* 0x007fea0003c00000 */
[----:B------:R-:W-:Y:S02]  /*11530*/  ELECT P6, UR62, PT ;  /* 0x00000000003e782f */ /* 0x000fe400038c0000 */
[----:B------:R-:W-:Y:S01]  /*11540*/  MOV R14, UR62 ;  /* 0x0000003e000e7c02 */ /* 0x000fe20008000f00 */
[----:B012---:R-:W-:Y:S10]  /*11550*/  ENDCOLLECTIVE ;  /* 0x000000000000791b */ /* 0x007ff40003800000 */
.L_x_169:
[----:B------:R-:W-:Y:S05]  /*11560*/  BSYNC B1 ;  /* 0x0000000000017941 */ /* 0x000fea0003800000 */
.L_x_168:
[----:B------:R-:W-:Y:S05]  /*11570*/  BRA `(.L_x_170) ;  /* 0xffffffe800a87947 */ /* 0x000fea000383ffff */
.L_x_126:
[----:B0-----:R0:W1:Y:S02]  /*11580*/  SYNCS.PHASECHK.TRANS64.TRYWAIT P0, [R6+URZ], R5 ;  /* 0x00000005060075a7 */ /* 0x001064000800017f */
[----:B-1----:R-:W-:Y:S05]  /*11590*/  @!P0 NANOSLEEP.SYNCS 0x989680 ;  /* 0x009896800000895d */ /* 0x002fea0003900000 */
[----:B------:R-:W1:Y:S02]  /*115a0*/  @!P0 SYNCS.PHASECHK.TRANS64 P0, [R6+URZ], R5 ;  /* 0x00000005060085a7 */ /* 0x000e64000800007f */
[----:B-1----:R-:W-:Y:S05]  /*115b0*/  @!P0 BRA `(.L_x_126) ;  /* 0xfffffffc00f08947 */ /* 0x002fea000383ffff */
[----:B------:R-:W-:Y:S05]  /*115c0*/  BRA `(.L_x_171) ;  /* 0xffffffe800e07947 */ /* 0x000fea000383ffff */
.L_x_127:
[----:B-1----:R1:W3:Y:S02]  /*115d0*/  SYNCS.PHASECHK.TRANS64.TRYWAIT P0, [R3+URZ], R2 ;  /* 0x00000002030075a7 */ /* 0x0022e4000800017f */
[----:B---3--:R-:W-:Y:S05]  /*115e0*/  @!P0 NANOSLEEP.SYNCS 0x989680 ;  /* 0x009896800000895d */ /* 0x008fea0003900000 */
[----:B------:R-:W3:Y:S02]  /*115f0*/  @!P0 SYNCS.PHASECHK.TRANS64 P0, [R3+URZ], R2 ;  /* 0x00000002030085a7 */ /* 0x000ee4000800007f */
[----:B---3--:R-:W-:Y:S05]  /*11600*/  @!P0 BRA `(.L_x_127) ;  /* 0xfffffffc00f08947 */ /* 0x008fea000383ffff */
[----:B------:R-:W-:Y:S05]  /*11610*/  BRA `(.L_x_172) ;  /* 0xffffffe800d47947 */ /* 0x000fea000383ffff */
.L_x_129:
[----:B-1----:R1:W3:Y:S02]  /*11620*/  SYNCS.PHASECHK.TRANS64.TRYWAIT P0, [R18+URZ], R5 ;  /* 0x00000005120075a7 */ /* 0x0022e4000800017f */
[----:B---3--:R-:W-:Y:S05]  /*11630*/  @!P0 NANOSLEEP.SYNCS 0x989680 ;  /* 0x009896800000895d */ /* 0x008fea0003900000 */
[----:B------:R-:W3:Y:S02]  /*11640*/  @!P0 SYNCS.PHASECHK.TRANS64 P0, [R18+URZ], R5 ;  /* 0x00000005120085a7 */ /* 0x000ee4000800007f */
[----:B---3--:R-:W-:Y:S05]  /*11650*/  @!P0 BRA `(.L_x_129) ;  /* 0xfffffffc00f08947 */ /* 0x008fea000383ffff */
[----:B------:R-:W-:Y:S05]  /*11660*/  BRA `(.L_x_173) ;  /* 0xffffffe800d87947 */ /* 0x000fea000383ffff */
.L_x_174:
[----:B------:R-:W-:-:S00]  /*11670*/  BRA `(.L_x_174) ;  /* 0xfffffffc00fc7947 */ /* 0x000fc0000383ffff */
[----:B------:R-:W-:-:S00]  /*11680*/  NOP ;  /* 0x0000000000007918 */ /* 0x000fc00000000000 */
[----:B------:R-:W-:-:S00]  /*11690*/  NOP ;  /* 0x0000000000007918 */ /* 0x000fc00000000000 */
[----:B------:R-:W-:-:S00]  /*116a0*/  NOP ;  /* 0x0000000000007918 */ /* 0x000fc00000000000 */
[----:B------:R-:W-:-:S00]  /*116b0*/  NOP ;  /* 0x0000000000007918 */ /* 0x000fc00000000000 */
[----:B------:R-:W-:-:S00]  /*116c0*/  NOP ;  /* 0x0000000000007918 */ /* 0x000fc00000000000 */
[----:B------:R-:W-:-:S00]  /*116d0*/  NOP ;  /* 0x0000000000007918 */ /* 0x000fc00000000000 */
[----:B------:R-:W-:-:S00]  /*116e0*/  NOP ;  /* 0x0000000000007918 */ /* 0x000fc00000000000 */
[----:B------:R-:W-:-:S00]  /*116f0*/  NOP ;  /* 0x0000000000007918 */ /* 0x000fc00000000000 */
.L_x_3239:


//--------------------- .text._ZN7cutlass13device_kernelIN5flash11enable_sm90INS1_16FlashAttnFwdSm90INS1_25CollectiveMainloopFwdSm90ILi2EN4cute5tupleIJNS5_1CILi2EEENS7_ILi1EEES9_EEENS6_IJNS7_ILi128EEENS7_ILi112EEENS7_ILi192EEEEEELi192ENS_6half_tEfNS_4arch4Sm90ELb0ELb0ELb0ELb0ELb0ELb0ELb0ELb1ELb1ELb1ELb0ELb0EEENS1_21CollectiveEpilogueFwdINS6_IJSB_SD_SC_EEESA_SF_SH_Li256ELb0ELb1ELb0ELb0EEENS1_29StaticPersistentTileSchedulerILb0EEEEEEEEEvNT_6ParamsE --------------------------
	.section	.text._ZN7cutlass13device_kernelIN5flash11enable_sm90INS1_16FlashAttnFwdSm90INS1_25CollectiveMainloopFwdSm90ILi2EN4cute5tupleIJNS5_1CILi2EEENS7_ILi1EEES9_EEENS6_IJNS7_ILi128EEENS7_ILi112EEENS7_ILi192EEEEEELi192ENS_6half_tEfNS_4arch4Sm90ELb0ELb0ELb0ELb0ELb0ELb0ELb0ELb1ELb1ELb1ELb0ELb0EEENS1_21CollectiveEpilogueFwdINS6_IJSB_SD_SC_EEESA_SF_SH_Li256ELb0ELb1ELb0ELb0EEENS1_29StaticPersistentTileSchedulerILb0EEEEEEEEEvNT_6ParamsE,"ax",@progbits
	.align	128
.text._ZN7cutlass13device_kernelIN5flash11enable_sm90INS1_16FlashAttnFwdSm90INS1_25CollectiveMainloopFwdSm90ILi2EN4cute5tupleIJNS5_1CILi2EEENS7_ILi1EEES9_EEENS6_IJNS7_ILi128EEENS7_ILi112EEENS7_ILi192EEEEEELi192ENS_6half_tEfNS_4arch4Sm90ELb0ELb0ELb0ELb0ELb0ELb0ELb0ELb1ELb1ELb1ELb0ELb0EEENS1_21CollectiveEpilogueFwdINS6_IJSB_SD_SC_EEESA_SF_SH_Li256ELb0ELb1ELb0ELb0EEENS1_29StaticPersistentTileSchedulerILb0EEEEEEEEEvNT_6ParamsE:
        .type           _ZN7cutlass13device_kernelIN5flash11enable_sm90INS1_16FlashAttnFwdSm90INS1_25CollectiveMainloopFwdSm90ILi2EN4cute5tupleIJNS5_1CILi2EEENS7_ILi1EEES9_EEENS6_IJNS7_ILi128EEENS7_ILi112EEENS7_ILi192EEEEEELi192ENS_6half_tEfNS_4arch4Sm90ELb0ELb0ELb0ELb0ELb0ELb0ELb0ELb1ELb1ELb1ELb0ELb0EEENS1_21CollectiveEpilogueFwdINS6_IJSB_SD_SC_EEESA_SF_SH_Li256ELb0ELb1ELb0ELb0EEENS1_29StaticPersistentTileSchedulerILb0EEEEEEEEEvNT_6ParamsE,@function
        .size           _ZN7cutlass13device_kernelIN5flash11enable_sm90INS1_16FlashAttnFwdSm90INS1_25CollectiveMainloopFwdSm90ILi2EN4cute5tupleIJNS5_1CILi2EEENS7_ILi1EEES9_EEENS6_IJNS7_ILi128EEENS7_ILi112EEENS7_ILi192EEEEEELi192ENS_6half_tEfNS_4arch4Sm90ELb0ELb0ELb0ELb0ELb0ELb0ELb0ELb1ELb1ELb1ELb0ELb0EEENS1_21CollectiveEpilogueFwdINS6_IJSB_SD_SC_EEESA_SF_SH_Li256ELb0ELb1ELb0ELb0EEENS1_29StaticPersistentTileSchedulerILb0EEEEEEEEEvNT_6ParamsE,(.L_x_3240 - _ZN7cutlass13device_kernelIN5flash11enable_sm90INS1_16FlashAttnFwdSm90INS1_25CollectiveMainloopFwdSm90ILi2EN4cute5tupleIJNS5_1CILi2EEENS7_ILi1EEES9_EEENS6_IJNS7_ILi128EEENS7_ILi112EEENS7_ILi192EEEEEELi192ENS_6half_tEfNS_4arch4Sm90ELb0ELb0ELb0ELb0ELb0ELb0ELb0ELb1ELb1ELb1ELb0ELb0EEENS1_21CollectiveEpilogueFwdINS6_IJSB_SD_SC_EEESA_SF_SH_Li256ELb0ELb1ELb0ELb0EEENS1_29StaticPersistentTileSchedulerILb0EEEEEEEEEvNT_6ParamsE)
        .other          _ZN7cutlass13device_kernelIN5flash11enable_sm90INS1_16FlashAttnFwdSm90INS1_25CollectiveMainloopFwdSm90ILi2EN4cute5tupleIJNS5_1CILi2EEENS7_ILi1EEES9_EEENS6_IJNS7_ILi128EEENS7_ILi112EEENS7_ILi192EEEEEELi192ENS_6half_tEfNS_4arch4Sm90ELb0ELb0ELb0ELb0ELb0ELb0ELb0ELb1ELb1ELb1ELb0ELb0EEENS1_21CollectiveEpilogueFwdINS6_IJSB_SD_SC_EEESA_SF_SH_Li256ELb0ELb1ELb0ELb0EEENS1_29StaticPersistentTileSchedulerILb0EEEEEEEEEvNT_6ParamsE,@"STO_CUDA_ENTRY STV_DEFAULT"
_ZN7cutlass13device_kernelIN5flash11enable_sm90INS1_16FlashAttnFwdSm90INS1_25CollectiveMainloopFwdSm90ILi2EN4cute5tupleIJNS5_1CILi2EEENS7_ILi1EEES9_EEENS6_IJNS7_ILi128EEENS7_ILi112EEENS7_ILi192EEEEEELi192ENS_6half_tEfNS_4arch4Sm90ELb0ELb0ELb0ELb0ELb0ELb0ELb0ELb1ELb1ELb1ELb0ELb0EEENS1_21CollectiveEpilogueFwdINS6_IJSB_SD_SC_EEESA_SF_SH_Li256ELb0ELb1ELb0ELb0EEENS1_29StaticPersistentTileSchedulerILb0EEEEEEEEEvNT_6ParamsE:
        /* <DEDUP_REMOVED lines=17> */
.L_x_176:
[----:B------:R-:W-:Y:S05]  /*0110*/  BSYNC B0 ;  /* 0x0000000000007941 */ /* 0x000fea0003800000 */
.L_x_175:
[----:B------:R-:W-:Y:S01]  /*0120*/  VOTEU.ANY UP0, P0 ;  /* 0x00000000003f7886 */ /* 0x000fe20000000100 */
[----:B------:R-:W0:Y:S01]  /*0130*/  SHFL.IDX PT, R4, R2, RZ, 0x1f ;  /* 0x00001fff02047589 */ /* 0x000e2200000e0000 */
[----:B------:R-:W-:Y:S01]  /*0140*/  UMOV UR4, 0x80 ;  /* 0x0000008000047882 */ /* 0x000fe20000000000 */
[----:B------:R-:W-:Y:S01]  /*0150*/  UMOV UR7, 0x200 ;  /* 0x0000020000077882 */ /* 0x000fe20000000000 */
[----:B------:R-:W-:Y:S01]  /*0160*/  SHF.R.U32.HI R3, RZ, 0x7, R0 ;  /* 0x00000007ff037819 */ /* 0x000fe20000011600 */
[----:B------:R-:W1:Y:S01]  /*0170*/  @UP0 S2UR UR8, SR_CgaCtaId ;  /* 0x00000000000809c3 */ /* 0x000e620000008800 */
[----:B------:R-:W-:Y:S01]  /*0180*/  @UP0 UMOV UR6, 0x400 ;  /* 0x0000040000060882 */ /* 0x000fe20000000000 */
[----:B------:R-:W-:-:S04]  /*0190*/  @UP0 UIADD3 UR4, -UR4, 0x100000, URZ ;  /* 0x0010000004040890 */ /* 0x000fc8000fffe13f */
[----:B------:R-:W-:Y:S02]  /*01a0*/  @UP0 USHF.L.U32 UR5, UR4, 0xb, URZ ;  /* 0x0000000b04050899 */ /* 0x000fe4000800063f */
[----:B------:R-:W-:Y:S01]  /*01b0*/  @UP0 USHF.L.U32 UR4, UR4, 0x1, URZ ;  /* 0x0000000104040899 */ /* 0x000fe2000800063f */
[----:B------:R-:W-:Y:S01]  /*01c0*/  VOTEU.ANY UP1, P0 ;  /* 0x00000000003f7886 */ /* 0x000fe20000020100 */
[----:B------:R-:W2:Y:S01]  /*01d0*/  SHFL.IDX PT, R3, R3, RZ, 0x1f ;  /* 0x00001fff03037589 */ /* 0x000ea200000e0000 */
[----:B0-----:R-:W-:Y:S01]  /*01e0*/  ISETP.NE.AND P1, PT, R4, RZ, PT ;  /* 0x000000ff0400720c */ /* 0x001fe20003f25270 */
[----:B-1----:R-:W-:Y:S02]  /*01f0*/  @UP0 ULEA UR8, UR8, UR6, 0x18 ;  /* 0x0000000608080291 */ /* 0x002fe4000f8ec03f */
[----:B------:R-:W-:-:S04]  /*0200*/  @UP0 UIADD3 UR6, -UR7, 0x100000, URZ ;  /* 0x0010000007060890 */ /* 0x000fc8000fffe13f */
[----:B------:R-:W-:Y:S02]  /*0210*/  @UP0 USHF.L.U32 UR7, UR6, 0xb, URZ ;  /* 0x0000000b06070899 */ /* 0x000fe4000800063f */
[----:B------:R-:W-:Y:S01]  /*0220*/  @UP0 USHF.L.U32 UR6, UR6, 0x1, URZ ;  /* 0x0000000106060899 */ /* 0x000fe2000800063f */
[----:B------:R-:W-:Y:S01]  /*0230*/  VOTEU.ANY UP0, P0 ;  /* 0x00000000003f7886 */ /* 0x000fe20000000100 */
[----:B------:R-:W0:Y:S04]  /*0240*/  FENCE.VIEW.ASYNC.S ;  /* 0x00000000000073c6 */ /* 0x000e280000000000 */
[----:B0-----:R0:W1:Y:S06]  /*0250*/  @UP0 SYNCS.EXCH.64 URZ, [UR8+0x36800], UR4 ;  /* 0x03680004083f05b2 */ /* 0x00106c0008000100 */
[----:B------:R0:W3:Y:S01]  /*0260*/  @UP1 SYNCS.EXCH.64 URZ, [UR8+0x36820], UR6 ;  /* 0x03682006083f15b2 */ /* 0x0000e20008000100 */
[----:B--2---:R-:W-:Y:S05]  /*0270*/  @P1 BRA `(.L_x_177) ;  /* 0x0000000000481947 */ /* 0x004fea0003800000 */
[----:B0-----:R-:W0:Y:S01]  /*0280*/  S2UR UR5, SR_CgaCtaId ;  /* 0x00000000000579c3 */ /* 0x001e220000008800 */
[----:B------:R-:W-:Y:S01]  /*0290*/  UMOV UR4, 0x400 ;  /* 0x0000040000047882 */ /* 0x000fe20000000000 */
[----:B------:R-:W-:Y:S01]  /*02a0*/  UMOV UR6, 0x1 ;  /* 0x0000000100067882 */ /* 0x000fe20000000000 */
[----:B------:R-:W-:Y:S01]  /*02b0*/  UMOV UR7, 0x4 ;  /* 0x0000000400077882 */ /* 0x000fe20000000000 */
[----:B------:R-:W-:Y:S01]  /*02c0*/  ELECT P0, URZ, PT ;  /* 0x00000000003f782f */ /* 0x000fe20003800000 */
[----:B0-----:R-:W-:Y:S02]  /*02d0*/  ULEA UR8, UR5, UR4, 0x18 ;  /* 0x0000000405087291 */ /* 0x001fe4000f8ec03f */
[----:B------:R-:W-:-:S04]  /*02e0*/  UIADD3 UR4, -UR6, 0x100000, URZ ;  /* 0x0010000006047890 */ /* 0x000fc8000fffe13f */
[----:B------:R-:W-:Y:S02]  /*02f0*/  USHF.L.U32 UR5, UR4, 0xb, URZ ;  /* 0x0000000b04057899 */ /* 0x000fe4000800063f */
[----:B------:R-:W-:Y:S02]  /*0300*/  USHF.L.U32 UR4, UR4, 0x1, URZ ;  /* 0x0000000104047899 */ /* 0x000fe4000800063f */
[----:B------:R-:W-:-:S04]  /*0310*/  UIADD3 UR6, -UR7, 0x100000, URZ ;  /* 0x0010000007067890 */ /* 0x000fc8000fffe13f */
[----:B------:R-:W-:Y:S02]  /*0320*/  USHF.L.U32 UR7, UR6, 0xb, URZ ;  /* 0x0000000b06077899 */ /* 0x000fe4000800063f */
[----:B------:R-:W-:Y:S01]  /*0330*/  USHF.L.U32 UR6, UR6, 0x1, URZ ;  /* 0x0000000106067899 */ /* 0x000fe2000800063f */
[----:B------:R-:W0:Y:S03]  /*0340*/  FENCE.VIEW.ASYNC.S ;  /* 0x00000000000073c6 */ /* 0x000e260000000000 */
[----:B0-----:R2:W4:Y:S08]  /*0350*/  SYNCS.EXCH.64 URZ, [UR8+0x36830], UR4 ;  /* 0x03683004083f75b2 */ /* 0x0015300008000100 */
[----:B------:R2:W0:Y:S01]  /*0360*/  SYNCS.EXCH.64 URZ, [UR8+0x36840], UR6 ;  /* 0x03684006083f75b2 */ /* 0x0004220008000100 */
[----:B------:R2:W0:Y:S01]  /*0370*/  SYNCS.EXCH.64 URZ, [UR8+0x36838], UR4 ;  /* 0x03683804083f75b2 */ /* 0x0004220008000100 */
[----:B------:R2:W0:Y:S02]  /*0380*/  SYNCS.EXCH.64 URZ, [UR8+0x36848], UR6 ;  /* 0x03684806083f75b2 */ /* 0x0004240008000100 */
[----:B--2---:R-:W-:Y:S01]  /*0390*/  NOP ;  /* 0x0000000000007918 */ /* 0x004fe20000000000 */
.L_x_177:
[----:B0-----:R-:W0:Y:S01]  /*03a0*/  S2UR UR4, SR_CTAID.Y ;  /* 0x00000000000479c3 */ /* 0x001e220000002600 */
[----:B------:R-:W2:Y:S01]  /*03b0*/  SHFL.IDX PT, R8, R2, RZ, 0x1f ;  /* 0x00001fff02087589 */ /* 0x000ea200000e0000 */
[----:B------:R-:W-:Y:S01]  /*03c0*/  ULDC UR5, c[0x0][0x154] ;  /* 0x0000550000057ab9 */ /* 0x000fe20000000800 */
[----:B------:R-:W-:-:S05]  /*03d0*/  NOP ;  /* 0x0000000000007918 */ /* 0x000fca0000000000 */
[----:B------:R-:W5:Y:S08]  /*03e0*/  S2UR UR6, SR_CTAID.X ;  /* 0x00000000000679c3 */ /* 0x000f700000002500 */
[----:B------:R-:W1:Y:S01]  /*03f0*/  LDC R9, c[0x0][0x148] ;  /* 0x00005200ff097b82 */ /* 0x000e620000000800 */
[----:B0-----:R-:W-:Y:S02]  /*0400*/  I2FP.F32.U32 R5, UR4 ;  /* 0x0000000400057c45 */ /* 0x001fe40008201000 */
[----:B--2---:R-:W-:-:S03]  /*0410*/  ISETP.NE.AND P0, PT, R8, RZ, PT ;  /* 0x000000ff0800720c */ /* 0x004fc60003f05270 */
[----:B------:R-:W-:Y:S01]  /*0420*/  FMUL R7, R5, UR5 ;  /* 0x0000000505077c20 */ /* 0x000fe20008400000 */
[----:B------:R-:W-:Y:S02]  /*0430*/  SHF.R.S32.HI R5, RZ, 0x1f, R0 ;  /* 0x0000001fff057819 */ /* 0x000fe40000011400 */
[----:B-----5:R-:W-:Y:S02]  /*0440*/  I2FP.F32.U32 R6, UR6 ;  /* 0x0000000600067c45 */ /* 0x020fe40008201000 */
[----:B------:R-:W-:Y:S01]  /*0450*/  LEA.HI R5, R5, R0, RZ, 0x7 ;  /* 0x0000000005057211 */ /* 0x000fe200078f38ff */
[----:B------:R-:W0:Y:S02]  /*0460*/  F2I.U32.TRUNC.NTZ R7, R7 ;  /* 0x0000000700077305 */ /* 0x000e24000020f000 */
[----:B0-----:R-:W-:-:S04]  /*0470*/  IMAD.MOV R10, RZ, RZ, -R7 ;  /* 0x000000ffff0a7224 */ /* 0x001fc800078e0a07 */
[----:B-1----:R-:W-:Y:S01]  /*0480*/  IMAD R13, R9, R10, UR4 ;  /* 0x00000004090d7e24 */ /* 0x002fe2000f8e020a */
[----:B------:R-:W-:Y:S02]  /*0490*/  ULDC UR4, c[0x0][0x150] ;  /* 0x0000540000047ab9 */ /* 0x000fe40000000800 */
[----:B------:R-:W-:Y:S01]  /*04a0*/  FMUL R10, R6, UR4 ;  /* 0x00000004060a7c20 */ /* 0x000fe20008400000 */
[----:B------:R-:W-:Y:S06]  /*04b0*/  @P0 BRA `(.L_x_178) ;  /* 0x0000000000480947 */ /* 0x000fec0003800000 */
[----:B------:R-:W0:Y:S01]  /*04c0*/  S2UR UR5, SR_CgaCtaId ;  /* 0x00000000000579c3 */ /* 0x000e220000008800 */
        /* <DEDUP_REMOVED lines=12> */
[----:B0-----:R0:W1:Y:S08]  /*0590*/  SYNCS.EXCH.64 URZ, [UR8+0x36850], UR4 ;  /* 0x03685004083f75b2 */ /* 0x0010700008000100 */
[----:B------:R0:W2:Y:S01]  /*05a0*/  SYNCS.EXCH.64 URZ, [UR8+0x36860], UR6 ;  /* 0x03686006083f75b2 */ /* 0x0000a20008000100 */
[----:B------:R0:W0:Y:S01]  /*05b0*/  SYNCS.EXCH.64 URZ, [UR8+0x36858], UR4 ;  /* 0x03685804083f75b2 */ /* 0x0000220008000100 */
[----:B------:R0:W0:Y:S01]  /*05c0*/  SYNCS.EXCH.64 URZ, [UR8+0x36868], UR6 ;  /* 0x03686806083f75b2 */ /* 0x0000220008000100 */
[----:B------:R-:W-:Y:S01]  /*05d0*/  NOP ;  /* 0x0000000000007918 */ /* 0x000fe20000000000 */
.L_x_178:
[----:B------:R-:W5:Y:S01]  /*05e0*/  SHFL.IDX PT, R9, R2, RZ, 0x1f ;  /* 0x00001fff02097589 */ /* 0x000f6200000e0000 */
[----:B------:R-:W-:Y:S01]  /*05f0*/  LOP3.LUT R5, R5, 0xffffff80, RZ, 0xc0, !PT ;  /* 0xffffff8005057812 */ /* 0x000fe200078ec0ff */
[----:B------:R-:W0:Y:S01]  /*0600*/  LDC R12, c[0x0][0x144] ;  /* 0x00005100ff0c7b82 */ /* 0x000e220000000800 */
[----:B------:R-:W0:Y:S01]  /*0610*/  F2I.U32.TRUNC.NTZ R10, R10 ;  /* 0x0000000a000a7305 */ /* 0x000e22000020f000 */
[----:B------:R-:W-:Y:S01]  /*0620*/  SHF.R.S32.HI R11, RZ, 0x1f, R8 ;  /* 0x0000001fff0b7819 */ /* 0x000fe20000011408 */
[----:B------:R-:W-:Y:S01]  /*0630*/  NOP ;  /* 0x0000000000007918 */ /* 0x000fe20000000000 */
[----:B------:R-:W-:-:S05]  /*0640*/  IMAD.IADD R5, R0, 0x1, -R5 ;  /* 0x0000000100057824 */ /* 0x000fca00078e0a05 */
[----:B------:R-:W-:-:S04]  /*0650*/  SHF.R.S32.HI R6, RZ, 0x1f, R5 ;  /* 0x0000001fff067819 */ /* 0x000fc80000011405 */
[----:B------:R-:W-:-:S04]  /*0660*/  LEA.HI R6, R6, R5, RZ, 0x3 ;  /* 0x0000000506067211 */ /* 0x000fc800078f18ff */
[--C-:B------:R-:W-:Y:S02]  /*0670*/  SHF.R.S32.HI R7, RZ, 0x3, R6.reuse ;  /* 0x00000003ff077819 */ /* 0x100fe40000011406 */
[----:B------:R-:W-:Y:S02]  /*0680*/  SHF.R.S32.HI R6, RZ, 0x1f, R6 ;  /* 0x0000001fff067819 */ /* 0x000fe40000011406 */
[----:B-----5:R-:W-:Y:S02]  /*0690*/  ISETP.NE.AND P0, PT, R9, RZ, PT ;  /* 0x000000ff0900720c */ /* 0x020fe40003f05270 */
[----:B------:R-:W-:Y:S02]  /*06a0*/  LEA.HI R6, R6, R7, RZ, 0x2 ;  /* 0x0000000706067211 */ /* 0x000fe400078f10ff */
[----:B------:R-:W-:Y:S02]  /*06b0*/  SHF.R.S32.HI R9, RZ, 0x1f, R4 ;  /* 0x0000001fff097819 */ /* 0x000fe40000011404 */
[----:B------:R-:W-:-:S02]  /*06c0*/  LOP3.LUT R6, R6, 0xfffffffc, RZ, 0xc0, !PT ;  /* 0xfffffffc06067812 */ /* 0x000fc400078ec0ff */
[----:B------:R-:W-:-:S05]  /*06d0*/  LEA.HI R9, R9, R4, RZ, 0x2 ;  /* 0x0000000409097211 */ /* 0x000fca00078f10ff */
[----:B------:R-:W-:Y:S05]  /*06e0*/  @P0 BRA `(.L_x_179) ;  /* 0x0000000000480947 */ /* 0x000fea0003800000 */
[----:B0-----:R-:W0:Y:S01]  /*06f0*/  S2UR UR5, SR_CgaCtaId ;  /* 0x00000000000579c3 */ /* 0x001e220000008800 */
[----:B------:R-:W-:Y:S01]  /*0700*/  UMOV UR4, 0x400 ;  /* 0x0000040000047882 */ /* 0x000fe20000000000 */
[----:B------:R-:W-:Y:S01]  /*0710*/  UMOV UR6, 0x1 ;  /* 0x0000000100067882 */ /* 0x000fe20000000000 */
[----:B------:R-:W-:Y:S01]  /*0720*/  UMOV UR9, 0x2 ;  /* 0x0000000200097882 */ /* 0x000fe20000000000 */
[----:B------:R-:W-:-:S04]  /*0730*/  UIADD3 UR6, -UR6, 0x100000, URZ ;  /* 0x0010000006067890 */ /* 0x000fc8000fffe13f */
[----:B------:R-:W-:Y:S02]  /*0740*/  USHF.L.U32 UR7, UR6, 0xb, URZ ;  /* 0x0000000b06077899 */ /* 0x000fe4000800063f */
[----:B------:R-:W-:Y:S01]  /*0750*/  USHF.L.U32 UR6, UR6, 0x1, URZ ;  /* 0x0000000106067899 */ /* 0x000fe2000800063f */
[----:B------:R-:W-:Y:S01]  /*0760*/  ELECT P0, URZ, PT ;  /* 0x00000000003f782f */ /* 0x000fe20003800000 */
[----:B0-----:R-:W-:Y:S02]  /*0770*/  ULEA UR8, UR5, UR4, 0x18 ;  /* 0x0000000405087291 */ /* 0x001fe4000f8ec03f */
[----:B------:R-:W-:-:S04]  /*0780*/  UIADD3 UR4, -UR9, 0x100000, URZ ;  /* 0x0010000009047890 */ /* 0x000fc8000fffe13f */
[----:B------:R-:W-:Y:S02]  /*0790*/  USHF.L.U32 UR5, UR4, 0xb, URZ ;  /* 0x0000000b04057899 */ /* 0x000fe4000800063f */
[----:B------:R-:W-:Y:S01]  /*07a0*/  USHF.L.U32 UR4, UR4, 0x1, URZ ;  /* 0x0000000104047899 */ /* 0x000fe2000800063f */
[----:B------:R-:W0:Y:S03]  /*07b0*/  FENCE.VIEW.ASYNC.S ;  /* 0x00000000000073c6 */ /* 0x000e260000000000 */
[----:B0-----:R0:W0:Y:S08]  /*07c0*/  SYNCS.EXCH.64 URZ, [UR8+0x36870], UR6 ;  /* 0x03687006083f75b2 */ /* 0x0010300008000100 */
[----:B------:R0:W0:Y:S01]  /*07d0*/  SYNCS.EXCH.64 URZ, [UR8+0x36880], UR4 ;  /* 0x03688004083f75b2 */ /* 0x0000220008000100 */
[----:B------:R0:W0:Y:S01]  /*07e0*/  SYNCS.EXCH.64 URZ, [UR8+0x36878], UR6 ;  /* 0x03687806083f75b2 */ /* 0x0000220008000100 */
[----:B------:R0:W0:Y:S01]  /*07f0*/  SYNCS.EXCH.64 URZ, [UR8+0x36888], UR4 ;  /* 0x03688804083f75b2 */ /* 0x0000220008000100 */
[----:B------:R-:W-:Y:S01]  /*0800*/  NOP ;  /* 0x0000000000007918 */ /* 0x000fe20000000000 */
.L_x_179:
[----:B------:R-:W5:Y:S01]  /*0810*/  SHFL.IDX PT, R14, R2, RZ, 0x1f ;  /* 0x00001fff020e7589 */ /* 0x000f6200000e0000 */
[----:B------:R-:W-:Y:S01]  /*0820*/  LEA.HI R11, R11, R8, RZ, 0x2 ;  /* 0x000000080b0b7211 */ /* 0x000fe200078f10ff */
[----:B0-----:R-:W0:Y:S01]  /*0830*/  S2UR UR4, SR_CTAID.X ;  /* 0x00000000000479c3 */ /* 0x001e220000002500 */
[----:B------:R-:W-:Y:S01]  /*0840*/  LOP3.LUT R9, R9, 0x3ffffffc, RZ, 0xc0, !PT ;  /* 0x3ffffffc09097812 */ /* 0x000fe200078ec0ff */
[----:B------:R-:W-:Y:S01]  /*0850*/  IMAD.IADD R6, R7, 0x1, -R6 ;  /* 0x0000000107067824 */ /* 0x000fe200078e0a06 */
[----:B------:R-:W-:Y:S01]  /*0860*/  LOP3.LUT R11, R11, 0x3ffffffc, RZ, 0xc0, !PT ;  /* 0x3ffffffc0b0b7812 */ /* 0x000fe200078ec0ff */
[----:B------:R-:W-:Y:S01]  /*0870*/  IMAD.MOV R7, RZ, RZ, -R10 ;  /* 0x000000ffff077224 */ /* 0x000fe200078e0a0a */
[----:B------:R-:W-:Y:S01]  /*0880*/  NOP ;  /* 0x0000000000007918 */ /* 0x000fe20000000000 */
[----:B------:R-:W-:Y:S02]  /*0890*/  IMAD.IADD R9, R4, 0x1, -R9 ;  /* 0x0000000104097824 */ /* 0x000fe400078e0a09 */
[----:B------:R-:W-:-:S02]  /*08a0*/  IMAD.IADD R11, R8, 0x1, -R11 ;  /* 0x00000001080b7824 */ /* 0x000fc400078e0a0b */
[----:B------:R-:W1:Y:S01]  /*08b0*/  LDC R8, c[0x0][0x140] ;  /* 0x00005000ff087b82 */ /* 0x000e620000000800 */
[--C-:B------:R-:W-:Y:S02]  /*08c0*/  IMAD R9, R9, 0x4, R6.reuse ;  /* 0x0000000409097824 */ /* 0x100fe400078e0206 */
[----:B------:R-:W-:-:S03]  /*08d0*/  IMAD R11, R11, 0x4, R6 ;  /* 0x000000040b0b7824 */ /* 0x000fc600078e0206 */
[----:B------:R-:W-:Y:S02]  /*08e0*/  LEA.HI R4, R9, R9, RZ, 0x1 ;  /* 0x0000000909047211 */ /* 0x000fe400078f08ff */
[----:B------:R-:W-:Y:S02]  /*08f0*/  LEA.HI R6, R11, R11, RZ, 0x1 ;  /* 0x0000000b0b067211 */ /* 0x000fe400078f08ff */
[----:B------:R-:W-:Y:S02]  /*0900*/  LOP3.LUT R4, R4, 0xfffffffe, RZ, 0xc0, !PT ;  /* 0xfffffffe04047812 */ /* 0x000fe400078ec0ff */
[----:B-----5:R-:W-:Y:S01]  /*0910*/  ISETP.NE.AND P0, PT, R14, RZ, PT ;  /* 0x000000ff0e00720c */ /* 0x020fe20003f05270 */
[----:B0-----:R-:W-:Y:S01]  /*0920*/  IMAD R7, R12, R7, UR4 ;  /* 0x000000040c077e24 */ /* 0x001fe2000f8e0207 */
[----:B------:R-:W-:Y:S01]  /*0930*/  LOP3.LUT R6, R6, 0xfffffffe, RZ, 0xc0, !PT ;  /* 0xfffffffe06067812 */ /* 0x000fe200078ec0ff */
[----:B------:R-:W-:-:S04]  /*0940*/  IMAD.IADD R4, R9, 0x1, -R4 ;  /* 0x0000000109047824 */ /* 0x000fc800078e0a04 */
[----:B------:R-:W-:Y:S01]  /*0950*/  IMAD.IADD R6, R11, 0x1, -R6 ;  /* 0x000000010b067824 */ /* 0x000fe200078e0a06 */
[----:B------:R-:W-:-:S05]  /*0960*/  ISETP.NE.AND P4, PT, R4, R7, PT ;  /* 0x000000070400720c */ /* 0x000fca0003f85270 */
[----:B------:R-:W-:Y:S08]  /*0970*/  @P0 BRA `(.L_x_180) ;  /* 0x0000000000480947 */ /* 0x000ff00003800000 */
        /* <DEDUP_REMOVED lines=18> */
.L_x_180:
[----:B------:R-:W5:Y:S01]  /*0aa0*/  SHFL.IDX PT, R10, R2, RZ, 0x1f ;  /* 0x00001fff020a7589 */ /* 0x000f6200000e0000 */
[----:B------:R-:W-:Y:S01]  /*0ab0*/  IMAD.SHL.U32 R22, R9, 0x4, RZ ;  /* 0x0000000409167824 */ /* 0x000fe200078e00ff */
[----:B------:R-:W-:Y:S01]  /*0ac0*/  ISETP.NE.AND P3, PT, R6, R7, PT ;  /* 0x000000070600720c */ /* 0x000fe20003f65270 */
[----:B------:R-:W-:Y:S01]  /*0ad0*/  IMAD.SHL.U32 R6, R11, 0x4, RZ ;  /* 0x000000040b067824 */ /* 0x000fe200078e00ff */
[----:B------:R-:W-:Y:S01]  /*0ae0*/  LOP3.LUT P0, RZ, R5, 0x7, RZ, 0xc0, !PT ;  /* 0x0000000705ff7812 */ /* 0x000fe2000780c0ff */
[----:B------:R-:W-:Y:S01]  /*0af0*/  IMAD.MOV.U32 R18, RZ, RZ, 0x1 ;  /* 0x00000001ff127424 */ /* 0x000fe200078e00ff */
[----:B------:R-:W-:Y:S01]  /*0b00*/  LOP3.LUT R22, R9, 0xc, R22, 0x78, !PT ;  /* 0x0000000c09167812 */ /* 0x000fe200078e7816 */
[----:B------:R-:W-:Y:S01]  /*0b10*/  IMAD.MOV.U32 R17, RZ, RZ, 0x1 ;  /* 0x00000001ff117424 */ /* 0x000fe200078e00ff */
[----:B------:R-:W-:Y:S01]  /*0b20*/  LOP3.LUT R19, R11, 0xc, R6, 0x78, !PT ;  /* 0x0000000c0b137812 */ /* 0x000fe200078e7806 */
[----:B------:R-:W-:Y:S01]  /*0b30*/  NOP ;  /* 0x0000000000007918 */ /* 0x000fe20000000000 */
[----:B------:R-:W-:-:S02]  /*0b40*/  @P4 LEA.HI R4, R22, R22, RZ, 0x1 ;  /* 0x0000001616044211 */ /* 0x000fc400078f08ff */
[----:B------:R-:W-:Y:S02]  /*0b50*/  ISETP.LT.U32.AND P6, PT, R22, 0x2, !P0 ;  /* 0x000000021600780c */ /* 0x000fe400047c1070 */
[----:B------:R-:W-:Y:S02]  /*0b60*/  @P4 SHF.R.S32.HI R4, RZ, 0x1, R4 ;  /* 0x00000001ff044819 */ /* 0x000fe40000011404 */
[----:B------:R-:W-:Y:S02]  /*0b70*/  @P3 LEA.HI R6, R19, R19, RZ, 0x1 ;  /* 0x0000001313063211 */ /* 0x000fe400078f08ff */
[----:B------:R-:W-:Y:S02]  /*0b80*/  @P4 ISETP.NE.AND P5, PT, R4, R13, PT ;  /* 0x0000000d0400420c */ /* 0x000fe40003fa5270 */
[----:B------:R-:W-:Y:S02]  /*0b90*/  @P3 SHF.R.S32.HI R6, RZ, 0x1, R6 ;  /* 0x00000001ff063819 */ /* 0x000fe40000011406 */
[----:B------:R-:W-:-:S02]  /*0ba0*/  @P4 SEL R18, RZ, 0x1, P5 ;  /* 0x00000001ff124807 */ /* 0x000fc40002800000 */
[----:B-----5:R-:W-:Y:S02]  /*0bb0*/  ISETP.NE.AND P5, PT, R10, RZ, PT ;  /* 0x000000ff0a00720c */ /* 0x020fe40003fa5270 */
[----:B------:R-:W-:Y:S02]  /*0bc0*/  ISETP.NE.AND P2, PT, R3, RZ, PT ;  /* 0x000000ff0300720c */ /* 0x000fe40003f45270 */
[----:B------:R-:W-:Y:S02]  /*0bd0*/  @P3 ISETP.NE.AND P4, PT, R6, R13, PT ;  /* 0x0000000d0600320c */ /* 0x000fe40003f85270 */
[----:B------:R-:W-:Y:S02]  /*0be0*/  SEL R3, RZ, 0x1, !P6 ;  /* 0x00000001ff037807 */ /* 0x000fe40007000000 */
[----:B------:R-:W-:Y:S02]  /*0bf0*/  ISETP.LT.U32.AND P0, PT, R19, 0x2, !P0 ;  /* 0x000000021300780c */ /* 0x000fe40004701070 */
[----:B-1----:R-:W-:-:S02]  /*0c00*/  ISETP.EQ.U32.AND P1, PT, R8, 0x1, PT ;  /* 0x000000010800780c */ /* 0x002fc40003f22070 */
[----:B------:R-:W-:Y:S02]  /*0c10*/  LOP3.LUT R18, R18, R3, RZ, 0xc0, !PT ;  /* 0x0000000312127212 */ /* 0x000fe400078ec0ff */
[----:B------:R-:W-:Y:S02]  /*0c20*/  SEL R4, RZ, 0x1, !P0 ;  /* 0x00000001ff047807 */ /* 0x000fe40004000000 */
[----:B------:R-:W-:Y:S01]  /*0c30*/  @P3 SEL R17, RZ, 0x1, P4 ;  /* 0x00000001ff113807 */ /* 0x000fe20002000000 */
[----:B------:R-:W-:Y:S06]  /*0c40*/  @P5 BRA `(.L_x_181) ;  /* 0x0000000000485947 */ /* 0x000fec0003800000 */
        /* <DEDUP_REMOVED lines=16> */
[----:B------:R1:W0:Y:S02]  /*0d50*/  SYNCS.EXCH.64 URZ, [UR8+0x368c8], UR6 ;  /* 0x0368c806083f75b2 */ /* 0x0002240008000100 */
[----:B-1----:R-:W-:Y:S01]  /*0d60*/  NOP ;  /* 0x0000000000007918 */ /* 0x002fe20000000000 */
.L_x_181:
[----:B------:R-:W-:Y:S01]  /*0d70*/  LOP3.LUT R17, R17, R4, RZ, 0xc0, !PT ;  /* 0x0000000411117212 */ /* 0x000fe200078ec0ff */
[----:B------:R-:W-:Y:S01]  /*0d80*/  NOP ;  /* 0x0000000000007918 */ /* 0x000fe20000000000 */
[----:B------:R-:W-:Y:S05]  /*0d90*/  @!P1 BRA `(.L_x_182) ;  /* 0x0000000000089947 */ /* 0x000fea0003800000 */
[----:B0-234-:R-:W-:Y:S01]  /*0da0*/  UCGABAR_ARV ;  /* 0x00000000000079c7 */ /* 0x01dfe20008000000 */
[----:B------:R-:W-:Y:S05]  /*0db0*/  BRA `(.L_x_183) ;  /* 0x0000000000047947 */ /* 0x000fea0003800000 */
.L_x_182:
[----:B0-234-:R-:W-:Y:S01]  /*0dc0*/  NOP ;  /* 0x0000000000007918 */ /* 0x01dfe20000000000 */
.L_x_183:
[----:B------:R-:W-:Y:S05]  /*0dd0*/  @!P1 BRA `(.L_x_184) ;  /* 0x00000000000c9947 */ /* 0x000fea0003800000 */
[----:B------:R-:W-:Y:S01]  /*0de0*/  UCGABAR_WAIT ;  /* 0x0000000000007dc7 */ /* 0x000fe20008000000 */
[----:B------:R-:W-:Y:S01]  /*0df0*/  CCTL.IVALL ;  /* 0x00000000ff00798f */ /* 0x000fe20002000000 */
[----:B------:R-:W-:Y:S05]  /*0e00*/  BRA `(.L_x_185) ;  /* 0x0000000000047947 */ /* 0x000fea0003800000 */
.L_x_184:
[----:B------:R-:W-:Y:S06]  /*0e10*/  BAR.SYNC.DEFER_BLOCKING 0x0 ;  /* 0x0000000000007b1d */ /* 0x000fec0000010000 */
.L_x_185:
[----:B------:R-:W-:-:S05]  /*0e20*/  IMAD.MOV.U32 R3, RZ, RZ, 0x1 ;  /* 0x00000001ff037424 */ /* 0x000fca00078e00ff */
[----:B------:R-:W-:-:S05]  /*0e30*/  SEL R3, R3, 0x2, !P2 ;  /* 0x0000000203037807 */ /* 0x000fca0005000000 */
[----:B------:R0:W-:Y:S01]  /*0e40*/  STL [R1+0x2c], R3 ;  /* 0x00002c0301007387 */ /* 0x0001e20000100800 */
[----:B------:R-:W-:Y:S05]  /*0e50*/  @!P2 BRA `(.L_x_186) ;  /* 0x000000ac0088a947 */ /* 0x000fea0003800000 */
.L_x_187:
        /* <DEDUP_REMOVED lines=67> */
.L_x_220:
        /* <DEDUP_REMOVED lines=9> */
[----:B--2---:R-:W2:Y:S01]  /*1320*/  LDC R81, c[0x0][0x2f0] ;  /* 0x0000bc00ff517b82 */ /* 0x004ea20000000800 */
        /* <DEDUP_REMOVED lines=34> */
[----:B---34-:R-:W-:Y:S11]  /*1550*/  @!P0 BRA `(.L_x_188) ;  /* 0x0000000000408947 */ /* 0x018ff60003800000 */
[----:B------:R-:W-:Y:S01]  /*1560*/  MOV R0, 0x0 ;  /* 0x0000000000007802 */ /* 0x000fe20000000f00 */
[----:B------:R-:W-:Y:S01]  /*1570*/  ULDC.64 UR4, c[0x4][0xa8] ;  /* 0x01002a0000047ab9 */ /* 0x000fe20000000a00 */
[----:B------:R-:W-:Y:S01]  /*1580*/  ULDC.64 UR6, c[0x4][0x28] ;  /* 0x01000a0000067ab9 */ /* 0x000fe20000000a00 */
[----:B------:R-:W-:Y:S01]  /*1590*/  IMAD.U32 R4, RZ, RZ, UR4 ;  /* 0x00000004ff047e24 */ /* 0x000fe2000f8e00ff */
[----:B------:R0:W1:Y:S01]  /*15a0*/  LDC.64 R2, c[0x4][R0] ;  /* 0x0100000000027b82 */ /* 0x0000620000000a00 */
[----:B------:R-:W-:Y:S01]  /*15b0*/  IMAD.U32 R5, RZ, RZ, UR5 ;  /* 0x00000005ff057e24 */ /* 0x000fe2000f8e00ff */
[----:B------:R-:W-:Y:S01]  /*15c0*/  ULDC.64 UR4, c[0x4][0xb0] ;  /* 0x01002c0000047ab9 */ /* 0x000fe20000000a00 */
        /* <DEDUP_REMOVED lines=9> */
.L_x_188:
[----:B------:R-:W-:Y:S02]  /*1660*/  LOP3.LUT R0, R208, 0x1, RZ, 0xc0, !PT ;  /* 0x00000001d0007812 */ /* 0x000fe400078ec0ff */
[----:B------:R-:W-:Y:S02]  /*1670*/  ISETP.NE.AND P0, PT, R16, 0x3, PT ;  /* 0x000000031000780c */ /* 0x000fe40003f05270 */
[----:B------:R-:W-:-:S04]  /*1680*/  SHF.L.U32 R0, R0, 0x1f, RZ ;  /* 0x0000001f00007819 */ /* 0x000fc800000006ff */
[----:B------:R-:W0:Y:S02]  /*1690*/  SYNCS.PHASECHK.TRANS64.TRYWAIT P1, [UR37+0x36800], R0 ;  /* 0x03680000ff0075a7 */ /* 0x000e240008020165 */
[----:B0-----:R-:W-:Y:S05]  /*16a0*/  @!P1 BRA `(.L_x_189) ;  /* 0x000000f000b89947 */ /* 0x001fea0003800000 */
.L_x_322:
[----:B------:R-:W-:Y:S05]  /*16b0*/  @!P0 BRA `(.L_x_190) ;  /* 0x0000000000048947 */ /* 0x000fea0003800000 */
[----:B------:R-:W-:Y:S01]  /*16c0*/  BPT.TRAP 0x1 ;  /* 0x000000040000795c */ /* 0x000fe20000300000 */
.L_x_190:
[----:B------:R-:W-:Y:S02]  /*16d0*/  IMAD.U32 R2, RZ, RZ, UR36 ;  /* 0x00000024ff027e24 */ /* 0x000fe4000f8e00ff */
[----:B0-----:R-:W-:-:S03]  /*16e0*/  IMAD.U32 R3, RZ, RZ, UR61 ;  /* 0x0000003dff037e24 */ /* 0x001fc6000f8e00ff */
[----:B------:R-:W-:Y:S02]  /*16f0*/  LEA R2, R2, UR37, 0x3 ;  /* 0x0000002502027c11 */ /* 0x000fe4000f8e18ff */
[----:B------:R-:W-:-:S04]  /*1700*/  SHF.L.U32 R3, R3, 0x1f, RZ ;  /* 0x0000001f03037819 */ /* 0x000fc800000006ff */
[----:B------:R0:W1:Y:S01]  /*1710*/  SYNCS.PHASECHK.TRANS64.TRYWAIT P1, [R2+URZ+0x36830], R3 ;  /* 0x03683003020075a7 */ /* 0x000062000802017f */
[----:B------:R-:W-:Y:S05]  /*1720*/  @!P0 BRA `(.L_x_191) ;  /* 0x0000000000048947 */ /* 0x000fea0003800000 */
[----:B------:R-:W-:Y:S01]  /*1730*/  BPT.TRAP 0x1 ;  /* 0x000000040000795c */ /* 0x000fe20000300000 */
.L_x_191:
[----:B-1----:R-:W-:Y:S05]  /*1740*/  @P1 BRA `(.L_x_192) ;  /* 0x0000000000081947 */ /* 0x002fea0003800000 */
[----:B------:R-:W1:Y:S02]  /*1750*/  SYNCS.PHASECHK.TRANS64.TRYWAIT P1, [R2+URZ+0x36830], R3 ;  /* 0x03683003020075a7 */ /* 0x000e64000802017f */
[----:B-1----:R-:W-:Y:S05]  /*1760*/  @!P1 BRA `(.L_x_193) ;  /* 0x000000f000a09947 */ /* 0x002fea0003800000 */
.L_x_192:
[----:B------:R-:W-:Y:S05]  /*1770*/  WARPSYNC.ALL ;  /* 0x0000000000007948 */ /* 0x000fea0003800000 */
[----:B------:R-:W-:Y:S01]  /*1780*/  UIADD3 UR37, UR37, 0x21400, URZ ;  /* 0x0002140025257890 */ /* 0x000fe2000fffe03f */
[----:B------:R-:W-:Y:S01]  /*1790*/  WARPGROUP.ARRIVE ;  /* 0x00000000000079c5 */ /* 0x000fe20000000000 */
[----:B------:R-:W-:Y:S01]  /*17a0*/  ULOP3.LUT UR4, UR38, 0x10000, URZ, 0xfc, !UPT ;  /* 0x0001000026047892 */ /* 0x000fe2000f8efc3f */
[----:B------:R-:W-:Y:S01]  /*17b0*/  MOV R4, UR36 ;  /* 0x0000002400047c02 */ /* 0x000fe20008000f00 */
[----:B------:R-:W-:Y:S01]  /*17c0*/  USHF.R.U32.HI UR37, URZ, 0x4, UR37 ;  /* 0x000000043f257899 */ /* 0x000fe20008011625 */
[----:B------:R-:W-:Y:S01]  /*17d0*/  UMOV UR5, 0x40000040 ;  /* 0x4000004000057882 */ /* 0x000fe20000000000 */
[----:B------:R-:W-:-:S02]  /*17e0*/  UMOV UR7, 0x40000040 ;  /* 0x4000004000077882 */ /* 0x000fc40000000000 */
[----:B------:R-:W-:Y:S01]  /*17f0*/  ULOP3.LUT UR37, UR37, 0x3fff, URZ, 0xc0, !UPT ;  /* 0x00003fff25257892 */ /* 0x000fe2000f8ec03f */
[----:B------:R-:W-:Y:S01]  /*1800*/  UMOV UR8, UR4 ;  /* 0x0000000400087c82 */ /* 0x000fe20008000000 */
[----:B------:R-:W-:Y:S02]  /*1810*/  UMOV UR9, UR5 ;  /* 0x0000000500097c82 */ /* 0x000fe40008000000 */
[----:B------:R-:W-:Y:S01]  /*1820*/  ULOP3.LUT UR6, UR37, 0x10000, URZ, 0xfc, !UPT ;  /* 0x0001000025067892 */ /* 0x000fe2000f8efc3f */
[----:B------:R-:W-:Y:S01]  /*1830*/  UMOV UR11, 0x40000040 ;  /* 0x40000040000b7882 */ /* 0x000fe20000000000 */
[----:B------:R-:W-:Y:S01]  /*1840*/  UMOV UR12, UR4 ;  /* 0x00000004000c7c82 */ /* 0x000fe20008000000 */
[----:B------:R-:W-:Y:S01]  /*1850*/  UMOV UR13, UR5 ;  /* 0x00000005000d7c82 */ /* 0x000fe20008000000 */
[----:B------:R-:W-:Y:S02]  /*1860*/  UMOV UR15, 0x40000040 ;  /* 0x40000040000f7882 */ /* 0x000fe40000000000 */
[----:B------:R-:W-:Y:S01]  /*1870*/  IMAD.U32 R7, RZ, RZ, UR6 ;  /* 0x00000006ff077e24 */ /* 0x000fe2000f8e00ff */
[----:B------:R-:W-:Y:S01]  /*1880*/  UIMAD UR6, UR36, 0xa80, UR6 ;  /* 0x00000a80240678a4 */ /* 0x000fe2000f8e0206 */
[----:B------:R-:W-:Y:S01]  /*1890*/  UMOV UR16, UR4 ;  /* 0x0000000400107c82 */ /* 0x000fe20008000000 */
[----:B------:R-:W-:-:S02]  /*18a0*/  UMOV UR17, UR5 ;  /* 0x0000000500117c82 */ /* 0x000fc40008000000 */
[----:B------:R-:W-:Y:S02]  /*18b0*/  UIADD3 UR10, UR6, 0x80, URZ ;  /* 0x00000080060a7890 */ /* 0x000fe4000fffe03f */
[----:B------:R-:W-:Y:S02]  /*18c0*/  UIADD3 UR14, UR6, 0x100, URZ ;  /* 0x00000100060e7890 */ /* 0x000fe4000fffe03f */
[----:B------:R-:W-:Y:S02]  /*18d0*/  UIADD3 UR18, UR6, 0x180, URZ ;  /* 0x0000018006127890 */ /* 0x000fe4000fffe03f */
[----:B------:R-:W-:Y:S01]  /*18e0*/  HGMMA.64x16x16.F32 R72, gdesc[UR4], RZ, !UPT, gsb0 ;  /* 0x00200000044879f0 */ /* 0x000fe2000c0008ff */
[----:B------:R-:W-:Y:S01]  /*18f0*/  UMOV UR19, 0x40000040 ;  /* 0x4000004000137882 */ /* 0x000fe20000000000 */
[----:B------:R-:W-:Y:S01]  /*1900*/  UIADD3 UR22, UR6, 0x200, URZ ;  /* 0x0000020006167890 */ /* 0x000fe2000fffe03f */
[----:B------:R-:W-:Y:S01]  /*1910*/  UMOV UR20, UR4 ;  /* 0x0000000400147c82 */ /* 0x000fe20008000000 */
[----:B------:R-:W-:Y:S01]  /*1920*/  UMOV UR21, UR5 ;  /* 0x0000000500157c82 */ /* 0x000fe20008000000 */
[----:B------:R-:W-:Y:S01]  /*1930*/  UMOV UR23, 0x40000040 ;  /* 0x4000004000177882 */ /* 0x000fe20000000000 */
[----:B------:R-:W-:-:S02]  /*1940*/  UIADD3 UR7, UR6, 0x300, URZ ;  /* 0x0000030006077890 */ /* 0x000fc4000fffe03f */
[----:B------:R-:W-:Y:S01]  /*1950*/  UIADD3 UR26, UR6, 0x204, URZ ;  /* 0x00000204061a7890 */ /* 0x000fe2000fffe03f */
[----:B------:R-:W-:Y:S01]  /*1960*/  UMOV UR27, 0x40000040 ;  /* 0x40000040001b7882 */ /* 0x000fe20000000000 */
        /* <DEDUP_REMOVED lines=14> */
[----:B------:R-:W-:Y:S01]  /*1a50*/  UMOV UR39, 0x40000040 ;  /* 0x4000004000277882 */ /* 0x000fe20000000000 */
[----:B------:R-:W-:-:S02]  /*1a60*/  WARPGROUP.DEPBAR.LE gsb0, 0x0 ;  /* 0x00008000000079c5 */ /* 0x000fc40000010000 */
        /* <DEDUP_REMOVED lines=32> */
[----:B------:R-:W-:Y:S02]  /*1c70*/  UIADD3 UR8, UR4, 0x2, URZ ;  /* 0x0000000204087890 */ /* 0x000fe4000fffe03f */
[----:B------:R-:W-:Y:S01]  /*1c80*/  UIADD3 UR10, UR6, 0x2, URZ ;  /* 0x00000002060a7890 */ /* 0x000fe2000fffe03f */
[----:B------:R-:W-:Y:S01]  /*1c90*/  UMOV UR9, 0x40000040 ;  /* 0x4000004000097882 */ /* 0x000fe20000000000 */
[----:B------:R-:W-:Y:S01]  /*1ca0*/  UMOV UR11, 0x40000040 ;  /* 0x40000040000b7882 */ /* 0x000fe20000000000 */
[----:B------:R-:W-:Y:S02]  /*1cb0*/  UMOV UR13, UR9 ;  /* 0x00000009000d7c82 */ /* 0x000fe40008000000 */
[----:B------:R-:W-:Y:S01]  /*1cc0*/  UMOV UR12, UR8 ;  /* 0x00000008000c7c82 */ /* 0x000fe20008000000 */
[----:B------:R-:W-:Y:S01]  /*1cd0*/  UMOV UR16, UR8 ;  /* 0x0000000800107c82 */ /* 0x000fe20008000000 */
[----:B------:R-:W-:Y:S01]  /*1ce0*/  UMOV UR17, UR9 ;  /* 0x0000000900117c82 */ /* 0x000fe20008000000 */
[----:B------:R-:W-:Y:S01]  /*1cf0*/  UMOV UR20, UR8 ;  /* 0x0000000800147c82 */ /* 0x000fe20008000000 */
[----:B------:R-:W-:Y:S01]  /*1d00*/  UMOV UR21, UR9 ;  /* 0x0000000900157c82 */ /* 0x000fe20008000000 */
[----:B------:R-:W-:-:S02]  /*1d10*/  WARPGROUP.DEPBAR.LE gsb0, 0x0 ;  /* 0x00008000000079c5 */ /* 0x000fc40000010000 */
        /* <DEDUP_REMOVED lines=13> */
[----:B------:R-:W-:Y:S02]  /*1df0*/  UIADD3 UR12, UR4, 0x4, URZ ;  /* 0x00000004040c7890 */ /* 0x000fe4000fffe03f */
[----:B------:R-:W-:Y:S01]  /*1e00*/  UIADD3 UR14, UR6, 0x4, URZ ;  /* 0x00000004060e7890 */ /* 0x000fe2000fffe03f */
[----:B------:R-:W-:Y:S01]  /*1e10*/  UMOV UR13, 0x40000040 ;  /* 0x40000040000d7882 */ /* 0x000fe20000000000 */
[----:B------:R-:W-:Y:S01]  /*1e20*/  UMOV UR15, 0x40000040 ;  /* 0x40000040000f7882 */ /* 0x000fe20000000000 */
[----:B------:R-:W-:Y:S02]  /*1e30*/  UMOV UR25, UR13 ;  /* 0x0000000d00197c82 */ /* 0x000fe40008000000 */
[----:B------:R-:W-:Y:S01]  /*1e40*/  UMOV UR24, UR12 ;  /* 0x0000000c00187c82 */ /* 0x000fe20008000000 */
[----:B------:R-:W-:Y:S02]  /*1e50*/  MOV R0, UR13 ;  /* 0x0000000d00007c02 */ /* 0x000fe40008000f00 */
[----:B01----:R-:W-:Y:S01]  /*1e60*/  MOV R3, UR12 ;  /* 0x0000000c00037c02 */ /* 0x003fe20008000f00 */
        /* <DEDUP_REMOVED lines=67> */
[----:B------:R-:W-:Y:S02]  /*22a0*/  UMOV UR15, 0x40000040 ;  /* 0x40000040000f7882 */ /* 0x000fe40000000000 */
        /* <DEDUP_REMOVED lines=297> */
[----:B------:R-:W-:-:S07]  /*3540*/  UIADD3 UR7, UR6, 0x784, URZ ;  /* 0x0000078406077890 */ /* 0x000fce000fffe03f */
[----:B------:R-:W-:Y:S01]  /*3550*/  UMOV UR38, UR7 ;  /* 0x0000000700267c82 */ /* 0x000fe20008000000 */
[----:B------:R-:W-:Y:S01]  /*3560*/  UIADD3 UR7, UR6, 0x984, URZ ;  /* 0x0000098406077890 */ /* 0x000fe2000fffe03f */
        /* <DEDUP_REMOVED lines=11> */
[----:B------:R-:W-:Y:S02]  /*3620*/  UMOV UR39, 0x40000040 ;  /* 0x4000004000277882 */ /* 0x000fe40000000000 */
        /* <DEDUP_REMOVED lines=31> */
[----:B------:R-:W-:-:S07]  /*3820*/  UIADD3 UR10, UR6, 0x806, URZ ;  /* 0x00000806060a7890 */ /* 0x000fce000fffe03f */
[----:B------:R-:W-:Y:S01]  /*3830*/  UMOV UR38, UR10 ;  /* 0x0000000a00267c82 */ /* 0x000fe20008000000 */
        /* <DEDUP_REMOVED lines=8> */
[----:B------:R-:W-:Y:S01]  /*38c0*/  UIADD3 UR6, UR6, 0xa06, URZ ;  /* 0x00000a0606067890 */ /* 0x000fe2000fffe03f */
[----:B------:R-:W-:Y:S02]  /*38d0*/  WARPGROUP.DEPBAR.LE gsb0, 0x0 ;  /* 0x00008000000079c5 */ /* 0x000fe40000010000 */
[----:B------:R-:W-:-:S06]  /*38e0*/  WARPGROUP.ARRIVE ;  /* 0x00000000000079c5 */ /* 0x000fcc0000000000 */
[----:B------:R-:W-:Y:S01]  /*38f0*/  HGMMA.64x16x16.F32 R64, gdesc[UR12], R64, gsb0 ;  /* 0x002000000c4079f0 */ /* 0x000fe20008000840 */
[----:B------:R-:W-:Y:S02]  /*3900*/  R2UR UR13, R0 ;  /* 0x00000000000d72ca */ /* 0x000fe400000e0000 */
[----:B------:R-:W-:Y:S01]  /*3910*/  R2UR UR12, R3 ;  /* 0x00000000030c72ca */ /* 0x000fe200000e0000 */
[----:B------:R-:W-:Y:S02]  /*3920*/  WARPGROUP.DEPBAR.LE gsb0, 0x0 ;  /* 0x00008000000079c5 */ /* 0x000fe40000010000 */
[----:B------:R-:W-:-:S06]  /*3930*/  WARPGROUP.ARRIVE ;  /* 0x00000000000079c5 */ /* 0x000fcc0000000000 */
[----:B------:R-:W-:Y:S01]  /*3940*/  HGMMA.64x16x16.F32 R56, gdesc[UR36], R56, gsb0 ;  /* 0x00200000243879f0 */ /* 0x000fe20008000838 */
[----:B------:R-:W-:Y:S02]  /*3950*/  R2UR UR36, R4 ;  /* 0x00000000042472ca */ /* 0x000fe400000e0000 */
        /* <DEDUP_REMOVED lines=19> */
.L_x_194:
[----:B------:R-:W-:Y:S01]  /*3a90*/  IMAD.IADD R3, R218, 0x1, R81 ;  /* 0x00000001da037824 */ /* 0x000fe200078e0251 */
[----:B------:R-:W-:Y:S01]  /*3aa0*/  P2R R80, PR, RZ, 0x1 ;  /* 0x00000001ff507803 */ /* 0x000fe20000000000 */
[----:B------:R-:W-:Y:S02]  /*3ab0*/  ULDC UR6, c[0x0][0x988] ;  /* 0x0002620000067ab9 */ /* 0x000fe40000000800 */
[----:B------:R-:W-:-:S05]  /*3ac0*/  IMAD R3, R120, -0x70, R3 ;  /* 0xffffff9078037824 */ /* 0x000fca00078e0203 */
[C---:B------:R-:W-:Y:S02]  /*3ad0*/  ISETP.GT.AND P6, PT, R3.reuse, RZ, PT ;  /* 0x000000ff0300720c */ /* 0x040fe40003fc4270 */
[C---:B------:R-:W-:Y:S02]  /*3ae0*/  ISETP.GT.AND P5, PT, R3.reuse, 0x1, PT ;  /* 0x000000010300780c */ /* 0x040fe40003fa4270 */
[----:B------:R-:W-:Y:S02]  /*3af0*/  ISETP.GT.AND P4, PT, R3, 0x8, PT ;  /* 0x000000080300780c */ /* 0x000fe40003f84270 */
[----:B------:R-:W-:Y:S02]  /*3b00*/  FSEL R83, R72, -INF , P6 ;  /* 0xff80000048537808 */ /* 0x000fe40003000000 */
[----:B------:R-:W-:Y:S02]  /*3b10*/  FSEL R73, R73, -INF , P5 ;  /* 0xff80000049497808 */ /* 0x000fe40002800000 */
[----:B------:R-:W-:-:S02]  /*3b20*/  ISETP.GT.AND P3, PT, R3, 0x9, PT ;  /* 0x000000090300780c */ /* 0x000fc40003f64270 */
[----:B------:R-:W-:Y:S02]  /*3b30*/  FSEL R85, R76, -INF , P4 ;  /* 0xff8000004c557808 */ /* 0x000fe40002000000 */
[----:B------:R-:W-:Y:S02]  /*3b40*/  FMNMX.FTZ R0, R83, R73, !PT ;  /* 0x0000004953007209 */ /* 0x000fe40007810000 */
[----:B------:R-:W-:Y:S02]  /*3b50*/  ISETP.GT.AND P1, PT, R3, 0x10, PT ;  /* 0x000000100300780c */ /* 0x000fe40003f24270 */
[----:B------:R-:W-:Y:S02]  /*3b60*/  FSEL R77, R77, -INF , P3 ;  /* 0xff8000004d4d7808 */ /* 0x000fe40001800000 */
[----:B------:R-:W-:Y:S02]  /*3b70*/  FMNMX.FTZ R0, R85, R0, !PT ;  /* 0x0000000055007209 */ /* 0x000fe40007810000 */
[----:B------:R-:W-:-:S02]  /*3b80*/  ISETP.GT.AND P2, PT, R3, 0x11, PT ;  /* 0x000000110300780c */ /* 0x000fc40003f44270 */
[----:B------:R-:W-:Y:S02]  /*3b90*/  FSEL R87, R64, -INF , P1 ;  /* 0xff80000040577808 */ /* 0x000fe40000800000 */
[----:B------:R-:W-:Y:S02]  /*3ba0*/  FMNMX.FTZ R0, R77, R0, !PT ;  /* 0x000000004d007209 */ /* 0x000fe40007810000 */
[----:B------:R-:W-:Y:S02]  /*3bb0*/  FSEL R5, R74, -INF , P6 ;  /* 0xff8000004a057808 */ /* 0x000fe40003000000 */
[----:B------:R-:W-:Y:S02]  /*3bc0*/  ISETP.GT.AND P6, PT, R3, 0x18, PT ;  /* 0x000000180300780c */ /* 0x000fe40003fc4270 */
[----:B------:R-:W-:Y:S02]  /*3bd0*/  FSEL R65, R65, -INF , P2 ;  /* 0xff80000041417808 */ /* 0x000fe40001000000 */
[----:B------:R-:W-:-:S02]  /*3be0*/  FMNMX.FTZ R0, R87, R0, !PT ;  /* 0x0000000057007209 */ /* 0x000fc40007810000 */
[----:B------:R-:W-:Y:S02]  /*3bf0*/  FSEL R75, R75, -INF , P5 ;  /* 0xff8000004b4b7808 */ /* 0x000fe40002800000 */
[----:B------:R-:W-:Y:S02]  /*3c00*/  ISETP.GT.AND P5, PT, R3, 0x19, PT ;  /* 0x000000190300780c */ /* 0x000fe40003fa4270 */
[----:B------:R-:W-:Y:S02]  /*3c10*/  FSEL R89, R68, -INF , P6 ;  /* 0xff80000044597808 */ /* 0x000fe40003000000 */
[----:B------:R-:W-:Y:S02]  /*3c20*/  FMNMX.FTZ R0, R65, R0, !PT ;  /* 0x0000000041007209 */ /* 0x000fe40007810000 */
[----:B------:R-:W-:Y:S02]  /*3c30*/  FSEL R9, R78, -INF , P4 ;  /* 0xff8000004e097808 */ /* 0x000fe40002000000 */
        /* <DEDUP_REMOVED lines=43> */
[----:B------:R-:W-:Y:S02]  /*3ef0*/  ISETP.GT.AND P0, PT, R3, 0x49, PT ;  /* 0x000000490300780c */ /* 0x000fe40003f04270 */
[----:B------:R-:W-:Y:S02]  /*3f00*/  FSEL R111, R44, -INF , P6 ;  /* 0xff8000002c6f7808 */ /* 0x000fe40003000000 */
[----:B------:R-:W-:Y:S02]  /*3f10*/  FMNMX.FTZ R0, R107, R0, !PT ;  /* 0x000000006b007209 */ /* 0x000fe40007810000 */
[----:B------:R-:W-:Y:S02]  /*3f20*/  FSEL R51, R51, -INF , P5 ;  /* 0xff80000033337808 */ /* 0x000fe40002800000 */
[----:B------:R-:W-:Y:S02]  /*3f30*/  ISETP.GT.AND P5, PT, R3, 0x50, PT ;  /* 0x000000500300780c */ /* 0x000fe40003fa4270 */
[----:B------:R-:W-:-:S02]  /*3f40*/  FSEL R113, R45, -INF , P0 ;  /* 0xff8000002d717808 */ /* 0x000fc40000000000 */
[----:B------:R-:W-:Y:S02]  /*3f50*/  FMNMX.FTZ R0, R111, R0, !PT ;  /* 0x000000006f007209 */ /* 0x000fe40007810000 */
        /* <DEDUP_REMOVED lines=12> */
[----:B------:R-:W-:Y:S02]  /*4020*/  FSEL R121, R37, -INF , P2 ;  /* 0xff80000025797808 */ /* 0x000fe40001000000 */
[----:B------:R-:W-:Y:S02]  /*4030*/  FMNMX.FTZ R0, R119, R0, !PT ;  /* 0x0000000077007209 */ /* 0x000fe40007810000 */
[----:B------:R-:W-:Y:S02]  /*4040*/  ISETP.GT.AND P3, PT, R3, 0x60, PT ;  /* 0x000000600300780c */ /* 0x000fe40003f64270 */
[----:B------:R-:W-:Y:S02]  /*4050*/  FSEL R41, R54, -INF , P4 ;  /* 0xff80000036297808 */ /* 0x000fe40002000000 */
[----:B------:R-:W-:-:S02]  /*4060*/  FSEL R123, R24, -INF , P3 ;  /* 0xff800000187b7808 */ /* 0x000fc40001800000 */
[----:B------:R-:W-:Y:S02]  /*4070*/  FMNMX.FTZ R0, R121, R0, !PT ;  /* 0x0000000079007209 */ /* 0x000fe40007810000 */
[----:B------:R-:W-:Y:S02]  /*4080*/  ISETP.GT.AND P4, PT, R3, 0x61, PT ;  /* 0x000000610300780c */ /* 0x000fe40003f84270 */
[----:B------:R-:W-:Y:S02]  /*4090*/  FMNMX.FTZ R0, R123, R0, !PT ;  /* 0x000000007b007209 */ /* 0x000fe40007810000 */
[----:B------:R-:W-:Y:S02]  /*40a0*/  FSEL R125, R25, -INF , P4 ;  /* 0xff800000197d7808 */ /* 0x000fe40002000000 */
[----:B------:R-:W-:Y:S02]  /*40b0*/  ISETP.GT.AND P5, PT, R3, 0x68, PT ;  /* 0x000000680300780c */ /* 0x000fe40003fa4270 */
[----:B------:R-:W-:-:S02]  /*40c0*/  FMNMX.FTZ R0, R125, R0, !PT ;  /* 0x000000007d007209 */ /* 0x000fc40007810000 */
[----:B------:R-:W-:Y:S02]  /*40d0*/  FSEL R127, R28, -INF , P5 ;  /* 0xff8000001c7f7808 */ /* 0x000fe40002800000 */
[----:B------:R-:W-:Y:S02]  /*40e0*/  ISETP.GT.AND P6, PT, R3, 0x69, PT ;  /* 0x000000690300780c */ /* 0x000fe40003fc4270 */
[----:B------:R-:W-:Y:S02]  /*40f0*/  FMNMX.FTZ R0, R127, R0, !PT ;  /* 0x000000007f007209 */ /* 0x000fe40007810000 */
[----:B------:R-:W-:Y:S02]  /*4100*/  FSEL R129, R29, -INF , P6 ;  /* 0xff8000001d817808 */ /* 0x000fe40003000000 */
[----:B------:R-:W-:Y:S02]  /*4110*/  P2R R14, PR, RZ, 0x4 ;  /* 0x00000004ff0e7803 */ /* 0x000fe40000000000 */
[----:B------:R-:W-:Y:S01]  /*4120*/  FMNMX.FTZ R6, R129, R0, !PT ;  /* 0x0000000081067209 */ /* 0x000fe20007810000 */
[----:B------:R-:W-:Y:S01]  /*4130*/  IMAD.U32 R0, RZ, RZ, UR6 ;  /* 0x00000006ff007e24 */ /* 0x000fe2000f8e00ff */
[----:B------:R-:W-:-:S02]  /*4140*/  ISETP.GT.AND P2, PT, R3, 0x48, PT ;  /* 0x000000480300780c */ /* 0x000fc40003f44270 */
[----:B------:R-:W-:Y:S01]  /*4150*/  P2R R20, PR, RZ, 0x2 ;  /* 0x00000002ff147803 */ /* 0x000fe20000000000 */
[----:B------:R-:W0:Y:S01]  /*4160*/  SHFL.BFLY PT, R25, R6, 0x2, 0x1f ;  /* 0x0c401f0006197f89 */ /* 0x000e2200000e0000 */
[C---:B------:R-:W-:Y:S02]  /*4170*/  ISETP.GT.AND P1, PT, R3.reuse, 0x49, PT ;  /* 0x000000490300780c */ /* 0x040fe40003f24270 */
[----:B------:R-:W-:Y:S02]  /*4180*/  FSEL R109, R46, -INF , P2 ;  /* 0xff8000002e6d7808 */ /* 0x000fe40001000000 */
[----:B------:R-:W-:Y:S02]  /*4190*/  P2R R32, PR, RZ, 0x1 ;  /* 0x00000001ff207803 */ /* 0x000fe40000000000 */
[----:B------:R-:W-:Y:S02]  /*41a0*/  ISETP.GT.AND P0, PT, R3, 0x50, PT ;  /* 0x000000500300780c */ /* 0x000fe40003f04270 */
[----:B------:R-:W-:-:S02]  /*41b0*/  FSEL R57, R47, -INF , P1 ;  /* 0xff8000002f397808 */ /* 0x000fc40000800000 */
[----:B------:R-:W-:Y:S02]  /*41c0*/  P2R R12, PR, RZ, 0x8 ;  /* 0x00000008ff0c7803 */ /* 0x000fe40000000000 */
[----:B------:R-:W-:Y:S02]  /*41d0*/  FSEL R29, R34, -INF , P0 ;  /* 0xff800000221d7808 */ /* 0x000fe40000000000 */
[----:B------:R-:W-:Y:S02]  /*41e0*/  ISETP.NE.AND P0, PT, R32, RZ, PT ;  /* 0x000000ff2000720c */ /* 0x000fe40003f05270 */
[----:B------:R-:W-:Y:S02]  /*41f0*/  ISETP.NE.AND P1, PT, R20, RZ, PT ;  /* 0x000000ff1400720c */ /* 0x000fe40003f25270 */
[----:B------:R-:W-:Y:S02]  /*4200*/  FSEL R35, R35, -INF , P0 ;  /* 0xff80000023237808 */ /* 0x000fe40000000000 */
[----:B------:R-:W-:-:S02]  /*4210*/  ISETP.NE.AND P2, PT, R14, RZ, PT ;  /* 0x000000ff0e00720c */ /* 0x000fc40003f45270 */
[----:B------:R-:W-:Y:S02]  /*4220*/  FSEL R27, R27, -INF , P4 ;  /* 0xff8000001b1b7808 */ /* 0x000fe40002000000 */
[----:B0-----:R-:W-:Y:S02]  /*4230*/  FMNMX.FTZ R25, R6, R25, !PT ;  /* 0x0000001906197209 */ /* 0x001fe40007810000 */
[----:B------:R-:W-:Y:S02]  /*4240*/  FMNMX.FTZ R6, R5, R75, !PT ;  /* 0x0000004b05067209 */ /* 0x000fe40007810000 */
[----:B------:R-:W-:Y:S01]  /*4250*/  FSEL R39, R39, -INF , P2 ;  /* 0xff80000027277808 */ /* 0x000fe20001000000 */
[----:B------:R-:W0:Y:S01]  /*4260*/  SHFL.BFLY PT, R4, R25, 0x1, 0x1f ;  /* 0x0c201f0019047f89 */ /* 0x000e2200000e0000 */
[----:B------:R-:W-:Y:S02]  /*4270*/  FMNMX.FTZ R6, R9, R6, !PT ;  /* 0x0000000609067209 */ /* 0x000fe40007810000 */
[----:B------:R-:W-:-:S02]  /*4280*/  FSEL R31, R31, -INF , P6 ;  /* 0xff8000001f1f7808 */ /* 0x000fc40003000000 */
[----:B------:R-:W-:Y:S02]  /*4290*/  FMNMX.FTZ R6, R79, R6, !PT ;  /* 0x000000064f067209 */ /* 0x000fe40007810000 */
[----:B------:R-:W-:Y:S02]  /*42a0*/  ISETP.GE.AND P2, PT, R81, 0x71, PT ;  /* 0x000000715100780c */ /* 0x000fe40003f46270 */
[----:B------:R-:W-:Y:S02]  /*42b0*/  FMNMX.FTZ R6, R11, R6, !PT ;  /* 0x000000060b067209 */ /* 0x000fe40007810000 */
[----:B------:R-:W-:Y:S02]  /*42c0*/  ISETP.NE.AND P0, PT, R80, RZ, PT ;  /* 0x000000ff5000720c */ /* 0x000fe40003f05270 */
[----:B------:R-:W-:Y:S02]  /*42d0*/  CS2R R80, SRZ ;  /* 0x0000000000507805 */ /* 0x000fe4000001ff00 */
        /* <DEDUP_REMOVED lines=18> */
[--C-:B------:R-:W-:Y:S01]  /*4400*/  FFMA.FTZ R25, R73, R0, -R10.reuse ;  /* 0x0000000049197223 */ /* 0x100fe2000001080a */
[----:B------:R-:W-:Y:S01]  /*4410*/  FSEL R61, R26, -INF , P3 ;  /* 0xff8000001a3d7808 */ /* 0x000fe20001800000 */
[----:B------:R0:W-:Y:S01]  /*4420*/  MUFU.EX2 R73, R3 ;  /* 0x0000000300497308 */ /* 0x0001e20000000800 */
[----:B------:R-:W-:Y:S01]  /*4430*/  FMNMX.FTZ R6, R41, R6, !PT ;  /* 0x0000000629067209 */ /* 0x000fe20007810000 */
[-CC-:B------:R-:W-:Y:S01]  /*4440*/  FFMA.FTZ R200, R83, R0.reuse, -R10.reuse ;  /* 0x0000000053c87223 */ /* 0x180fe2000001080a */
[----:B------:R-:W-:Y:S01]  /*4450*/  FSEL R69, R30, -INF , P5 ;  /* 0xff8000001e457808 */ /* 0x000fe20002800000 */
[--C-:B------:R-:W-:Y:S01]  /*4460*/  FFMA.FTZ R202, R85, R0, -R10.reuse ;  /* 0x0000000055ca7223 */ /* 0x100fe2000001080a */
[----:B------:R-:W-:Y:S01]  /*4470*/  FMNMX.FTZ R6, R55, R6, !PT ;  /* 0x0000000637067209 */ /* 0x000fe20007810000 */
[-CC-:B------:R-:W-:Y:S01]  /*4480*/  FFMA.FTZ R33, R77, R0.reuse, -R10.reuse ;  /* 0x000000004d217223 */ /* 0x180fe2000001080a */
[--C-:B------:R-:W-:Y:S01]  /*4490*/  FFMA.FTZ R196, R87, R0, -R10.reuse ;  /* 0x0000000057c47223 */ /* 0x100fe2000001080a */
[----:B------:R-:W-:Y:S01]  /*44a0*/  MUFU.EX2 R200, R200 ;  /* 0x000000c800c87308 */ /* 0x000fe20000000800 */
[----:B------:R-:W-:Y:S01]  /*44b0*/  FMNMX.FTZ R6, R45, R6, !PT ;  /* 0x000000062d067209 */ /* 0x000fe20007810000 */
[-CC-:B------:R-:W-:Y:S01]  /*44c0*/  FFMA.FTZ R198, R89, R0.reuse, -R10.reuse ;  /* 0x0000000059c67223 */ /* 0x180fe2000001080a */
[-CC-:B------:R-:W-:Y:S01]  /*44d0*/  FFMA.FTZ R192, R91, R0.reuse, -R10.reuse ;  /* 0x000000005bc07223 */ /* 0x180fe2000001080a */
[--C-:B------:R-:W-:Y:S01]  /*44e0*/  FFMA.FTZ R53, R93, R0, -R10.reuse ;  /* 0x000000005d357223 */ /* 0x100fe2000001080a */
[----:B------:R-:W-:Y:S01]  /*44f0*/  FMNMX.FTZ R6, R43, R6, !PT ;  /* 0x000000062b067209 */ /* 0x000fe20007810000 */
[-CC-:B------:R-:W-:Y:S01]  /*4500*/  FFMA.FTZ R194, R95, R0.reuse, -R10.reuse ;  /* 0x000000005fc27223 */ /* 0x180fe2000001080a */
[--C-:B------:R-:W-:Y:S01]  /*4510*/  FFMA.FTZ R97, R97, R0, -R10.reuse ;  /* 0x0000000061617223 */ /* 0x100fe2000001080a */
[----:B------:R-:W1:Y:S01]  /*4520*/  MUFU.EX2 R25, R25 ;  /* 0x0000001900197308 */ /* 0x000e620000000800 */
[----:B------:R-:W-:Y:S01]  /*4530*/  FMNMX.FTZ R6, R109, R6, !PT ;  /* 0x000000066d067209 */ /* 0x000fe20007810000 */
[-CC-:B------:R-:W-:Y:S01]  /*4540*/  FFMA.FTZ R99, R99, R0.reuse, -R10.reuse ;  /* 0x0000000063637223 */ /* 0x180fe2000001080a */
[-CC-:B------:R-:W-:Y:S01]  /*4550*/  FFMA.FTZ R101, R101, R0.reuse, -R10.reuse ;  /* 0x0000000065657223 */ /* 0x180fe2000001080a */
[--C-:B------:R-:W-:Y:S01]  /*4560*/  FFMA.FTZ R103, R103, R0, -R10.reuse ;  /* 0x0000000067677223 */ /* 0x100fe2000001080a */
[----:B------:R-:W-:Y:S01]  /*4570*/  FMNMX.FTZ R6, R57, R6, !PT ;  /* 0x0000000639067209 */ /* 0x000fe20007810000 */
[-CC-:B------:R-:W-:Y:S01]  /*4580*/  FFMA.FTZ R105, R105, R0.reuse, -R10.reuse ;  /* 0x0000000069697223 */ /* 0x180fe2000001080a */
[--C-:B------:R-:W-:Y:S01]  /*4590*/  FFMA.FTZ R107, R107, R0, -R10.reuse ;  /* 0x000000006b6b7223 */ /* 0x100fe2000001080a */
[----:B------:R-:W2:Y:S01]  /*45a0*/  MUFU.EX2 R202, R202 ;  /* 0x000000ca00ca7308 */ /* 0x000ea20000000800 */
[----:B------:R-:W-:Y:S01]  /*45b0*/  FMNMX.FTZ R6, R29, R6, !PT ;  /* 0x000000061d067209 */ /* 0x000fe20007810000 */
[-CC-:B------:R-:W-:Y:S01]  /*45c0*/  FFMA.FTZ R111, R111, R0.reuse, -R10.reuse ;  /* 0x000000006f6f7223 */ /* 0x180fe2000001080a */
[-CC-:B------:R-:W-:Y:S01]  /*45d0*/  FFMA.FTZ R113, R113, R0.reuse, -R10.reuse ;  /* 0x0000000071717223 */ /* 0x180fe2000001080a */
[--C-:B------:R-:W-:Y:S01]  /*45e0*/  FFMA.FTZ R115, R115, R0, -R10.reuse ;  /* 0x0000000073737223 */ /* 0x100fe2000001080a */
[----:B------:R-:W-:Y:S01]  /*45f0*/  FMNMX.FTZ R6, R35, R6, !PT ;  /* 0x0000000623067209 */ /* 0x000fe20007810000 */
[-CC-:B------:R-:W-:Y:S01]  /*4600*/  FFMA.FTZ R117, R117, R0.reuse, -R10.reuse ;  /* 0x0000000075757223 */ /* 0x180fe2000001080a */
[--C-:B------:R-:W-:Y:S01]  /*4610*/  FFMA.FTZ R119, R119, R0, -R10.reuse ;  /* 0x0000000077777223 */ /* 0x100fe2000001080a */
[----:B------:R-:W3:Y:S01]  /*4620*/  MUFU.EX2 R33, R33 ;  /* 0x0000002100217308 */ /* 0x000ee20000000800 */
[----:B------:R-:W-:Y:S01]  /*4630*/  FMNMX.FTZ R6, R65, R6, !PT ;  /* 0x0000000641067209 */ /* 0x000fe20007810000 */
[-CC-:B------:R-:W-:Y:S01]  /*4640*/  FFMA.FTZ R121, R121, R0.reuse, -R10.reuse ;  /* 0x0000000079797223 */ /* 0x180fe2000001080a */
[-CC-:B------:R-:W-:Y:S01]  /*4650*/  FFMA.FTZ R123, R123, R0.reuse, -R10.reuse ;  /* 0x000000007b7b7223 */ /* 0x180fe2000001080a */
[--C-:B------:R-:W-:Y:S01]  /*4660*/  FFMA.FTZ R125, R125, R0, -R10.reuse ;  /* 0x000000007d7d7223 */ /* 0x100fe2000001080a */
[----:B------:R-:W-:Y:S01]  /*4670*/  FMNMX.FTZ R6, R39, R6, !PT ;  /* 0x0000000627067209 */ /* 0x000fe20007810000 */
[-CC-:B------:R-:W-:Y:S01]  /*4680*/  FFMA.FTZ R127, R127, R0.reuse, -R10.reuse ;  /* 0x000000007f7f7223 */ /* 0x180fe2000001080a */
[----:B------:R-:W-:Y:S01]  /*4690*/  FFMA.FTZ R10, R129, R0, -R10 ;  /* 0x00000000810a7223 */ /* 0x000fe2000001080a */
[----:B------:R-:W4:Y:S01]  /*46a0*/  MUFU.EX2 R196, R196 ;  /* 0x000000c400c47308 */ /* 0x000f220000000800 */
[----:B------:R-:W-:-:S02]  /*46b0*/  FMNMX.FTZ R6, R61, R6, !PT ;  /* 0x000000063d067209 */ /* 0x000fc40007810000 */
[----:B------:R-:W-:Y:S02]  /*46c0*/  CS2R R94, SRZ ;  /* 0x00000000005e7805 */ /* 0x000fe4000001ff00 */
[----:B------:R-:W-:Y:S02]  /*46d0*/  CS2R R92, SRZ ;  /* 0x00000000005c7805 */ /* 0x000fe4000001ff00 */
[----:B------:R-:W-:Y:S02]  /*46e0*/  CS2R R90, SRZ ;  /* 0x00000000005a7805 */ /* 0x000fe4000001ff00 */
[----:B------:R-:W-:Y:S02]  /*46f0*/  FMNMX.FTZ R6, R27, R6, !PT ;  /* 0x000000061b067209 */ /* 0x000fe40007810000 */
[----:B------:R-:W-:Y:S02]  /*4700*/  CS2R R88, SRZ ;  /* 0x0000000000587805 */ /* 0x000fe4000001ff00 */
[----:B------:R-:W-:Y:S01]  /*4710*/  CS2R R86, SRZ ;  /* 0x0000000000567805 */ /* 0x000fe2000001ff00 */
[----:B------:R-:W5:Y:S01]  /*4720*/  MUFU.EX2 R37, R37 ;  /* 0x0000002500257308 */ /* 0x000f620000000800 */
[----:B------:R-:W-:-:S02]  /*4730*/  FMNMX.FTZ R6, R69, R6, !PT ;  /* 0x0000000645067209 */ /* 0x000fc40007810000 */
[----:B------:R-:W-:Y:S02]  /*4740*/  CS2R R84, SRZ ;  /* 0x0000000000547805 */ /* 0x000fe4000001ff00 */
[----:B------:R-:W-:Y:S02]  /*4750*/  CS2R R82, SRZ ;  /* 0x0000000000527805 */ /* 0x000fe4000001ff00 */
[----:B------:R-:W-:Y:S02]  /*4760*/  CS2R R76, SRZ ;  /* 0x00000000004c7805 */ /* 0x000fe4000001ff00 */
[----:B------:R-:W-:Y:S01]  /*4770*/  FMNMX.FTZ R6, R31, R6, !PT ;  /* 0x000000061f067209 */ /* 0x000fe20007810000 */
[----:B------:R-:W-:Y:S04]  /*4780*/  MUFU.EX2 R198, R198 ;  /* 0x000000c600c67308 */ /* 0x000fe80000000800 */
[----:B0-----:R-:W0:Y:S04]  /*4790*/  SHFL.BFLY PT, R3, R6, 0x2, 0x1f ;  /* 0x0c401f0006037f89 */ /* 0x001e2800000e0000 */
[----:B------:R-:W-:Y:S08]  /*47a0*/  MUFU.EX2 R47, R47 ;  /* 0x0000002f002f7308 */ /* 0x000ff00000000800 */
[----:B------:R-:W-:Y:S08]  /*47b0*/  MUFU.EX2 R192, R192 ;  /* 0x000000c000c07308 */ /* 0x000ff00000000800 */
[----:B------:R-:W-:Y:S01]  /*47c0*/  MUFU.EX2 R53, R53 ;  /* 0x0000003500357308 */ /* 0x000fe20000000800 */
[----:B0-----:R-:W-:-:S05]  /*47d0*/  FMNMX.FTZ R8, R6, R3, !PT ;  /* 0x0000000306087209 */ /* 0x001fca0007810000 */
[----:B------:R-:W0:Y:S02]  /*47e0*/  SHFL.BFLY PT, R3, R8, 0x1, 0x1f ;  /* 0x0c201f0008037f89 */ /* 0x000e2400000e0000 */
[----:B------:R-:W-:Y:S08]  /*47f0*/  MUFU.EX2 R194, R194 ;  /* 0x000000c200c27308 */ /* 0x000ff00000000800 */
[----:B------:R-:W-:Y:S08]  /*4800*/  MUFU.EX2 R97, R97 ;  /* 0x0000006100617308 */ /* 0x000ff00000000800 */
[----:B------:R1:W-:Y:S01]  /*4810*/  MUFU.EX2 R188, R99 ;  /* 0x0000006300bc7308 */ /* 0x0003e20000000800 */
[----:B0-----:R-:W-:-:S07]  /*4820*/  FMNMX.FTZ R3, R8, R3, !PT ;  /* 0x0000000308037209 */ /* 0x001fce0007810000 */
[----:B------:R-:W-:Y:S01]  /*4830*/  MUFU.EX2 R101, R101 ;  /* 0x0000006500657308 */ /* 0x000fe20000000800 */
[----:B-1----:R-:W-:Y:S02]  /*4840*/  CS2R R98, SRZ ;  /* 0x0000000000627805 */ /* 0x002fe4000001ff00 */
[C---:B------:R-:W-:Y:S01]  /*4850*/  FSETP.NEU.FTZ.AND P1, PT, R3.reuse, -INF , PT ;  /* 0xff8000000300780b */ /* 0x040fe20003f3d000 */
[----:B------:R-:W-:-:S04]  /*4860*/  FMUL.FTZ R6, R3, R0 ;  /* 0x0000000003067220 */ /* 0x000fc80000410000 */
[----:B------:R-:W-:Y:S01]  /*4870*/  MUFU.EX2 R190, R103 ;  /* 0x0000006700be7308 */ /* 0x000fe20000000800 */
[----:B------:R-:W-:Y:S02]  /*4880*/  FSEL R6, R6, RZ, P1 ;  /* 0x000000ff06067208 */ /* 0x000fe40000800000 */
[----:B------:R-:W-:-:S03]  /*4890*/  ISETP.NE.AND P1, PT, R18, RZ, PT ;  /* 0x000000ff1200720c */ /* 0x000fc60003f25270 */
        /* <DEDUP_REMOVED lines=12> */
[----:B------:R-:W1:Y:S01]  /*4960*/  MUFU.EX2 R8, R75 ;  /* 0x0000004b00087308 */ /* 0x000e620000000800 */
[----:B0-----:R-:W-:Y:S01]  /*4970*/  FADD.FTZ R5, R200, R25 ;  /* 0x00000019c8057221 */ /* 0x001fe20000010000 */
[-CC-:B------:R-:W-:Y:S01]  /*4980*/  FFMA.FTZ R21, R21, R0.reuse, -R6.reuse ;  /* 0x0000000015157223 */ /* 0x180fe20000010806 */
[-CC-:B------:R-:W-:Y:S01]  /*4990*/  FFMA.FTZ R43, R43, R0.reuse, -R6.reuse ;  /* 0x000000002b2b7223 */ /* 0x180fe20000010806 */
[-CC-:B------:R-:W-:Y:S01]  /*49a0*/  FFMA.FTZ R63, R63, R0.reuse, -R6.reuse ;  /* 0x000000003f3f7223 */ /* 0x180fe20000010806 */
[----:B--2---:R-:W-:Y:S01]  /*49b0*/  FADD.FTZ R30, R202, R5 ;  /* 0x00000005ca1e7221 */ /* 0x004fe20000010000 */
[-CC-:B------:R-:W-:Y:S01]  /*49c0*/  FFMA.FTZ R49, R49, R0.reuse, -R6.reuse ;  /* 0x0000000031317223 */ /* 0x180fe20000010806 */
[-C--:B------:R-:W-:Y:S01]  /*49d0*/  FFMA.FTZ R41, R41, R0.reuse, -R6 ;  /* 0x0000000029297223 */ /* 0x080fe20000010806 */
[----:B------:R-:W0:Y:S01]  /*49e0*/  MUFU.EX2 R9, R9 ;  /* 0x0000000900097308 */ /* 0x000e220000000800 */
[----:B---3--:R-:W-:Y:S01]  /*49f0*/  FADD.FTZ R5, R33, R30 ;  /* 0x0000001e21057221 */ /* 0x008fe20000010000 */
[-CC-:B------:R-:W-:Y:S01]  /*4a00*/  FFMA.FTZ R55, R55, R0.reuse, -R6.reuse ;  /* 0x0000000037377223 */ /* 0x180fe20000010806 */
[-CC-:B------:R-:W-:Y:S01]  /*4a10*/  FFMA.FTZ R45, R45, R0.reuse, -R6.reuse ;  /* 0x000000002d2d7223 */ /* 0x180fe20000010806 */
[-CC-:B------:R-:W-:Y:S01]  /*4a20*/  FFMA.FTZ R109, R109, R0.reuse, -R6.reuse ;  /* 0x000000006d6d7223 */ /* 0x180fe20000010806 */
[----:B----4-:R-:W-:Y:S01]  /*4a30*/  FADD.FTZ R32, R196, R5 ;  /* 0x00000005c4207221 */ /* 0x010fe20000010000 */
[-CC-:B------:R-:W-:Y:S01]  /*4a40*/  FFMA.FTZ R57, R57, R0.reuse, -R6.reuse ;  /* 0x0000000039397223 */ /* 0x180fe20000010806 */
[-C--:B------:R-:W-:Y:S01]  /*4a50*/  FFMA.FTZ R29, R29, R0.reuse, -R6 ;  /* 0x000000001d1d7223 */ /* 0x080fe20000010806 */
[----:B------:R2:W3:Y:S01]  /*4a60*/  MUFU.EX2 R12, R79 ;  /* 0x0000004f000c7308 */ /* 0x0004e20000000800 */
[----:B-----5:R-:W-:Y:S01]  /*4a70*/  FADD.FTZ R5, R37, R32 ;  /* 0x0000002025057221 */ /* 0x020fe20000010000 */
[----:B-1----:R-:W-:Y:S01]  /*4a80*/  FADD.FTZ R32, R201, R8 ;  /* 0x00000008c9207221 */ /* 0x002fe20000010000 */
[-CC-:B------:R-:W-:Y:S01]  /*4a90*/  FFMA.FTZ R35, R35, R0.reuse, -R6.reuse ;  /* 0x0000000023237223 */ /* 0x180fe20000010806 */
[-CC-:B------:R-:W-:Y:S01]  /*4aa0*/  FFMA.FTZ R65, R65, R0.reuse, -R6.reuse ;  /* 0x0000000041417223 */ /* 0x180fe20000010806 */
[----:B------:R-:W-:Y:S01]  /*4ab0*/  FADD.FTZ R34, R198, R5 ;  /* 0x00000005c6227221 */ /* 0x000fe20000010000 */
[-CC-:B------:R-:W-:Y:S01]  /*4ac0*/  FFMA.FTZ R39, R39, R0.reuse, -R6.reuse ;  /* 0x0000000027277223 */ /* 0x180fe20000010806 */
[-C--:B------:R-:W-:Y:S01]  /*4ad0*/  FFMA.FTZ R61, R61, R0.reuse, -R6 ;  /* 0x000000003d3d7223 */ /* 0x080fe20000010806 */
[----:B------:R-:W-:Y:S01]  /*4ae0*/  MUFU.EX2 R11, R11 ;  /* 0x0000000b000b7308 */ /* 0x000fe20000000800 */
[----:B0-----:R-:W-:Y:S01]  /*4af0*/  FADD.FTZ R5, R9, R32 ;  /* 0x0000002009057221 */ /* 0x001fe20000010000 */
[-CC-:B------:R-:W-:Y:S01]  /*4b00*/  FFMA.FTZ R27, R27, R0.reuse, -R6.reuse ;  /* 0x000000001b1b7223 */ /* 0x180fe20000010806 */
[-CC-:B------:R-:W-:Y:S01]  /*4b10*/  FFMA.FTZ R69, R69, R0.reuse, -R6.reuse ;  /* 0x0000000045457223 */ /* 0x180fe20000010806 */
[----:B------:R-:W-:Y:S01]  /*4b20*/  FFMA.FTZ R31, R31, R0, -R6 ;  /* 0x000000001f1f7223 */ /* 0x000fe20000010806 */
[----:B------:R-:W-:-:S02]  /*4b30*/  F2FP.F16.F32.PACK_AB R200, R25, R200 ;  /* 0x000000c819c8723e */ /* 0x000fc400000000ff */
[----:B------:R-:W-:Y:S02]  /*4b40*/  CS2R R102, SRZ ;  /* 0x0000000000667805 */ /* 0x000fe4000001ff00 */
[----:B------:R-:W-:Y:S01]  /*4b50*/  F2FP.F16.F32.PACK_AB R201, R8, R201 ;  /* 0x000000c908c9723e */ /* 0x000fe200000000ff */
[----:B------:R0:W1:Y:S01]  /*4b60*/  MUFU.EX2 R14, R67 ;  /* 0x00000043000e7308 */ /* 0x0000620000000800 */
[----:B------:R-:W-:Y:S02]  /*4b70*/  F2FP.F16.F32.PACK_AB R202, R33, R202 ;  /* 0x000000ca21ca723e */ /* 0x000fe400000000ff */
[----:B--2---:R-:W-:Y:S02]  /*4b80*/  CS2R R78, SRZ ;  /* 0x00000000004e7805 */ /* 0x004fe4000001ff00 */
[----:B------:R-:W-:Y:S02]  /*4b90*/  F2FP.F16.F32.PACK_AB R196, R37, R196 ;  /* 0x000000c425c4723e */ /* 0x000fe400000000ff */
[----:B------:R-:W-:-:S02]  /*4ba0*/  CS2R R74, SRZ ;  /* 0x00000000004a7805 */ /* 0x000fc4000001ff00 */
[----:B------:R-:W-:Y:S02]  /*4bb0*/  F2FP.F16.F32.PACK_AB R198, R47, R198 ;  /* 0x000000c62fc6723e */ /* 0x000fe400000000ff */
[----:B---3--:R-:W-:Y:S01]  /*4bc0*/  F2FP.F16.F32.PACK_AB R203, R12, R9 ;  /* 0x000000090ccb723e */ /* 0x008fe200000000ff */
[----:B------:R-:W-:Y:S01]  /*4bd0*/  MUFU.EX2 R13, R13 ;  /* 0x0000000d000d7308 */ /* 0x000fe20000000800 */
[----:B0-----:R-:W-:-:S07]  /*4be0*/  CS2R R66, SRZ ;  /* 0x0000000000427805 */ /* 0x001fce000001ff00 */
[----:B------:R0:W-:Y:S01]  /*4bf0*/  MUFU.EX2 R28, R51 ;  /* 0x00000033001c7308 */ /* 0x0001e20000000800 */
[----:B-1----:R-:W-:-:S07]  /*4c00*/  F2FP.F16.F32.PACK_AB R197, R14, R11 ;  /* 0x0000000b0ec5723e */ /* 0x002fce00000000ff */
[----:B------:R1:W2:Y:S01]  /*4c10*/  MUFU.EX2 R20, R71 ;  /* 0x0000004700147308 */ /* 0x0002a20000000800 */
[----:B0-----:R-:W-:Y:S01]  /*4c20*/  FADD.FTZ R51, R47, R34 ;  /* 0x000000222f337221 */ /* 0x001fe20000010000 */
[----:B------:R-:W-:Y:S01]  /*4c30*/  FADD.FTZ R34, R12, R5 ;  /* 0x000000050c227221 */ /* 0x000fe20000010000 */
[----:B------:R-:W-:Y:S02]  /*4c40*/  CS2R R46, SRZ ;  /* 0x00000000002e7805 */ /* 0x000fe4000001ff00 */
[----:B------:R-:W-:Y:S01]  /*4c50*/  FADD.FTZ R36, R192, R51 ;  /* 0x00000033c0247221 */ /* 0x000fe20000010000 */
[----:B------:R-:W-:Y:S01]  /*4c60*/  FADD.FTZ R5, R11, R34 ;  /* 0x000000220b057221 */ /* 0x000fe20000010000 */
[C---:B------:R-:W-:Y:S01]  /*4c70*/  F2FP.F16.F32.PACK_AB R192, R53.reuse, R192 ;  /* 0x000000c035c0723e */ /* 0x040fe200000000ff */
[----:B------:R-:W-:Y:S01]  /*4c80*/  MUFU.EX2 R15, R15 ;  /* 0x0000000f000f7308 */ /* 0x000fe20000000800 */
[----:B------:R-:W-:Y:S01]  /*4c90*/  FADD.FTZ R51, R53, R36 ;  /* 0x0000002435337221 */ /* 0x000fe20000010000 */
[----:B------:R-:W-:Y:S01]  /*4ca0*/  FADD.FTZ R34, R14, R5 ;  /* 0x000000050e227221 */ /* 0x000fe20000010000 */
[----:B------:R-:W-:Y:S01]  /*4cb0*/  @P1 VIADD R5, R2, 0x36840 ;  /* 0x0003684002051836 */ /* 0x000fe20000000000 */
[----:B-1----:R-:W-:Y:S01]  /*4cc0*/  CS2R R70, SRZ ;  /* 0x0000000000467805 */ /* 0x002fe2000001ff00 */
[----:B------:R-:W-:Y:S01]  /*4cd0*/  FADD.FTZ R36, R194, R51 ;  /* 0x00000033c2247221 */ /* 0x000fe20000010000 */
[----:B------:R-:W-:-:S02]  /*4ce0*/  F2FP.F16.F32.PACK_AB R194, R73, R194 ;  /* 0x000000c249c2723e */ /* 0x000fc400000000ff */
[----:B------:R-:W-:Y:S01]  /*4cf0*/  CS2R R52, SRZ ;  /* 0x0000000000347805 */ /* 0x000fe2000001ff00 */
[----:B------:R0:W1:Y:S01]  /*4d00*/  MUFU.EX2 R24, R59 ;  /* 0x0000003b00187308 */ /* 0x0000620000000800 */
[----:B------:R-:W-:Y:S01]  /*4d10*/  FADD.FTZ R36, R73, R36 ;  /* 0x0000002449247221 */ /* 0x000fe20000010000 */
[----:B------:R-:W-:Y:S02]  /*4d20*/  @P1 PRMT R5, R22, 0x654, R5 ;  /* 0x0000065416051816 */ /* 0x000fe40000000005 */
[----:B------:R-:W-:Y:S02]  /*4d30*/  CS2R R72, SRZ ;  /* 0x0000000000487805 */ /* 0x000fe4000001ff00 */
[----:B--2---:R-:W-:Y:S01]  /*4d40*/  F2FP.F16.F32.PACK_AB R199, R20, R13 ;  /* 0x0000000d14c7723e */ /* 0x004fe200000000ff */
[----:B------:R-:W-:Y:S01]  /*4d50*/  FADD.FTZ R51, R97, R36 ;  /* 0x0000002461337221 */ /* 0x000fe20000010000 */
[----:B------:R2:W-:Y:S01]  /*4d60*/  @P1 SYNCS.ARRIVE.TRANS64.RED.A1T0 RZ, [R5+URZ], RZ ;  /* 0x000000ff05ff19a7 */ /* 0x0005e2000810043f */
[----:B------:R-:W2:Y:S02]  /*4d70*/  MUFU.EX2 R21, R21 ;  /* 0x0000001500157308 */ /* 0x000ea40000000800 */
[C---:B------:R-:W-:Y:S01]  /*4d80*/  FADD.FTZ R36, R188.reuse, R51 ;  /* 0x00000033bc247221 */ /* 0x040fe20000010000 */
[----:B------:R-:W-:-:S02]  /*4d90*/  F2FP.F16.F32.PACK_AB R188, R188, R97 ;  /* 0x00000061bcbc723e */ /* 0x000fc400000000ff */
[----:B------:R-:W-:Y:S02]  /*4da0*/  CS2R R96, SRZ ;  /* 0x0000000000607805 */ /* 0x000fe4000001ff00 */
[----:B0-----:R-:W-:Y:S02]  /*4db0*/  CS2R R58, SRZ ;  /* 0x00000000003a7805 */ /* 0x001fe4000001ff00 */
[----:B------:R-:W-:Y:S01]  /*4dc0*/  CS2R R50, SRZ ;  /* 0x0000000000327805 */ /* 0x000fe2000001ff00 */
[----:B------:R0:W-:Y:S01]  /*4dd0*/  MUFU.EX2 R32, R43 ;  /* 0x0000002b00207308 */ /* 0x0001e20000000800 */
[----:B-1----:R-:W-:-:S07]  /*4de0*/  F2FP.F16.F32.PACK_AB R193, R24, R15 ;  /* 0x0000000f18c1723e */ /* 0x002fce00000000ff */
[----:B------:R1:W3:Y:S01]  /*4df0*/  MUFU.EX2 R26, R63 ;  /* 0x0000003f001a7308 */ /* 0x0002e20000000800 */
[----:B0-----:R-:W-:-:S04]  /*4e00*/  FADD.FTZ R43, R13, R34 ;  /* 0x000000220d2b7221 */ /* 0x001fc80000010000 */
[----:B------:R-:W-:-:S03]  /*4e10*/  FADD.FTZ R34, R20, R43 ;  /* 0x0000002b14227221 */ /* 0x000fc60000010000 */
[----:B------:R-:W0:Y:S01]  /*4e20*/  MUFU.EX2 R105, R105 ;  /* 0x0000006900697308 */ /* 0x000e220000000800 */
[----:B------:R-:W-:Y:S01]  /*4e30*/  FADD.FTZ R43, R15, R34 ;  /* 0x000000220f2b7221 */ /* 0x000fe20000010000 */
[----:B-1----:R-:W-:-:S03]  /*4e40*/  CS2R R62, SRZ ;  /* 0x00000000003e7805 */ /* 0x002fc6000001ff00 */
[----:B------:R-:W-:Y:S01]  /*4e50*/  FADD.FTZ R34, R24, R43 ;  /* 0x0000002b18227221 */ /* 0x000fe20000010000 */
[----:B------:R-:W-:Y:S02]  /*4e60*/  FADD.FTZ R43, R101, R36 ;  /* 0x00000024652b7221 */ /* 0x000fe40000010000 */
[----:B------:R-:W1:Y:S01]  /*4e70*/  MUFU.EX2 R49, R49 ;  /* 0x0000003100317308 */ /* 0x000e620000000800 */
[----:B--2---:R-:W-:Y:S01]  /*4e80*/  FADD.FTZ R5, R21, R34 ;  /* 0x0000002215057221 */ /* 0x004fe20000010000 */
[C---:B------:R-:W-:Y:S01]  /*4e90*/  FADD.FTZ R38, R190.reuse, R43 ;  /* 0x0000002bbe267221 */ /* 0x040fe20000010000 */
[----:B------:R-:W-:Y:S02]  /*4ea0*/  F2FP.F16.F32.PACK_AB R190, R190, R101 ;  /* 0x00000065bebe723e */ /* 0x000fe400000000ff */
[----:B------:R-:W-:Y:S01]  /*4eb0*/  CS2R R100, SRZ ;  /* 0x0000000000647805 */ /* 0x000fe2000001ff00 */
[C---:B---3--:R-:W-:Y:S01]  /*4ec0*/  FADD.FTZ R36, R26.reuse, R5 ;  /* 0x000000051a247221 */ /* 0x048fe20000010000 */
[----:B------:R-:W-:Y:S01]  /*4ed0*/  F2FP.F16.F32.PACK_AB R195, R26, R21 ;  /* 0x000000151ac3723e */ /* 0x000fe200000000ff */
[----:B------:R2:W3:Y:S01]  /*4ee0*/  MUFU.EX2 R184, R107 ;  /* 0x0000006b00b87308 */ /* 0x0004e20000000800 */
[----:B0-----:R-:W-:-:S07]  /*4ef0*/  FADD.FTZ R43, R105, R38 ;  /* 0x00000026692b7221 */ /* 0x001fce0000010000 */
[----:B------:R-:W0:Y:S01]  /*4f00*/  MUFU.EX2 R111, R111 ;  /* 0x0000006f006f7308 */ /* 0x000e220000000800 */
[----:B-1----:R-:W-:Y:S01]  /*4f10*/  FADD.FTZ R5, R49, R36 ;  /* 0x0000002431057221 */ /* 0x002fe20000010000 */
[C---:B------:R-:W-:Y:S02]  /*4f20*/  F2FP.F16.F32.PACK_AB R189, R28.reuse, R49 ;  /* 0x000000311cbd723e */ /* 0x040fe400000000ff */
[----:B--2---:R-:W-:Y:S02]  /*4f30*/  CS2R R106, SRZ ;  /* 0x00000000006a7805 */ /* 0x004fe4000001ff00 */
[----:B------:R-:W-:Y:S01]  /*4f40*/  CS2R R48, SRZ ;  /* 0x0000000000307805 */ /* 0x000fe2000001ff00 */
[----:B------:R-:W-:Y:S01]  /*4f50*/  FADD.FTZ R36, R28, R5 ;  /* 0x000000051c247221 */ /* 0x000fe20000010000 */
[----:B------:R-:W1:Y:S01]  /*4f60*/  MUFU.EX2 R41, R41 ;  /* 0x0000002900297308 */ /* 0x000e620000000800 */
[C---:B---3--:R-:W-:Y:S01]  /*4f70*/  FADD.FTZ R38, R184.reuse, R43 ;  /* 0x0000002bb8267221 */ /* 0x048fe20000010000 */
[----:B------:R-:W-:-:S02]  /*4f80*/  F2FP.F16.F32.PACK_AB R184, R184, R105 ;  /* 0x00000069b8b8723e */ /* 0x000fc400000000ff */
[----:B------:R-:W-:-:S04]  /*4f90*/  CS2R R104, SRZ ;  /* 0x0000000000687805 */ /* 0x000fc8000001ff00 */
[----:B------:R2:W3:Y:S01]  /*4fa0*/  MUFU.EX2 R186, R113 ;  /* 0x0000007100ba7308 */ /* 0x0004e20000000800 */
[----:B0-----:R-:W-:-:S07]  /*4fb0*/  FADD.FTZ R43, R111, R38 ;  /* 0x000000266f2b7221 */ /* 0x001fce0000010000 */
[----:B------:R0:W4:Y:S01]  /*4fc0*/  MUFU.EX2 R30, R55 ;  /* 0x00000037001e7308 */ /* 0x0001220000000800 */
[----:B-1----:R-:W-:Y:S01]  /*4fd0*/  FADD.FTZ R5, R41, R36 ;  /* 0x0000002429057221 */ /* 0x002fe20000010000 */
[----:B--2---:R-:W-:-:S06]  /*4fe0*/  CS2R R112, SRZ ;  /* 0x0000000000707805 */ /* 0x004fcc000001ff00 */
[----:B------:R-:W1:Y:S01]  /*4ff0*/  MUFU.EX2 R115, R115 ;  /* 0x0000007300737308 */ /* 0x000e620000000800 */
[C---:B---3--:R-:W-:Y:S01]  /*5000*/  FADD.FTZ R38, R186.reuse, R43 ;  /* 0x0000002bba267221 */ /* 0x048fe20000010000 */
[----:B------:R-:W-:Y:S02]  /*5010*/  F2FP.F16.F32.PACK_AB R186, R186, R111 ;  /* 0x0000006fbaba723e */ /* 0x000fe400000000ff */
[----:B------:R-:W-:Y:S02]  /*5020*/  CS2R R110, SRZ ;  /* 0x00000000006e7805 */ /* 0x000fe4000001ff00 */
[----:B0-----:R-:W-:Y:S02]  /*5030*/  CS2R R54, SRZ ;  /* 0x0000000000367805 */ /* 0x001fe4000001ff00 */
[----:B------:R-:W-:Y:S01]  /*5040*/  CS2R R42, SRZ ;  /* 0x00000000002a7805 */ /* 0x000fe2000001ff00 */
[----:B------:R-:W0:Y:S01]  /*5050*/  MUFU.EX2 R45, R45 ;  /* 0x0000002d002d7308 */ /* 0x000e220000000800 */
[C---:B----4-:R-:W-:Y:S01]  /*5060*/  FADD.FTZ R6, R30.reuse, R5 ;  /* 0x000000051e067221 */ /* 0x050fe20000010000 */
[----:B------:R-:W-:-:S06]  /*5070*/  F2FP.F16.F32.PACK_AB R191, R30, R41 ;  /* 0x000000291ebf723e */ /* 0x000fcc00000000ff */
[----:B------:R2:W3:Y:S01]  /*5080*/  MUFU.EX2 R180, R117 ;  /* 0x0000007500b47308 */ /* 0x0004e20000000800 */
[----:B-1----:R-:W-:-:S07]  /*5090*/  FADD.FTZ R25, R115, R38 ;  /* 0x0000002673197221 */ /* 0x002fce0000010000 */
[----:B------:R-:W1:Y:S01]  /*50a0*/  MUFU.EX2 R119, R119 ;  /* 0x0000007700777308 */ /* 0x000e620000000800 */
[----:B0-----:R-:W-:Y:S01]  /*50b0*/  FADD.FTZ R5, R45, R6 ;  /* 0x000000062d057221 */ /* 0x001fe20000010000 */
[C---:B------:R-:W-:Y:S02]  /*50c0*/  F2FP.F16.F32.PACK_AB R185, R32.reuse, R45 ;  /* 0x0000002d20b9723e */ /* 0x040fe400000000ff */
[----:B--2---:R-:W-:Y:S02]  /*50d0*/  CS2R R116, SRZ ;  /* 0x0000000000747805 */ /* 0x004fe4000001ff00 */
[----:B------:R-:W-:Y:S01]  /*50e0*/  CS2R R44, SRZ ;  /* 0x00000000002c7805 */ /* 0x000fe2000001ff00 */
[----:B------:R-:W-:Y:S01]  /*50f0*/  FADD.FTZ R6, R32, R5 ;  /* 0x0000000520067221 */ /* 0x000fe20000010000 */
[----:B------:R-:W-:Y:S01]  /*5100*/  CS2R R32, SRZ ;  /* 0x0000000000207805 */ /* 0x000fe2000001ff00 */
[----:B------:R-:W0:Y:S01]  /*5110*/  MUFU.EX2 R109, R109 ;  /* 0x0000006d006d7308 */ /* 0x000e220000000800 */
[C---:B---3--:R-:W-:Y:S01]  /*5120*/  FADD.FTZ R38, R180.reuse, R25 ;  /* 0x00000019b4267221 */ /* 0x048fe20000010000 */
[----:B------:R-:W-:-:S02]  /*5130*/  F2FP.F16.F32.PACK_AB R180, R180, R115 ;  /* 0x00000073b4b4723e */ /* 0x000fc400000000ff */
[----:B------:R-:W-:-:S04]  /*5140*/  CS2R R114, SRZ ;  /* 0x0000000000727805 */ /* 0x000fc8000001ff00 */
[----:B------:R-:W2:Y:S01]  /*5150*/  MUFU.EX2 R182, R121 ;  /* 0x0000007900b67308 */ /* 0x000ea20000000800 */
[----:B-1----:R-:W-:-:S07]  /*5160*/  FADD.FTZ R25, R119, R38 ;  /* 0x0000002677197221 */ /* 0x002fce0000010000 */
[----:B------:R1:W3:Y:S01]  /*5170*/  MUFU.EX2 R2, R57 ;  /* 0x0000003900027308 */ /* 0x0002e20000000800 */
[----:B0-----:R-:W-:-:S07]  /*5180*/  FADD.FTZ R5, R109, R6 ;  /* 0x000000066d057221 */ /* 0x001fce0000010000 */
[----:B------:R-:W0:Y:S01]  /*5190*/  MUFU.EX2 R123, R123 ;  /* 0x0000007b007b7308 */ /* 0x000e220000000800 */
[C---:B--2---:R-:W-:Y:S01]  /*51a0*/  FADD.FTZ R40, R182.reuse, R25 ;  /* 0x00000019b6287221 */ /* 0x044fe20000010000 */
[----:B------:R-:W-:Y:S02]  /*51b0*/  F2FP.F16.F32.PACK_AB R182, R182, R119 ;  /* 0x00000077b6b6723e */ /* 0x000fe400000000ff */
[----:B------:R-:W-:Y:S02]  /*51c0*/  CS2R R118, SRZ ;  /* 0x0000000000767805 */ /* 0x000fe4000001ff00 */
[----:B-1----:R-:W-:Y:S02]  /*51d0*/  CS2R R56, SRZ ;  /* 0x0000000000387805 */ /* 0x002fe4000001ff00 */
[----:B------:R-:W1:Y:S01]  /*51e0*/  MUFU.EX2 R29, R29 ;  /* 0x0000001d001d7308 */ /* 0x000e620000000800 */
[C---:B---3--:R-:W-:Y:S01]  /*51f0*/  FADD.FTZ R6, R2.reuse, R5 ;  /* 0x0000000502067221 */ /* 0x048fe20000010000 */
[----:B------:R-:W-:Y:S01]  /*5200*/  F2FP.F16.F32.PACK_AB R187, R2, R109 ;  /* 0x0000006d02bb723e */ /* 0x000fe200000000ff */
[----:B------:R-:W-:Y:S01]  /*5210*/  IMAD.MOV.U32 R2, RZ, RZ, 0x3f800000 ;  /* 0x3f800000ff027424 */ /* 0x000fe200078e00ff */
[----:B------:R-:W-:-:S04]  /*5220*/  CS2R R108, SRZ ;  /* 0x00000000006c7805 */ /* 0x000fc8000001ff00 */
[----:B------:R-:W2:Y:S01]  /*5230*/  MUFU.EX2 R176, R125 ;  /* 0x0000007d00b07308 */ /* 0x000ea20000000800 */
[----:B0-----:R-:W-:-:S07]  /*5240*/  FADD.FTZ R25, R123, R40 ;  /* 0x000000287b197221 */ /* 0x001fce0000010000 */
[----:B------:R-:W0:Y:S01]  /*5250*/  MUFU.EX2 R34, R35 ;  /* 0x0000002300227308 */ /* 0x000e220000000800 */
[----:B-1----:R-:W-:-:S07]  /*5260*/  FADD.FTZ R5, R29, R6 ;  /* 0x000000061d057221 */ /* 0x002fce0000010000 */
[----:B------:R-:W1:Y:S01]  /*5270*/  MUFU.EX2 R127, R127 ;  /* 0x0000007f007f7308 */ /* 0x000e620000000800 */
[C---:B--2---:R-:W-:Y:S01]  /*5280*/  FADD.FTZ R40, R176.reuse, R25 ;  /* 0x00000019b0287221 */ /* 0x044fe20000010000 */
[----:B------:R-:W-:-:S06]  /*5290*/  F2FP.F16.F32.PACK_AB R176, R176, R123 ;  /* 0x0000007bb0b0723e */ /* 0x000fcc00000000ff */
[----:B------:R-:W2:Y:S01]  /*52a0*/  MUFU.EX2 R65, R65 ;  /* 0x0000004100417308 */ /* 0x000ea20000000800 */
[C---:B0-----:R-:W-:Y:S01]  /*52b0*/  FADD.FTZ R6, R34.reuse, R5 ;  /* 0x0000000522067221 */ /* 0x041fe20000010000 */
[----:B------:R-:W-:Y:S02]  /*52c0*/  F2FP.F16.F32.PACK_AB R181, R34, R29 ;  /* 0x0000001d22b5723e */ /* 0x000fe400000000ff */
[----:B------:R-:W-:Y:S02]  /*52d0*/  CS2R R34, SRZ ;  /* 0x0000000000227805 */ /* 0x000fe4000001ff00 */
[----:B------:R-:W-:Y:S02]  /*52e0*/  CS2R R28, SRZ ;  /* 0x00000000001c7805 */ /* 0x000fe4000001ff00 */
[----:B------:R-:W0:Y:S01]  /*52f0*/  MUFU.EX2 R10, R10 ;  /* 0x0000000a000a7308 */ /* 0x000e220000000800 */
[----:B-1----:R-:W-:Y:S01]  /*5300*/  FADD.FTZ R25, R127, R40 ;  /* 0x000000287f197221 */ /* 0x002fe20000010000 */
[----:B------:R-:W-:-:S06]  /*5310*/  CS2R R40, SRZ ;  /* 0x0000000000287805 */ /* 0x000fcc000001ff00 */
[----:B------:R-:W1:Y:S01]  /*5320*/  MUFU.EX2 R36, R39 ;  /* 0x0000002700247308 */ /* 0x000e620000000800 */
[----:B--2---:R-:W-:-:S07]  /*5330*/  FADD.FTZ R5, R65, R6 ;  /* 0x0000000641057221 */ /* 0x004fce0000010000 */
[----:B------:R-:W2:Y:S01]  /*5340*/  MUFU.EX2 R61, R61 ;  /* 0x0000003d003d7308 */ /* 0x000ea20000000800 */
[C---:B0-----:R-:W-:Y:S01]  /*5350*/  FADD.FTZ R6, R10.reuse, R25 ;  /* 0x000000190a067221 */ /* 0x041fe20000010000 */
[----:B------:R-:W-:Y:S02]  /*5360*/  F2FP.F16.F32.PACK_AB R178, R10, R127 ;  /* 0x0000007f0ab2723e */ /* 0x000fe400000000ff */
[----:B------:R-:W-:-:S04]  /*5370*/  CS2R R24, SRZ ;  /* 0x0000000000187805 */ /* 0x000fc8000001ff00 */
[----:B------:R0:W3:Y:S01]  /*5380*/  MUFU.EX2 R38, R27 ;  /* 0x0000001b00267308 */ /* 0x0000e20000000800 */
[C---:B-1----:R-:W-:Y:S01]  /*5390*/  FADD.FTZ R10, R36.reuse, R5 ;  /* 0x00000005240a7221 */ /* 0x042fe20000010000 */
[----:B------:R-:W-:Y:S02]  /*53a0*/  F2FP.F16.F32.PACK_AB R183, R36, R65 ;  /* 0x0000004124b7723e */ /* 0x000fe400000000ff */
[----:B------:R-:W-:Y:S02]  /*53b0*/  CS2R R64, SRZ ;  /* 0x0000000000407805 */ /* 0x000fe4000001ff00 */
[----:B------:R-:W-:Y:S02]  /*53c0*/  CS2R R36, SRZ ;  /* 0x0000000000247805 */ /* 0x000fe4000001ff00 */
[----:B------:R-:W1:Y:S01]  /*53d0*/  MUFU.EX2 R69, R69 ;  /* 0x0000004500457308 */ /* 0x000e620000000800 */
[----:B--2---:R-:W-:Y:S01]  /*53e0*/  FADD.FTZ R5, R61, R10 ;  /* 0x0000000a3d057221 */ /* 0x004fe20000010000 */
[----:B0-----:R-:W-:-:S06]  /*53f0*/  CS2R R26, SRZ ;  /* 0x00000000001a7805 */ /* 0x001fcc000001ff00 */
[----:B------:R0:W2:Y:S01]  /*5400*/  MUFU.EX2 R8, R31 ;  /* 0x0000001f00087308 */ /* 0x0000a20000000800 */
[C---:B---3--:R-:W-:Y:S01]  /*5410*/  FADD.FTZ R10, R38.reuse, R5 ;  /* 0x00000005260a7221 */ /* 0x048fe20000010000 */
[----:B------:R-:W-:Y:S02]  /*5420*/  F2FP.F16.F32.PACK_AB R177, R38, R61 ;  /* 0x0000003d26b1723e */ /* 0x000fe400000000ff */
[----:B------:R-:W-:Y:S02]  /*5430*/  CS2R R60, SRZ ;  /* 0x00000000003c7805 */ /* 0x000fe4000001ff00 */
[----:B------:R-:W-:Y:S01]  /*5440*/  CS2R R38, SRZ ;  /* 0x0000000000267805 */ /* 0x000fe2000001ff00 */
[----:B-1----:R-:W-:Y:S01]  /*5450*/  FADD.FTZ R5, R69, R10 ;  /* 0x0000000a45057221 */ /* 0x002fe20000010000 */
[----:B0-----:R-:W-:-:S03]  /*5460*/  CS2R R30, SRZ ;  /* 0x00000000001e7805 */ /* 0x001fc6000001ff00 */
[C---:B--2---:R-:W-:Y:S01]  /*5470*/  FADD.FTZ R5, R8.reuse, R5 ;  /* 0x0000000508057221 */ /* 0x044fe20000010000 */
[----:B------:R-:W-:Y:S01]  /*5480*/  F2FP.F16.F32.PACK_AB R179, R8, R69 ;  /* 0x0000004508b3723e */ /* 0x000fe200000000ff */
[----:B------:R-:W-:Y:S01]  /*5490*/  IMAD.MOV.U32 R8, RZ, RZ, 0x3f800000 ;  /* 0x3f800000ff087424 */ /* 0x000fe200078e00ff */
[----:B------:R-:W-:Y:S01]  /*54a0*/  CS2R R68, SRZ ;  /* 0x0000000000447805 */ /* 0x000fe2000001ff00 */
[----:B------:R-:W-:Y:S06]  /*54b0*/  @!P2 BRA `(.L_x_195) ;  /* 0x0000003c0020a947 */ /* 0x000fec0003800000 */
[----:B------:R-:W-:Y:S01]  /*54c0*/  VIADD R9, R120, 0xfffffffe ;  /* 0xfffffffe78097836 */ /* 0x000fe20000000000 */
[----:B------:R-:W-:Y:S01]  /*54d0*/  UMOV UR60, UR61 ;  /* 0x0000003d003c7c82 */ /* 0x000fe20008000000 */
[----:B------:R-:W-:Y:S01]  /*54e0*/  IMAD.MOV.U32 R10, RZ, RZ, R3 ;  /* 0x000000ffff0a7224 */ /* 0x000fe200078e0003 */
[----:B------:R-:W-:Y:S01]  /*54f0*/  UMOV UR37, UR36 ;  /* 0x0000002400257c82 */ /* 0x000fe20008000000 */
[----:B------:R-:W-:Y:S02]  /*5500*/  IMAD.MOV.U32 R11, RZ, RZ, R4 ;  /* 0x000000ffff0b7224 */ /* 0x000fe400078e0004 */
[----:B------:R-:W-:Y:S02]  /*5510*/  IMAD.MOV.U32 R2, RZ, RZ, 0x3f800000 ;  /* 0x3f800000ff027424 */ /* 0x000fe400078e00ff */
[----:B------:R-:W-:-:S07]  /*5520*/  IMAD.MOV.U32 R119, RZ, RZ, RZ ;  /* 0x000000ffff777224 */ /* 0x000fce00078e00ff */
.L_x_206:
[----:B------:R-:W-:-:S04]  /*5530*/  UIADD3 UR6, UR37, 0x1, URZ ;  /* 0x0000000125067890 */ /* 0x000fc8000fffe03f */
[----:B------:R-:W-:-:S04]  /*5540*/  UISETP.NE.AND UP0, UPT, UR6, 0x2, UPT ;  /* 0x000000020600788c */ /* 0x000fc8000bf05270 */
[----:B------:R-:W-:Y:S02]  /*5550*/  USEL UR61, URZ, 0x1, UP0 ;  /* 0x000000013f3d7887 */ /* 0x000fe40008000000 */
[----:B------:R-:W-:Y:S02]  /*5560*/  USEL UR36, UR6, URZ, UP0 ;  /* 0x0000003f06247287 */ /* 0x000fe40008000000 */
[----:B------:R-:W-:Y:S01]  /*5570*/  ULOP3.LUT UR61, UR60, UR61, URZ, 0x3c, !UPT ;  /* 0x0000003d3c3d7292 */ /* 0x000fe2000f8e3c3f */
[----:B------:R-:W-:Y:S11]  /*5580*/  @!P0 BRA `(.L_x_196) ;  /* 0x0000000000048947 */ /* 0x000ff60003800000 */
[----:B------:R-:W-:Y:S01]  /*5590*/  BPT.TRAP 0x1 ;  /* 0x000000040000795c */ /* 0x000fe20000300000 */
.L_x_196:
        /* <DEDUP_REMOVED lines=9> */
.L_x_197:
[----:B-1----:R-:W-:Y:S05]  /*5630*/  @P1 BRA `(.L_x_198) ;  /* 0x0000000000081947 */ /* 0x002fea0003800000 */
[----:B------:R-:W1:Y:S02]  /*5640*/  SYNCS.PHASECHK.TRANS64.TRYWAIT P1, [UR38+0x36830], R0 ;  /* 0x03683000ff0075a7 */ /* 0x000e640008020166 */
[----:B-1----:R-:W-:Y:S05]  /*5650*/  @!P1 BRA `(.L_x_199) ;  /* 0x000000b000f89947 */ /* 0x002fea0003800000 */
.L_x_198:
        /* <DEDUP_REMOVED lines=602> */
.L_x_200:
[----:B------:R-:W-:Y:S01]  /*7c00*/  ULEA UR7, UR37, UR39, 0x3 ;  /* 0x0000002725077291 */ /* 0x000fe2000f8e183f */
[----:B01----:R-:W-:-:S05]  /*7c10*/  IMAD.U32 R0, RZ, RZ, UR60 ;  /* 0x0000003cff007e24 */ /* 0x003fca000f8e00ff */
[----:B------:R-:W-:-:S04]  /*7c20*/  SHF.L.U32 R0, R0, 0x1f, RZ ;  /* 0x0000001f00007819 */ /* 0x000fc800000006ff */
[----:B------:R0:W1:Y:S01]  /*7c30*/  SYNCS.PHASECHK.TRANS64.TRYWAIT P1, [UR7+0x36850], R0 ;  /* 0x03685000ff0075a7 */ /* 0x0000620008020147 */
[----:B------:R-:W-:Y:S05]  /*7c40*/  @!P0 BRA `(.L_x_201) ;  /* 0x0000000000048947 */ /* 0x000fea0003800000 */
[----:B------:R-:W-:Y:S01]  /*7c50*/  BPT.TRAP 0x1 ;  /* 0x000000040000795c */ /* 0x000fe20000300000 */
.L_x_201:
[----:B-1----:R-:W-:Y:S05]  /*7c60*/  @P1 BRA `(.L_x_202) ;  /* 0x0000000000081947 */ /* 0x002fea0003800000 */
[----:B------:R-:W1:Y:S02]  /*7c70*/  SYNCS.PHASECHK.TRANS64.TRYWAIT P1, [UR7+0x36850], R0 ;  /* 0x03685000ff0075a7 */ /* 0x000e640008020147 */
[----:B-1----:R-:W-:Y:S05]  /*7c80*/  @!P1 BRA `(.L_x_203) ;  /* 0x0000008c00849947 */ /* 0x002fea0003800000 */
.L_x_202:
[----:B------:R-:W-:Y:S01]  /*7c90*/  UIADD3 UR39, UR39, 0x400, URZ ;  /* 0x0000040027277890 */ /* 0x000fe2000fffe03f */
[----:B------:R-:W-:Y:S01]  /*7ca0*/  WARPGROUP.ARRIVE ;  /* 0x00000000000079c5 */ /* 0x000fe20000000000 */
[----:B------:R-:W-:Y:S02]  /*7cb0*/  UMOV UR11, 0x40000040 ;  /* 0x40000040000b7882 */ /* 0x000fe40000000000 */
[----:B------:R-:W-:-:S04]  /*7cc0*/  USHF.R.U32.HI UR39, URZ, 0x4, UR39 ;  /* 0x000000043f277899 */ /* 0x000fc80008011627 */
[----:B------:R-:W-:-:S04]  /*7cd0*/  ULOP3.LUT UR39, UR39, 0x3fff, URZ, 0xc0, !UPT ;  /* 0x00003fff27277892 */ /* 0x000fc8000f8ec03f */
[----:B------:R-:W-:-:S04]  /*7ce0*/  ULOP3.LUT UR6, UR39, 0x3800000, URZ, 0xfc, !UPT ;  /* 0x0380000027067892 */ /* 0x000fc8000f8efc3f */
[----:B------:R-:W-:-:S07]  /*7cf0*/  UIMAD UR6, UR37, 0xa80, UR6 ;  /* 0x00000a80250678a4 */ /* 0x000fce000f8e0206 */
[----:B------:R-:W-:Y:S02]  /*7d00*/  UMOV UR10, UR6 ;  /* 0x00000006000a7c82 */ /* 0x000fe40008000000 */
        /* <DEDUP_REMOVED lines=28> */
[----:B------:R-:W-:Y:S01]  /*7ed0*/  UMOV UR11, 0x40000040 ;  /* 0x40000040000b7882 */ /* 0x000fe20000000000 */
[----:B------:R-:W-:Y:S02]  /*7ee0*/  WARPGROUP.DEPBAR.LE gsb0, 0x0 ;  /* 0x00008000000079c5 */ /* 0x000fe40000010000 */
[----:B------:R-:W-:-:S15]  /*7ef0*/  WARPGROUP.ARRIVE ;  /* 0x00000000000079c5 */ /* 0x000fde0000000000 */
[----:B------:R-:W-:Y:S03]  /*7f00*/  HGMMA.64x192x16.F32 R24, R176, gdesc[UR8].tnspB, R24, gsb0 ;  /* 0x42e00008b0187df0 */ /* 0x000fe60008000818 */
[----:B------:R-:W-:Y:S02]  /*7f10*/  WARPGROUP.DEPBAR.LE gsb0, 0x0 ;  /* 0x00008000000079c5 */ /* 0x000fe40000010000 */
[----:B------:R-:W-:Y:S05]  /*7f20*/  @!P0 BRA `(.L_x_204) ;  /* 0x0000000000048947 */ /* 0x000fea0003800000 */
[----:B------:R-:W-:Y:S01]  /*7f30*/  BPT.TRAP 0x1 ;  /* 0x000000040000795c */ /* 0x000fe20000300000 */
.L_x_204:
[----:B01----:R-:W-:Y:S02]  /*7f40*/  FMNMX.FTZ R0, R168, R11, !PT ;  /* 0x0000000ba8007209 */ /* 0x003fe40007810000 */
[----:B------:R-:W-:Y:S02]  /*7f50*/  FMNMX.FTZ R2, R170, R10, !PT ;  /* 0x0000000aaa027209 */ /* 0x000fe40007810000 */
[----:B------:R-:W-:Y:S02]  /*7f60*/  FMNMX.FTZ R3, R169, R0, !PT ;  /* 0x00000000a9037209 */ /* 0x000fe40007810000 */
[----:B------:R-:W-:Y:S02]  /*7f70*/  FMNMX.FTZ R13, R171, R2, !PT ;  /* 0x00000002ab0d7209 */ /* 0x000fe40007810000 */
[----:B------:R-:W-:Y:S02]  /*7f80*/  FMNMX.FTZ R0, R172, R3, !PT ;  /* 0x00000003ac007209 */ /* 0x000fe40007810000 */
[----:B------:R-:W-:-:S02]  /*7f90*/  FMNMX.FTZ R2, R174, R13, !PT ;  /* 0x0000000dae027209 */ /* 0x000fc40007810000 */
[----:B------:R-:W-:Y:S02]  /*7fa0*/  FMNMX.FTZ R3, R173, R0, !PT ;  /* 0x00000000ad037209 */ /* 0x000fe40007810000 */
        /* <DEDUP_REMOVED lines=48> */
[----:B------:R-:W-:Y:S01]  /*82b0*/  FMNMX.FTZ R2, R127, R2, !PT ;  /* 0x000000027f027209 */ /* 0x000fe20007810000 */
[----:B------:R-:W0:Y:S01]  /*82c0*/  LDC R0, c[0x0][0x988] ;  /* 0x00026200ff007b82 */ /* 0x000e220000000800 */
[----:B------:R-:W-:Y:S01]  /*82d0*/  ISETP.NE.AND P1, PT, R18, RZ, PT ;  /* 0x000000ff1200720c */ /* 0x000fe20003f25270 */
[----:B------:R-:W1:Y:S04]  /*82e0*/  SHFL.BFLY PT, R3, R8, 0x2, 0x1f ;  /* 0x0c401f0008037f89 */ /* 0x000e6800000e0000 */
[----:B------:R-:W2:Y:S01]  /*82f0*/  SHFL.BFLY PT, R13, R2, 0x2, 0x1f ;  /* 0x0c401f00020d7f89 */ /* 0x000ea200000e0000 */
[----:B-1----:R-:W-:-:S02]  /*8300*/  FMNMX.FTZ R12, R8, R3, !PT ;  /* 0x00000003080c7209 */ /* 0x002fc40007810000 */
[----:B--2---:R-:W-:-:S03]  /*8310*/  FMNMX.FTZ R13, R2, R13, !PT ;  /* 0x0000000d020d7209 */ /* 0x004fc60007810000 */
[----:B------:R-:W1:Y:S04]  /*8320*/  SHFL.BFLY PT, R3, R12, 0x1, 0x1f ;  /* 0x0c201f000c037f89 */ /* 0x000e6800000e0000 */
[----:B------:R-:W2:Y:S01]  /*8330*/  SHFL.BFLY PT, R14, R13, 0x1, 0x1f ;  /* 0x0c201f000d0e7f89 */ /* 0x000ea200000e0000 */
[----:B-1----:R-:W-:Y:S02]  /*8340*/  FMNMX.FTZ R4, R12, R3, !PT ;  /* 0x000000030c047209 */ /* 0x002fe40007810000 */
[----:B--2---:R-:W-:-:S03]  /*8350*/  FMNMX.FTZ R3, R13, R14, !PT ;  /* 0x0000000e0d037209 */ /* 0x004fc60007810000 */
[C---:B------:R-:W-:Y:S01]  /*8360*/  FADD.FTZ R11, -R4.reuse, R11 ;  /* 0x0000000b040b7221 */ /* 0x040fe20000010100 */
[----:B0-----:R-:W-:-:S03]  /*8370*/  FMUL.FTZ R177, R4, R0 ;  /* 0x0000000004b17220 */ /* 0x001fc60000410000 */
[-C--:B------:R-:W-:Y:S01]  /*8380*/  FMUL.FTZ R14, R11, R0.reuse ;  /* 0x000000000b0e7220 */ /* 0x080fe20000410000 */
[----:B------:R-:W-:Y:S01]  /*8390*/  FADD.FTZ R11, -R3, R10 ;  /* 0x0000000a030b7221 */ /* 0x000fe20000010100 */
[-CC-:B------:R-:W-:Y:S01]  /*83a0*/  FFMA.FTZ R13, R121, R0.reuse, -R177.reuse ;  /* 0x00000000790d7223 */ /* 0x180fe200000108b1 */
[-CC-:B------:R-:W-:Y:S01]  /*83b0*/  FFMA.FTZ R121, R125, R0.reuse, -R177.reuse ;  /* 0x000000007d797223 */ /* 0x180fe200000108b1 */
[-C--:B------:R-:W-:Y:S01]  /*83c0*/  FMUL.FTZ R125, R3, R0.reuse ;  /* 0x00000000037d7220 */ /* 0x080fe20000410000 */
[-C--:B------:R-:W-:Y:S01]  /*83d0*/  FMUL.FTZ R2, R11, R0.reuse ;  /* 0x000000000b027220 */ /* 0x080fe20000410000 */
[-CC-:B------:R-:W-:Y:S01]  /*83e0*/  FFMA.FTZ R11, R168, R0.reuse, -R177.reuse ;  /* 0x00000000a80b7223 */ /* 0x180fe200000108b1 */
[-C--:B------:R-:W-:Y:S01]  /*83f0*/  FFMA.FTZ R200, R169, R0.reuse, -R177 ;  /* 0x00000000a9c87223 */ /* 0x080fe200000108b1 */
[-CC-:B------:R-:W-:Y:S01]  /*8400*/  FFMA.FTZ R201, R170, R0.reuse, -R125.reuse ;  /* 0x00000000aac97223 */ /* 0x180fe2000001087d */
[-C--:B------:R-:W-:Y:S01]  /*8410*/  FFMA.FTZ R10, R171, R0.reuse, -R125 ;  /* 0x00000000ab0a7223 */ /* 0x080fe2000001087d */
[----:B------:R0:W-:Y:S01]  /*8420*/  MUFU.EX2 R8, R14 ;  /* 0x0000000e00087308 */ /* 0x0001e20000000800 */
[-C--:B------:R-:W-:Y:S01]  /*8430*/  FFMA.FTZ R202, R172, R0.reuse, -R177 ;  /* 0x00000000acca7223 */ /* 0x080fe200000108b1 */
[-C--:B------:R-:W-:Y:S01]  /*8440*/  FFMA.FTZ R203, R174, R0.reuse, -R125 ;  /* 0x00000000aecb7223 */ /* 0x080fe2000001087d */
[-C--:B------:R-:W-:Y:S01]  /*8450*/  FFMA.FTZ R173, R173, R0.reuse, -R177 ;  /* 0x00000000adad7223 */ /* 0x080fe200000108b1 */
[-C--:B------:R-:W-:Y:S01]  /*8460*/  FFMA.FTZ R12, R175, R0.reuse, -R125 ;  /* 0x00000000af0c7223 */ /* 0x080fe2000001087d */
[-C--:B------:R-:W-:Y:S01]  /*8470*/  FFMA.FTZ R196, R160, R0.reuse, -R177 ;  /* 0x00000000a0c47223 */ /* 0x080fe200000108b1 */
[-C--:B------:R-:W-:Y:S01]  /*8480*/  FFMA.FTZ R197, R162, R0.reuse, -R125 ;  /* 0x00000000a2c57223 */ /* 0x080fe2000001087d */
[-C--:B------:R-:W-:Y:S01]  /*8490*/  FFMA.FTZ R169, R161, R0.reuse, -R177 ;  /* 0x00000000a1a97223 */ /* 0x080fe200000108b1 */
[----:B------:R-:W1:Y:S01]  /*84a0*/  MUFU.EX2 R11, R11 ;  /* 0x0000000b000b7308 */ /* 0x000e620000000800 */
[-C--:B0-----:R-:W-:Y:S01]  /*84b0*/  FFMA.FTZ R14, R163, R0.reuse, -R125 ;  /* 0x00000000a30e7223 */ /* 0x081fe2000001087d */
[-CC-:B------:R-:W-:Y:S01]  /*84c0*/  FFMA.FTZ R21, R129, R0.reuse, -R177.reuse ;  /* 0x0000000081157223 */ /* 0x180fe200000108b1 */
[-C--:B------:R-:W-:Y:S01]  /*84d0*/  FFMA.FTZ R198, R164, R0.reuse, -R177 ;  /* 0x00000000a4c67223 */ /* 0x080fe200000108b1 */
[-C--:B------:R-:W-:Y:S01]  /*84e0*/  FFMA.FTZ R199, R166, R0.reuse, -R125 ;  /* 0x00000000a6c77223 */ /* 0x080fe2000001087d */
[-C--:B------:R-:W-:Y:S01]  /*84f0*/  FFMA.FTZ R165, R165, R0.reuse, -R177 ;  /* 0x00000000a5a57223 */ /* 0x080fe200000108b1 */
[-CC-:B------:R-:W-:Y:S01]  /*8500*/  FFMA.FTZ R20, R167, R0.reuse, -R125.reuse ;  /* 0x00000000a7147223 */ /* 0x180fe2000001087d */
[-C--:B------:R-:W-:Y:S01]  /*8510*/  FFMA.FTZ R185, R138, R0.reuse, -R125 ;  /* 0x000000008ab97223 */ /* 0x080fe2000001087d */
[----:B------:R-:W-:Y:S01]  /*8520*/  MUFU.EX2 R2, R2 ;  /* 0x0000000200027308 */ /* 0x000fe20000000800 */
[-C--:B------:R-:W-:Y:S01]  /*8530*/  FFMA.FTZ R192, R152, R0.reuse, -R177 ;  /* 0x0000000098c07223 */ /* 0x080fe200000108b1 */
[-C--:B------:R-:W-:Y:S01]  /*8540*/  FFMA.FTZ R193, R154, R0.reuse, -R125 ;  /* 0x000000009ac17223 */ /* 0x080fe2000001087d */
[-CC-:B------:R-:W-:Y:S01]  /*8550*/  FFMA.FTZ R161, R153, R0.reuse, -R177.reuse ;  /* 0x0000000099a17223 */ /* 0x180fe200000108b1 */
[-C--:B------:R-:W-:Y:S01]  /*8560*/  FFMA.FTZ R176, R120, R0.reuse, -R177 ;  /* 0x0000000078b07223 */ /* 0x080fe200000108b1 */
[-C--:B------:R-:W-:Y:S01]  /*8570*/  FFMA.FTZ R120, R155, R0.reuse, -R125 ;  /* 0x000000009b787223 */ /* 0x080fe2000001087d */
[-C--:B------:R-:W-:Y:S01]  /*8580*/  FFMA.FTZ R194, R156, R0.reuse, -R177 ;  /* 0x000000009cc27223 */ /* 0x080fe200000108b1 */
[----:B------:R-:W-:Y:S01]  /*8590*/  FFMA.FTZ R195, R158, R0, -R125 ;  /* 0x000000009ec37223 */ /* 0x000fe2000001087d */
[----:B------:R-:W0:Y:S01]  /*85a0*/  MUFU.EX2 R201, R201 ;  /* 0x000000c900c97308 */ /* 0x000e220000000800 */
[----:B-1----:R-:W-:Y:S01]  /*85b0*/  FFMA.FTZ R129, R8, R6, R11 ;  /* 0x0000000608817223 */ /* 0x002fe2000001000b */
[-CC-:B------:R-:W-:Y:S01]  /*85c0*/  FFMA.FTZ R157, R157, R0.reuse, -R177.reuse ;  /* 0x000000009d9d7223 */ /* 0x180fe200000108b1 */
[-C--:B------:R-:W-:Y:S01]  /*85d0*/  FFMA.FTZ R178, R124, R0.reuse, -R177 ;  /* 0x000000007cb27223 */ /* 0x080fe200000108b1 */
[-C--:B------:R-:W-:Y:S01]  /*85e0*/  FFMA.FTZ R124, R159, R0.reuse, -R125 ;  /* 0x000000009f7c7223 */ /* 0x080fe2000001087d */
[-CC-:B------:R-:W-:Y:S01]  /*85f0*/  FFMA.FTZ R186, R140, R0.reuse, -R177.reuse ;  /* 0x000000008cba7223 */ /* 0x180fe200000108b1 */
[-C--:B------:R-:W-:Y:S01]  /*8600*/  FFMA.FTZ R188, R144, R0.reuse, -R177 ;  /* 0x0000000090bc7223 */ /* 0x080fe200000108b1 */
[-C--:B------:R-:W-:Y:S01]  /*8610*/  FFMA.FTZ R189, R146, R0.reuse, -R125 ;  /* 0x0000000092bd7223 */ /* 0x080fe2000001087d */
[----:B------:R-:W1:Y:S01]  /*8620*/  MUFU.EX2 R200, R200 ;  /* 0x000000c800c87308 */ /* 0x000e620000000800 */
[-CC-:B------:R-:W-:Y:S01]  /*8630*/  FFMA.FTZ R153, R145, R0.reuse, -R177.reuse ;  /* 0x0000000091997223 */ /* 0x180fe200000108b1 */
[-C--:B------:R-:W-:Y:S01]  /*8640*/  FFMA.FTZ R180, R128, R0.reuse, -R177 ;  /* 0x0000000080b47223 */ /* 0x080fe200000108b1 */
[-CC-:B------:R-:W-:Y:S01]  /*8650*/  FFMA.FTZ R128, R147, R0.reuse, -R125.reuse ;  /* 0x0000000093807223 */ /* 0x180fe2000001087d */
[-C--:B------:R-:W-:Y:S01]  /*8660*/  FFMA.FTZ R181, R130, R0.reuse, -R125 ;  /* 0x0000000082b57223 */ /* 0x080fe2000001087d */
[-C--:B------:R-:W-:Y:S01]  /*8670*/  FFMA.FTZ R190, R148, R0.reuse, -R177 ;  /* 0x0000000094be7223 */ /* 0x080fe200000108b1 */
[-C--:B------:R-:W-:Y:S01]  /*8680*/  FFMA.FTZ R191, R150, R0.reuse, -R125 ;  /* 0x0000000096bf7223 */ /* 0x080fe2000001087d */
[-C--:B------:R-:W-:Y:S01]  /*8690*/  FFMA.FTZ R149, R149, R0.reuse, -R177 ;  /* 0x0000000095957223 */ /* 0x080fe200000108b1 */
[----:B------:R-:W2:Y:S01]  /*86a0*/  MUFU.EX2 R10, R10 ;  /* 0x0000000a000a7308 */ /* 0x000ea20000000800 */
[----:B0-----:R-:W-:Y:S01]  /*86b0*/  FFMA.FTZ R5, R2, R5, R201 ;  /* 0x0000000502057223 */ /* 0x001fe200000100c9 */
[-C--:B------:R-:W-:Y:S01]  /*86c0*/  FFMA.FTZ R182, R132, R0.reuse, -R177 ;  /* 0x0000000084b67223 */ /* 0x080fe200000108b1 */
[-C--:B------:R-:W-:Y:S01]  /*86d0*/  FFMA.FTZ R132, R151, R0.reuse, -R125 ;  /* 0x0000000097847223 */ /* 0x080fe2000001087d */
[-CC-:B------:R-:W-:Y:S01]  /*86e0*/  FFMA.FTZ R184, R136, R0.reuse, -R177.reuse ;  /* 0x0000000088b87223 */ /* 0x180fe200000108b1 */
[-C--:B------:R-:W-:Y:S01]  /*86f0*/  FFMA.FTZ R145, R137, R0.reuse, -R177 ;  /* 0x0000000089917223 */ /* 0x080fe200000108b1 */
[-CC-:B------:R-:W-:Y:S01]  /*8700*/  FFMA.FTZ R136, R139, R0.reuse, -R125.reuse ;  /* 0x000000008b887223 */ /* 0x180fe2000001087d */
[-C--:B------:R-:W-:Y:S01]  /*8710*/  FFMA.FTZ R183, R134, R0.reuse, -R125 ;  /* 0x0000000086b77223 */ /* 0x080fe2000001087d */
[----:B------:R-:W0:Y:S01]  /*8720*/  MUFU.EX2 R202, R202 ;  /* 0x000000ca00ca7308 */ /* 0x000e220000000800 */
[----:B-1----:R-:W-:Y:S01]  /*8730*/  FADD.FTZ R129, R200, R129 ;  /* 0x00000081c8817221 */ /* 0x002fe20000010000 */
[-C--:B------:R-:W-:Y:S01]  /*8740*/  FFMA.FTZ R187, R142, R0.reuse, -R125 ;  /* 0x000000008ebb7223 */ /* 0x080fe2000001087d */
[-CC-:B------:R-:W-:Y:S01]  /*8750*/  FFMA.FTZ R137, R141, R0.reuse, -R177.reuse ;  /* 0x000000008d897223 */ /* 0x180fe200000108b1 */
[-C--:B------:R-:W-:Y:S01]  /*8760*/  FFMA.FTZ R15, R133, R0.reuse, -R177 ;  /* 0x00000000850f7223 */ /* 0x080fe200000108b1 */
[-CC-:B------:R-:W-:Y:S01]  /*8770*/  FFMA.FTZ R177, R122, R0.reuse, -R125.reuse ;  /* 0x000000007ab17223 */ /* 0x180fe2000001087d */
[----:B------:R-:W-:-:S02]  /*8780*/  FFMA.FTZ R126, R126, R0, -R125 ;  /* 0x000000007e7e7223 */ /* 0x000fc4000001087d */
[----:B------:R-:W1:Y:S01]  /*8790*/  MUFU.EX2 R203, R203 ;  /* 0x000000cb00cb7308 */ /* 0x000e620000000800 */
[----:B--2---:R-:W-:-:S07]  /*87a0*/  FADD.FTZ R6, R10, R5 ;  /* 0x000000050a067221 */ /* 0x004fce0000010000 */
[----:B------:R-:W2:Y:S01]  /*87b0*/  MUFU.EX2 R173, R173 ;  /* 0x000000ad00ad7308 */ /* 0x000ea20000000800 */
[----:B0-----:R-:W-:-:S07]  /*87c0*/  FADD.FTZ R138, R202, R129 ;  /* 0x00000081ca8a7221 */ /* 0x001fce0000010000 */
[----:B------:R-:W0:Y:S01]  /*87d0*/  MUFU.EX2 R12, R12 ;  /* 0x0000000c000c7308 */ /* 0x000e220000000800 */
[----:B-1----:R-:W-:-:S07]  /*87e0*/  FADD.FTZ R5, R203, R6 ;  /* 0x00000006cb057221 */ /* 0x002fce0000010000 */
        /* <DEDUP_REMOVED lines=9> */
[----:B0-----:R-:W-:Y:S01]  /*8880*/  FADD.FTZ R129, R169, R138 ;  /* 0x0000008aa9817221 */ /* 0x001fe20000010000 */
[----:B------:R-:W-:-:S06]  /*8890*/  FFMA.FTZ R138, R143, R0, -R125 ;  /* 0x000000008f8a7223 */ /* 0x000fcc000001087d */
        /* <DEDUP_REMOVED lines=15> */
[----:B--2---:R-:W-:Y:S01]  /*8990*/  FADD.FTZ R129, R161, R130 ;  /* 0x00000082a1817221 */ /* 0x004fe20000010000 */
[----:B------:R-:W-:-:S06]  /*89a0*/  FFMA.FTZ R130, R131, R0, -R125 ;  /* 0x0000000083827223 */ /* 0x000fcc000001087d */
        /* <DEDUP_REMOVED lines=15> */
[----:B-1----:R-:W-:Y:S01]  /*8aa0*/  FADD.FTZ R129, R153, R134 ;  /* 0x0000008699817221 */ /* 0x002fe20000010000 */
[----:B------:R-:W-:-:S06]  /*8ab0*/  FFMA.FTZ R134, R135, R0, -R125 ;  /* 0x0000000087867223 */ /* 0x000fcc000001087d */
        /* <DEDUP_REMOVED lines=16> */
[-CC-:B------:R-:W-:Y:S01]  /*8bc0*/  FFMA.FTZ R122, R123, R0.reuse, -R125.reuse ;  /* 0x000000007b7a7223 */ /* 0x180fe2000001087d */
[----:B------:R-:W-:-:S05]  /*8bd0*/  FFMA.FTZ R125, R127, R0, -R125 ;  /* 0x000000007f7d7223 */ /* 0x000fca000001087d */
        /* <DEDUP_REMOVED lines=10> */
[----:B------:R-:W-:-:S04]  /*8c80*/  IMAD.U32 R5, RZ, RZ, UR38 ;  /* 0x00000026ff057e24 */ /* 0x000fc8000f8e00ff */
[----:B------:R-:W-:Y:S02]  /*8c90*/  @P1 VIADD R5, R5, 0x36840 ;  /* 0x0003684005051836 */ /* 0x000fe40000000000 */
[----:B------:R-:W2:Y:S01]  /*8ca0*/  MUFU.EX2 R21, R21 ;  /* 0x0000001500157308 */ /* 0x000ea20000000800 */
[----:B0-----:R-:W-:Y:S02]  /*8cb0*/  FADD.FTZ R140, R180, R123 ;  /* 0x0000007bb48c7221 */ /* 0x001fe40000010000 */
[----:B------:R-:W-:-:S04]  /*8cc0*/  @P1 PRMT R5, R22, 0x654, R5 ;  /* 0x0000065416051816 */ /* 0x000fc80000000005 */
[----:B------:R0:W-:Y:S01]  /*8cd0*/  @P1 SYNCS.ARRIVE.TRANS64.RED.A1T0 RZ, [R5+URZ], RZ ;  /* 0x000000ff05ff19a7 */ /* 0x0001e2000810043f */
[----:B------:R-:W3:Y:S01]  /*8ce0*/  MUFU.EX2 R130, R130 ;  /* 0x0000008200827308 */ /* 0x000ee20000000800 */
[----:B-1----:R-:W-:-:S07]  /*8cf0*/  FADD.FTZ R123, R181, R6 ;  /* 0x00000006b57b7221 */ /* 0x002fce0000010000 */
[----:B------:R-:W1:Y:S01]  /*8d00*/  MUFU.EX2 R182, R182 ;  /* 0x000000b600b67308 */ /* 0x000e620000000800 */
[----:B--2---:R-:W-:-:S07]  /*8d10*/  FADD.FTZ R129, R21, R140 ;  /* 0x0000008c15817221 */ /* 0x004fce0000010000 */
[----:B------:R-:W2:Y:S01]  /*8d20*/  MUFU.EX2 R183, R183 ;  /* 0x000000b700b77308 */ /* 0x000ea20000000800 */
[----:B---3--:R-:W-:-:S07]  /*8d30*/  FADD.FTZ R6, R130, R123 ;  /* 0x0000007b82067221 */ /* 0x008fce0000010000 */
        /* <DEDUP_REMOVED lines=8> */
[----:B------:R-:W1:Y:S08]  /*8dc0*/  MUFU.EX2 R13, R13 ;  /* 0x0000000d000d7308 */ /* 0x000e700000000800 */
[----:B------:R-:W3:Y:S08]  /*8dd0*/  MUFU.EX2 R122, R122 ;  /* 0x0000007a007a7308 */ /* 0x000ef00000000800 */
[----:B------:R-:W4:Y:S08]  /*8de0*/  MUFU.EX2 R178, R178 ;  /* 0x000000b200b27308 */ /* 0x000f300000000800 */
[----:B------:R2:W5:Y:S08]  /*8df0*/  MUFU.EX2 R142, R126 ;  /* 0x0000007e008e7308 */ /* 0x0005700000000800 */
[----:B------:R-:W5:Y:S01]  /*8e00*/  MUFU.EX2 R121, R121 ;  /* 0x0000007900797308 */ /* 0x000f620000000800 */
[----:B--2---:R-:W-:Y:S01]  /*8e10*/  FADD.FTZ R126, R176, R5 ;  /* 0x00000005b07e7221 */ /* 0x004fe20000010000 */
[----:B0-----:R-:W-:-:S03]  /*8e20*/  FADD.FTZ R5, R177, R6 ;  /* 0x00000006b1057221 */ /* 0x001fc60000010000 */
[----:B-1----:R-:W-:Y:S01]  /*8e30*/  FADD.FTZ R123, R13, R126 ;  /* 0x0000007e0d7b7221 */ /* 0x002fe20000010000 */
[----:B---3--:R-:W-:Y:S02]  /*8e40*/  FADD.FTZ R5, R122, R5 ;  /* 0x000000057a057221 */ /* 0x008fe40000010000 */
[----:B------:R-:W0:Y:S01]  /*8e50*/  MUFU.EX2 R125, R125 ;  /* 0x0000007d007d7308 */ /* 0x000e220000000800 */
[----:B----4-:R-:W-:Y:S01]  /*8e60*/  FADD.FTZ R6, R178, R123 ;  /* 0x0000007bb2067221 */ /* 0x010fe20000010000 */
[----:B-----5:R-:W-:-:S03]  /*8e70*/  FADD.FTZ R5, R142, R5 ;  /* 0x000000058e057221 */ /* 0x020fc60000010000 */
[----:B------:R-:W-:Y:S01]  /*8e80*/  FADD.FTZ R6, R121, R6 ;  /* 0x0000000679067221 */ /* 0x000fe20000010000 */
[----:B0-----:R-:W-:Y:S01]  /*8e90*/  FADD.FTZ R5, R125, R5 ;  /* 0x000000057d057221 */ /* 0x001fe20000010000 */
[----:B------:R-:W-:Y:S06]  /*8ea0*/  @!P0 BRA `(.L_x_205) ;  /* 0x0000000000048947 */ /* 0x000fec0003800000 */
[----:B------:R-:W-:Y:S01]  /*8eb0*/  BPT.TRAP 0x1 ;  /* 0x000000040000795c */ /* 0x000fe20000300000 */
.L_x_205:
[----:B------:R-:W-:Y:S01]  /*8ec0*/  ISETP.NE.AND P1, PT, R17, RZ, PT ;  /* 0x000000ff1100720c */ /* 0x000fe20003f25270 */
[----:B------:R-:W-:Y:S01]  /*8ed0*/  IMAD.U32 R126, RZ, RZ, UR7 ;  /* 0x00000007ff7e7e24 */ /* 0x000fe2000f8e00ff */
[----:B------:R-:W-:Y:S01]  /*8ee0*/  UMOV UR60, UR61 ;  /* 0x0000003d003c7c82 */ /* 0x000fe20008000000 */
[----:B------:R-:W-:Y:S01]  /*8ef0*/  UMOV UR37, UR36 ;  /* 0x0000002400257c82 */ /* 0x000fe20008000000 */
[----:B------:R-:W-:Y:S01]  /*8f00*/  F2FP.F16.F32.PACK_AB R200, R200, R11 ;  /* 0x0000000bc8c8723e */ /* 0x000fe200000000ff */
[----:B------:R-:W-:Y:S01]  /*8f10*/  IMAD.MOV.U32 R11, RZ, RZ, R4 ;  /* 0x000000ffff0b7224 */ /* 0x000fe200078e0004 */
[----:B------:R-:W-:Y:S01]  /*8f20*/  F2FP.F16.F32.PACK_AB R201, R10, R201 ;  /* 0x000000c90ac9723e */ /* 0x000fe200000000ff */
[----:B------:R-:W-:Y:S01]  /*8f30*/  IMAD.MOV.U32 R10, RZ, RZ, R3 ;  /* 0x000000ffff0a7224 */ /* 0x000fe200078e0003 */
[----:B------:R-:W-:Y:S02]  /*8f40*/  F2FP.F16.F32.PACK_AB R202, R173, R202 ;  /* 0x000000caadca723e */ /* 0x000fe400000000ff */
[----:B------:R-:W-:-:S02]  /*8f50*/  F2FP.F16.F32.PACK_AB R203, R12, R203 ;  /* 0x000000cb0ccb723e */ /* 0x000fc400000000ff */
[----:B------:R-:W-:Y:S01]  /*8f60*/  F2FP.F16.F32.PACK_AB R196, R169, R196 ;  /* 0x000000c4a9c4723e */ /* 0x000fe200000000ff */
[----:B------:R-:W-:Y:S01]  /*8f70*/  @P1 VIADD R126, R126, 0x36860 ;  /* 0x000368607e7e1836 */ /* 0x000fe20000000000 */
[----:B------:R-:W-:Y:S02]  /*8f80*/  F2FP.F16.F32.PACK_AB R197, R14, R197 ;  /* 0x000000c50ec5723e */ /* 0x000fe400000000ff */
[----:B------:R-:W-:Y:S02]  /*8f90*/  F2FP.F16.F32.PACK_AB R198, R165, R198 ;  /* 0x000000c6a5c6723e */ /* 0x000fe400000000ff */
[----:B------:R-:W-:Y:S02]  /*8fa0*/  @P1 PRMT R126, R19, 0x654, R126 ;  /* 0x00000654137e1816 */ /* 0x000fe4000000007e */
[----:B------:R-:W-:Y:S02]  /*8fb0*/  F2FP.F16.F32.PACK_AB R199, R20, R199 ;  /* 0x000000c714c7723e */ /* 0x000fe400000000ff */
[----:B------:R0:W-:Y:S01]  /*8fc0*/  @P1 SYNCS.ARRIVE.TRANS64.RED.A1T0 RZ, [R126+URZ], RZ ;  /* 0x000000ff7eff19a7 */ /* 0x0001e2000810043f */
[C---:B------:R-:W-:Y:S01]  /*8fd0*/  ISETP.GT.AND P1, PT, R9.reuse, RZ, PT ;  /* 0x000000ff0900720c */ /* 0x040fe20003f24270 */
[----:B------:R-:W-:Y:S01]  /*8fe0*/  VIADD R9, R9, 0xffffffff ;  /* 0xffffffff09097836 */ /* 0x000fe20000000000 */
[----:B------:R-:W-:-:S02]  /*8ff0*/  F2FP.F16.F32.PACK_AB R192, R161, R192 ;  /* 0x000000c0a1c0723e */ /* 0x000fc400000000ff */
[----:B------:R-:W-:Y:S02]  /*9000*/  F2FP.F16.F32.PACK_AB R193, R120, R193 ;  /* 0x000000c178c1723e */ /* 0x000fe400000000ff */
[----:B------:R-:W-:Y:S02]  /*9010*/  F2FP.F16.F32.PACK_AB R194, R157, R194 ;  /* 0x000000c29dc2723e */ /* 0x000fe400000000ff */
[----:B------:R-:W-:Y:S02]  /*9020*/  F2FP.F16.F32.PACK_AB R195, R124, R195 ;  /* 0x000000c37cc3723e */ /* 0x000fe400000000ff */
[----:B------:R-:W-:Y:S02]  /*9030*/  F2FP.F16.F32.PACK_AB R188, R153, R188 ;  /* 0x000000bc99bc723e */ /* 0x000fe400000000ff */
[----:B------:R-:W-:Y:S02]  /*9040*/  F2FP.F16.F32.PACK_AB R189, R128, R189 ;  /* 0x000000bd80bd723e */ /* 0x000fe400000000ff */
        /* <DEDUP_REMOVED lines=13> */
[----:B------:R-:W-:Y:S01]  /*9120*/  F2FP.F16.F32.PACK_AB R179, R125, R142 ;  /* 0x0000008e7db3723e */ /* 0x000fe200000000ff */
[----:B0-----:R-:W-:Y:S06]  /*9130*/  @P1 BRA `(.L_x_206) ;  /* 0xffffffc000fc1947 */ /* 0x001fec000383ffff */
.L_x_195:
        /* <DEDUP_REMOVED lines=99> */
.L_x_207:
        /* <DEDUP_REMOVED lines=9> */
.L_x_208:
[----:B-1----:R-:W-:Y:S05]  /*9800*/  @P1 BRA `(.L_x_209) ;  /* 0x0000000000081947 */ /* 0x002fea0003800000 */
[----:B------:R-:W1:Y:S02]  /*9810*/  SYNCS.PHASECHK.TRANS64.TRYWAIT P1, [UR9+0x36850], R2 ;  /* 0x03685002ff0075a7 */ /* 0x000e640008020149 */
[----:B-1----:R-:W-:Y:S05]  /*9820*/  @!P1 BRA `(.L_x_210) ;  /* 0x0000007000b49947 */ /* 0x002fea0003800000 */
.L_x_209:
[----:B------:R-:W-:Y:S01]  /*9830*/  UIADD3 UR5, UR4, 0x400, URZ ;  /* 0x0000040004057890 */ /* 0x000fe2000fffe03f */
[----:B------:R-:W-:Y:S01]  /*9840*/  WARPGROUP.ARRIVE ;  /* 0x00000000000079c5 */ /* 0x000fe20000000000 */
[----:B------:R-:W-:Y:S01]  /*9850*/  UMOV UR7, 0x40000040 ;  /* 0x4000004000077882 */ /* 0x000fe20000000000 */
[----:B------:R-:W-:Y:S01]  /*9860*/  UMOV UR11, 0x40000040 ;  /* 0x40000040000b7882 */ /* 0x000fe20000000000 */
[----:B------:R-:W-:Y:S01]  /*9870*/  USHF.R.U32.HI UR5, URZ, 0x4, UR5 ;  /* 0x000000043f057899 */ /* 0x000fe20008011605 */
[----:B-1----:R-:W1:Y:S01]  /*9880*/  SHFL.BFLY PT, R7, R6, 0x2, 0x1f ;  /* 0x0c401f0006077f89 */ /* 0x002e6200000e0000 */
[----:B------:R-:W-:Y:S02]  /*9890*/  IMAD.MOV.U32 R121, RZ, RZ, RZ ;  /* 0x000000ffff797224 */ /* 0x000fe400078e00ff */
[----:B------:R-:W-:Y:S01]  /*98a0*/  ULOP3.LUT UR5, UR5, 0x3fff, URZ, 0xc0, !UPT ;  /* 0x00003fff05057892 */ /* 0x000fe2000f8ec03f */
[----:B0-----:R-:W0:Y:S01]  /*98b0*/  SHFL.BFLY PT, R2, R5, 0x2, 0x1f ;  /* 0x0c401f0005027f89 */ /* 0x001e2200000e0000 */
[----:B------:R-:W-:-:S02]  /*98c0*/  IMAD.MOV.U32 R149, RZ, RZ, RZ ;  /* 0x000000ffff957224 */ /* 0x000fc400078e00ff */
[----:B------:R-:W-:Y:S01]  /*98d0*/  ULOP3.LUT UR5, UR5, 0x3800000, URZ, 0xfc, !UPT ;  /* 0x0380000005057892 */ /* 0x000fe2000f8efc3f */
[----:B------:R-:W-:-:S03]  /*98e0*/  IMAD.MOV.U32 R20, RZ, RZ, -0x800000 ;  /* 0xff800000ff147424 */ /* 0x000fc600078e00ff */
[----:B------:R-:W-:-:S04]  /*98f0*/  UIMAD UR6, UR36, 0xa80, UR5 ;  /* 0x00000a80240678a4 */ /* 0x000fc8000f8e0205 */
[----:B------:R-:W-:-:S05]  /*9900*/  UIADD3 UR8, UR6, 0x80, URZ ;  /* 0x0000008006087890 */ /* 0x000fca000fffe03f */
[----:B------:R-:W-:Y:S01]  /*9910*/  HGMMA.64x192x16.F32 R24, R200, gdesc[UR4].tnspB, R24, gsb0 ;  /* 0x42e00004c8187df0 */ /* 0x000fe20008000818 */
[----:B------:R-:W-:Y:S01]  /*9920*/  UMOV UR7, 0x40000040 ;  /* 0x4000004000077882 */ /* 0x000fe20000000000 */
[----:B------:R-:W-:Y:S01]  /*9930*/  UMOV UR10, UR8 ;  /* 0x00000008000a7c82 */ /* 0x000fe20008000000 */
[----:B------:R-:W-:Y:S01]  /*9940*/  UIADD3 UR8, UR6, 0x100, URZ ;  /* 0x0000010006087890 */ /* 0x000fe2000fffe03f */
[----:B-1----:R-:W-:Y:S01]  /*9950*/  FADD.FTZ R7, R7, R6 ;  /* 0x0000000607077221 */ /* 0x002fe20000010000 */
[----:B0-----:R-:W-:-:S04]  /*9960*/  FADD.FTZ R8, R2, R5 ;  /* 0x0000000502087221 */ /* 0x001fc80000010000 */
[----:B------:R-:W0:Y:S04]  /*9970*/  SHFL.BFLY PT, R2, R7, 0x1, 0x1f ;  /* 0x0c201f0007027f89 */ /* 0x000e2800000e0000 */
[----:B------:R-:W1:Y:S01]  /*9980*/  SHFL.BFLY PT, R9, R8, 0x1, 0x1f ;  /* 0x0c201f0008097f89 */ /* 0x000e6200000e0000 */
[----:B0-----:R-:W-:Y:S01]  /*9990*/  FADD.FTZ R10, R7, R2 ;  /* 0x00000002070a7221 */ /* 0x001fe20000010000 */
[----:B------:R-:W-:Y:S02]  /*99a0*/  IMAD.MOV.U32 R2, RZ, RZ, -0x800000 ;  /* 0xff800000ff027424 */ /* 0x000fe400078e00ff */
[----:B-1----:R-:W-:Y:S02]  /*99b0*/  FADD.FTZ R11, R8, R9 ;  /* 0x00000009080b7221 */ /* 0x002fe40000010000 */
[----:B------:R-:W-:-:S03]  /*99c0*/  FSETP.NE.FTZ.AND P1, PT, R10, RZ, PT ;  /* 0x000000ff0a00720b */ /* 0x000fc60003f35000 */
[----:B------:R-:W-:-:S10]  /*99d0*/  FSETP.NE.FTZ.AND P2, PT, R11, RZ, PT ;  /* 0x000000ff0b00720b */ /* 0x000fd40003f55000 */
[----:B------:R-:W0:Y:S01]  /*99e0*/  @P1 MUFU.LG2 R9, R10 ;  /* 0x0000000a00091308 */ /* 0x000e220000000c00 */
[C---:B------:R-:W-:Y:S02]  /*99f0*/  @P1 FMUL.FTZ R5, R0.reuse, 0.69314718246459960938 ;  /* 0x3f31721800051820 */ /* 0x040fe40000410000 */
[----:B------:R-:W-:-:S05]  /*9a00*/  @P2 FMUL.FTZ R7, R0, 0.69314718246459960938 ;  /* 0x3f31721800072820 */ /* 0x000fca0000410000 */
[----:B------:R-:W1:Y:S08]  /*9a10*/  @P2 MUFU.LG2 R6, R11 ;  /* 0x0000000b00062308 */ /* 0x000e700000000c00 */
[----:B------:R2:W3:Y:S01]  /*9a20*/  @P1 MUFU.RCP R121, R10 ;  /* 0x0000000a00791308 */ /* 0x0004e20000001000 */
[----:B0-----:R-:W-:-:S04]  /*9a30*/  @P1 FMUL.FTZ R0, R9, 0.69314718246459960938 ;  /* 0x3f31721809001820 */ /* 0x001fc80000410000 */
[----:B------:R-:W-:-:S03]  /*9a40*/  @P1 FFMA.FTZ R20, R5, R4, R0 ;  /* 0x0000000405141223 */ /* 0x000fc60000010000 */
[----:B------:R2:W0:Y:S01]  /*9a50*/  @P2 MUFU.RCP R149, R11 ;  /* 0x0000000b00952308 */ /* 0x0004220000001000 */
[----:B-1----:R-:W-:-:S04]  /*9a60*/  @P2 FMUL.FTZ R6, R6, 0.69314718246459960938 ;  /* 0x3f31721806062820 */ /* 0x002fc80000410000 */
[----:B------:R-:W-:Y:S01]  /*9a70*/  @P2 FFMA.FTZ R2, R7, R3, R6 ;  /* 0x0000000307022223 */ /* 0x000fe20000010006 */
[----:B------:R-:W-:Y:S02]  /*9a80*/  WARPGROUP.DEPBAR.LE gsb0, 0x0 ;  /* 0x00008000000079c5 */ /* 0x000fe40000010000 */
[----:B------:R-:W-:-:S06]  /*9a90*/  WARPGROUP.ARRIVE ;  /* 0x00000000000079c5 */ /* 0x000fcc0000000000 */
[----:B------:R-:W-:Y:S01]  /*9aa0*/  HGMMA.64x192x16.F32 R24, R196, gdesc[UR8].tnspB, R24, gsb0 ;  /* 0x42e00008c4187df0 */ /* 0x000fe20008000818 */
[----:B------:R-:W-:Y:S01]  /*9ab0*/  UMOV UR10, UR8 ;  /* 0x00000008000a7c82 */ /* 0x000fe20008000000 */
[----:B------:R-:W-:Y:S01]  /*9ac0*/  UMOV UR11, 0x40000040 ;  /* 0x40000040000b7882 */ /* 0x000fe20000000000 */
[----:B------:R-:W-:Y:S01]  /*9ad0*/  UIADD3 UR8, UR6, 0x180, URZ ;  /* 0x0000018006087890 */ /* 0x000fe2000fffe03f */
[----:B------:R-:W-:Y:S02]  /*9ae0*/  WARPGROUP.DEPBAR.LE gsb0, 0x0 ;  /* 0x00008000000079c5 */ /* 0x000fe40000010000 */
[----:B------:R-:W-:-:S14]  /*9af0*/  WARPGROUP.ARRIVE ;  /* 0x00000000000079c5 */ /* 0x000fdc0000000000 */
        /* <DEDUP_REMOVED lines=9> */
[----:B------:R-:W-:Y:S02]  /*9b90*/  UIADD3 UR8, UR6, 0x280, URZ ;  /* 0x0000028006087890 */ /* 0x000fe4000fffe03f */
[----:B------:R-:W-:Y:S01]  /*9ba0*/  UIADD3 UR6, UR6, 0x300, URZ ;  /* 0x0000030006067890 */ /* 0x000fe2000fffe03f */
[----:B------:R-:W-:Y:S02]  /*9bb0*/  WARPGROUP.DEPBAR.LE gsb0, 0x0 ;  /* 0x00008000000079c5 */ /* 0x000fe40000010000 */
[----:B------:R-:W-:-:S12]  /*9bc0*/  WARPGROUP.ARRIVE ;  /* 0x00000000000079c5 */ /* 0x000fd80000000000 */
[----:B------:R-:W-:Y:S01]  /*9bd0*/  HGMMA.64x192x16.F32 R24, R184, gdesc[UR8].tnspB, R24, gsb0 ;  /* 0x42e00008b8187df0 */ /* 0x000fe20008000818 */
[----:B------:R-:W-:Y:S01]  /*9be0*/  UMOV UR10, UR8 ;  /* 0x00000008000a7c82 */ /* 0x000fe20008000000 */
[----:B------:R-:W-:Y:S01]  /*9bf0*/  UMOV UR11, 0x40000040 ;  /* 0x40000040000b7882 */ /* 0x000fe20000000000 */
[----:B------:R-:W-:Y:S02]  /*9c00*/  WARPGROUP.DEPBAR.LE gsb0, 0x0 ;  /* 0x00008000000079c5 */ /* 0x000fe40000010000 */
[----:B------:R-:W-:-:S15]  /*9c10*/  WARPGROUP.ARRIVE ;  /* 0x00000000000079c5 */ /* 0x000fde0000000000 */
[----:B------:R-:W-:Y:S03]  /*9c20*/  HGMMA.64x192x16.F32 R24, R180, gdesc[UR8].tnspB, R24, gsb0 ;  /* 0x42e00008b4187df0 */ /* 0x000fe60008000818 */
[----:B------:R-:W-:Y:S02]  /*9c30*/  WARPGROUP.DEPBAR.LE gsb0, 0x0 ;  /* 0x00008000000079c5 */ /* 0x000fe40000010000 */
[----:B------:R-:W-:-:S15]  /*9c40*/  WARPGROUP.ARRIVE ;  /* 0x00000000000079c5 */ /* 0x000fde0000000000 */
[----:B------:R-:W-:Y:S03]  /*9c50*/  HGMMA.64x192x16.F32 R24, R176, gdesc[UR4].tnspB, R24, gsb0 ;  /* 0x42e00004b0187df0 */ /* 0x000fe60008000818 */
[----:B------:R-:W-:Y:S02]  /*9c60*/  WARPGROUP.DEPBAR.LE gsb0, 0x0 ;  /* 0x00008000000079c5 */ /* 0x000fe40000010000 */
[----:B0-23--:R-:W-:Y:S05]  /*9c70*/  @!P0 BRA `(.L_x_211) ;  /* 0x0000000000048947 */ /* 0x00dfea0003800000 */
[----:B------:R-:W-:Y:S01]  /*9c80*/  BPT.TRAP 0x1 ;  /* 0x000000040000795c */ /* 0x000fe20000300000 */
.L_x_211:
[----:B------:R-:W0:Y:S01]  /*9c90*/  S2UR UR5, SR_SWINHI ;  /* 0x00000000000579c3 */ /* 0x000e220000002f00 */
[----:B------:R-:W-:Y:S01]  /*9ca0*/  ISETP.NE.AND P0, PT, R17, RZ, PT ;  /* 0x000000ff1100720c */ /* 0x000fe20003f05270 */
[-C--:B------:R-:W-:Y:S01]  /*9cb0*/  FMUL.FTZ R154, R26, R149.reuse ;  /* 0x000000951a9a7220 */ /* 0x080fe20000410000 */
[-C--:B------:R-:W-:Y:S01]  /*9cc0*/  FMUL.FTZ R135, R51, R149.reuse ;  /* 0x0000009533877220 */ /* 0x080fe20000410000 */
[----:B------:R-:W-:Y:S01]  /*9cd0*/  FMUL.FTZ R142, R50, R149 ;  /* 0x00000095328e7220 */ /* 0x000fe20000410000 */
[----:B------:R-:W-:Y:S02]  /*9ce0*/  IMAD.U32 R26, RZ, RZ, UR9 ;  /* 0x00000009ff1a7e24 */ /* 0x000fe4000f8e00ff */
[-C--:B------:R-:W-:Y:S01]  /*9cf0*/  FMUL.FTZ R12, R49, R121.reuse ;  /* 0x00000079310c7220 */ /* 0x080fe20000410000 */
[-C--:B------:R-:W-:Y:S01]  /*9d00*/  FMUL.FTZ R13, R48, R121.reuse ;  /* 0x00000079300d7220 */ /* 0x080fe20000410000 */
[----:B------:R-:W-:Y:S01]  /*9d10*/  FMUL.FTZ R10, R45, R121 ;  /* 0x000000792d0a7220 */ /* 0x000fe20000410000 */
[----:B------:R-:W-:Y:S01]  /*9d20*/  FMUL.FTZ R143, R47, R149 ;  /* 0x000000952f8f7220 */ /* 0x000fe20000410000 */
[----:B------:R-:W-:Y:S01]  /*9d30*/  FMUL.FTZ R7, R28, R121 ;  /* 0x000000791c077220 */ /* 0x000fe20000410000 */
[----:B------:R-:W-:Y:S01]  /*9d40*/  FMUL.FTZ R127, R75, R149 ;  /* 0x000000954b7f7220 */ /* 0x000fe20000410000 */
[----:B------:R-:W-:Y:S01]  /*9d50*/  FMUL.FTZ R6, R29, R121 ;  /* 0x000000791d067220 */ /* 0x000fe20000410000 */
[----:B------:R-:W-:Y:S01]  /*9d60*/  FMUL.FTZ R130, R74, R149 ;  /* 0x000000954a827220 */ /* 0x000fe20000410000 */
[----:B------:R-:W-:-:S02]  /*9d70*/  @P0 VIADD R26, R26, 0x36860 ;  /* 0x000368601a1a0836 */ /* 0x000fc40000000000 */
[-C--:B------:R-:W-:Y:S01]  /*9d80*/  FMUL.FTZ R126, R86, R149.reuse ;  /* 0x00000095567e7220 */ /* 0x080fe20000410000 */
[-C--:B------:R-:W-:Y:S01]  /*9d90*/  FMUL.FTZ R141, R43, R149.reuse ;  /* 0x000000952b8d7220 */ /* 0x080fe20000410000 */
[-C--:B------:R-:W-:Y:S01]  /*9da0*/  FMUL.FTZ R125, R82, R149.reuse ;  /* 0x00000095527d7220 */ /* 0x080fe20000410000 */
[----:B------:R-:W-:Y:S01]  /*9db0*/  FMUL.FTZ R152, R30, R149 ;  /* 0x000000951e987220 */ /* 0x000fe20000410000 */
[----:B------:R-:W-:Y:S01]  /*9dc0*/  @P0 PRMT R26, R19, 0x654, R26 ;  /* 0x00000654131a0816 */ /* 0x000fe2000000001a */
[----:B------:R-:W-:Y:S01]  /*9dd0*/  FMUL.FTZ R9, R37, R121 ;  /* 0x0000007925097220 */ /* 0x000fe20000410000 */
[----:B------:R-:W-:Y:S01]  /*9de0*/  FMUL.FTZ R132, R70, R149 ;  /* 0x0000009546847220 */ /* 0x000fe20000410000 */
[----:B------:R-:W-:Y:S01]  /*9df0*/  FMUL.FTZ R8, R41, R121 ;  /* 0x0000007929087220 */ /* 0x000fe20000410000 */
[----:B------:R1:W-:Y:S01]  /*9e00*/  @P0 SYNCS.ARRIVE.TRANS64.RED.A1T0 RZ, [R26+URZ], RZ ;  /* 0x000000ff1aff09a7 */ /* 0x0003e2000810043f */
[----:B------:R-:W-:Y:S01]  /*9e10*/  UMOV UR6, UR4 ;  /* 0x0000000400067c82 */ /* 0x000fe20008000000 */
[----:B0-----:R-:W-:Y:S01]  /*9e20*/  UMOV UR7, UR5 ;  /* 0x0000000500077c82 */ /* 0x001fe20008000000 */
[----:B------:R-:W-:Y:S01]  /*9e30*/  FMUL.FTZ R37, R27, R149 ;  /* 0x000000951b257220 */ /* 0x000fe20000410000 */
[----:B------:R-:W-:-:S02]  /*9e40*/  IMAD.U32 R50, RZ, RZ, UR6 ;  /* 0x00000006ff327e24 */ /* 0x000fc4000f8e00ff */
[-C--:B------:R-:W-:Y:S01]  /*9e50*/  FMUL.FTZ R138, R66, R149.reuse ;  /* 0x00000095428a7220 */ /* 0x080fe20000410000 */
[----:B------:R-:W-:Y:S02]  /*9e60*/  IMAD.U32 R51, RZ, RZ, UR7 ;  /* 0x00000007ff337e24 */ /* 0x000fe4000f8e00ff */
[-C--:B------:R-:W-:Y:S01]  /*9e70*/  FMUL.FTZ R136, R55, R149.reuse ;  /* 0x0000009537887220 */ /* 0x080fe20000410000 */
[----:B------:R-:W-:Y:S02]  /*9e80*/  IMAD R27, R209, 0x40, R23 ;  /* 0x00000040d11b7824 */ /* 0x000fe400078e0217 */
[----:B------:R-:W-:Y:S01]  /*9e90*/  FMUL.FTZ R139, R54, R149 ;  /* 0x00000095368b7220 */ /* 0x000fe20000410000 */
[----:B------:R-:W-:-:S04]  /*9ea0*/  IMAD.WIDE R48, R217, 0x2, R50 ;  /* 0x00000002d9307825 */ /* 0x000fc800078e0232 */
[-C--:B------:R-:W-:Y:S01]  /*9eb0*/  FMUL.FTZ R3, R56, R121.reuse ;  /* 0x0000007938037220 */ /* 0x080fe20000410000 */
[----:B------:R-:W-:Y:S01]  /*9ec0*/  FMUL.FTZ R14, R53, R121 ;  /* 0x00000079350e7220 */ /* 0x000fe20000410000 */
[----:B------:R-:W-:Y:S01]  /*9ed0*/  FMUL.FTZ R123, R87, R149 ;  /* 0x00000095577b7220 */ /* 0x000fe20000410000 */
[----:B------:R-:W-:Y:S01]  /*9ee0*/  IMAD.WIDE R50, R27, 0x2, R50 ;  /* 0x000000021b327825 */ /* 0x000fe200078e0232 */
[----:B------:R-:W-:-:S03]  /*9ef0*/  IADD3 R45, P1, R48, 0x8000, RZ ;  /* 0x00008000302d7810 */ /* 0x000fc60007f3e0ff */
[-C--:B------:R-:W-:Y:S01]  /*9f00*/  FMUL.FTZ R145, R35, R149.reuse ;  /* 0x0000009523917220 */ /* 0x080fe20000410000 */
[C---:B------:R-:W-:Y:S01]  /*9f10*/  IADD3 R47, P0, R48.reuse, 0x8020, RZ ;  /* 0x00008020302f7810 */ /* 0x040fe20007f1e0ff */
[----:B------:R-:W-:Y:S01]  /*9f20*/  FMUL.FTZ R122, R83, R149 ;  /* 0x00000095537a7220 */ /* 0x000fe20000410000 */
[----:B-1----:R-:W-:Y:S01]  /*9f30*/  LOP3.LUT R26, R45, 0x380, RZ, 0xc0, !PT ;  /* 0x000003802d1a7812 */ /* 0x002fe200078ec0ff */
[--C-:B------:R-:W-:Y:S01]  /*9f40*/  IMAD.X R87, RZ, RZ, R49.reuse, P1 ;  /* 0x000000ffff577224 */ /* 0x100fe200008e0631 */
[----:B------:R-:W-:Y:S01]  /*9f50*/  IADD3 R75, P5, R48, 0x8060, RZ ;  /* 0x00008060304b7810 */ /* 0x000fe20007fbe0ff */
[-C--:B------:R-:W-:Y:S01]  /*9f60*/  FMUL.FTZ R4, R25, R121.reuse ;  /* 0x0000007919047220 */ /* 0x080fe20000410000 */
[----:B------:R-:W-:Y:S01]  /*9f70*/  LOP3.LUT R28, R47, 0x380, RZ, 0xc0, !PT ;  /* 0x000003802f1c7812 */ /* 0x000fe200078ec0ff */
[----:B------:R-:W-:Y:S01]  /*9f80*/  FMUL.FTZ R5, R24, R121 ;  /* 0x0000007918057220 */ /* 0x000fe20000410000 */
[----:B------:R-:W-:Y:S01]  /*9f90*/  SHF.R.U64 R26, R26, 0x3, RZ ;  /* 0x000000031a1a7819 */ /* 0x000fe200000012ff */
[----:B------:R-:W-:Y:S01]  /*9fa0*/  FMUL.FTZ R144, R39, R149 ;  /* 0x0000009527907220 */ /* 0x000fe20000410000 */
[----:B------:R-:W-:Y:S01]  /*9fb0*/  IADD3 R29, P3, R48, 0x20, RZ ;  /* 0x00000020301d7810 */ /* 0x000fe20007f7e0ff */
[--C-:B------:R-:W-:Y:S01]  /*9fc0*/  IMAD.X R83, RZ, RZ, R49.reuse, P0 ;  /* 0x000000ffff537224 */ /* 0x100fe200000e0631 */
[----:B------:R-:W-:Y:S01]  /*9fd0*/  LOP3.LUT R74, R75, 0x380, RZ, 0xc0, !PT ;  /* 0x000003804b4a7812 */ /* 0x000fe200078ec0ff */
[-C--:B------:R-:W-:Y:S01]  /*9fe0*/  FMUL.FTZ R0, R33, R121.reuse ;  /* 0x0000007921007220 */ /* 0x080fe20000410000 */
[----:B------:R-:W-:Y:S01]  /*9ff0*/  SHF.R.U64 R28, R28, 0x3, RZ ;  /* 0x000000031c1c7819 */ /* 0x000fe200000012ff */
[----:B------:R-:W-:Y:S01]  /*a000*/  FMUL.FTZ R11, R32, R121 ;  /* 0x00000079200b7220 */ /* 0x000fe20000410000 */
[----:B------:R-:W-:Y:S01]  /*a010*/  LOP3.LUT R86, R26, R45, RZ, 0x3c, !PT ;  /* 0x0000002d1a567212 */ /* 0x000fe200078e3cff */
[-C--:B------:R-:W-:Y:S01]  /*a020*/  FMUL.FTZ R120, R36, R121.reuse ;  /* 0x0000007924787220 */ /* 0x080fe20000410000 */
[----:B------:R-:W-:Y:S01]  /*a030*/  IADD3 R43, P2, R48, 0x4060, RZ ;  /* 0x00004060302b7810 */ /* 0x000fe20007f5e0ff */
[-C--:B------:R-:W-:Y:S01]  /*a040*/  FMUL.FTZ R21, R40, R121.reuse ;  /* 0x0000007928157220 */ /* 0x080fe20000410000 */
[----:B------:R-:W-:Y:S01]  /*a050*/  LOP3.LUT R26, R29, 0x380, RZ, 0xc0, !PT ;  /* 0x000003801d1a7812 */ /* 0x000fe200078ec0ff */
[-C--:B------:R-:W-:Y:S01]  /*a060*/  FMUL.FTZ R25, R44, R121.reuse ;  /* 0x000000792c197220 */ /* 0x080fe20000410000 */
[----:B------:R-:W-:Y:S01]  /*a070*/  SHF.R.U64 R74, R74, 0x3, RZ ;  /* 0x000000034a4a7819 */ /* 0x000fe200000012ff */
[----:B------:R-:W-:Y:S01]  /*a080*/  FMUL.FTZ R15, R52, R121 ;  /* 0x00000079340f7220 */ /* 0x000fe20000410000 */
[----:B------:R-:W-:Y:S01]  /*a090*/  LOP3.LUT R82, R28, R47, RZ, 0x3c, !PT ;  /* 0x0000002f1c527212 */ /* 0x000fe200078e3cff */
[-C--:B------:R-:W-:Y:S01]  /*a0a0*/  FMUL.FTZ R24, R57, R121.reuse ;  /* 0x0000007939187220 */ /* 0x080fe20000410000 */
[----:B------:R-:W-:Y:S01]  /*a0b0*/  LOP3.LUT R28, R43, 0x380, RZ, 0xc0, !PT ;  /* 0x000003802b1c7812 */ /* 0x000fe200078ec0ff */
[-C--:B------:R-:W-:Y:S01]  /*a0c0*/  FMUL.FTZ R61, R61, R121.reuse ;  /* 0x000000793d3d7220 */ /* 0x080fe20000410000 */
[----:B------:R-:W-:Y:S01]  /*a0d0*/  SHF.R.U64 R26, R26, 0x3, RZ ;  /* 0x000000031a1a7819 */ /* 0x000fe200000012ff */
[-C--:B------:R-:W-:Y:S01]  /*a0e0*/  FMUL.FTZ R60, R60, R121.reuse ;  /* 0x000000793c3c7220 */ /* 0x080fe20000410000 */
[----:B------:R-:W-:Y:S01]  /*a0f0*/  IADD3 R30, P4, R48, 0x4040, RZ ;  /* 0x00004040301e7810 */ /* 0x000fe20007f9e0ff */
[----:B------:R-:W-:Y:S01]  /*a100*/  FMUL.FTZ R65, R65, R121 ;  /* 0x0000007941417220 */ /* 0x000fe20000410000 */
[----:B------:R-:W-:Y:S01]  /*a110*/  LOP3.LUT R74, R74, R75, RZ, 0x3c, !PT ;  /* 0x0000004b4a4a7212 */ /* 0x000fe200078e3cff */
[--C-:B------:R-:W-:Y:S01]  /*a120*/  IMAD.X R75, RZ, RZ, R49.reuse, P5 ;  /* 0x000000ffff4b7224 */ /* 0x100fe200028e0631 */
[----:B------:R-:W-:Y:S01]  /*a130*/  SHF.R.U64 R28, R28, 0x3, RZ ;  /* 0x000000031c1c7819 */ /* 0x000fe200000012ff */
[--C-:B------:R-:W-:Y:S01]  /*a140*/  IMAD.X R55, RZ, RZ, R49.reuse, P4 ;  /* 0x000000ffff377224 */ /* 0x100fe200020e0631 */
[----:B------:R-:W-:Y:S01]  /*a150*/  LOP3.LUT R70, R26, R29, RZ, 0x3c, !PT ;  /* 0x0000001d1a467212 */ /* 0x000fe200078e3cff */
[-C--:B------:R-:W-:Y:S01]  /*a160*/  FMUL.FTZ R64, R64, R121.reuse ;  /* 0x0000007940407220 */ /* 0x080fe20000410000 */
[----:B------:R-:W-:Y:S01]  /*a170*/  IADD3 R41, P5, R48, 0x4020, RZ ;  /* 0x0000402030297810 */ /* 0x000fe20007fbe0ff */
[-C--:B------:R-:W-:Y:S01]  /*a180*/  FMUL.FTZ R69, R69, R121.reuse ;  /* 0x0000007945457220 */ /* 0x080fe20000410000 */
[----:B------:R-:W-:Y:S01]  /*a190*/  LOP3.LUT R29, R30, 0x380, RZ, 0xc0, !PT ;  /* 0x000003801e1d7812 */ /* 0x000fe200078ec0ff */
[----:B------:R-:W-:Y:S01]  /*a1a0*/  FMUL.FTZ R68, R68, R121 ;  /* 0x0000007944447220 */ /* 0x000fe20000410000 */
[----:B------:R-:W-:Y:S01]  /*a1b0*/  LOP3.LUT R66, R28, R43, RZ, 0x3c, !PT ;  /* 0x0000002b1c427212 */ /* 0x000fe200078e3cff */
[-C--:B------:R-:W-:Y:S01]  /*a1c0*/  FMUL.FTZ R73, R73, R121.reuse ;  /* 0x0000007949497220 */ /* 0x080fe20000410000 */
[----:B------:R-:W-:Y:S01]  /*a1d0*/  LOP3.LUT R28, R41, 0x380, RZ, 0xc0, !PT ;  /* 0x00000380291c7812 */ /* 0x000fe200078ec0ff */
[-C--:B------:R-:W-:Y:S01]  /*a1e0*/  FMUL.FTZ R72, R72, R121.reuse ;  /* 0x0000007948487220 */ /* 0x080fe20000410000 */
[----:B------:R-:W-:Y:S01]  /*a1f0*/  SHF.R.U64 R29, R29, 0x3, RZ ;  /* 0x000000031d1d7819 */ /* 0x000fe200000012ff */
[-C--:B------:R-:W-:Y:S01]  /*a200*/  FMUL.FTZ R77, R77, R121.reuse ;  /* 0x000000794d4d7220 */ /* 0x080fe20000410000 */
[----:B------:R-:W-:Y:S01]  /*a210*/  SHF.R.U64 R28, R28, 0x3, RZ ;  /* 0x000000031c1c7819 */ /* 0x000fe200000012ff */
[-C--:B------:R-:W-:Y:S01]  /*a220*/  FMUL.FTZ R76, R76, R121.reuse ;  /* 0x000000794c4c7220 */ /* 0x080fe20000410000 */
[----:B------:R-:W-:Y:S01]  /*a230*/  LOP3.LUT R54, R29, R30, RZ, 0x3c, !PT ;  /* 0x0000001e1d367212 */ /* 0x000fe200078e3cff */
[-C--:B------:R-:W-:Y:S01]  /*a240*/  FMUL.FTZ R81, R81, R121.reuse ;  /* 0x0000007951517220 */ /* 0x080fe20000410000 */
[----:B------:R-:W-:Y:S01]  /*a250*/  IADD3 R29, P4, R50, 0x1000, RZ ;  /* 0x00001000321d7810 */ /* 0x000fe20007f9e0ff */
[----:B------:R-:W-:Y:S01]  /*a260*/  FMUL.FTZ R80, R80, R121 ;  /* 0x0000007950507220 */ /* 0x000fe20000410000 */
[----:B------:R-:W-:Y:S01]  /*a270*/  LOP3.LUT R56, R28, R41, RZ, 0x3c, !PT ;  /* 0x000000291c387212 */ /* 0x000fe200078e3cff */
[-C--:B------:R-:W-:Y:S01]  /*a280*/  FMUL.FTZ R85, R85, R121.reuse ;  /* 0x0000007955557220 */ /* 0x080fe20000410000 */
[----:B------:R-:W-:Y:S01]  /*a290*/  LOP3.LUT R27, R48, 0x380, RZ, 0xc0, !PT ;  /* 0x00000380301b7812 */ /* 0x000fe200078ec0ff */
[-C--:B------:R-:W-:Y:S01]  /*a2a0*/  FMUL.FTZ R84, R84, R121.reuse ;  /* 0x0000007954547220 */ /* 0x080fe20000410000 */
[----:B------:R-:W-:Y:S01]  /*a2b0*/  LOP3.LUT R28, R29, 0x380, RZ, 0xc0, !PT ;  /* 0x000003801d1c7812 */ /* 0x000fe200078ec0ff */
[-C--:B------:R-:W-:Y:S01]  /*a2c0*/  FMUL.FTZ R89, R89, R121.reuse ;  /* 0x0000007959597220 */ /* 0x080fe20000410000 */
[----:B------:R-:W-:Y:S01]  /*a2d0*/  IADD3 R53, P6, R48, 0x8040, RZ ;  /* 0x0000804030357810 */ /* 0x000fe20007fde0ff */
[-C--:B------:R-:W-:Y:S01]  /*a2e0*/  FMUL.FTZ R88, R88, R121.reuse ;  /* 0x0000007958587220 */ /* 0x080fe20000410000 */
[----:B------:R-:W-:Y:S01]  /*a2f0*/  IADD3 R35, P1, R48, 0x40, RZ ;  /* 0x0000004030237810 */ /* 0x000fe20007f3e0ff */
        /* <DEDUP_REMOVED lines=14> */
[----:B------:R-:W-:Y:S01]  /*a3e0*/  IADD3 R39, P0, R48, 0x60, RZ ;  /* 0x0000006030277810 */ /* 0x000fe20007f1e0ff */
[-C--:B------:R-:W-:Y:S01]  /*a3f0*/  FMUL.FTZ R121, R79, R149.reuse ;  /* 0x000000954f797220 */ /* 0x080fe20000410000 */
[----:B------:R-:W-:Y:S01]  /*a400*/  SHF.R.U64 R27, R27, 0x3, RZ ;  /* 0x000000031b1b7819 */ /* 0x000fe200000012ff */
[----:B------:R-:W-:Y:S01]  /*a410*/  FMUL.FTZ R33, R31, R149 ;  /* 0x000000951f217220 */ /* 0x000fe20000410000 */
[----:B------:R-:W-:Y:S01]  /*a420*/  SHF.R.U64 R28, R28, 0x3, RZ ;  /* 0x000000031c1c7819 */ /* 0x000fe200000012ff */
[----:B------:R-:W-:-:S02]  /*a430*/  IMAD.X R79, RZ, RZ, R49, P6 ;  /* 0x000000ffff4f7224 */ /* 0x000fc400030e0631 */
[----:B------:R-:W-:Y:S01]  /*a440*/  FMUL.FTZ R134, R63, R149 ;  /* 0x000000953f867220 */ /* 0x000fe20000410000 */
[----:B------:R-:W-:Y:S01]  /*a450*/  IADD3 R31, P6, R48, 0x4000, RZ ;  /* 0x00004000301f7810 */ /* 0x000fe20007fde0ff */
[--C-:B------:R-:W-:Y:S01]  /*a460*/  IMAD.X R63, RZ, RZ, R49.reuse, P1 ;  /* 0x000000ffff3f7224 */ /* 0x100fe200008e0631 */
[----:B------:R-:W-:Y:S01]  /*a470*/  LOP3.LUT R48, R27, R48, RZ, 0x3c, !PT ;  /* 0x000000301b307212 */ /* 0x000fe200078e3cff */
[----:B------:R-:W-:Y:S01]  /*a480*/  IMAD.X R27, RZ, RZ, R49, P0 ;  /* 0x000000ffff1b7224 */ /* 0x000fe200000e0631 */
[----:B------:R-:W-:Y:S01]  /*a490*/  LOP3.LUT R28, R28, R29, RZ, 0x3c, !PT ;  /* 0x0000001d1c1c7212 */ /* 0x000fe200078e3cff */
[-C--:B------:R-:W-:Y:S01]  /*a4a0*/  FMUL.FTZ R124, R91, R149.reuse ;  /* 0x000000955b7c7220 */ /* 0x080fe20000410000 */
[----:B------:R-:W-:Y:S01]  /*a4b0*/  LOP3.LUT R32, R53, 0x380, RZ, 0xc0, !PT ;  /* 0x0000038035207812 */ /* 0x000fe200078ec0ff */
[-C--:B------:R-:W-:Y:S01]  /*a4c0*/  FMUL.FTZ R91, R90, R149.reuse ;  /* 0x000000955a5b7220 */ /* 0x080fe20000410000 */
[C---:B------:R-:W-:Y:S01]  /*a4d0*/  IADD3 R29, P1, R50.reuse, 0x4000, RZ ;  /* 0x00004000321d7810 */ /* 0x040fe20007f3e0ff */
[----:B------:R-:W0:Y:S01]  /*a4e0*/  LDC R90, c[0x0][0xbe8] ;  /* 0x0002fa00ff5a7b82 */ /* 0x000e220000000800 */
[----:B------:R-:W-:Y:S01]  /*a4f0*/  IADD3 R41, P0, R50, 0x5000, RZ ;  /* 0x0000500032297810 */ /* 0x000fe20007f1e0ff */
[-C--:B------:R-:W-:Y:S01]  /*a500*/  FMUL.FTZ R128, R78, R149.reuse ;  /* 0x000000954e807220 */ /* 0x080fe20000410000 */
[----:B------:R-:W-:Y:S01]  /*a510*/  SHF.R.U64 R32, R32, 0x3, RZ ;  /* 0x0000000320207819 */ /* 0x000fe200000012ff */
[-C--:B------:R-:W-:Y:S01]  /*a520*/  FMUL.FTZ R137, R62, R149.reuse ;  /* 0x000000953e897220 */ /* 0x080fe20000410000 */
[----:B------:R-:W-:Y:S01]  /*a530*/  LOP3.LUT R36, R29, 0x380, RZ, 0xc0, !PT ;  /* 0x000003801d247812 */ /* 0x000fe200078ec0ff */
[-C--:B------:R-:W-:Y:S01]  /*a540*/  FMUL.FTZ R146, R34, R149.reuse ;  /* 0x0000009522927220 */ /* 0x080fe20000410000 */
[----:B------:R-:W-:Y:S01]  /*a550*/  LOP3.LUT R40, R41, 0x380, RZ, 0xc0, !PT ;  /* 0x0000038029287812 */ /* 0x000fe200078ec0ff */
[----:B------:R-:W-:Y:S01]  /*a560*/  FMUL.FTZ R147, R38, R149 ;  /* 0x0000009526937220 */ /* 0x000fe20000410000 */
[----:B------:R-:W-:Y:S01]  /*a570*/  LOP3.LUT R78, R32, R53, RZ, 0x3c, !PT ;  /* 0x00000035204e7212 */ /* 0x000fe200078e3cff */
[-C--:B------:R-:W-:Y:S01]  /*a580*/  FMUL.FTZ R150, R42, R149.reuse ;  /* 0x000000952a967220 */ /* 0x080fe20000410000 */
[----:B------:R-:W-:Y:S01]  /*a590*/  SHF.R.U64 R36, R36, 0x3, RZ ;  /* 0x0000000324247819 */ /* 0x000fe200000012ff */
[-C--:B------:R-:W-:Y:S01]  /*a5a0*/  FMUL.FTZ R148, R46, R149.reuse ;  /* 0x000000952e947220 */ /* 0x080fe20000410000 */
[----:B------:R-:W-:Y:S01]  /*a5b0*/  LOP3.LUT R32, R35, 0x380, RZ, 0xc0, !PT ;  /* 0x0000038023207812 */ /* 0x000fe200078ec0ff */
[-C--:B------:R-:W-:Y:S01]  /*a5c0*/  FMUL.FTZ R133, R59, R149.reuse ;  /* 0x000000953b857220 */ /* 0x080fe20000410000 */
[----:B------:R-:W-:Y:S01]  /*a5d0*/  SHF.R.U64 R40, R40, 0x3, RZ ;  /* 0x0000000328287819 */ /* 0x000fe200000012ff */
[----:B------:R-:W-:Y:S01]  /*a5e0*/  FMUL.FTZ R140, R58, R149 ;  /* 0x000000953a8c7220 */ /* 0x000fe20000410000 */
[----:B------:R-:W-:Y:S01]  /*a5f0*/  LOP3.LUT R36, R36, R29, RZ, 0x3c, !PT ;  /* 0x0000001d24247212 */ /* 0x000fe200078e3cff */
[--C-:B------:R-:W-:Y:S01]  /*a600*/  IMAD.X R29, RZ, RZ, R51.reuse, P4 ;  /* 0x000000ffff1d7224 */ /* 0x100fe200020e0633 */
[----:B------:R-:W-:Y:S01]  /*a610*/  SHF.R.U64 R32, R32, 0x3, RZ ;  /* 0x0000000320207819 */ /* 0x000fe200000012ff */
[----:B------:R-:W-:Y:S01]  /*a620*/  FMUL.FTZ R131, R67, R149 ;  /* 0x0000009543837220 */ /* 0x000fe20000410000 */
[----:B------:R-:W-:Y:S01]  /*a630*/  LOP3.LUT R40, R40, R41, RZ, 0x3c, !PT ;  /* 0x0000002928287212 */ /* 0x000fe200078e3cff */
[-C--:B------:R-:W-:Y:S01]  /*a640*/  FMUL.FTZ R129, R71, R149.reuse ;  /* 0x0000009547817220 */ /* 0x080fe20000410000 */
[----:B------:R-:W-:Y:S01]  /*a650*/  IADD3 R41, P4, R50, 0x8000, RZ ;  /* 0x0000800032297810 */ /* 0x000fe20007f9e0ff */
[----:B------:R-:W-:Y:S01]  /*a660*/  FMUL.FTZ R95, R95, R149 ;  /* 0x000000955f5f7220 */ /* 0x000fe20000410000 */
[----:B------:R-:W-:Y:S01]  /*a670*/  LOP3.LUT R62, R32, R35, RZ, 0x3c, !PT ;  /* 0x00000023203e7212 */ /* 0x000fe200078e3cff */
[-C--:B------:R-:W-:Y:S01]  /*a680*/  FMUL.FTZ R94, R94, R149.reuse ;  /* 0x000000955e5e7220 */ /* 0x080fe20000410000 */
[----:B------:R-:W-:Y:S01]  /*a690*/  LOP3.LUT R32, R41, 0x380, RZ, 0xc0, !PT ;  /* 0x0000038029207812 */ /* 0x000fe200078ec0ff */
[----:B------:R-:W-:Y:S01]  /*a6a0*/  FMUL.FTZ R99, R99, R149 ;  /* 0x0000009563637220 */ /* 0x000fe20000410000 */
[----:B------:R-:W-:Y:S01]  /*a6b0*/  F2FP.F16.F32.PACK_AB R4, R4, R5 ;  /* 0x000000050404723e */ /* 0x000fe200000000ff */
[-C--:B------:R-:W-:Y:S01]  /*a6c0*/  FMUL.FTZ R98, R98, R149.reuse ;  /* 0x0000009562627220 */ /* 0x080fe20000410000 */
[----:B------:R-:W-:Y:S01]  /*a6d0*/  SHF.R.U64 R32, R32, 0x3, RZ ;  /* 0x0000000320207819 */ /* 0x000fe200000012ff */
[----:B------:R-:W-:Y:S01]  /*a6e0*/  FMUL.FTZ R103, R103, R149 ;  /* 0x0000009567677220 */ /* 0x000fe20000410000 */
[----:B------:R-:W-:Y:S01]  /*a6f0*/  F2FP.F16.F32.PACK_AB R5, R37, R154 ;  /* 0x0000009a2505723e */ /* 0x000fe200000000ff */
[--C-:B------:R-:W-:Y:S01]  /*a700*/  IMAD.X R37, RZ, RZ, R51.reuse, P1 ;  /* 0x000000ffff257224 */ /* 0x100fe200008e0633 */
[----:B------:R-:W-:Y:S01]  /*a710*/  LOP3.LUT R32, R32, R41, RZ, 0x3c, !PT ;  /* 0x0000002920207212 */ /* 0x000fe200078e3cff */
[----:B------:R-:W-:Y:S01]  /*a720*/  IMAD.X R41, RZ, RZ, R51, P0 ;  /* 0x000000ffff297224 */ /* 0x000fe200000e0633 */
[----:B0-----:R-:W-:Y:S01]  /*a730*/  ISETP.NE.AND P1, PT, R90, 0x1, PT ;  /* 0x000000015a00780c */ /* 0x001fe20003f25270 */
        /* <DEDUP_REMOVED lines=10> */
[----:B------:R-:W-:Y:S01]  /*a7e0*/  MOV R149, R48 ;  /* 0x0000003000957202 */ /* 0x000fe20000000f00 */
[----:B------:R-:W0:Y:S01]  /*a7f0*/  LDC R155, c[0x0][0xc38] ;  /* 0x00030e00ff9b7b82 */ /* 0x000e220000000800 */
[----:B------:R-:W-:Y:S01]  /*a800*/  LOP3.LUT R48, R151, 0x380, RZ, 0xc0, !PT ;  /* 0x0000038097307812 */ /* 0x000fe200078ec0ff */
[--C-:B------:R-:W-:Y:S01]  /*a810*/  IMAD.X R67, RZ, RZ, R49.reuse, P2 ;  /* 0x000000ffff437224 */ /* 0x100fe200010e0631 */
[----:B------:R-:W-:Y:S01]  /*a820*/  R2UR UR14, R212 ;  /* 0x00000000d40e72ca */ /* 0x000fe200000e0000 */
[----:B------:R-:W-:Y:S01]  /*a830*/  ULDC UR10, c[0x0][0xc44] ;  /* 0x00031100000a7ab9 */ /* 0x000fe20000000800 */
[----:B------:R-:W-:Y:S01]  /*a840*/  SHF.R.U64 R48, R48, 0x3, RZ ;  /* 0x0000000330307819 */ /* 0x000fe200000012ff */
[----:B------:R-:W-:Y:S01]  /*a850*/  ULDC.64 UR8, c[0x0][0xb90] ;  /* 0x0002e40000087ab9 */ /* 0x000fe20000000a00 */
[----:B------:R-:W-:Y:S01]  /*a860*/  R2UR UR13, R213 ;  /* 0x00000000d50d72ca */ /* 0x000fe200000e0000 */
[----:B------:R-:W1:Y:S01]  /*a870*/  @P1 LDC R153, c[0x0][0xbf0] ;  /* 0x0002fc00ff991b82 */ /* 0x000e620000000800 */
[----:B------:R-:W-:Y:S01]  /*a880*/  LOP3.LUT R48, R48, R151, RZ, 0x3c, !PT ;  /* 0x0000009730307212 */ /* 0x000fe200078e3cff */
[--C-:B------:R-:W-:Y:S01]  /*a890*/  IMAD.X R71, RZ, RZ, R49.reuse, P3 ;  /* 0x000000ffff477224 */ /* 0x100fe200018e0631 */
[----:B------:R-:W-:Y:S01]  /*a8a0*/  R2UR UR12, R211 ;  /* 0x00000000d30c72ca */ /* 0x000fe200000e0000 */
[--C-:B------:R-:W-:Y:S01]  /*a8b0*/  IMAD.X R57, RZ, RZ, R49.reuse, P5 ;  /* 0x000000ffff397224 */ /* 0x100fe200028e0631 */
[----:B------:R-:W-:Y:S01]  /*a8c0*/  MOV R75, R74 ;  /* 0x0000004a004b7202 */ /* 0x000fe20000000f00 */
[----:B------:R-:W-:Y:S01]  /*a8d0*/  IMAD.X R59, RZ, RZ, R49, P6 ;  /* 0x000000ffff3b7224 */ /* 0x000fe200030e0631 */
[----:B------:R-:W-:Y:S01]  /*a8e0*/  MOV R78, R78 ;  /* 0x0000004e004e7202 */ /* 0x000fe20000000f00 */
[----:B------:R-:W2:Y:S01]  /*a8f0*/  @P1 LDC R151, c[0x0][0xbec] ;  /* 0x0002fb00ff971b82 */ /* 0x000ea20000000800 */
[----:B------:R-:W-:Y:S01]  /*a900*/  UIADD3 UR5, -UR14, URZ, URZ ;  /* 0x0000003f0e057290 */ /* 0x000fe2000fffe13f */
[----:B------:R-:W-:Y:S01]  /*a910*/  MOV R79, R66 ;  /* 0x00000042004f7202 */ /* 0x000fe20000000f00 */
[----:B------:R-:W-:Y:S01]  /*a920*/  IMAD.X R49, RZ, RZ, R51, P0 ;  /* 0x000000ffff317224 */ /* 0x000fe200000e0633 */
[----:B------:R-:W-:Y:S01]  /*a930*/  LOP3.LUT R26, R31, 0x380, RZ, 0xc0, !PT ;  /* 0x000003801f1a7812 */ /* 0x000fe200078ec0ff */
[----:B------:R-:W-:-:S02]  /*a940*/  UIMAD UR10, UR10, UR5, UR13 ;  /* 0x000000050a0a72a4 */ /* 0x000fc4000f8e020d */
[----:B------:R-:W-:Y:S01]  /*a950*/  IMAD R74, RZ, RZ, -UR13 ;  /* 0x8000000dff4a7e24 */ /* 0x000fe2000f8e02ff */
[----:B------:R-:W-:Y:S01]  /*a960*/  F2FP.F16.F32.PACK_AB R6, R6, R7 ;  /* 0x000000070606723e */ /* 0x000fe200000000ff */
[----:B------:R-:W3:Y:S01]  /*a970*/  LDC.64 R66, c[0x0][0xb98] ;  /* 0x0002e600ff427b82 */ /* 0x000ee20000000a00 */
[----:B------:R-:W-:Y:S01]  /*a980*/  USHF.R.S32.HI UR11, URZ, 0x1f, UR10 ;  /* 0x0000001f3f0b7899 */ /* 0x000fe2000801140a */
[----:B0-----:R-:W-:Y:S01]  /*a990*/  IMAD R74, R155, R74, UR12 ;  /* 0x0000000c9b4a7e24 */ /* 0x001fe2000f8e024a */
[----:B------:R-:W-:-:S05]  /*a9a0*/  F2FP.F16.F32.PACK_AB R7, R33, R152 ;  /* 0x000000982107723e */ /* 0x000fca00000000ff */
[----:B------:R-:W-:Y:S01]  /*a9b0*/  BAR.SYNC.DEFER_BLOCKING 0x1, 0x100 ;  /* 0x0044000000007b1d */ /* 0x000fe20000010000 */
[----:B------:R-:W-:Y:S01]  /*a9c0*/  SHF.R.U64 R26, R26, 0x3, RZ ;  /* 0x000000031a1a7819 */ /* 0x000fe200000012ff */
[----:B------:R-:W-:Y:S01]  /*a9d0*/  UIMAD UR5, UR11, UR8, URZ ;  /* 0x000000080b0572a4 */ /* 0x000fe2000f8e023f */
[----:B------:R-:W-:Y:S01]  /*a9e0*/  IMAD R152, R74, 0x80, R216 ;  /* 0x000000804a987824 */ /* 0x000fe200078e02d8 */
[----:B------:R-:W-:Y:S01]  /*a9f0*/  UIMAD.WIDE.U32 UR6, UR10, UR8, URZ ;  /* 0x000000080a0672a5 */ /* 0x000fe2000f8e003f */
[----:B------:R-:W-:Y:S01]  /*aa00*/  LOP3.LUT R58, R26, R31, RZ, 0x3c, !PT ;  /* 0x0000001f1a3a7212 */ /* 0x000fe200078e3cff */
[----:B------:R-:W-:Y:S01]  /*aa10*/  UIMAD UR5, UR10, UR9, UR5 ;  /* 0x000000090a0572a4 */ /* 0x000fe2000f8e0205 */
[----:B------:R-:W-:Y:S01]  /*aa20*/  LOP3.LUT R26, R39, 0x380, RZ, 0xc0, !PT ;  /* 0x00000380271a7812 */ /* 0x000fe200078ec0ff */
[----:B------:R-:W-:Y:S01]  /*aa30*/  USHF.R.S32.HI UR12, URZ, 0x1f, UR14 ;  /* 0x0000001f3f0c7899 */ /* 0x000fe2000801140e */
[----:B------:R-:W-:Y:S01]  /*aa40*/  MOV R54, R54 ;  /* 0x0000003600367202 */ /* 0x000fe20000000f00 */
[----:B------:R-:W-:Y:S01]  /*aa50*/  IMAD.U32 R52, RZ, RZ, UR6 ;  /* 0x00000006ff347e24 */ /* 0x000fe2000f8e00ff */
[----:B------:R-:W-:Y:S01]  /*aa60*/  UIADD3 UR6, UR7, UR5, URZ ;  /* 0x0000000507067290 */ /* 0x000fe2000fffe03f */
[----:B------:R-:W-:Y:S01]  /*aa70*/  IMAD.MOV.U32 R55, RZ, RZ, R152 ;  /* 0x000000ffff377224 */ /* 0x000fe200078e0098 */
[----:B------:R-:W-:Y:S01]  /*aa80*/  SHF.R.U64 R26, R26, 0x3, RZ ;  /* 0x000000031a1a7819 */ /* 0x000fe200000012ff */
[----:B------:R-:W-:Y:S01]  /*aa90*/  IMAD.U32 R53, RZ, RZ, UR7 ;  /* 0x00000007ff357e24 */ /* 0x000fe2000f8e00ff */
[----:B------:R-:W-:Y:S01]  /*aaa0*/  F2FP.F16.F32.PACK_AB R8, R8, R21 ;  /* 0x000000150808723e */ /* 0x000fe200000000ff */
[----:B------:R-:W-:Y:S01]  /*aab0*/  ULDC UR5, c[0x0][0xa88] ;  /* 0x0002a20000057ab9 */ /* 0x000fe20000000800 */
[----:B------:R-:W-:Y:S01]  /*aac0*/  LOP3.LUT R26, R26, R39, RZ, 0x3c, !PT ;  /* 0x000000271a1a7212 */ /* 0x000fe200078e3cff */
[----:B------:R-:W-:Y:S01]  /*aad0*/  IMAD.U32 R53, RZ, RZ, UR6 ;  /* 0x00000006ff357e24 */ /* 0x000fe2000f8e00ff */
[----:B------:R-:W-:Y:S01]  /*aae0*/  MOV R70, R70 ;  /* 0x0000004600467202 */ /* 0x000fe20000000f00 */
[----:B------:R-:W-:Y:S01]  /*aaf0*/  ULDC.64 UR6, c[0x0][0xb88] ;  /* 0x0002e20000067ab9 */ /* 0x000fe20000000a00 */
[----:B------:R-:W-:Y:S01]  /*ab00*/  MOV R62, R62 ;  /* 0x0000003e003e7202 */ /* 0x000fe20000000f00 */
[----:B---3--:R-:W-:Y:S01]  /*ab10*/  IMAD.WIDE.U32 R52, R66, UR14, R52 ;  /* 0x0000000e42347c25 */ /* 0x008fe2000f8e0034 */
[----:B------:R-:W-:Y:S01]  /*ab20*/  F2FP.F16.F32.PACK_AB R10, R10, R25 ;  /* 0x000000190a0a723e */ /* 0x000fe200000000ff */
[----:B------:R2:W-:Y:S01]  /*ab30*/  STSM.16.M88.4 [R149], R4 ;  /* 0x0000000495007844 */ /* 0x0005e20000000200 */
[----:B------:R-:W-:Y:S01]  /*ab40*/  F2FP.F16.F32.PACK_AB R24, R24, R3 ;  /* 0x000000031818723e */ /* 0x000fe200000000ff */
[----:B------:R-:W-:Y:S01]  /*ab50*/  ULDC.64 UR8, c[0x0][0x208] ;  /* 0x0000820000087ab9 */ /* 0x000fe20000000a00 */
[----:B------:R-:W-:Y:S01]  /*ab60*/  IADD3 R47, P3, R50, 0x7000, RZ ;  /* 0x00007000322f7810 */ /* 0x000fe20007f7e0ff */
[----:B------:R-:W-:Y:S01]  /*ab70*/  IMAD.X R33, RZ, RZ, R51, P4 ;  /* 0x000000ffff217224 */ /* 0x000fe200020e0633 */
[----:B------:R-:W-:-:S02]  /*ab80*/  F2FP.F16.F32.PACK_AB R12, R12, R13 ;  /* 0x0000000d0c0c723e */ /* 0x000fc400000000ff */
[----:B------:R-:W-:Y:S02]  /*ab90*/  LOP3.LUT R46, R47, 0x380, RZ, 0xc0, !PT ;  /* 0x000003802f2e7812 */ /* 0x000fe400078ec0ff */
[----:B------:R-:W-:Y:S02]  /*aba0*/  F2FP.F16.F32.PACK_AB R14, R14, R15 ;  /* 0x0000000f0e0e723e */ /* 0x000fe400000000ff */
[----:B------:R-:W-:Y:S02]  /*abb0*/  F2FP.F16.F32.PACK_AB R13, R135, R142 ;  /* 0x0000008e870d723e */ /* 0x000fe400000000ff */
[----:B------:R-:W-:Y:S02]  /*abc0*/  F2FP.F16.F32.PACK_AB R15, R136, R139 ;  /* 0x0000008b880f723e */ /* 0x000fe400000000ff */
[----:B------:R-:W-:Y:S01]  /*abd0*/  MOV R58, R58 ;  /* 0x0000003a003a7202 */ /* 0x000fe20000000f00 */
[----:B--2---:R-:W-:Y:S01]  /*abe0*/  @P1 IMAD.HI.U32 R4, R152, R151, RZ ;  /* 0x0000009798041227 */ /* 0x004fe200078e00ff */
[----:B------:R-:W-:-:S02]  /*abf0*/  F2FP.F16.F32.PACK_AB R5, R145, R146 ;  /* 0x000000929105723e */ /* 0x000fc400000000ff */
[----:B------:R-:W-:Y:S02]  /*ac00*/  F2FP.F16.F32.PACK_AB R6, R9, R120 ;  /* 0x000000780906723e */ /* 0x000fe400000000ff */
[----:B-1----:R-:W-:Y:S02]  /*ac10*/  @P1 SHF.R.U32.HI R55, RZ, R153, R4 ;  /* 0x00000099ff371219 */ /* 0x002fe40000011604 */
[----:B------:R-:W-:Y:S02]  /*ac20*/  F2FP.F16.F32.PACK_AB R4, R0, R11 ;  /* 0x0000000b0004723e */ /* 0x000fe400000000ff */
[----:B------:R-:W-:Y:S01]  /*ac30*/  F2FP.F16.F32.PACK_AB R7, R144, R147 ;  /* 0x000000939007723e */ /* 0x000fe200000000ff */
[----:B------:R-:W-:Y:S01]  /*ac40*/  IMAD.MOV R21, RZ, RZ, -R55 ;  /* 0x000000ffff157224 */ /* 0x000fe200078e0a37 */
[----:B------:R-:W-:Y:S02]  /*ac50*/  F2FP.F16.F32.PACK_AB R9, R141, R150 ;  /* 0x000000968d09723e */ /* 0x000fe400000000ff */
[----:B------:R-:W-:Y:S01]  /*ac60*/  F2FP.F16.F32.PACK_AB R11, R143, R148 ;  /* 0x000000948f0b723e */ /* 0x000fe200000000ff */
[----:B------:R-:W-:Y:S01]  /*ac70*/  IMAD R21, R90, R21, R152 ;  /* 0x000000155a157224 */ /* 0x000fe200078e0298 */
[----:B------:R-:W-:Y:S01]  /*ac80*/  MOV R0, R26 ;  /* 0x0000001a00007202 */ /* 0x000fe20000000f00 */
[----:B------:R-:W-:Y:S01]  /*ac90*/  IMAD R26, R66, UR12, RZ ;  /* 0x0000000c421a7c24 */ /* 0x000fe2000f8e02ff */
[----:B------:R0:W-:Y:S01]  /*aca0*/  STSM.16.M88.4 [R70], R4 ;  /* 0x0000000446007844 */ /* 0x0001e20000000200 */
[----:B------:R-:W-:-:S02]  /*acb0*/  IADD3 R52, P0, R55, R52, RZ ;  /* 0x0000003437347210 */ /* 0x000fc40007f1e0ff */
[----:B------:R-:W-:Y:S01]  /*acc0*/  IMAD R67, R67, UR14, R26 ;  /* 0x0000000e43437c24 */ /* 0x000fe2000f8e021a */
[----:B------:R1:W-:Y:S01]  /*acd0*/  STSM.16.M88.4 [R62], R8 ;  /* 0x000000083e007844 */ /* 0x0003e20000000200 */
[----:B------:R-:W-:Y:S02]  /*ace0*/  SHF.R.S32.HI R3, RZ, 0x1f, R21 ;  /* 0x0000001fff037819 */ /* 0x000fe40000011415 */
[----:B------:R-:W-:Y:S01]  /*acf0*/  F2FP.F16.F32.PACK_AB R25, R133, R140 ;  /* 0x0000008c8519723e */ /* 0x000fe200000000ff */
[----:B------:R2:W-:Y:S01]  /*ad00*/  STSM.16.M88.4 [R0], R12 ;  /* 0x0000000c00007844 */ /* 0x0005e20000000200 */
[----:B------:R-:W-:Y:S02]  /*ad10*/  F2FP.F16.F32.PACK_AB R26, R61, R60 ;  /* 0x0000003c3d1a723e */ /* 0x000fe400000000ff */
[----:B------:R-:W-:Y:S02]  /*ad20*/  F2FP.F16.F32.PACK_AB R27, R134, R137 ;  /* 0x00000089861b723e */ /* 0x000fe400000000ff */
[----:B------:R-:W-:Y:S01]  /*ad30*/  MOV R56, R56 ;  /* 0x0000003800387202 */ /* 0x000fe20000000f00 */
[----:B------:R-:W-:Y:S01]  /*ad40*/  IMAD R57, R74, 0x80, R215 ;  /* 0x000000804a397824 */ /* 0x000fe200078e02d7 */
[----:B------:R-:W-:Y:S01]  /*ad50*/  SHF.R.U64 R46, R46, 0x3, RZ ;  /* 0x000000032e2e7819 */ /* 0x000fe200000012ff */
[----:B------:R-:W-:Y:S01]  /*ad60*/  STSM.16.M88.4 [R58], R24 ;  /* 0x000000183a007844 */ /* 0x000fe20000000200 */
[----:B0-----:R-:W-:-:S02]  /*ad70*/  F2FP.F16.F32.PACK_AB R4, R65, R64 ;  /* 0x000000404104723e */ /* 0x001fc400000000ff */
[----:B------:R-:W-:Y:S01]  /*ad80*/  F2FP.F16.F32.PACK_AB R5, R131, R138 ;  /* 0x0000008a8305723e */ /* 0x000fe200000000ff */
[----:B-1----:R-:W-:Y:S01]  /*ad90*/  IMAD R8, R3, UR6, RZ ;  /* 0x0000000603087c24 */ /* 0x002fe2000f8e02ff */
[----:B------:R-:W-:Y:S01]  /*ada0*/  SHF.R.S32.HI R9, RZ, 0x1f, R55 ;  /* 0x0000001fff097819 */ /* 0x000fe20000011437 */
[----:B------:R-:W-:Y:S01]  /*adb0*/  VIADD R3, R57, 0x8 ;  /* 0x0000000839037836 */ /* 0x000fe20000000000 */
[----:B------:R-:W-:Y:S01]  /*adc0*/  F2FP.F16.F32.PACK_AB R6, R69, R68 ;  /* 0x000000444506723e */ /* 0x000fe200000000ff */
[----:B------:R-:W-:Y:S01]  /*add0*/  IMAD R55, R21, UR7, R8 ;  /* 0x0000000715377c24 */ /* 0x000fe2000f8e0208 */
[----:B------:R-:W-:Y:S01]  /*ade0*/  IADD3.X R53, R9, R53, R67, P0, !PT ;  /* 0x0000003509357210 */ /* 0x000fe200007fe443 */
[----:B--2---:R-:W-:Y:S01]  /*adf0*/  IMAD R0, R90, UR5, RZ ;  /* 0x000000055a007c24 */ /* 0x004fe2000f8e02ff */
[----:B------:R-:W-:Y:S02]  /*ae00*/  F2FP.F16.F32.PACK_AB R7, R129, R132 ;  /* 0x000000848107723e */ /* 0x000fe400000000ff */
[----:B------:R-:W-:Y:S01]  /*ae10*/  LOP3.LUT R46, R46, R47, RZ, 0x3c, !PT ;  /* 0x0000002f2e2e7212 */ /* 0x000fe200078e3cff */
[----:B------:R-:W-:Y:S01]  /*ae20*/  IMAD.WIDE.U32 R52, R21, UR6, R52 ;  /* 0x0000000615347c25 */ /* 0x000fe2000f8e0034 */
[----:B------:R-:W-:Y:S01]  /*ae30*/  ULDC.64 UR6, c[0x0][0xb50] ;  /* 0x0002d40000067ab9 */ /* 0x000fe20000000a00 */
[----:B------:R0:W-:Y:S01]  /*ae40*/  STSM.16.M88.4 [R56], R4 ;  /* 0x0000000438007844 */ /* 0x0001e20000000200 */
[----:B------:R-:W-:Y:S01]  /*ae50*/  F2FP.F16.F32.PACK_AB R8, R73, R72 ;  /* 0x000000484908723e */ /* 0x000fe200000000ff */
[----:B------:R-:W-:Y:S01]  /*ae60*/  IMAD.X R47, RZ, RZ, R51, P3 ;  /* 0x000000ffff2f7224 */ /* 0x000fe200018e0633 */
[----:B------:R-:W-:-:S02]  /*ae70*/  LEA R21, P3, R52, UR6, 0x2 ;  /* 0x0000000634157c11 */ /* 0x000fc4000f8610ff */
[----:B------:R-:W-:Y:S02]  /*ae80*/  F2FP.F16.F32.PACK_AB R9, R127, R130 ;  /* 0x000000827f09723e */ /* 0x000fe400000000ff */
[----:B------:R-:W-:Y:S01]  /*ae90*/  F2FP.F16.F32.PACK_AB R10, R77, R76 ;  /* 0x0000004c4d0a723e */ /* 0x000fe200000000ff */
[----:B------:R-:W-:Y:S01]  /*aea0*/  SHFL.IDX PT, R64, R21, RZ, 0x1c1f ;  /* 0x001c1fff15407589 */ /* 0x000fe200000e0000 */
[----:B------:R-:W-:Y:S02]  /*aeb0*/  F2FP.F16.F32.PACK_AB R11, R121, R128 ;  /* 0x00000080790b723e */ /* 0x000fe400000000ff */
[----:B------:R-:W-:Y:S01]  /*aec0*/  F2FP.F16.F32.PACK_AB R96, R97, R96 ;  /* 0x000000606160723e */ /* 0x000fe200000000ff */
[----:B------:R1:W-:Y:S01]  /*aed0*/  SHFL.IDX PT, R66, R21, 0x1, 0x1c1f ;  /* 0x003c1f0015427f89 */ /* 0x0003e200000e0000 */
[----:B------:R-:W-:Y:S02]  /*aee0*/  MOV R86, R86 ;  /* 0x0000005600567202 */ /* 0x000fe40000000f00 */
[----:B------:R-:W-:Y:S01]  /*aef0*/  F2FP.F16.F32.PACK_AB R12, R89, R88 ;  /* 0x00000058590c723e */ /* 0x000fe200000000ff */
[----:B0-----:R-:W-:Y:S01]  /*af00*/  IMAD.IADD R5, R53, 0x1, R55 ;  /* 0x0000000135057824 */ /* 0x001fe200078e0237 */
[----:B------:R-:W-:Y:S01]  /*af10*/  F2FP.F16.F32.PACK_AB R4, R81, R80 ;  /* 0x000000505104723e */ /* 0x000fe200000000ff */
[----:B------:R-:W-:Y:S01]  /*af20*/  STSM.16.M88.4 [R54], R8 ;  /* 0x0000000836007844 */ /* 0x000fe20000000200 */
[----:B------:R-:W-:Y:S01]  /*af30*/  F2FP.F16.F32.PACK_AB R6, R85, R84 ;  /* 0x000000545506723e */ /* 0x000fe200000000ff */
[----:B-1----:R-:W0:Y:S01]  /*af40*/  @P1 LDC R21, c[0x0][0xbec] ;  /* 0x0002fb00ff151b82 */ /* 0x002e220000000800 */
[----:B------:R-:W-:-:S02]  /*af50*/  LEA.HI.X R52, R52, UR7, R5, 0x2, P3 ;  /* 0x0000000734347c11 */ /* 0x000fc400098f1405 */
[----:B------:R-:W-:Y:S02]  /*af60*/  F2FP.F16.F32.PACK_AB R5, R122, R125 ;  /* 0x0000007d7a05723e */ /* 0x000fe400000000ff */
[----:B------:R-:W-:Y:S01]  /*af70*/  F2FP.F16.F32.PACK_AB R7, R123, R126 ;  /* 0x0000007e7b07723e */ /* 0x000fe200000000ff */
[----:B------:R-:W1:Y:S01]  /*af80*/  SHFL.IDX PT, R65, R52, RZ, 0x1c1f ;  /* 0x001c1fff34417589 */ /* 0x000e6200000e0000 */
[----:B------:R-:W-:Y:S02]  /*af90*/  F2FP.F16.F32.PACK_AB R13, R124, R91 ;  /* 0x0000005b7c0d723e */ /* 0x000fe400000000ff */
[----:B------:R-:W-:Y:S01]  /*afa0*/  F2FP.F16.F32.PACK_AB R14, R93, R92 ;  /* 0x0000005c5d0e723e */ /* 0x000fe200000000ff */
[----:B------:R-:W-:Y:S01]  /*afb0*/  STSM.16.M88.4 [R79], R4 ;  /* 0x000000044f007844 */ /* 0x000fe20000000200 */
[----:B------:R-:W-:Y:S02]  /*afc0*/  F2FP.F16.F32.PACK_AB R15, R95, R94 ;  /* 0x0000005e5f0f723e */ /* 0x000fe400000000ff */
[----:B------:R-:W-:Y:S01]  /*afd0*/  F2FP.F16.F32.PACK_AB R97, R99, R98 ;  /* 0x000000626361723e */ /* 0x000fe200000000ff */
[----:B------:R-:W2:Y:S01]  /*afe0*/  SHFL.IDX PT, R67, R52, 0x1, 0x1c1f ;  /* 0x003c1f0034437f89 */ /* 0x000ea200000e0000 */
[----:B------:R-:W-:-:S02]  /*aff0*/  F2FP.F16.F32.PACK_AB R104, R105, R104 ;  /* 0x000000686968723e */ /* 0x000fc400000000ff */
[----:B------:R-:W-:Y:S01]  /*b000*/  MOV R82, R82 ;  /* 0x0000005200527202 */ /* 0x000fe20000000f00 */
[----:B------:R-:W-:Y:S01]  /*b010*/  STSM.16.M88.4 [R86], R12 ;  /* 0x0000000c56007844 */ /* 0x000fe20000000200 */
[----:B------:R-:W-:Y:S02]  /*b020*/  F2FP.F16.F32.PACK_AB R98, R101, R100 ;  /* 0x000000646562723e */ /* 0x000fe400000000ff */
[----:B------:R-:W-:Y:S02]  /*b030*/  F2FP.F16.F32.PACK_AB R99, R103, R102 ;  /* 0x000000666763723e */ /* 0x000fe400000000ff */
[----:B------:R-:W-:Y:S02]  /*b040*/  F2FP.F16.F32.PACK_AB R105, R107, R106 ;  /* 0x0000006a6b69723e */ /* 0x000fe400000000ff */
[----:B------:R-:W-:Y:S01]  /*b050*/  F2FP.F16.F32.PACK_AB R112, R113, R112 ;  /* 0x000000707170723e */ /* 0x000fe200000000ff */
[----:B------:R-:W-:Y:S01]  /*b060*/  STSM.16.M88.4 [R82], R96 ;  /* 0x0000006052007844 */ /* 0x000fe20000000200 */
[----:B------:R-:W-:-:S02]  /*b070*/  F2FP.F16.F32.PACK_AB R106, R109, R108 ;  /* 0x0000006c6d6a723e */ /* 0x000fc400000000ff */
[----:B------:R-:W-:Y:S02]  /*b080*/  F2FP.F16.F32.PACK_AB R107, R111, R110 ;  /* 0x0000006e6f6b723e */ /* 0x000fe400000000ff */
[----:B------:R-:W-:Y:S02]  /*b090*/  F2FP.F16.F32.PACK_AB R113, R115, R114 ;  /* 0x000000727371723e */ /* 0x000fe400000000ff */
[----:B------:R-:W-:Y:S01]  /*b0a0*/  F2FP.F16.F32.PACK_AB R114, R117, R116 ;  /* 0x000000747572723e */ /* 0x000fe200000000ff */
[----:B------:R-:W-:Y:S01]  /*b0b0*/  STSM.16.M88.4 [R78], R104 ;  /* 0x000000684e007844 */ /* 0x000fe20000000200 */
[----:B------:R-:W-:Y:S02]  /*b0c0*/  F2FP.F16.F32.PACK_AB R115, R119, R118 ;  /* 0x000000767773723e */ /* 0x000fe400000000ff */
[C---:B------:R-:W-:Y:S02]  /*b0d0*/  IADD3 R43, P2, R50.reuse, 0x6000, RZ ;  /* 0x00006000322b7810 */ /* 0x040fe40007f5e0ff */
[----:B------:R-:W-:Y:S01]  /*b0e0*/  IADD3 R31, P5, R50, 0x2000, RZ ;  /* 0x00002000321f7810 */ /* 0x000fe20007fbe0ff */
[----:B------:R-:W-:Y:S01]  /*b0f0*/  STSM.16.M88.4 [R75], R112 ;  /* 0x000000704b007844 */ /* 0x000fe20000000200 */
[----:B------:R-:W-:-:S02]  /*b100*/  LOP3.LUT R42, R43, 0x380, RZ, 0xc0, !PT ;  /* 0x000003802b2a7812 */ /* 0x000fc400078ec0ff */
[----:B------:R-:W-:Y:S02]  /*b110*/  LOP3.LUT R30, R31, 0x380, RZ, 0xc0, !PT ;  /* 0x000003801f1e7812 */ /* 0x000fe400078ec0ff */
[----:B------:R-:W-:Y:S02]  /*b120*/  SHF.R.U64 R42, R42, 0x3, RZ ;  /* 0x000000032a2a7819 */ /* 0x000fe400000012ff */
[----:B------:R-:W-:Y:S02]  /*b130*/  SHF.R.U64 R30, R30, 0x3, RZ ;  /* 0x000000031e1e7819 */ /* 0x000fe400000012ff */
[----:B------:R-:W-:Y:S01]  /*b140*/  LOP3.LUT P0, RZ, R210, 0x3, RZ, 0xc0, !PT ;  /* 0x00000003d2ff7812 */ /* 0x000fe2000780c0ff */
[----:B------:R-:W-:Y:S01]  /*b150*/  BAR.SYNC.DEFER_BLOCKING 0x1, 0x100 ;  /* 0x0044000000007b1d */ /* 0x000fe20000010000 */
[----:B------:R-:W-:Y:S02]  /*b160*/  IADD3 R35, P6, R50, 0x3000, RZ ;  /* 0x0000300032237810 */ /* 0x000fe40007fde0ff */
[----:B------:R-:W-:Y:S01]  /*b170*/  LOP3.LUT R42, R42, R43, RZ, 0x3c, !PT ;  /* 0x0000002b2a2a7212 */ /* 0x000fe200078e3cff */
[--C-:B------:R-:W-:Y:S01]  /*b180*/  IMAD.X R43, RZ, RZ, R51.reuse, P2 ;  /* 0x000000ffff2b7224 */ /* 0x100fe200010e0633 */
[----:B------:R-:W-:Y:S01]  /*b190*/  LOP3.LUT R30, R30, R31, RZ, 0x3c, !PT ;  /* 0x0000001f1e1e7212 */ /* 0x000fe200078e3cff */
[----:B------:R-:W-:Y:S01]  /*b1a0*/  IMAD.X R31, RZ, RZ, R51, P5 ;  /* 0x000000ffff1f7224 */ /* 0x000fe200028e0633 */
[----:B------:R-:W-:-:S02]  /*b1b0*/  ISETP.GE.OR P2, PT, R57, R0, P0 ;  /* 0x000000003900720c */ /* 0x000fc40000746670 */
[----:B------:R-:W-:Y:S02]  /*b1c0*/  LOP3.LUT R34, R35, 0x380, RZ, 0xc0, !PT ;  /* 0x0000038023227812 */ /* 0x000fe400078ec0ff */
[----:B------:R-:W-:Y:S02]  /*b1d0*/  ISETP.GE.OR P0, PT, R3, R0, P0 ;  /* 0x000000000300720c */ /* 0x000fe40000706670 */
[----:B------:R-:W-:Y:S02]  /*b1e0*/  IADD3 R39, P5, R50, 0x9000, RZ ;  /* 0x0000900032277810 */ /* 0x000fe40007fbe0ff */
[----:B------:R-:W-:Y:S02]  /*b1f0*/  SHF.R.U64 R34, R34, 0x3, RZ ;  /* 0x0000000322227819 */ /* 0x000fe400000012ff */
[----:B------:R-:W-:Y:S02]  /*b200*/  LOP3.LUT R38, R39, 0x380, RZ, 0xc0, !PT ;  /* 0x0000038027267812 */ /* 0x000fe400078ec0ff */
[----:B------:R-:W-:Y:S01]  /*b210*/  LOP3.LUT R34, R34, R35, RZ, 0x3c, !PT ;  /* 0x0000002322227212 */ /* 0x000fe200078e3cff */
[----:B------:R-:W-:Y:S01]  /*b220*/  IMAD.X R35, RZ, RZ, R51, P6 ;  /* 0x000000ffff237224 */ /* 0x000fe200030e0633 */
[----:B------:R-:W-:-:S02]  /*b230*/  SHF.R.U64 R38, R38, 0x3, RZ ;  /* 0x0000000326267819 */ /* 0x000fc400000012ff */
[----:B------:R-:W-:Y:S01]  /*b240*/  IADD3 R45, P6, R50, 0xa000, RZ ;  /* 0x0000a000322d7810 */ /* 0x000fe20007fde0ff */
[----:B-1----:R1:W-:Y:S01]  /*b250*/  @!P2 ST.E desc[UR8][R64.64], R20 ;  /* 0x000000144000a985 */ /* 0x0023e2000c101908 */
[----:B------:R-:W-:Y:S02]  /*b260*/  LOP3.LUT R38, R38, R39, RZ, 0x3c, !PT ;  /* 0x0000002726267212 */ /* 0x000fe400078e3cff */
[----:B------:R-:W-:Y:S01]  /*b270*/  LOP3.LUT R44, R45, 0x380, RZ, 0xc0, !PT ;  /* 0x000003802d2c7812 */ /* 0x000fe200078ec0ff */
[----:B--2---:R2:W-:Y:S01]  /*b280*/  @!P0 ST.E desc[UR8][R66.64], R2 ;  /* 0x0000000242008985 */ /* 0x0045e2000c101908 */
[----:B------:R-:W-:Y:S02]  /*b290*/  LOP3.LUT R39, R50, 0x380, RZ, 0xc0, !PT ;  /* 0x0000038032277812 */ /* 0x000fe400078ec0ff */
[----:B------:R-:W-:Y:S01]  /*b2a0*/  SHF.R.U64 R44, R44, 0x3, RZ ;  /* 0x000000032c2c7819 */ /* 0x000fe200000012ff */
[----:B------:R3:W5:Y:S01]  /*b2b0*/  LD.E.128 R8, desc[UR8][R30.64] ;  /* 0x000000081e087980 */ /* 0x000762000c101d00 */
[----:B------:R-:W-:-:S02]  /*b2c0*/  SHF.R.U64 R39, R39, 0x3, RZ ;  /* 0x0000000327277819 */ /* 0x000fc400000012ff */
[----:B------:R-:W-:Y:S01]  /*b2d0*/  LOP3.LUT R44, R44, R45, RZ, 0x3c, !PT ;  /* 0x0000002d2c2c7212 */ /* 0x000fe200078e3cff */
[--C-:B------:R-:W-:Y:S01]  /*b2e0*/  IMAD.X R45, RZ, RZ, R51.reuse, P6 ;  /* 0x000000ffff2d7224 */ /* 0x100fe200030e0633 */
[----:B------:R-:W-:Y:S01]  /*b2f0*/  LOP3.LUT R50, R39, R50, RZ, 0x3c, !PT ;  /* 0x0000003227327212 */ /* 0x000fe200078e3cff */
[----:B------:R-:W-:Y:S01]  /*b300*/  IMAD.X R39, RZ, RZ, R51, P5 ;  /* 0x000000ffff277224 */ /* 0x000fe200028e0633 */
[----:B------:R4:W5:Y:S01]  /*b310*/  LD.E.128 R24, desc[UR8][R28.64] ;  /* 0x000000081c187980 */ /* 0x000962000c101d00 */
[----:B---3--:R-:W3:Y:S01]  /*b320*/  @P1 LDC R30, c[0x0][0xbf0] ;  /* 0x0002fc00ff1e1b82 */ /* 0x008ee20000000800 */
[----:B------:R-:W-:Y:S02]  /*b330*/  IMAD R3, R206, 0x20, R209 ;  /* 0x00000020ce037824 */ /* 0x000fe400078e02d1 */
[----:B------:R-:W5:Y:S04]  /*b340*/  LD.E.128 R56, desc[UR8][R50.64] ;  /* 0x0000000832387980 */ /* 0x000f68000c101d00 */
[----:B------:R3:W5:Y:S01]  /*b350*/  LD.E.128 R4, desc[UR8][R34.64] ;  /* 0x0000000822047980 */ /* 0x000762000c101d00 */
[----:B----4-:R-:W4:Y:S03]  /*b360*/  LDC.64 R28, c[0x0][0xae0] ;  /* 0x0002b800ff1c7b82 */ /* 0x010f260000000a00 */
[----:B------:R-:W5:Y:S01]  /*b370*/  LD.E.128 R68, desc[UR8][R36.64] ;  /* 0x0000000824447980 */ /* 0x000f62000c101d00 */
[----:B-1----:R-:W-:-:S03]  /*b380*/  IMAD R20, R74, 0x80, R3 ;  /* 0x000000804a147824 */ /* 0x002fc600078e0203 */
[----:B------:R-:W5:Y:S04]  /*b390*/  LD.E.128 R60, desc[UR8][R40.64] ;  /* 0x00000008283c7980 */ /* 0x000f68000c101d00 */
[----:B------:R-:W5:Y:S04]  /*b3a0*/  LD.E.128 R52, desc[UR8][R42.64] ;  /* 0x000000082a347980 */ /* 0x000f68000c101d00 */
[----:B------:R-:W5:Y:S04]  /*b3b0*/  LD.E.128 R12, desc[UR8][R46.64] ;  /* 0x000000082e0c7980 */ /* 0x000f68000c101d00 */
[----:B------:R1:W5:Y:S04]  /*b3c0*/  LD.E.128 R80, desc[UR8][R32.64] ;  /* 0x0000000820507980 */ /* 0x000368000c101d00 */
[----:B------:R0:W5:Y:S04]  /*b3d0*/  LD.E.128 R76, desc[UR8][R38.64] ;  /* 0x00000008264c7980 */ /* 0x000168000c101d00 */
[----:B--2---:R2:W5:Y:S04]  /*b3e0*/  LD.E.128 R64, desc[UR8][R44.64] ;  /* 0x000000082c407980 */ /* 0x004568000c101d00 */
[----:B------:R-:W5:Y:S01]  /*b3f0*/  LD.E.128 R48, desc[UR8][R48.64] ;  /* 0x0000000830307980 */ /* 0x000f62000c101d00 */
[----:B------:R-:W-:-:S02]  /*b400*/  ULDC.64 UR8, c[0x0][0xae8] ;  /* 0x0002ba0000087ab9 */ /* 0x000fc40000000a00 */
[----:B------:R-:W-:Y:S01]  /*b410*/  UIMAD UR5, UR11, UR8, URZ ;  /* 0x000000080b0572a4 */ /* 0x000fe2000f8e023f */
[----:B0-----:R-:W-:Y:S01]  /*b420*/  @P1 IMAD.HI.U32 R3, R20, R21, RZ ;  /* 0x0000001514031227 */ /* 0x001fe200078e00ff */
[----:B------:R-:W-:Y:S01]  /*b430*/  UIMAD.WIDE.U32 UR6, UR10, UR8, URZ ;  /* 0x000000080a0672a5 */ /* 0x000fe2000f8e003f */
[----:B------:R-:W-:Y:S01]  /*b440*/  @!PT LDS RZ, [RZ] ;  /* 0x00000000fffff984 */ /* 0x000fe20000000800 */
[----:B------:R-:W-:Y:S01]  /*b450*/  @!PT LDS RZ, [RZ] ;  /* 0x00000000fffff984 */ /* 0x000fe20000000800 */
[----:B------:R-:W-:Y:S01]  /*b460*/  @!PT LDS RZ, [RZ] ;  /* 0x00000000fffff984 */ /* 0x000fe20000000800 */
[----:B------:R-:W-:Y:S01]  /*b470*/  @!PT LDS RZ, [RZ] ;  /* 0x00000000fffff984 */ /* 0x000fe20000000800 */
[----:B------:R0:W-:Y:S06]  /*b480*/  MEMBAR.ALL.CTA ;  /* 0x0000000000007992 */ /* 0x0001ec0000008000 */
[----:B0-----:R-:W0:Y:S01]  /*b490*/  FENCE.VIEW.ASYNC.S ;  /* 0x00000000000073c6 */ /* 0x001e220000000000 */
[----:B------:R-:W-:Y:S01]  /*b4a0*/  UIMAD UR5, UR10, UR9, UR5 ;  /* 0x000000090a0572a4 */ /* 0x000fe2000f8e0205 */
[----:B------:R-:W-:Y:S01]  /*b4b0*/  IMAD.MOV.U32 R2, RZ, RZ, R20 ;  /* 0x000000ffff027224 */ /* 0x000fe200078e0014 */
[----:B---3--:R-:W-:Y:S01]  /*b4c0*/  @P1 SHF.R.U32.HI R2, RZ, R30, R3 ;  /* 0x0000001eff021219 */ /* 0x008fe20000011603 */
[----:B------:R-:W-:Y:S01]  /*b4d0*/  ULDC.64 UR8, c[0x0][0xaf0] ;  /* 0x0002bc0000087ab9 */ /* 0x000fe20000000a00 */
[----:B------:R-:W-:-:S02]  /*b4e0*/  UIADD3 UR7, UR7, UR5, URZ ;  /* 0x0000000507077290 */ /* 0x000fc4000fffe03f */
[----:B------:R-:W-:Y:S01]  /*b4f0*/  UIMAD UR5, UR12, UR8, URZ ;  /* 0x000000080c0572a4 */ /* 0x000fe2000f8e023f */
[--C-:B------:R-:W-:Y:S01]  /*b500*/  SHF.R.S32.HI R3, RZ, 0x1f, R2.reuse ;  /* 0x0000001fff037819 */ /* 0x100fe20000011402 */
[----:B------:R-:W-:Y:S01]  /*b510*/  UIMAD.WIDE.U32 UR6, UR14, UR8, UR6 ;  /* 0x000000080e0672a5 */ /* 0x000fe2000f8e0006 */
[----:B------:R-:W-:Y:S01]  /*b520*/  IMAD.MOV R21, RZ, RZ, -R2 ;  /* 0x000000ffff157224 */ /* 0x000fe200078e0a02 */
[----:B------:R-:W-:Y:S02]  /*b530*/  UIMAD UR5, UR14, UR9, UR5 ;  /* 0x000000090e0572a4 */ /* 0x000fe4000f8e0205 */
[----:B----4-:R-:W-:Y:S01]  /*b540*/  IMAD R3, R3, R28, RZ ;  /* 0x0000001c03037224 */ /* 0x010fe200078e02ff */
[----:B------:R-:W-:Y:S01]  /*b550*/  R2UR UR13, R207 ;  /* 0x00000000cf0d72ca */ /* 0x000fe200000e0000 */
[----:B------:R-:W-:Y:S01]  /*b560*/  UIADD3 UR7, UR7, UR5, URZ ;  /* 0x0000000507077290 */ /* 0x000fe2000fffe03f */
[----:B------:R-:W-:Y:S01]  /*b570*/  IMAD R21, R90, R21, R20 ;  /* 0x000000155a157224 */ /* 0x000fe200078e0214 */
[----:B------:R-:W-:Y:S01]  /*b580*/  ULDC.64 UR8, c[0x0][0xad8] ;  /* 0x0002b60000087ab9 */ /* 0x000fe20000000a00 */
[----:B------:R-:W-:Y:S01]  /*b590*/  IMAD R29, R2, R29, R3 ;  /* 0x0000001d021d7224 */ /* 0x000fe200078e0203 */
[----:B------:R-:W-:-:S02]  /*b5a0*/  UIADD3 UR4, UR4, 0x36820, URZ ;  /* 0x0003682004047890 */ /* 0x000fc4000fffe03f */
[----:B------:R-:W-:Y:S01]  /*b5b0*/  SHF.R.S32.HI R20, RZ, 0x1f, R21 ;  /* 0x0000001fff147819 */ /* 0x000fe20000011415 */
[----:B------:R-:W-:Y:S01]  /*b5c0*/  IMAD.WIDE.U32 R2, R2, R28, UR6 ;  /* 0x0000000602027e25 */ /* 0x000fe2000f8e001c */
[----:B------:R-:W-:Y:S01]  /*b5d0*/  UIADD3 UR36, UR36, 0x1, URZ ;  /* 0x0000000124247890 */ /* 0x000fe2000fffe03f */
[----:B------:R-:W-:Y:S02]  /*b5e0*/  ULDC.64 UR10, c[0x0][0xa80] ;  /* 0x0002a000000a7ab9 */ /* 0x000fe40000000a00 */
[----:B------:R-:W-:Y:S02]  /*b5f0*/  IMAD.IADD R3, R3, 0x1, R29 ;  /* 0x0000000103037824 */ /* 0x000fe400078e021d */
[----:B------:R-:W-:Y:S02]  /*b600*/  IMAD R20, R20, UR8, RZ ;  /* 0x0000000814147c24 */ /* 0x000fe4000f8e02ff */
[----:B------:R-:W-:Y:S01]  /*b610*/  IMAD R35, R74, 0x80, R209 ;  /* 0x000000804a237824 */ /* 0x000fe200078e02d1 */
[----:B------:R-:W-:Y:S01]  /*b620*/  ULDC UR5, c[0x0][0xc] ;  /* 0x0000030000057ab9 */ /* 0x000fe20000000800 */
[----:B------:R-:W-:-:S02]  /*b630*/  IMAD R29, R21, UR9, R20 ;  /* 0x00000009151d7c24 */ /* 0x000fc4000f8e0214 */
[----:B------:R-:W-:Y:S01]  /*b640*/  IMAD.WIDE.U32 R2, R21, UR8, R2 ;  /* 0x0000000815027c25 */ /* 0x000fe2000f8e0002 */
[----:B------:R-:W-:Y:S01]  /*b650*/  ISETP.GE.AND P2, PT, R35, R0, PT ;  /* 0x000000002300720c */ /* 0x000fe20003f46270 */
[----:B------:R-:W-:Y:S01]  /*b660*/  UMOV UR6, 0x1 ;  /* 0x0000000100067882 */ /* 0x000fe20000000000 */
[----:B------:R-:W-:Y:S01]  /*b670*/  UIADD3 UR13, UR5, UR13, URZ ;  /* 0x0000000d050d7290 */ /* 0x000fe2000fffe03f */
[----:B------:R-:W-:Y:S01]  /*b680*/  IMAD.IADD R29, R3, 0x1, R29 ;  /* 0x00000001031d7824 */ /* 0x000fe200078e021d */
[----:B------:R-:W-:Y:S01]  /*b690*/  UPRMT UR5, URZ, 0x654, UR4 ;  /* 0x000006543f057896 */ /* 0x000fe20008000004 */
[C---:B-1----:R-:W-:Y:S01]  /*b6a0*/  LEA R32, P1, R2.reuse, UR10, 0x1 ;  /* 0x0000000a02207c11 */ /* 0x042fe2000f8208ff */
[----:B------:R-:W-:Y:S02]  /*b6b0*/  UPRMT UR4, UR6, 0x654, UR4 ;  /* 0x0000065406047896 */ /* 0x000fe40008000004 */
[----:B------:R-:W-:Y:S01]  /*b6c0*/  UISETP.NE.AND UP0, UPT, UR36, 0x2, UPT ;  /* 0x000000022400788c */ /* 0x000fe2000bf05270 */
[----:B------:R-:W-:Y:S01]  /*b6d0*/  VIADD R21, R35, 0x20 ;  /* 0x0000002023157836 */ /* 0x000fe20000000000 */
[----:B------:R-:W-:-:S02]  /*b6e0*/  LEA.HI.X R33, R2, UR11, R29, 0x1, P1 ;  /* 0x0000000b02217c11 */ /* 0x000fc400088f0c1d */
[----:B------:R-:W-:Y:S01]  /*b6f0*/  USEL UR6, URZ, 0x1, UP0 ;  /* 0x000000013f067887 */ /* 0x000fe20008000000 */
[----:B------:R-:W-:Y:S01]  /*b700*/  VIADD R3, R35, 0x40 ;  /* 0x0000004023037836 */ /* 0x000fe20000000000 */
[-C--:B------:R-:W-:Y:S01]  /*b710*/  ISETP.GE.AND P0, PT, R21, R0.reuse, PT ;  /* 0x000000001500720c */ /* 0x080fe20003f06270 */
[----:B0-----:R-:W-:Y:S01]  /*b720*/  SYNCS.ARRIVE.TRANS64.RED.A1T0 RZ, [UR5], RZ ;  /* 0x000000ffffff79a7 */ /* 0x001fe20008100405 */
[----:B------:R-:W-:Y:S01]  /*b730*/  IMAD.U32 R207, RZ, RZ, UR13 ;  /* 0x0000000dffcf7e24 */ /* 0x000fe2000f8e00ff */
[----:B------:R-:W-:Y:S01]  /*b740*/  USEL UR36, UR36, URZ, UP0 ;  /* 0x0000003f24247287 */ /* 0x000fe20008000000 */
[----:B------:R2:W0:Y:S01]  /*b750*/  SHFL.IDX PT, R20, R32, RZ, 0x181f ;  /* 0x00181fff20147589 */ /* 0x00042200000e0000 */
[----:B------:R-:W-:Y:S01]  /*b760*/  ULOP3.LUT UR61, UR61, UR6, URZ, 0x3c, !UPT ;  /* 0x000000063d3d7292 */ /* 0x000fe2000f8e3c3f */
[----:B------:R-:W-:Y:S02]  /*b770*/  BSSY B0, `(.L_x_212) ;  /* 0x0000012000007945 */ /* 0x000fe40003800000 */
[----:B------:R2:W1:Y:S01]  /*b780*/  SHFL.IDX PT, R21, R33, RZ, 0x181f ;  /* 0x00181fff21157589 */ /* 0x00046200000e0000 */
[----:B------:R-:W-:Y:S01]  /*b790*/  SYNCS.ARRIVE.TRANS64.RED.A1T0 RZ, [UR4], RZ ;  /* 0x000000ffffff79a7 */ /* 0x000fe20008100404 */
[----:B------:R-:W-:Y:S01]  /*b7a0*/  ISETP.GE.AND P1, PT, R3, R0, PT ;  /* 0x000000000300720c */ /* 0x000fe20003f26270 */
[----:B------:R-:W-:-:S12]  /*b7b0*/  @P2 BRA `(.L_x_213) ;  /* 0x0000000000342947 */ /* 0x000fd80003800000 */
[----:B------:R-:W-:Y:S01]  /*b7c0*/  ULDC UR4, c[0x0][0xac8] ;  /* 0x0002b20000047ab9 */ /* 0x000fe20000000800 */
[----:B------:R-:W-:Y:S01]  /*b7d0*/  ULDC.64 UR6, c[0x0][0x208] ;  /* 0x0000820000067ab9 */ /* 0x000fe20000000a00 */
[----:B------:R-:W-:Y:S02]  /*b7e0*/  ISETP.GE.AND P3, PT, R205, UR4, PT ;  /* 0x00000004cd007c0c */ /* 0x000fe4000bf66270 */
[----:B------:R-:W-:Y:S02]  /*b7f0*/  ISETP.GE.AND P4, PT, R204, UR4, PT ;  /* 0x00000004cc007c0c */ /* 0x000fe4000bf86270 */
[----:B------:R-:W-:-:S09]  /*b800*/  ISETP.GE.AND P2, PT, R23, UR4, PT ;  /* 0x0000000417007c0c */ /* 0x000fd2000bf46270 */
[-C--:B0-----:R-:W-:Y:S02]  /*b810*/  @!P3 LEA R28, P5, R205, R20.reuse, 0x1 ;  /* 0x00000014cd1cb211 */ /* 0x081fe400078a08ff */
[C---:B------:R-:W-:Y:S02]  /*b820*/  @!P4 LEA R30, P6, R204.reuse, R20, 0x1 ;  /* 0x00000014cc1ec211 */ /* 0x040fe400078c08ff */
[----:B-1----:R-:W-:Y:S01]  /*b830*/  @!P2 IMAD.WIDE R2, R23, 0x2, R20 ;  /* 0x000000021702a825 */ /* 0x002fe200078e0214 */
[-C--:B------:R-:W-:Y:S02]  /*b840*/  @!P3 LEA.HI.X R29, R205, R21.reuse, R220, 0x1, P5 ;  /* 0x00000015cd1db211 */ /* 0x080fe400028f0cdc */
[----:B------:R-:W-:Y:S02]  /*b850*/  @!P4 LEA.HI.X R31, R204, R21, R219, 0x1, P6 ;  /* 0x00000015cc1fc211 */ /* 0x000fe400030f0cdb */
[----:B-----5:R3:W-:Y:S04]  /*b860*/  @!P2 ST.E.128 desc[UR6][R2.64], R56 ;  /* 0x000000380200a985 */ /* 0x0207e8000c101d06 */
[----:B------:R3:W-:Y:S04]  /*b870*/  @!P3 ST.E.128 desc[UR6][R28.64], R68 ;  /* 0x000000441c00b985 */ /* 0x0007e8000c101d06 */
[----:B------:R3:W-:Y:S02]  /*b880*/  @!P4 ST.E.128 desc[UR6][R30.64], R80 ;  /* 0x000000501e00c985 */ /* 0x0007e4000c101d06 */
.L_x_213:
[----:B------:R-:W-:Y:S05]  /*b890*/  BSYNC B0 ;  /* 0x0000000000007941 */ /* 0x000fea0003800000 */
.L_x_212:
[----:B-1----:R1:W4:Y:S01]  /*b8a0*/  SHFL.IDX PT, R21, R33, 0x1, 0x181f ;  /* 0x00381f0021157f89 */ /* 0x00232200000e0000 */
[----:B------:R-:W-:Y:S03]  /*b8b0*/  BSSY B0, `(.L_x_214) ;  /* 0x0000010000007945 */ /* 0x000fe60003800000 */
[----:B0-----:R1:W0:Y:S01]  /*b8c0*/  SHFL.IDX PT, R20, R32, 0x1, 0x181f ;  /* 0x00381f0020147f89 */ /* 0x00122200000e0000 */
[----:B------:R-:W-:Y:S05]  /*b8d0*/  @P0 BRA `(.L_x_215) ;  /* 0x0000000000340947 */ /* 0x000fea0003800000 */
[----:B------:R-:W-:Y:S01]  /*b8e0*/  ULDC UR4, c[0x0][0xac8] ;  /* 0x0002b20000047ab9 */ /* 0x000fe20000000800 */
[----:B------:R-:W-:Y:S01]  /*b8f0*/  ULDC.64 UR6, c[0x0][0x208] ;  /* 0x0000820000067ab9 */ /* 0x000fe20000000a00 */
[----:B------:R-:W-:Y:S02]  /*b900*/  ISETP.GE.AND P4, PT, R205, UR4, PT ;  /* 0x00000004cd007c0c */ /* 0x000fe4000bf86270 */
[----:B------:R-:W-:Y:S02]  /*b910*/  ISETP.GE.AND P5, PT, R204, UR4, PT ;  /* 0x00000004cc007c0c */ /* 0x000fe4000bfa6270 */
[----:B------:R-:W-:-:S09]  /*b920*/  ISETP.GE.AND P3, PT, R23, UR4, PT ;  /* 0x0000000417007c0c */ /* 0x000fd2000bf66270 */
[-C--:B0--3--:R-:W-:Y:S02]  /*b930*/  @!P4 LEA R28, P0, R205, R20.reuse, 0x1 ;  /* 0x00000014cd1cc211 */ /* 0x089fe400078008ff */
[C---:B------:R-:W-:Y:S02]  /*b940*/  @!P5 LEA R30, P2, R204.reuse, R20, 0x1 ;  /* 0x00000014cc1ed211 */ /* 0x040fe400078408ff */
[----:B----4-:R-:W-:Y:S01]  /*b950*/  @!P3 IMAD.WIDE R2, R23, 0x2, R20 ;  /* 0x000000021702b825 */ /* 0x010fe200078e0214 */
[-C--:B------:R-:W-:Y:S02]  /*b960*/  @!P4 LEA.HI.X R29, R205, R21.reuse, R220, 0x1, P0 ;  /* 0x00000015cd1dc211 */ /* 0x080fe400000f0cdc */
[----:B------:R-:W-:Y:S02]  /*b970*/  @!P5 LEA.HI.X R31, R204, R21, R219, 0x1, P2 ;  /* 0x00000015cc1fd211 */ /* 0x000fe400010f0cdb */
[----:B-----5:R0:W-:Y:S04]  /*b980*/  @!P3 ST.E.128 desc[UR6][R2.64], R24 ;  /* 0x000000180200b985 */ /* 0x0201e8000c101d06 */
[----:B------:R0:W-:Y:S04]  /*b990*/  @!P4 ST.E.128 desc[UR6][R28.64], R60 ;  /* 0x0000003c1c00c985 */ /* 0x0001e8000c101d06 */
[----:B------:R0:W-:Y:S02]  /*b9a0*/  @!P5 ST.E.128 desc[UR6][R30.64], R76 ;  /* 0x0000004c1e00d985 */ /* 0x0001e4000c101d06 */
.L_x_215:
[----:B------:R-:W-:Y:S05]  /*b9b0*/  BSYNC B0 ;  /* 0x0000000000007941 */ /* 0x000fea0003800000 */
.L_x_214:
[----:B----4-:R4:W1:Y:S01]  /*b9c0*/  SHFL.IDX PT, R21, R33, 0x2, 0x181f ;  /* 0x00581f0021157f89 */ /* 0x01086200000e0000 */
        /* <DEDUP_REMOVED lines=8> */
[-C--:B0----5:R-:W-:Y:S02]  /*ba50*/  @!P3 LEA R24, P0, R205, R20.reuse, 0x1 ;  /* 0x00000014cd18b211 */ /* 0x0a1fe400078008ff */
[C---:B------:R-:W-:Y:S02]  /*ba60*/  @!P4 LEA R26, P1, R204.reuse, R20, 0x1 ;  /* 0x00000014cc1ac211 */ /* 0x040fe400078208ff */
[----:B-1-3--:R-:W-:Y:S01]  /*ba70*/  @!P2 IMAD.WIDE R2, R23, 0x2, R20 ;  /* 0x000000021702a825 */ /* 0x00afe200078e0214 */
[-C--:B------:R-:W-:Y:S02]  /*ba80*/  @!P3 LEA.HI.X R25, R205, R21.reuse, R220, 0x1, P0 ;  /* 0x00000015cd19b211 */ /* 0x080fe400000f0cdc */
[----:B------:R-:W-:Y:S02]  /*ba90*/  @!P4 LEA.HI.X R27, R204, R21, R219, 0x1, P1 ;  /* 0x00000015cc1bc211 */ /* 0x000fe400008f0cdb */
[----:B------:R0:W-:Y:S04]  /*baa0*/  @!P2 ST.E.128 desc[UR6][R2.64], R8 ;  /* 0x000000080200a985 */ /* 0x0001e8000c101d06 */
[----:B------:R0:W-:Y:S04]  /*bab0*/  @!P3 ST.E.128 desc[UR6][R24.64], R52 ;  /* 0x000000341800b985 */ /* 0x0001e8000c101d06 */
[----:B------:R0:W-:Y:S02]  /*bac0*/  @!P4 ST.E.128 desc[UR6][R26.64], R64 ;  /* 0x000000401a00c985 */ /* 0x0001e4000c101d06 */
.L_x_217:
[----:B------:R-:W-:Y:S05]  /*bad0*/  BSYNC B0 ;  /* 0x0000000000007941 */ /* 0x000fea0003800000 */
.L_x_216:
[----:B0--3--:R-:W-:Y:S01]  /*bae0*/  VIADD R3, R35, 0x60 ;  /* 0x0000006023037836 */ /* 0x009fe20000000000 */
[----:B-----5:R0:W3:Y:S01]  /*baf0*/  SHFL.IDX PT, R9, R33, 0x3, 0x181f ;  /* 0x00781f0021097f89 */ /* 0x0200e200000e0000 */
[----:B------:R-:W-:Y:S01]  /*bb00*/  BSSY B0, `(.L_x_218) ;  /* 0x0000012000007945 */ /* 0x000fe20003800000 */
[----:B------:R-:W-:Y:S02]  /*bb10*/  VIADD R208, R208, 0x1 ;  /* 0x00000001d0d07836 */ /* 0x000fe40000000000 */
[----:B------:R-:W-:Y:S01]  /*bb20*/  ISETP.GE.AND P0, PT, R3, R0, PT ;  /* 0x000000000300720c */ /* 0x000fe20003f06270 */
[----:B------:R0:W0:-:S12]  /*bb30*/  SHFL.IDX PT, R8, R32, 0x3, 0x181f ;  /* 0x00781f0020087f89 */ /* 0x00001800000e0000 */
[----:B------:R-:W-:Y:S05]  /*bb40*/  @P0 BRA `(.L_x_219) ;  /* 0x0000000000340947 */ /* 0x000fea0003800000 */
[----:B------:R-:W-:Y:S01]  /*bb50*/  ULDC UR4, c[0x0][0xac8] ;  /* 0x0002b20000047ab9 */ /* 0x000fe20000000800 */
[----:B------:R-:W-:Y:S01]  /*bb60*/  ULDC.64 UR6, c[0x0][0x208] ;  /* 0x0000820000067ab9 */ /* 0x000fe20000000a00 */
[----:B------:R-:W-:Y:S02]  /*bb70*/  ISETP.GE.AND P3, PT, R205, UR4, PT ;  /* 0x00000004cd007c0c */ /* 0x000fe4000bf66270 */
[----:B------:R-:W-:Y:S02]  /*bb80*/  ISETP.GE.AND P4, PT, R204, UR4, PT ;  /* 0x00000004cc007c0c */ /* 0x000fe4000bf86270 */
[----:B------:R-:W-:-:S09]  /*bb90*/  ISETP.GE.AND P2, PT, R23, UR4, PT ;  /* 0x0000000417007c0c */ /* 0x000fd2000bf46270 */
[-C--:B0-----:R-:W-:Y:S02]  /*bba0*/  @!P3 LEA R10, P0, R205, R8.reuse, 0x1 ;  /* 0x00000008cd0ab211 */ /* 0x081fe400078008ff */
[C---:B------:R-:W-:Y:S02]  /*bbb0*/  @!P4 LEA R20, P1, R204.reuse, R8, 0x1 ;  /* 0x00000008cc14c211 */ /* 0x040fe400078208ff */
[----:B---3--:R-:W-:Y:S01]  /*bbc0*/  @!P2 IMAD.WIDE R2, R23, 0x2, R8 ;  /* 0x000000021702a825 */ /* 0x008fe200078e0208 */
[-C--:B------:R-:W-:Y:S02]  /*bbd0*/  @!P3 LEA.HI.X R11, R205, R9.reuse, R220, 0x1, P0 ;  /* 0x00000009cd0bb211 */ /* 0x080fe400000f0cdc */
[----:B-1----:R-:W-:Y:S02]  /*bbe0*/  @!P4 LEA.HI.X R21, R204, R9, R219, 0x1, P1 ;  /* 0x00000009cc15c211 */ /* 0x002fe400008f0cdb */
[----:B------:R0:W-:Y:S04]  /*bbf0*/  @!P2 ST.E.128 desc[UR6][R2.64], R4 ;  /* 0x000000040200a985 */ /* 0x0001e8000c101d06 */
[----:B------:R0:W-:Y:S04]  /*bc00*/  @!P3 ST.E.128 desc[UR6][R10.64], R12 ;  /* 0x0000000c0a00b985 */ /* 0x0001e8000c101d06 */
[----:B------:R0:W-:Y:S02]  /*bc10*/  @!P4 ST.E.128 desc[UR6][R20.64], R48 ;  /* 0x000000301400c985 */ /* 0x0001e4000c101d06 */
.L_x_219:
[----:B------:R-:W-:Y:S05]  /*bc20*/  BSYNC B0 ;  /* 0x0000000000007941 */ /* 0x000fea0003800000 */
.L_x_218:
[----:B------:R-:W5:Y:S01]  /*bc30*/  LDC R0, c[0x0][0xc34] ;  /* 0x00030d00ff007b82 */ /* 0x000f620000000800 */
[----:B------:R-:W-:-:S13]  /*bc40*/  R2UR UR4, R207 ;  /* 0x00000000cf0472ca */ /* 0x000fda00000e0000 */
[----:B-----5:R-:W-:-:S13]  /*bc50*/  ISETP.LE.AND P0, PT, R0, UR4, PT ;  /* 0x0000000400007c0c */ /* 0x020fda000bf03270 */
[----:B------:R-:W-:Y:S05]  /*bc60*/  @!P0 BRA `(.L_x_220) ;  /* 0xffffff5400888947 */ /* 0x000fea000383ffff */
[----:B------:R-:W-:Y:S05]  /*bc70*/  EXIT ;  /* 0x000000000000794d */ /* 0x000fea0003800000 */
.L_x_186:
        /* <DEDUP_REMOVED lines=8> */
[----:B------:R0:W-:Y:S07]  /*bd00*/  STL [R1], R3 ;  /* 0x0000000301007387 */ /* 0x0001ee0000100800 */
[----:B------:R-:W-:Y:S05]  /*bd10*/  @P0 BRA `(.L_x_221) ;  /* 0x0000004800440947 */ /* 0x000fea0003800000 */
[----:B------:R-:W2:Y:S01]  /*bd20*/  LDL R5, [R1+0x2c] ;  /* 0x00002c0001057983 */ /* 0x000ea20000100800 */
[----:B------:R-:W1:Y:S01]  /*bd30*/  S2UR UR4, SR_CgaCtaId ;  /* 0x00000000000479c3 */ /* 0x000e620000008800 */
[C---:B------:R-:W-:Y:S01]  /*bd40*/  IMAD.SHL.U32 R2, R0.reuse, 0x8, RZ ;  /* 0x0000000800027824 */ /* 0x040fe200078e00ff */
[C---:B------:R-:W-:Y:S01]  /*bd50*/  LOP3.LUT R6, R0.reuse, 0x7f, RZ, 0xc0, !PT ;  /* 0x0000007f00067812 */ /* 0x040fe200078ec0ff */
[----:B------:R-:W-:Y:S01]  /*bd60*/  UMOV UR36, 0x400 ;  /* 0x0000040000247882 */ /* 0x000fe20000000000 */
[----:B------:R-:W-:Y:S01]  /*bd70*/  LOP3.LUT P0, RZ, R0, 0x1f, RZ, 0xc0, !PT ;  /* 0x0000001f00ff7812 */ /* 0x000fe2000780c0ff */
[----:B------:R-:W-:Y:S01]  /*bd80*/  IMAD.MOV.U32 R19, RZ, RZ, RZ ;  /* 0x000000ffff137224 */ /* 0x000fe200078e00ff */
[----:B0-----:R-:W-:Y:S01]  /*bd90*/  LOP3.LUT R3, R2, 0x1f8, RZ, 0xc0, !PT ;  /* 0x000001f802037812 */ /* 0x001fe200078ec0ff */
[----:B------:R-:W-:Y:S01]  /*bda0*/  ULDC.64 UR38, c[0x0][0x198] ;  /* 0x0000660000267ab9 */ /* 0x000fe20000000a00 */
[----:B------:R-:W0:Y:S01]  /*bdb0*/  S2UR UR5, SR_CTAID.X ;  /* 0x00000000000579c3 */ /* 0x000e220000002500 */
[C---:B------:R-:W-:Y:S01]  /*bdc0*/  ISETP.NE.AND P1, PT, R6.reuse, RZ, PT ;  /* 0x000000ff0600720c */ /* 0x040fe20003f25270 */
[----:B------:R-:W-:Y:S01]  /*bdd0*/  ULDC UR37, c[0x0][0xc] ;  /* 0x0000030000257ab9 */ /* 0x000fe20000000800 */
[----:B------:R-:W-:Y:S01]  /*bde0*/  LOP3.LUT R4, R3, 0x38, R0, 0x78, !PT ;  /* 0x0000003803047812 */ /* 0x000fe200078e7800 */
[C---:B------:R-:W-:Y:S01]  /*bdf0*/  IMAD.SHL.U32 R3, R6.reuse, 0x8, RZ ;  /* 0x0000000806037824 */ /* 0x040fe200078e00ff */
[----:B------:R-:W-:Y:S01]  /*be00*/  ISETP.NE.OR P0, PT, R6, RZ, !P0 ;  /* 0x000000ff0600720c */ /* 0x000fe20004705670 */
[----:B------:R-:W-:Y:S01]  /*be10*/  IMAD.SHL.U32 R0, R0, 0x10, RZ ;  /* 0x0000001000007824 */ /* 0x000fe200078e00ff */
[----:B------:R-:W-:-:S02]  /*be20*/  LOP3.LUT R18, R18, 0xfffffffe, RZ, 0xc0, !PT ;  /* 0xfffffffe12127812 */ /* 0x000fc400078ec0ff */
[----:B------:R-:W-:Y:S02]  /*be30*/  LOP3.LUT R3, R4, 0x200, R3, 0xf8, !PT ;  /* 0x0000020004037812 */ /* 0x000fe400078ef803 */
[----:B------:R-:W-:Y:S02]  /*be40*/  SHF.R.U32.HI R4, RZ, 0x3, R6 ;  /* 0x00000003ff047819 */ /* 0x000fe40000011606 */
[----:B------:R-:W-:Y:S02]  /*be50*/  LOP3.LUT R2, R2, 0x38, RZ, 0xc0, !PT ;  /* 0x0000003802027812 */ /* 0x000fe400078ec0ff */
[----:B------:R-:W-:Y:S01]  /*be60*/  LOP3.LUT R6, R4, 0x70, R0, 0xf8, !PT ;  /* 0x0000007004067812 */ /* 0x000fe200078ef800 */
[----:B-1----:R-:W-:Y:S01]  /*be70*/  ULEA UR36, UR4, UR36, 0x18 ;  /* 0x0000002404247291 */ /* 0x002fe2000f8ec03f */
[----:B------:R-:W-:-:S04]  /*be80*/  @P1 LOP3.LUT R18, R18, 0x1, RZ, 0xfc, !PT ;  /* 0x0000000112121812 */ /* 0x000fc800078efcff */
[----:B------:R-:W-:Y:S02]  /*be90*/  LOP3.LUT R18, R18, 0xfffffffd, RZ, 0xc0, !PT ;  /* 0xfffffffd12127812 */ /* 0x000fe400078ec0ff */
[----:B------:R-:W-:Y:S01]  /*bea0*/  LEA R4, R3, UR36, 0x1 ;  /* 0x0000002403047c11 */ /* 0x000fe2000f8e08ff */
[----:B0-----:R-:W-:Y:S01]  /*beb0*/  IMAD.U32 R0, RZ, RZ, UR5 ;  /* 0x00000005ff007e24 */ /* 0x001fe2000f8e00ff */
[----:B------:R-:W-:-:S03]  /*bec0*/  @P0 LOP3.LUT R18, R18, 0x2, RZ, 0xfc, !PT ;  /* 0x0000000212120812 */ /* 0x000fc600078efcff */
[----:B------:R-:W-:Y:S04]  /*bed0*/  STL [R1+0x10], R4 ;  /* 0x0000100401007387 */ /* 0x000fe80000100800 */
[----:B------:R0:W-:Y:S02]  /*bee0*/  STL [R1+0x28], R0 ;  /* 0x0000280001007387 */ /* 0x0001e40000100800 */
[----:B0-----:R-:W-:Y:S01]  /*bef0*/  IMAD.MOV.U32 R0, RZ, RZ, 0x1 ;  /* 0x00000001ff007424 */ /* 0x001fe200078e00ff */
[----:B--2---:R-:W-:-:S05]  /*bf00*/  LOP3.LUT R3, R5, 0x2, RZ, 0xfc, !PT ;  /* 0x0000000205037812 */ /* 0x004fca00078efcff */
[----:B------:R0:W-:Y:S04]  /*bf10*/  STL [R1+0x18], R3 ;  /* 0x0000180301007387 */ /* 0x0001e80000100800 */
[----:B------:R-:W-:Y:S04]  /*bf20*/  STL [R1+0x34], RZ ;  /* 0x000034ff01007387 */ /* 0x000fe80000100800 */
[----:B------:R1:W-:Y:S01]  /*bf30*/  STL [R1], R0 ;  /* 0x0000000001007387 */ /* 0x0003e20000100800 */
[C---:B0-----:R-:W-:Y:S02]  /*bf40*/  LOP3.LUT R3, R2.reuse, 0x40, RZ, 0xfc, !PT ;  /* 0x0000004002037812 */ /* 0x041fe400078efcff */
[----:B-1----:R-:W-:-:S07]  /*bf50*/  LOP3.LUT R0, R2, 0x80, RZ, 0xfc, !PT ;  /* 0x0000008002007812 */ /* 0x002fce00078efcff */
.L_x_309:
[----:B--2---:R-:W2:Y:S01]  /*bf60*/  LDL R2, [R1+0x28] ;  /* 0x0000280001027983 */ /* 0x004ea20000100800 */
[----:B0-----:R-:W0:Y:S01]  /*bf70*/  LDC R0, c[0x0][0xc38] ;  /* 0x00030e00ff007b82 */ /* 0x001e220000000800 */
[----:B------:R-:W-:Y:S05]  /*bf80*/  YIELD ;  /* 0x0000000000007946 */ /* 0x000fea0003800000 */
[----:B------:R-:W-:Y:S02]  /*bf90*/  ULDC.64 UR4, c[0x0][0x418] ;  /* 0x0001060000047ab9 */ /* 0x000fe40000000a00 */
[----:B------:R-:W1:Y:S01]  /*bfa0*/  LDC R16, c[0x0][0xc44] ;  /* 0x00031100ff107b82 */ /* 0x000e620000000800 */
[----:B------:R-:W-:-:S03]  /*bfb0*/  UISETP.NE.U32.AND UP0, UPT, UR4, URZ, UPT ;  /* 0x0000003f0400728c */ /* 0x000fc6000bf05070 */
[----:B------:R-:W-:Y:S01]  /*bfc0*/  ULDC UR4, c[0x0][0x424] ;  /* 0x0001090000047ab9 */ /* 0x000fe20000000800 */
[----:B------:R-:W-:-:S04]  /*bfd0*/  UISETP.NE.AND.EX UP0, UPT, UR5, URZ, UPT, UP0 ;  /* 0x0000003f0500728c */ /* 0x000fc8000bf05300 */
[----:B------:R-:W-:Y:S01]  /*bfe0*/  USEL UR4, UR4, 0x1, UP0 ;  /* 0x0000000104047887 */ /* 0x000fe20008000000 */
[----:B0-----:R-:W-:Y:S02]  /*bff0*/  ISETP.NE.AND P0, PT, R0, 0x1, PT ;  /* 0x000000010000780c */ /* 0x001fe40003f05270 */
[----:B-1----:R-:W-:-:S11]  /*c000*/  ISETP.NE.AND P1, PT, R16, 0x1, PT ;  /* 0x000000011000780c */ /* 0x002fd60003f25270 */
[----:B------:R-:W2:Y:S08]  /*c010*/  @P0 LDC R0, c[0x0][0xc3c] ;  /* 0x00030f00ff000b82 */ /* 0x000eb00000000800 */
[----:B------:R-:W0:Y:S01]  /*c020*/  @P0 LDC R3, c[0x0][0xc40] ;  /* 0x00031000ff030b82 */ /* 0x000e220000000800 */
[----:B--2---:R-:W-:-:S04]  /*c030*/  @P0 IMAD.HI.U32 R0, R2, R0, RZ ;  /* 0x0000000002000227 */ /* 0x004fc800078e00ff */
[----:B------:R-:W-:Y:S01]  /*c040*/  IMAD.MOV.U32 R4, RZ, RZ, R2 ;  /* 0x000000ffff047224 */ /* 0x000fe200078e0002 */
[----:B0-----:R-:W-:Y:S02]  /*c050*/  @P0 SHF.R.U32.HI R4, RZ, R3, R0 ;  /* 0x00000003ff040219 */ /* 0x001fe40000011600 */
[----:B------:R-:W0:Y:S03]  /*c060*/  @P1 LDC.64 R2, c[0x0][0xc48] ;  /* 0x00031200ff021b82 */ /* 0x000e260000000a00 */
[----:B------:R-:W-:Y:S01]  /*c070*/  IMAD.MOV.U32 R5, RZ, RZ, R4 ;  /* 0x000000ffff057224 */ /* 0x000fe200078e0004 */
[----:B------:R1:W-:Y:S04]  /*c080*/  STL [R1+0x1c], R4 ;  /* 0x00001c0401007387 */ /* 0x0003e80000100800 */
[----:B------:R-:W2:Y:S01]  /*c090*/  LDC R0, c[0x0][0x2f0] ;  /* 0x0000bc00ff007b82 */ /* 0x000ea20000000800 */
[----:B0-----:R-:W-:-:S05]  /*c0a0*/  @P1 IMAD.HI.U32 R2, R4, R2, RZ ;  /* 0x0000000204021227 */ /* 0x001fca00078e00ff */
[----:B------:R-:W-:Y:S01]  /*c0b0*/  @P1 SHF.R.U32.HI R5, RZ, R3, R2 ;  /* 0x00000003ff051219 */ /* 0x000fe20000011602 */
[----:B------:R-:W-:Y:S02]  /*c0c0*/  IMAD.MOV.U32 R2, RZ, RZ, RZ ;  /* 0x000000ffff027224 */ /* 0x000fe400078e00ff */
[----:B--2---:R-:W-:Y:S01]  /*c0d0*/  IMAD R6, R0, UR4, RZ ;  /* 0x0000000400067c24 */ /* 0x004fe2000f8e02ff */
        /* <DEDUP_REMOVED lines=12> */
[----:B------:R-:W-:Y:S05]  /*c1a0*/  @!P0 BRA `(.L_x_222) ;  /* 0x0000000000408947 */ /* 0x000fea0003800000 */
        /* <DEDUP_REMOVED lines=15> */
[----:B0-----:R-:W-:Y:S05]  /*c2a0*/  CALL.ABS.NOINC R2 ;  /* 0x0000000002007343 */ /* 0x001fea0003c00000 */
.L_x_222:
        /* <DEDUP_REMOVED lines=8> */
[----:B------:R0:W2:Y:S01]  /*c330*/  LDC.64 R2, c[0x4][R17] ;  /* 0x0100000011027b82 */ /* 0x0000a20000000a00 */
        /* <DEDUP_REMOVED lines=10> */
[----:B--2---:R-:W-:Y:S05]  /*c3e0*/  CALL.ABS.NOINC R2 ;  /* 0x0000000002007343 */ /* 0x004fea0003c00000 */
.L_x_224:
[----:B------:R0:W1:Y:S01]  /*c3f0*/  LDC.64 R2, c[0x4][R17] ;  /* 0x0100000011027b82 */ /* 0x0000620000000a00 */
[----:B------:R-:W-:Y:S01]  /*c400*/  ULDC.64 UR6, c[0x4][0xa8] ;  /* 0x01002a0000067ab9 */ /* 0x000fe20000000a00 */
[----:B------:R-:W-:Y:S01]  /*c410*/  ULDC.64 UR8, c[0x4][0xb0] ;  /* 0x01002c0000087ab9 */ /* 0x000fe20000000a00 */
[----:B------:R-:W-:Y:S01]  /*c420*/  ULDC.64 UR4, c[0x4][0x18] ;  /* 0x0100060000047ab9 */ /* 0x000fe20000000a00 */
[----:B------:R-:W-:Y:S02]  /*c430*/  IMAD.U32 R4, RZ, RZ, UR6 ;  /* 0x00000006ff047e24 */ /* 0x000fe4000f8e00ff */
        /* <DEDUP_REMOVED lines=9> */
[----:B-1----:R-:W-:Y:S05]  /*c4d0*/  CALL.ABS.NOINC R2 ;  /* 0x0000000002007343 */ /* 0x002fea0003c00000 */
.L_x_223:
[----:B------:R-:W2:Y:S01]  /*c4e0*/  LDL R2, [R1+0x24] ;  /* 0x0000240001027983 */ /* 0x000ea20000100800 */
[----:B------:R-:W-:-:S03]  /*c4f0*/  ULDC.64 UR4, c[0x0][0x9f8] ;  /* 0x00027e0000047ab9 */ /* 0x000fc60000000a00 */
[----:B-1----:R-:W3:Y:S01]  /*c500*/  LDL R0, [R1+0x14] ;  /* 0x0000140001007983 */ /* 0x002ee20000100800 */
[----:B------:R-:W-:Y:S01]  /*c510*/  ISETP.NE.U32.AND P0, PT, RZ, UR4, PT ;  /* 0x00000004ff007c0c */ /* 0x000fe2000bf05070 */
[----:B------:R-:W-:-:S03]  /*c520*/  ULDC.64 UR6, c[0x0][0x208] ;  /* 0x0000820000067ab9 */ /* 0x000fc60000000a00 */
[----:B------:R-:W-:Y:S01]  /*c530*/  ISETP.NE.AND.EX P0, PT, RZ, UR5, PT, P0 ;  /* 0x00000005ff007c0c */ /* 0x000fe2000bf05300 */
[----:B--2---:R-:W-:-:S12]  /*c540*/  IMAD.MOV.U32 R17, RZ, RZ, R2 ;  /* 0x000000ffff117224 */ /* 0x004fd800078e0002 */
[----:B------:R-:W3:Y:S02]  /*c550*/  @P0 LDC.64 R2, c[0x0][0x9f8] ;  /* 0x00027e00ff020b82 */ /* 0x000ee40000000a00 */
[----:B---3--:R-:W-:-:S05]  /*c560*/  @P0 IMAD.WIDE R2, R0, 0x4, R2 ;  /* 0x0000000400020825 */ /* 0x008fca00078e0202 */
[----:B------:R0:W2:Y:S01]  /*c570*/  @P0 LDG.E R0, desc[UR6][R2.64] ;  /* 0x0000000602000981 */ /* 0x0000a2000c1e1900 */
[----:B------:R-:W-:Y:S01]  /*c580*/  VIADD R9, R17, 0xffffffff ;  /* 0xffffffff11097836 */ /* 0x000fe20000000000 */
[----:B------:R-:W-:Y:S01]  /*c590*/  UMOV UR4, 0xffffffff ;  /* 0xffffffff00047882 */ /* 0x000fe20000000000 */
[----:B------:R-:W-:-:S03]  /*c5a0*/  LOP3.LUT R18, R18, 0xfffffffb, RZ, 0xc0, !PT ;  /* 0xfffffffb12127812 */ /* 0x000fc600078ec0ff */
[----:B------:R1:W-:Y:S01]  /*c5b0*/  STL [R1+0x20], R9 ;  /* 0x0000200901007387 */ /* 0x0003e20000100800 */
[----:B0-----:R-:W0:Y:S02]  /*c5c0*/  LDC.64 R2, c[0x0][0x418] ;  /* 0x00010600ff027b82 */ /* 0x001e240000000a00 */
[----:B0-----:R-:W-:-:S04]  /*c5d0*/  ISETP.NE.U32.AND P0, PT, R2, RZ, PT ;  /* 0x000000ff0200720c */ /* 0x001fc80003f05070 */
[----:B------:R-:W-:-:S13]  /*c5e0*/  ISETP.NE.AND.EX P1, PT, R3, RZ, PT, P0 ;  /* 0x000000ff0300720c */ /* 0x000fda0003f25300 */
[----:B------:R-:W-:Y:S02]  /*c5f0*/  @P1 LOP3.LUT R18, R18, 0x4, RZ, 0xfc, !PT ;  /* 0x0000000412121812 */ /* 0x000fe400078efcff */
[----:B--2---:R-:W-:Y:S01]  /*c600*/  SHF.R.S32.HI R8, RZ, 0x1f, R0 ;  /* 0x0000001fff087819 */ /* 0x004fe20000011400 */
[----:B------:R1:W-:Y:S01]  /*c610*/  STL [R1+0x8], R0 ;  /* 0x0000080001007387 */ /* 0x0003e20000100800 */
[----:B------:R-:W-:-:S03]  /*c620*/  SEL R17, R0, RZ, !P1 ;  /* 0x000000ff00117207 */ /* 0x000fc60004800000 */
[----:B------:R1:W-:Y:S01]  /*c630*/  STL [R1+0xc], R8 ;  /* 0x00000c0801007387 */ /* 0x0003e20000100800 */
[----:B------:R-:W-:Y:S05]  /*c640*/  BRA.DIV UR4, `(.L_x_225) ;  /* 0x0000004604447947 */ /* 0x000fea000b800000 */
[----:B------:R-:W0:Y:S02]  /*c650*/  S2R R4, SR_TID.X ;  /* 0x0000000000047919 */ /* 0x000e240000002100 */
[----:B0-----:R-:W-:-:S04]  /*c660*/  SHF.R.U32.HI R4, RZ, 0x5, R4 ;  /* 0x00000005ff047819 */ /* 0x001fc80000011604 */
[----:B------:R-:W-:-:S05]  /*c670*/  LOP3.LUT R4, R4, 0x3, RZ, 0xc0, !PT ;  /* 0x0000000304047812 */ /* 0x000fca00078ec0ff */
[----:B------:R0:W2:Y:S02]  /*c680*/  SHFL.IDX PT, R14, R4, RZ, 0x1f ;  /* 0x00001fff040e7589 */ /* 0x0000a400000e0000 */
.L_x_325:
[----:B--2---:R-:W-:Y:S02]  /*c690*/  ISETP.NE.AND P0, PT, R14, RZ, PT ;  /* 0x000000ff0e00720c */ /* 0x004fe40003f05270 */
[----:B------:R-:W-:Y:S02]  /*c6a0*/  PLOP3.LUT P2, PT, PT, PT, PT, 0x8, 0x0 ;  /* 0x000000000000781c */ /* 0x000fe40003f4e170 */
[----:B------:R-:W-:-:S11]  /*c6b0*/  LOP3.LUT R18, R18, 0xfffffff7, RZ, 0xc0, !PT ;  /* 0xfffffff712127812 */ /* 0x000fd600078ec0ff */
[----:B------:R-:W-:Y:S01]  /*c6c0*/  @P2 LOP3.LUT R18, R18, 0x8, RZ, 0xfc, !PT ;  /* 0x0000000812122812 */ /* 0x000fe200078efcff */
[----:B------:R-:W-:Y:S06]  /*c6d0*/  @P0 BRA `(.L_x_226) ;  /* 0x0000000400500947 */ /* 0x000fec0003800000 */
[----:B------:R-:W-:-:S03]  /*c6e0*/  UMOV UR4, 0xffffffff ;  /* 0xffffffff00047882 */ /* 0x000fc60000000000 */
[----:B------:R-:W-:Y:S05]  /*c6f0*/  BRA.DIV UR4, `(.L_x_227) ;  /* 0x00000046044c7947 */ /* 0x000fea000b800000 */
[----:B------:R-:W-:-:S13]  /*c700*/  ELECT P6, URZ, PT ;  /* 0x00000000003f782f */ /* 0x000fda00038c0000 */
.L_x_328:
[----:B------:R-:W-:Y:S05]  /*c710*/  @!P6 BRA `(.L_x_226) ;  /* 0x000000040040e947 */ /* 0x000fea0003800000 */
[----:B------:R2:W-:Y:S01]  /*c720*/  STL [R1+0x4], R9 ;  /* 0x0000040901007387 */ /* 0x0005e20000100800 */
[----:B------:R-:W-:Y:S05]  /*c730*/  @!P1 BRA `(.L_x_228) ;  /* 0x00000000004c9947 */ /* 0x000fea0003800000 */
[----:B------:R-:W3:Y:S01]  /*c740*/  LDC R7, c[0x0][0x43c] ;  /* 0x00010f00ff077b82 */ /* 0x000ee20000000800 */
[----:B------:R-:W-:Y:S01]  /*c750*/  ULDC.64 UR4, c[0x0][0x428] ;  /* 0x00010a0000047ab9 */ /* 0x000fe20000000a00 */
[----:B------:R-:W-:Y:S01]  /*c760*/  ULDC.64 UR6, c[0x0][0x208] ;  /* 0x0000820000067ab9 */ /* 0x000fe20000000a00 */
[----:B---3--:R-:W-:-:S13]  /*c770*/  ISETP.NE.AND P0, PT, R7, 0x1, PT ;  /* 0x000000010700780c */ /* 0x008fda0003f05270 */
[----:B0-----:R-:W0:Y:S02]  /*c780*/  @P0 LDC.64 R4, c[0x0][0x440] ;  /* 0x00011000ff040b82 */ /* 0x001e240000000a00 */
[----:B0-----:R-:W-:-:S04]  /*c790*/  @P0 IMAD.HI.U32 R6, R9, R4, RZ ;  /* 0x0000000409060227 */ /* 0x001fc800078e00ff */
[----:B------:R-:W-:Y:S01]  /*c7a0*/  IMAD.MOV.U32 R4, RZ, RZ, R9 ;  /* 0x000000ffff047224 */ /* 0x000fe200078e0009 */
[----:B------:R-:W-:-:S05]  /*c7b0*/  @P0 SHF.R.U32.HI R4, RZ, R5, R6 ;  /* 0x00000005ff040219 */ /* 0x000fca0000011606 */
[----:B------:R-:W-:-:S04]  /*c7c0*/  IMAD.MOV R5, RZ, RZ, -R4 ;  /* 0x000000ffff057224 */ /* 0x000fc800078e0a04 */
[----:B------:R-:W-:Y:S01]  /*c7d0*/  IMAD R6, R7, R5, R9 ;  /* 0x0000000507067224 */ /* 0x000fe200078e0209 */
[----:B------:R-:W-:-:S04]  /*c7e0*/  SHF.R.S32.HI R5, RZ, 0x1f, R4 ;  /* 0x0000001fff057819 */ /* 0x000fc80000011404 */
[----:B------:R0:W-:Y:S01]  /*c7f0*/  STL [R1+0x4], R6 ;  /* 0x0000040601007387 */ /* 0x0001e20000100800 */
[----:B------:R-:W-:-:S03]  /*c800*/  IMAD.WIDE.U32 R4, R0, UR4, R4 ;  /* 0x0000000400047c25 */ /* 0x000fc6000f8e0004 */
[----:B------:R-:W-:Y:S01]  /*c810*/  LEA R2, P0, R4, R2, 0x2 ;  /* 0x0000000204027211 */ /* 0x000fe200078010ff */
[----:B0-----:R-:W-:-:S04]  /*c820*/  IMAD R6, R8, UR4, RZ ;  /* 0x0000000408067c24 */ /* 0x001fc8000f8e02ff */
[----:B-1----:R-:W-:-:S04]  /*c830*/  IMAD R0, R0, UR5, R6 ;  /* 0x0000000500007c24 */ /* 0x002fc8000f8e0206 */
[----:B------:R-:W-:-:S05]  /*c840*/  IMAD.IADD R0, R5, 0x1, R0 ;  /* 0x0000000105007824 */ /* 0x000fca00078e0200 */
[----:B------:R-:W-:-:S05]  /*c850*/  LEA.HI.X R3, R4, R3, R0, 0x2, P0 ;  /* 0x0000000304037211 */ /* 0x000fca00000f1400 */
[----:B------:R3:W5:Y:S02]  /*c860*/  LDG.E R0, desc[UR6][R2.64] ;  /* 0x0000000602007981 */ /* 0x000764000c1e1900 */
.L_x_228:
[----:B---3--:R-:W3:Y:S01]  /*c870*/  LDL R3, [R1] ;  /* 0x0000000001037983 */ /* 0x008ee20000100800 */
[----:B------:R-:W-:Y:S02]  /*c880*/  LEA R2, R19, UR36, 0x3 ;  /* 0x0000002413027c11 */ /* 0x000fe4000f8e18ff */
[----:B---3--:R-:W-:-:S04]  /*c890*/  SHF.L.U32 R3, R3, 0x1f, RZ ;  /* 0x0000001f03037819 */ /* 0x008fc800000006ff */
[----:B------:R-:W3:Y:S02]  /*c8a0*/  SYNCS.PHASECHK.TRANS64.TRYWAIT P0, [R2+URZ+0x36840], R3 ;  /* 0x03684003020075a7 */ /* 0x000ee4000800017f */
[----:B---3--:R-:W-:Y:S05]  /*c8b0*/  @!P0 BRA `(.L_x_229) ;  /* 0x0000004000fc8947 */ /* 0x008fea0003800000 */
.L_x_329:
[----:B0-----:R-:W4:Y:S01]  /*c8c0*/  LDL R4, [R1+0x18] ;  /* 0x0000180001047983 */ /* 0x001f220000100800 */
[----:B------:R-:W0:Y:S02]  /*c8d0*/  S2R R5, SR_TID.X ;  /* 0x0000000000057919 */ /* 0x000e240000002100 */
[----:B0-----:R-:W-:-:S04]  /*c8e0*/  LOP3.LUT R5, R5, 0x7f, RZ, 0xc0, !PT ;  /* 0x0000007f05057812 */ /* 0x001fc800078ec0ff */
[----:B------:R-:W-:-:S13]  /*c8f0*/  ISETP.NE.AND P0, PT, R5, RZ, PT ;  /* 0x000000ff0500720c */ /* 0x000fda0003f05270 */
[----:B---3--:R-:W-:-:S04]  /*c900*/  @!P0 IMAD.MOV.U32 R3, RZ, RZ, 0xa800 ;  /* 0x0000a800ff038424 */ /* 0x008fc800078e00ff */
[----:B------:R4:W-:Y:S02]  /*c910*/  @!P0 SYNCS.ARRIVE.TRANS64 RZ, [R2+URZ+0x36830], R3 ;  /* 0x0368300302ff89a7 */ /* 0x0009e4000800003f */
[----:B----4-:R-:W-:-:S04]  /*c920*/  PRMT R3, R4, 0x9910, RZ ;  /* 0x0000991004037816 */ /* 0x010fc800000000ff */
[----:B------:R-:W-:-:S13]  /*c930*/  ISETP.NE.AND P0, PT, R3, 0x2, PT ;  /* 0x000000020300780c */ /* 0x000fda0003f05270 */
[----:B------:R-:W-:Y:S05]  /*c940*/  @P0 BRA `(.L_x_230) ;  /* 0x0000000000040947 */ /* 0x000fea0003800000 */
[----:B------:R-:W-:Y:S01]  /*c950*/  BPT.TRAP 0x1 ;  /* 0x000000040000795c */ /* 0x000fe20000300000 */
.L_x_230:
[----:B------:R-:W-:-:S13]  /*c960*/  LOP3.LUT P0, RZ, R18, 0x2, RZ, 0xc0, !PT ;  /* 0x0000000212ff7812 */ /* 0x000fda000780c0ff */
[----:B------:R-:W-:Y:S05]  /*c970*/  @P0 BRA `(.L_x_231) ;  /* 0x0000000000040947 */ /* 0x000fea0003800000 */
[----:B------:R-:W-:Y:S01]  /*c980*/  BPT.TRAP 0x1 ;  /* 0x000000040000795c */ /* 0x000fe20000300000 */
.L_x_231:
[----:B------:R-:W3:Y:S01]  /*c990*/  LDL R4, [R1+0x4] ;  /* 0x0000040001047983 */ /* 0x000ee20000100800 */
[----:B------:R-:W-:Y:S01]  /*c9a0*/  R2UR UR14, R2 ;  /* 0x00000000020e72ca */ /* 0x000fe200000e0000 */
[----:B------:R-:W-:Y:S01]  /*c9b0*/  UIADD3 UR4, UP0, UR38, 0x370, URZ ;  /* 0x0000037026047890 */ /* 0x000fe2000ff1e03f */
[----:B------:R-:W-:Y:S01]  /*c9c0*/  R2UR UR12, R16 ;  /* 0x00000000100c72ca */ /* 0x000fe200000e0000 */
[----:B------:R-:W0:Y:S01]  /*c9d0*/  S2R R5, SR_CgaCtaId ;  /* 0x0000000000057919 */ /* 0x000e220000008800 */
[----:B-----5:R-:W-:Y:S01]  /*c9e0*/  R2UR UR13, R0 ;  /* 0x00000000000d72ca */ /* 0x020fe200000e0000 */
[----:B------:R-:W-:Y:S01]  /*c9f0*/  UMOV UR10, URZ ;  /* 0x0000003f000a7c82 */ /* 0x000fe20008000000 */
[----:B------:R-:W-:Y:S01]  /*ca00*/  UMOV UR18, 0x30000 ;  /* 0x0003000000127882 */ /* 0x000fe20000000000 */
[----:B------:R-:W4:Y:S01]  /*ca10*/  S2R R3, SR_CgaCtaId ;  /* 0x0000000000037919 */ /* 0x000f220000008800 */
[----:B------:R-:W-:Y:S01]  /*ca20*/  UMOV UR6, 0x0 ;  /* 0x0000000000067882 */ /* 0x000fe20000000000 */
[----:B------:R-:W-:Y:S01]  /*ca30*/  UMOV UR7, 0x14f00000 ;  /* 0x14f0000000077882 */ /* 0x000fe20000000000 */
[----:B------:R-:W-:Y:S01]  /*ca40*/  UMOV UR16, 0x40 ;  /* 0x0000004000107882 */ /* 0x000fe20000000000 */
[----:B------:R-:W-:Y:S01]  /*ca50*/  PLOP3.LUT P0, PT, PT, PT, PT, 0x80, 0x0 ;  /* 0x000000000000781c */ /* 0x000fe20003f0f070 */
[----:B------:R-:W-:Y:S01]  /*ca60*/  IMAD.MOV.U32 R17, RZ, RZ, R0 ;  /* 0x000000ffff117224 */ /* 0x000fe200078e0000 */
[----:B------:R-:W-:-:S11]  /*ca70*/  LOP3.LUT R18, R18, 0xfffffff7, RZ, 0xc0, !PT ;  /* 0xfffffff712127812 */ /* 0x000fd600078ec0ff */
[----:B------:R-:W-:Y:S02]  /*ca80*/  @P0 LOP3.LUT R18, R18, 0x8, RZ, 0xfc, !PT ;  /* 0x0000000812120812 */ /* 0x000fe400078efcff */
[----:B0-----:R-:W-:Y:S02]  /*ca90*/  LOP3.LUT R5, R5, 0x1, RZ, 0xc0, !PT ;  /* 0x0000000105057812 */ /* 0x001fe400078ec0ff */
[----:B----4-:R-:W-:-:S03]  /*caa0*/  LOP3.LUT R3, R3, 0x1, RZ, 0xc0, !PT ;  /* 0x0000000103037812 */ /* 0x010fc600078ec0ff */
[----:B------:R-:W-:-:S04]  /*cab0*/  IMAD R5, R5, 0xe00, RZ ;  /* 0x00000e0005057824 */ /* 0x000fc800078e02ff */
[----:B------:R-:W-:Y:S02]  /*cac0*/  IMAD R2, R19, 0x5400, R5 ;  /* 0x0000540013027824 */ /* 0x000fe400078e0205 */
[----:B------:R-:W-:-:S03]  /*cad0*/  IMAD R3, R3, 0x38, RZ ;  /* 0x0000003803037824 */ /* 0x000fc600078e02ff */
[----:B------:R-:W-:Y:S02]  /*cae0*/  R2UR UR5, R2 ;  /* 0x00000000020572ca */ /* 0x000fe400000e0000 */
[----:B------:R-:W-:-:S11]  /*caf0*/  R2UR UR9, R3 ;  /* 0x00000000030972ca */ /* 0x000fd600000e0000 */
[----:B------:R-:W-:Y:S02]  /*cb00*/  ULEA UR8, UR5, UR36, 0x1 ;  /* 0x0000002405087291 */ /* 0x000fe4000f8e083f */
[----:B------:R-:W-:Y:S02]  /*cb10*/  UIADD3.X UR5, URZ, UR39, URZ, UP0, !UPT ;  /* 0x000000273f057290 */ /* 0x000fe400087fe43f */
[----:B------:R-:W-:Y:S02]  /*cb20*/  UIADD3 UR15, UR8, 0x24c00, URZ ;  /* 0x00024c00080f7890 */ /* 0x000fe4000fffe03f */
[----:B------:R-:W-:Y:S01]  /*cb30*/  UIADD3 UR17, UR8, 0x28400, URZ ;  /* 0x0002840008117890 */ /* 0x000fe2000fffe03f */
[----:B---3--:R-:W-:-:S13]  /*cb40*/  R2UR UR11, R4 ;  /* 0x00000000040b72ca */ /* 0x008fda00000e0000 */
[----:B------:R-:W-:Y:S02]  /*cb50*/  UIMAD UR11, UR11, 0x70, UR9 ;  /* 0x000000700b0b78a4 */ /* 0x000fe4000f8e0209 */
[----:B------:R-:W-:Y:S02]  /*cb60*/  UIADD3 UR9, UR14, 0x36830, URZ ;  /* 0x000368300e097890 */ /* 0x000fe4000fffe03f */
[----:B------:R-:W-:-:S07]  /*cb70*/  UIADD3 UR14, UR8, 0x21400, URZ ;  /* 0x00021400080e7890 */ /* 0x000fce000fffe03f */
[----:B------:R-:W-:Y:S01]  /*cb80*/  UMOV UR8, UR14 ;  /* 0x0000000e00087c82 */ /* 0x000fe20008000000 */
[----:B------:R-:W-:Y:S01]  /*cb90*/  UMOV UR14, 0x80 ;  /* 0x00000080000e7882 */ /* 0x000fe20000000000 */
[----:B------:R0:W-:Y:S02]  /*cba0*/  UTMALDG.4D.MULTICAST [UR8], [UR4], UR18, desc[UR6] ;  /* 0x00000608040073b4 */ /* 0x0001e40008019812 */
[----:B0-----:R-:W-:Y:S01]  /*cbb0*/  UMOV UR8, UR15 ;  /* 0x0000000f00087c82 */ /* 0x001fe20008000000 */
[----:B------:R-:W-:Y:S02]  /*cbc0*/  UMOV UR10, UR16 ;  /* 0x00000010000a7c82 */ /* 0x000fe40008000000 */
[----:B------:R0:W-:Y:S02]  /*cbd0*/  UTMALDG.4D.MULTICAST [UR8], [UR4], UR18, desc[UR6] ;  /* 0x00000608040073b4 */ /* 0x0001e40008019812 */
[----:B0-----:R-:W-:Y:S01]  /*cbe0*/  UMOV UR8, UR17 ;  /* 0x0000001100087c82 */ /* 0x001fe20008000000 */
[----:B------:R-:W-:-:S02]  /*cbf0*/  UMOV UR10, UR14 ;  /* 0x0000000e000a7c82 */ /* 0x000fc40008000000 */
[----:B------:R3:W-:Y:S02]  /*cc00*/  UTMALDG.4D.MULTICAST [UR8], [UR4], UR18, desc[UR6] ;  /* 0x00000608040073b4 */ /* 0x0007e40008019812 */
[----:B---3--:R-:W-:Y:S01]  /*cc10*/  NOP ;  /* 0x0000000000007918 */ /* 0x008fe20000000000 */
.L_x_226:
        /* <DEDUP_REMOVED lines=10> */
[----:B0-----:R-:W-:Y:S02]  /*ccc0*/  IMAD.U32 R4, RZ, RZ, UR6 ;  /* 0x00000006ff047e24 */ /* 0x001fe4000f8e00ff */
[----:B------:R-:W0:Y:S01]  /*ccd0*/  LDC.64 R2, c[0x4][R2] ;  /* 0x0100000002027b82 */ /* 0x000e220000000a00 */
[----:B------:R-:W-:Y:S02]  /*cce0*/  IMAD.U32 R5, RZ, RZ, UR7 ;  /* 0x00000007ff057e24 */ /* 0x000fe4000f8e00ff */
[----:B------:R-:W-:Y:S02]  /*ccf0*/  IMAD.U32 R6, RZ, RZ, UR8 ;  /* 0x00000008ff067e24 */ /* 0x000fe4000f8e00ff */
[----:B------:R-:W-:-:S02]  /*cd00*/  IMAD.U32 R7, RZ, RZ, UR9 ;  /* 0x00000009ff077e24 */ /* 0x000fc4000f8e00ff */
[----:B------:R-:W-:Y:S02]  /*cd10*/  IMAD.U32 R10, RZ, RZ, UR4 ;  /* 0x00000004ff0a7e24 */ /* 0x000fe4000f8e00ff */
[----:B------:R-:W-:Y:S02]  /*cd20*/  IMAD.U32 R11, RZ, RZ, UR5 ;  /* 0x00000005ff0b7e24 */ /* 0x000fe4000f8e00ff */
[----:B-1----:R-:W-:Y:S02]  /*cd30*/  IMAD.MOV.U32 R8, RZ, RZ, 0x70 ;  /* 0x00000070ff087424 */ /* 0x002fe400078e00ff */
[----:B------:R-:W-:Y:S02]  /*cd40*/  IMAD.MOV.U32 R12, RZ, RZ, 0x1 ;  /* 0x00000001ff0c7424 */ /* 0x000fe400078e00ff */
[----:B------:R-:W-:-:S07]  /*cd50*/  IMAD.MOV.U32 R13, RZ, RZ, RZ ;  /* 0x000000ffff0d7224 */ /* 0x000fce00078e00ff */
[----:B------:R-:W-:-:S07]  /*cd60*/  LEPC R20, `(.L_x_232) ;  /* 0x000000001014794e */ /* 0x000fce0000000000 */
[----:B0-2---:R-:W-:Y:S05]  /*cd70*/  CALL.ABS.NOINC R2 ;  /* 0x0000000002007343 */ /* 0x005fea0003c00000 */
.L_x_232:
[----:B0-----:R-:W3:Y:S01]  /*cd80*/  LDL.LU R4, [R1+0x14] ;  /* 0x0000140001047983 */ /* 0x001ee20000300800 */
[----:B-1----:R-:W-:Y:S01]  /*cd90*/  SHF.R.S32.HI R0, RZ, 0x1f, R16 ;  /* 0x0000001fff007819 */ /* 0x002fe20000011410 */
[----:B------:R-:W-:Y:S01]  /*cda0*/  ULDC.64 UR4, c[0x0][0x2d8] ;  /* 0x0000b60000047ab9 */ /* 0x000fe20000000a00 */
[----:B------:R-:W0:Y:S01]  /*cdb0*/  LDC R8, c[0x0][0x448] ;  /* 0x00011200ff087b82 */ /* 0x000e220000000800 */
[----:B------:R-:W4:Y:S04]  /*cdc0*/  LDL.LU R7, [R1+0x1c] ;  /* 0x00001c0001077983 */ /* 0x000f280000300800 */
[----:B------:R-:W2:Y:S01]  /*cdd0*/  LDL R5, [R1+0x28] ;  /* 0x0000280001057983 */ /* 0x000ea20000100800 */
        /* <DEDUP_REMOVED lines=9> */
[----:B------:R-:W-:Y:S02]  /*ce70*/  LOP3.LUT R10, R10, 0x38, RZ, 0xc0, !PT ;  /* 0x000000380a0a7812 */ /* 0x000fe400078ec0ff */
[----:B---3--:R-:W-:Y:S01]  /*ce80*/  SHF.R.S32.HI R0, RZ, 0x1f, R4 ;  /* 0x0000001fff007819 */ /* 0x008fe20000011404 */
[----:B------:R-:W-:-:S04]  /*ce90*/  IMAD.WIDE.U32 R2, R4, UR4, R2 ;  /* 0x0000000404027c25 */ /* 0x000fc8000f8e0002 */
[----:B------:R-:W-:Y:S01]  /*cea0*/  IMAD R0, R0, UR4, RZ ;  /* 0x0000000400007c24 */ /* 0x000fe2000f8e02ff */
[----:B------:R-:W-:-:S03]  /*ceb0*/  ULDC UR4, c[0x0][0xc38] ;  /* 0x00030e0000047ab9 */ /* 0x000fc60000000800 */
[----:B------:R-:W-:Y:S02]  /*cec0*/  IMAD R0, R4, UR5, R0 ;  /* 0x0000000504007c24 */ /* 0x000fe4000f8e0200 */
[----:B------:R-:W1:Y:S02]  /*ced0*/  S2R R4, SR_TID.X ;  /* 0x0000000000047919 */ /* 0x000e640000002100 */
[----:B------:R-:W-:Y:S02]  /*cee0*/  IMAD.IADD R3, R3, 0x1, R0 ;  /* 0x0000000103037824 */ /* 0x000fe400078e0200 */
[----:B----4-:R-:W-:Y:S02]  /*cef0*/  IMAD.MOV R0, RZ, RZ, -R7 ;  /* 0x000000ffff007224 */ /* 0x010fe400078e0a07 */
[----:B------:R-:W3:Y:S02]  /*cf00*/  @P0 LDC R7, c[0x0][0x450] ;  /* 0x00011400ff070b82 */ /* 0x000ee40000000800 */
[----:B--2---:R-:W-:Y:S01]  /*cf10*/  IMAD R0, R0, UR4, R5 ;  /* 0x0000000400007c24 */ /* 0x004fe2000f8e0205 */
        /* <DEDUP_REMOVED lines=8> */
[----:B------:R-:W-:-:S05]  /*cfa0*/  LOP3.LUT R0, R4, R5, RZ, 0xfc, !PT ;  /* 0x0000000504007212 */ /* 0x000fca00078efcff */
[----:B0-----:R-:W-:-:S04]  /*cfb0*/  @P0 IMAD.HI.U32 R6, R0, R6, RZ ;  /* 0x0000000600060227 */ /* 0x001fc800078e00ff */
[----:B------:R-:W-:Y:S01]  /*cfc0*/  IMAD.MOV.U32 R4, RZ, RZ, R0 ;  /* 0x000000ffff047224 */ /* 0x000fe200078e0000 */
[----:B---3--:R-:W-:-:S05]  /*cfd0*/  @P0 SHF.R.U32.HI R4, RZ, R7, R6 ;  /* 0x00000007ff040219 */ /* 0x008fca0000011606 */
[----:B------:R-:W-:Y:S02]  /*cfe0*/  IMAD.MOV R6, RZ, RZ, -R4 ;  /* 0x000000ffff067224 */ /* 0x000fe400078e0a04 */
[----:B------:R-:W-:-:S04]  /*cff0*/  IMAD.WIDE.U32 R2, R4, UR4, R2 ;  /* 0x0000000404027c25 */ /* 0x000fc8000f8e0002 */
[----:B------:R-:W-:Y:S01]  /*d000*/  IMAD R0, R8, R6, R0 ;  /* 0x0000000608007224 */ /* 0x000fe200078e0200 */
[----:B------:R-:W-:-:S05]  /*d010*/  SHF.R.S32.HI R6, RZ, 0x1f, R4 ;  /* 0x0000001fff067819 */ /* 0x000fca0000011404 */
[----:B------:R-:W-:Y:S02]  /*d020*/  IMAD R6, R6, UR4, RZ ;  /* 0x0000000406067c24 */ /* 0x000fe4000f8e02ff */
[----:B-1----:R-:W-:Y:S02]  /*d030*/  IMAD.SHL.U32 R9, R9, 0x8, RZ ;  /* 0x0000000809097824 */ /* 0x002fe400078e00ff */
[----:B------:R-:W-:Y:S01]  /*d040*/  IMAD R4, R4, UR5, R6 ;  /* 0x0000000504047c24 */ /* 0x000fe2000f8e0206 */
[----:B------:R-:W-:Y:S02]  /*d050*/  ULDC.64 UR4, c[0x0][0x2c8] ;  /* 0x0000b20000047ab9 */ /* 0x000fe40000000a00 */
[----:B------:R-:W-:Y:S01]  /*d060*/  LOP3.LUT R9, R9, 0x38, RZ, 0xc0, !PT ;  /* 0x0000003809097812 */ /* 0x000fe200078ec0ff */
[----:B------:R-:W-:Y:S01]  /*d070*/  IMAD.IADD R3, R3, 0x1, R4 ;  /* 0x0000000103037824 */ /* 0x000fe200078e0204 */
[----:B------:R-:W-:Y:S02]  /*d080*/  SHF.R.S32.HI R4, RZ, 0x1f, R0 ;  /* 0x0000001fff047819 */ /* 0x000fe40000011400 */
[C---:B------:R-:W-:Y:S01]  /*d090*/  LOP3.LUT R11, R9.reuse, 0x40, RZ, 0xfc, !PT ;  /* 0x00000040090b7812 */ /* 0x040fe200078efcff */
[----:B------:R-:W-:Y:S01]  /*d0a0*/  IMAD.WIDE.U32 R2, R0, UR4, R2 ;  /* 0x0000000400027c25 */ /* 0x000fe2000f8e0002 */
[----:B------:R-:W-:-:S03]  /*d0b0*/  LOP3.LUT R9, R9, 0x80, RZ, 0xfc, !PT ;  /* 0x0000008009097812 */ /* 0x000fc600078efcff */
[----:B------:R-:W-:-:S04]  /*d0c0*/  IMAD R4, R4, UR4, RZ ;  /* 0x0000000404047c24 */ /* 0x000fc8000f8e02ff */
[----:B------:R-:W-:Y:S01]  /*d0d0*/  IMAD R4, R0, UR5, R4 ;  /* 0x0000000500047c24 */ /* 0x000fe2000f8e0204 */
[----:B------:R-:W-:Y:S02]  /*d0e0*/  ULDC.64 UR4, c[0x0][0x280] ;  /* 0x0000a00000047ab9 */ /* 0x000fe40000000a00 */
[----:B------:R-:W-:Y:S01]  /*d0f0*/  LEA R0, P0, R2, UR4, 0x1 ;  /* 0x0000000402007c11 */ /* 0x000fe2000f8008ff */
[----:B------:R-:W-:Y:S01]  /*d100*/  ULDC UR4, c[0x0][0x2b8] ;  /* 0x0000ae0000047ab9 */ /* 0x000fe20000000800 */
[----:B------:R-:W-:Y:S01]  /*d110*/  IMAD.IADD R3, R3, 0x1, R4 ;  /* 0x0000000103037824 */ /* 0x000fe200078e0204 */
[----:B------:R-:W-:Y:S02]  /*d120*/  ISETP.GE.AND P1, PT, R9, UR4, PT ;  /* 0x0000000409007c0c */ /* 0x000fe4000bf26270 */
[----:B------:R0:W5:Y:S01]  /*d130*/  LDL R9, [R1+0x10] ;  /* 0x0000100001097983 */ /* 0x0001620000100800 */
[----:B------:R-:W-:Y:S02]  /*d140*/  ISETP.GE.AND P3, PT, R10, UR4, PT ;  /* 0x000000040a007c0c */ /* 0x000fe4000bf66270 */
[----:B------:R-:W-:-:S02]  /*d150*/  LEA.HI.X R2, R2, UR5, R3, 0x1, P0 ;  /* 0x0000000502027c11 */ /* 0x000fc400080f0c03 */
[----:B------:R-:W-:Y:S01]  /*d160*/  ISETP.GE.AND P0, PT, R11, UR4, PT ;  /* 0x000000040b007c0c */ /* 0x000fe2000bf06270 */
[----:B------:R-:W-:-:S03]  /*d170*/  UMOV UR4, 0xffffffff ;  /* 0xffffffff00047882 */ /* 0x000fc60000000000 */
[----:B0-----:R-:W-:Y:S09]  /*d180*/  BRA.DIV UR4, `(.L_x_233) ;  /* 0x0000003a04dc7947 */ /* 0x001ff2000b800000 */
[----:B------:R-:W0:Y:S01]  /*d190*/  S2R R6, SR_TID.X ;  /* 0x0000000000067919 */ /* 0x000e220000002100 */
[----:B------:R-:W-:Y:S01]  /*d1a0*/  ULDC UR4, c[0x0][0x288] ;  /* 0x0000a20000047ab9 */ /* 0x000fe20000000800 */
[----:B------:R-:W-:Y:S01]  /*d1b0*/  ULDC.64 UR6, c[0x0][0x208] ;  /* 0x0000820000067ab9 */ /* 0x000fe20000000a00 */
[----:B------:R-:W-:Y:S01]  /*d1c0*/  IMAD R3, R8, UR4, RZ ;  /* 0x0000000408037c24 */ /* 0x000fe2000f8e02ff */
[----:B------:R-:W1:Y:S01]  /*d1d0*/  SHFL.IDX PT, R7, R0, RZ, 0x181f ;  /* 0x00181fff00077589 */ /* 0x000e6200000e0000 */
[----:B0-----:R-:W-:-:S04]  /*d1e0*/  LOP3.LUT R6, R6, 0x7f, RZ, 0xc0, !PT ;  /* 0x0000007f06067812 */ /* 0x001fc800078ec0ff */
[----:B------:R-:W-:Y:S02]  /*d1f0*/  SHF.R.U32.HI R11, RZ, 0x3, R6 ;  /* 0x00000003ff0b7819 */ /* 0x000fe40000011606 */
[----:B------:R-:W0:Y:S03]  /*d200*/  SHFL.IDX PT, R6, R2, RZ, 0x181f ;  /* 0x00181fff02067589 */ /* 0x000e2600000e0000 */
[----:B------:R-:W-:-:S04]  /*d210*/  IMAD.IADD R4, R11, 0x1, R5 ;  /* 0x000000010b047824 */ /* 0x000fc800078e0205 */
[C---:B------:R-:W-:Y:S01]  /*d220*/  VIADD R5, R4.reuse, 0x10 ;  /* 0x0000001004057836 */ /* 0x040fe20000000000 */
[----:B------:R-:W-:-:S13]  /*d230*/  ISETP.GE.AND P2, PT, R4, R3, PT ;  /* 0x000000030400720c */ /* 0x000fda0003f46270 */
[----:B-1----:R-:W-:-:S05]  /*d240*/  @!P2 LEA R7, P4, R10, R7, 0x1 ;  /* 0x000000070a07a211 */ /* 0x002fca00078808ff */
[----:B0-----:R-:W-:-:S05]  /*d250*/  @!P2 IMAD.X R6, RZ, RZ, R6, P4 ;  /* 0x000000ffff06a224 */ /* 0x001fca00020e0606 */
[----:B------:R-:W-:-:S04]  /*d260*/  @!P2 LOP3.LUT R7, R7, R6, RZ, 0x3c, !PT ;  /* 0x000000060707a212 */ /* 0x000fc800078e3cff */
[----:B------:R-:W-:-:S04]  /*d270*/  @!P2 LOP3.LUT R6, R7, R6, RZ, 0x3c, !PT ;  /* 0x000000060706a212 */ /* 0x000fc800078e3cff */
[----:B------:R-:W-:-:S05]  /*d280*/  @!P2 LOP3.LUT R7, R7, R6, RZ, 0x3c, !PT ;  /* 0x000000060707a212 */ /* 0x000fca00078e3cff */
[----:B------:R-:W-:Y:S01]  /*d290*/  @!PT LDS RZ, [RZ] ;  /* 0x00000000fffff984 */ /* 0x000fe20000000800 */
[----:B-----5:R-:W-:Y:S04]  /*d2a0*/  @!P2 LDGSTS.E.BYPASS.LTC128B.128 [R9+0x15400], desc[UR6][R6.64], !P3 ;  /* 0x154000000609afae */ /* 0x020fe8000d901d46 */
[----:B------:R-:W-:Y:S04]  /*d2b0*/  @!P2 LDGSTS.E.BYPASS.LTC128B.128 [R9+0x19400], desc[UR6][R6.64+0x80], !P0 ;  /* 0x194000800609afae */ /* 0x000fe8000c101d46 */
[----:B------:R0:W-:Y:S01]  /*d2c0*/  @!P2 LDGSTS.E.BYPASS.LTC128B.128 [R9+0x1d400], desc[UR6][R6.64+0x100], !P1 ;  /* 0x1d4001000609afae */ /* 0x0001e2000c901d46 */
[----:B------:R-:W-:-:S03]  /*d2d0*/  ISETP.GE.AND P2, PT, R5, R3, PT ;  /* 0x000000030500720c */ /* 0x000fc60003f46270 */
[----:B------:R-:W1:Y:S04]  /*d2e0*/  SHFL.IDX PT, R5, R0, 0x1, 0x181f ;  /* 0x00381f0000057f89 */ /* 0x000e6800000e0000 */
[----:B0-----:R-:W0:Y:S06]  /*d2f0*/  SHFL.IDX PT, R6, R2, 0x1, 0x181f ;  /* 0x00381f0002067f89 */ /* 0x001e2c00000e0000 */
[----:B-1----:R-:W-:-:S05]  /*d300*/  @!P2 LEA R5, P4, R10, R5, 0x1 ;  /* 0x000000050a05a211 */ /* 0x002fca00078808ff */
[----:B0-----:R-:W-:-:S04]  /*d310*/  @!P2 IMAD.X R6, RZ, RZ, R6, P4 ;  /* 0x000000ffff06a224 */ /* 0x001fc800020e0606 */
[----:B------:R-:W-:Y:S02]  /*d320*/  @!P2 IMAD.MOV.U32 R7, RZ, RZ, R6 ;  /* 0x000000ffff07a224 */ /* 0x000fe400078e0006 */
[----:B------:R-:W-:Y:S02]  /*d330*/  @!P2 IMAD.MOV.U32 R6, RZ, RZ, R5 ;  /* 0x000000ffff06a224 */ /* 0x000fe400078e0005 */
[----:B------:R-:W-:-:S03]  /*d340*/  VIADD R5, R4, 0x20 ;  /* 0x0000002004057836 */ /* 0x000fc60000000000 */
[----:B------:R-:W-:Y:S04]  /*d350*/  @!P2 LDGSTS.E.BYPASS.LTC128B.128 [R9+0x15c00], desc[UR6][R6.64], !P3 ;  /* 0x15c000000609afae */ /* 0x000fe8000d901d46 */
        /* <DEDUP_REMOVED lines=48> */
[----:B------:R-:W-:Y:S04]  /*d660*/  SHFL.IDX PT, R0, R0, 0x7, 0x181f ;  /* 0x00f81f0000007f89 */ /* 0x000fe800000e0000 */
[----:B0-----:R-:W0:Y:S02]  /*d670*/  SHFL.IDX PT, R6, R2, 0x6, 0x181f ;  /* 0x00d81f0002067f89 */ /* 0x001e2400000e0000 */
[----:B-1----:R-:W-:-:S05]  /*d680*/  @!P2 LEA R5, P4, R10, R5, 0x1 ;  /* 0x000000050a05a211 */ /* 0x002fca00078808ff */
[----:B0-----:R-:W-:-:S04]  /*d690*/  @!P2 IMAD.X R6, RZ, RZ, R6, P4 ;  /* 0x000000ffff06a224 */ /* 0x001fc800020e0606 */
[----:B------:R-:W-:Y:S02]  /*d6a0*/  @!P2 IMAD.MOV.U32 R7, RZ, RZ, R6 ;  /* 0x000000ffff07a224 */ /* 0x000fe400078e0006 */
[----:B------:R-:W-:Y:S02]  /*d6b0*/  @!P2 IMAD.MOV.U32 R6, RZ, RZ, R5 ;  /* 0x000000ffff06a224 */ /* 0x000fe400078e0005 */
[----:B------:R0:W1:Y:S04]  /*d6c0*/  SHFL.IDX PT, R5, R2, 0x7, 0x181f ;  /* 0x00f81f0002057f89 */ /* 0x00006800000e0000 */
[----:B------:R0:W-:Y:S04]  /*d6d0*/  @!P2 LDGSTS.E.BYPASS.LTC128B.128 [R9+0x18400], desc[UR6][R6.64], !P3 ;  /* 0x184000000609afae */ /* 0x0001e8000d901d46 */
[----:B------:R0:W-:Y:S04]  /*d6e0*/  @!P2 LDGSTS.E.BYPASS.LTC128B.128 [R9+0x1c400], desc[UR6][R6.64+0x80], !P0 ;  /* 0x1c4000800609afae */ /* 0x0001e8000c101d46 */
[----:B------:R0:W-:Y:S02]  /*d6f0*/  @!P2 LDGSTS.E.BYPASS.LTC128B.128 [R9+0x20400], desc[UR6][R6.64+0x100], !P1 ;  /* 0x204001000609afae */ /* 0x0001e4000c901d46 */
.L_x_346:
[----:B------:R-:W-:Y:S01]  /*d700*/  VIADD R4, R4, 0x70 ;  /* 0x0000007004047836 */ /* 0x000fe20000000000 */
[----:B------:R-:W-:Y:S04]  /*d710*/  BSSY B0, `(.L_x_234) ;  /* 0x000000c000007945 */ /* 0x000fe80003800000 */
[----:B------:R-:W-:-:S13]  /*d720*/  ISETP.GE.AND P2, PT, R4, R3, PT ;  /* 0x000000030400720c */ /* 0x000fda0003f46270 */
[----:B------:R-:W-:Y:S05]  /*d730*/  @P2 BRA `(.L_x_235) ;  /* 0x0000000000242947 */ /* 0x000fea0003800000 */
[----:B0-----:R-:W-:Y:S01]  /*d740*/  LEA R2, P2, R10, R0, 0x1 ;  /* 0x000000000a027211 */ /* 0x001fe200078408ff */
[----:B------:R-:W-:-:S04]  /*d750*/  ULDC.64 UR4, c[0x0][0x208] ;  /* 0x0000820000047ab9 */ /* 0x000fc80000000a00 */
[----:B-1----:R-:W-:-:S05]  /*d760*/  IMAD.X R3, RZ, RZ, R5, P2 ;  /* 0x000000ffff037224 */ /* 0x002fca00010e0605 */
[----:B------:R-:W-:Y:S01]  /*d770*/  @!PT LDS RZ, [RZ] ;  /* 0x00000000fffff984 */ /* 0x000fe20000000800 */
[----:B------:R-:W-:Y:S01]  /*d780*/  @!PT LDS RZ, [RZ] ;  /* 0x00000000fffff984 */ /* 0x000fe20000000800 */
[----:B------:R-:W-:Y:S01]  /*d790*/  @!PT LDS RZ, [RZ] ;  /* 0x00000000fffff984 */ /* 0x000fe20000000800 */
[----:B------:R2:W-:Y:S04]  /*d7a0*/  LDGSTS.E.BYPASS.LTC128B.128 [R9+0x18c00], desc[UR4][R2.64], !P3 ;  /* 0x18c0000002097fae */ /* 0x0005e8000d901d44 */
[----:B------:R2:W-:Y:S04]  /*d7b0*/  LDGSTS.E.BYPASS.LTC128B.128 [R9+0x1cc00], desc[UR4][R2.64+0x80], !P0 ;  /* 0x1cc0008002097fae */ /* 0x0005e8000c101d44 */
[----:B------:R2:W-:Y:S02]  /*d7c0*/  LDGSTS.E.BYPASS.LTC128B.128 [R9+0x20c00], desc[UR4][R2.64+0x100], !P1 ;  /* 0x20c0010002097fae */ /* 0x0005e4000c901d44 */
.L_x_235:
[----:B------:R-:W-:Y:S05]  /*d7d0*/  BSYNC B0 ;  /* 0x0000000000007941 */ /* 0x000fea0003800000 */
.L_x_234:
[----:B0-2---:R-:W2:Y:S01]  /*d7e0*/  LDL R2, [R1+0x34] ;  /* 0x0000340001027983 */ /* 0x005ea20000100800 */
        /* <DEDUP_REMOVED lines=9> */
[----:B------:R-:W0:Y:S01]  /*d880*/  SYNCS.PHASECHK.TRANS64.TRYWAIT P0, [UR36+0x36820], R0 ;  /* 0x03682000ff0075a7 */ /* 0x000e220008000164 */
[----:B--2---:R-:W-:Y:S02]  /*d890*/  ISETP.GE.AND P1, PT, R2, 0x71, PT ;  /* 0x000000710200780c */ /* 0x004fe40003f26270 */
[----:B0-----:R-:W-:Y:S11]  /*d8a0*/  @!P0 BRA `(.L_x_237) ;  /* 0x0000004000048947 */ /* 0x001ff60003800000 */
.L_x_347:
[----:B------:R-:W-:Y:S05]  /*d8b0*/  BSYNC B0 ;  /* 0x0000000000007941 */ /* 0x000fea0003800000 */
.L_x_236:
[----:B------:R-:W-:Y:S05]  /*d8c0*/  @!P1 BRA `(.L_x_238) ;  /* 0x0000002400b89947 */ /* 0x000fea0003800000 */
[----:B0-----:R-:W2:Y:S01]  /*d8d0*/  LDL R2, [R1+0x24] ;  /* 0x0000240001027983 */ /* 0x001ea20000100800 */
[----:B------:R-:W-:Y:S02]  /*d8e0*/  IMAD.MOV.U32 R0, RZ, RZ, 0x1 ;  /* 0x00000001ff007424 */ /* 0x000fe400078e00ff */
[----:B--2---:R-:W-:-:S05]  /*d8f0*/  IMAD.MOV R8, RZ, RZ, -R2 ;  /* 0x000000ffff087224 */ /* 0x004fca00078e0a02 */
[----:B------:R-:W-:-:S05]  /*d900*/  VIADDMNMX R8, R8, R0, 0xffffffff, !PT ;  /* 0xffffffff08087446 */ /* 0x000fca0007800100 */
[----:B------:R-:W-:-:S05]  /*d910*/  IMAD.IADD R0, R2, 0x1, R8 ;  /* 0x0000000102007824 */ /* 0x000fca00078e0208 */
[----:B------:R-:W-:-:S04]  /*d920*/  LOP3.LUT R0, R0, 0x1, RZ, 0xc0, !PT ;  /* 0x0000000100007812 */ /* 0x000fc800078ec0ff */
[----:B------:R-:W-:Y:S01]  /*d930*/  ISETP.NE.U32.AND P0, PT, R0, 0x1, PT ;  /* 0x000000010000780c */ /* 0x000fe20003f05070 */
[----:B------:R-:W-:-:S12]  /*d940*/  VIADD R0, R2, 0xfffffffe ;  /* 0xfffffffe02007836 */ /* 0x000fd80000000000 */
[----:B------:R-:W-:Y:S05]  /*d950*/  @P0 BRA `(.L_x_239) ;  /* 0x0000000c00300947 */ /* 0x000fea0003800000 */
[----:B------:R-:W2:Y:S01]  /*d960*/  LDL R2, [R1] ;  /* 0x0000000001027983 */ /* 0x000ea20000100800 */
[----:B------:R-:W-:Y:S01]  /*d970*/  LOP3.LUT P2, RZ, R18, 0x8, RZ, 0xc0, !PT ;  /* 0x0000000812ff7812 */ /* 0x000fe2000784c0ff */
[----:B------:R-:W-:Y:S01]  /*d980*/  VIADD R7, R19, 0x1 ;  /* 0x0000000113077836 */ /* 0x000fe20000000000 */
[----:B------:R-:W-:Y:S04]  /*d990*/  BSSY B0, `(.L_x_240) ;  /* 0x00000c4000007945 */ /* 0x000fe80003800000 */
[----:B------:R-:W-:-:S04]  /*d9a0*/  ISETP.NE.AND P0, PT, R7, 0x2, PT ;  /* 0x000000020700780c */ /* 0x000fc80003f05270 */
[----:B------:R-:W-:Y:S02]  /*d9b0*/  SEL R9, RZ, 0x1, P0 ;  /* 0x00000001ff097807 */ /* 0x000fe40000000000 */
[----:B------:R-:W-:Y:S02]  /*d9c0*/  SEL R7, R7, RZ, P0 ;  /* 0x000000ff07077207 */ /* 0x000fe40000000000 */
[----:B--2---:R-:W-:Y:S01]  /*d9d0*/  LOP3.LUT R9, R2, R9, RZ, 0x3c, !PT ;  /* 0x0000000902097212 */ /* 0x004fe200078e3cff */
[----:B------:R-:W-:Y:S06]  /*d9e0*/  @!P2 BRA `(.L_x_241) ;  /* 0x0000000800f8a947 */ /* 0x000fec0003800000 */
[----:B------:R-:W-:Y:S01]  /*d9f0*/  LOP3.LUT P2, RZ, R18, 0x4, RZ, 0xc0, !PT ;  /* 0x0000000412ff7812 */ /* 0x000fe2000784c0ff */
[----:B------:R-:W-:-:S12]  /*da00*/  IMAD.MOV.U32 R4, RZ, RZ, R17 ;  /* 0x000000ffff047224 */ /* 0x000fd800078e0011 */
[----:B------:R-:W-:Y:S05]  /*da10*/  @!P2 BRA `(.L_x_242) ;  /* 0x000000000054a947 */ /* 0x000fea0003800000 */
[----:B------:R-:W2:Y:S01]  /*da20*/  LDL R10, [R1+0xc] ;  /* 0x00000c00010a7983 */ /* 0x000ea20000100800 */
[----:B-1----:R-:W0:Y:S01]  /*da30*/  LDC R5, c[0x0][0x43c] ;  /* 0x00010f00ff057b82 */ /* 0x002e220000000800 */
[----:B------:R-:W-:Y:S02]  /*da40*/  ULDC.64 UR4, c[0x0][0x428] ;  /* 0x00010a0000047ab9 */ /* 0x000fe40000000a00 */
[----:B------:R-:W3:Y:S01]  /*da50*/  LDL R6, [R1+0x8] ;  /* 0x0000080001067983 */ /* 0x000ee20000100800 */
        /* <DEDUP_REMOVED lines=17> */
.L_x_242:
[----:B------:R-:W-:Y:S01]  /*db70*/  LEA R3, R7, UR36, 0x3 ;  /* 0x0000002407037c11 */ /* 0x000fe2000f8e18ff */
[----:B------:R-:W-:Y:S01]  /*db80*/  BSSY B1, `(.L_x_243) ;  /* 0x0000004000017945 */ /* 0x000fe20003800000 */
[----:B------:R-:W-:-:S04]  /*db90*/  SHF.L.U32 R2, R9, 0x1f, RZ ;  /* 0x0000001f09027819 */ /* 0x000fc800000006ff */
[----:B------:R-:W2:Y:S02]  /*dba0*/  SYNCS.PHASECHK.TRANS64.TRYWAIT P0, [R3+URZ+0x36840], R2 ;  /* 0x03684002030075a7 */ /* 0x000ea4000800017f */
[----:B--2---:R-:W-:Y:S05]  /*dbb0*/  @!P0 BRA `(.L_x_244) ;  /* 0x0000003c00588947 */ /* 0x004fea0003800000 */
.L_x_348:
[----:B------:R-:W-:Y:S05]  /*dbc0*/  BSYNC B1 ;  /* 0x0000000000017941 */ /* 0x000fea0003800000 */
.L_x_243:
[----:B01----:R-:W3:Y:S01]  /*dbd0*/  LDL R5, [R1+0x18] ;  /* 0x0000180001057983 */ /* 0x003ee20000100800 */
[----:B------:R-:W0:Y:S02]  /*dbe0*/  S2R R6, SR_TID.X ;  /* 0x0000000000067919 */ /* 0x000e240000002100 */
[----:B0-----:R-:W-:-:S04]  /*dbf0*/  LOP3.LUT R6, R6, 0x7f, RZ, 0xc0, !PT ;  /* 0x0000007f06067812 */ /* 0x001fc800078ec0ff */
[----:B------:R-:W-:-:S13]  /*dc00*/  ISETP.NE.AND P0, PT, R6, RZ, PT ;  /* 0x000000ff0600720c */ /* 0x000fda0003f05270 */
[----:B--2---:R-:W-:-:S04]  /*dc10*/  @!P0 IMAD.MOV.U32 R2, RZ, RZ, 0xa800 ;  /* 0x0000a800ff028424 */ /* 0x004fc800078e00ff */
[----:B------:R3:W-:Y:S02]  /*dc20*/  @!P0 SYNCS.ARRIVE.TRANS64 RZ, [R3+URZ+0x36830], R2 ;  /* 0x0368300203ff89a7 */ /* 0x0007e4000800003f */
[----:B---3--:R-:W-:-:S04]  /*dc30*/  PRMT R2, R5, 0x9910, RZ ;  /* 0x0000991005027816 */ /* 0x008fc800000000ff */
[----:B------:R-:W-:-:S13]  /*dc40*/  ISETP.NE.AND P1, PT, R2, 0x2, PT ;  /* 0x000000020200780c */ /* 0x000fda0003f25270 */
[----:B------:R-:W-:Y:S05]  /*dc50*/  @P1 BRA `(.L_x_245) ;  /* 0x0000000000041947 */ /* 0x000fea0003800000 */
[----:B------:R-:W-:Y:S01]  /*dc60*/  BPT.TRAP 0x1 ;  /* 0x000000040000795c */ /* 0x000fe20000300000 */
.L_x_245:
[----:B------:R-:W-:Y:S01]  /*dc70*/  LOP3.LUT P0, RZ, R18, 0x2, RZ, 0xc0, !PT ;  /* 0x0000000212ff7812 */ /* 0x000fe2000780c0ff */
[----:B------:R-:W-:-:S12]  /*dc80*/  BSSY B1, `(.L_x_246) ;  /* 0x0000003000017945 */ /* 0x000fd80003800000 */
[----:B------:R-:W-:Y:S05]  /*dc90*/  @P0 BRA `(.L_x_247) ;  /* 0x0000000000040947 */ /* 0x000fea0003800000 */
[----:B------:R-:W-:Y:S01]  /*dca0*/  BPT.TRAP 0x1 ;  /* 0x000000040000795c */ /* 0x000fe20000300000 */
.L_x_247:
[----:B------:R-:W-:Y:S05]  /*dcb0*/  BSYNC B1 ;  /* 0x0000000000017941 */ /* 0x000fea0003800000 */
.L_x_246:
[----:B------:R-:W0:Y:S01]  /*dcc0*/  S2R R2, SR_CgaCtaId ;  /* 0x0000000000027919 */ /* 0x000e220000008800 */
[----:B------:R-:W-:Y:S01]  /*dcd0*/  IMAD.MOV.U32 R10, RZ, RZ, RZ ;  /* 0x000000ffff0a7224 */ /* 0x000fe200078e00ff */
[----:B------:R-:W-:Y:S01]  /*dce0*/  UIADD3 UR4, UP0, UR38, 0x370, URZ ;  /* 0x0000037026047890 */ /* 0x000fe2000ff1e03f */
[----:B------:R-:W-:Y:S01]  /*dcf0*/  PLOP3.LUT P0, PT, PT, PT, PT, 0x80, 0x0 ;  /* 0x000000000000781c */ /* 0x000fe20003f0f070 */
[----:B------:R-:W-:Y:S01]  /*dd00*/  VIADD R3, R3, 0x36830 ;  /* 0x0003683003037836 */ /* 0x000fe20000000000 */
[----:B------:R-:W-:Y:S01]  /*dd10*/  UMOV UR6, 0x30000 ;  /* 0x0003000000067882 */ /* 0x000fe20000000000 */
[----:B------:R-:W-:Y:S01]  /*dd20*/  R2UR UR10, R10 ;  /* 0x000000000a0a72ca */ /* 0x000fe200000e0000 */
[----:B------:R-:W-:Y:S01]  /*dd30*/  UIADD3.X UR5, URZ, UR39, URZ, UP0, !UPT ;  /* 0x000000273f057290 */ /* 0x000fe200087fe43f */
[----:B------:R-:W-:Y:S01]  /*dd40*/  UMOV UR14, 0x0 ;  /* 0x00000000000e7882 */ /* 0x000fe20000000000 */
[----:B------:R-:W-:Y:S01]  /*dd50*/  UMOV UR15, 0x14f00000 ;  /* 0x14f00000000f7882 */ /* 0x000fe20000000000 */
[----:B0-----:R-:W-:-:S05]  /*dd60*/  LOP3.LUT R2, R2, 0x1, RZ, 0xc0, !PT ;  /* 0x0000000102027812 */ /* 0x001fca00078ec0ff */
[----:B------:R-:W-:-:S04]  /*dd70*/  IMAD R2, R2, 0xe00, RZ ;  /* 0x00000e0002027824 */ /* 0x000fc800078e02ff */
[----:B------:R-:W-:Y:S02]  /*dd80*/  IMAD R6, R7, 0x5400, R2 ;  /* 0x0000540007067824 */ /* 0x000fe400078e0202 */
[----:B------:R-:W0:Y:S03]  /*dd90*/  S2R R2, SR_CgaCtaId ;  /* 0x0000000000027919 */ /* 0x000e260000008800 */
[----:B------:R-:W-:-:S05]  /*dda0*/  LEA R6, R6, UR36, 0x1 ;  /* 0x0000002406067c11 */ /* 0x000fca000f8e08ff */
[----:B------:R-:W-:Y:S01]  /*ddb0*/  VIADD R5, R6, 0x21400 ;  /* 0x0002140006057836 */ /* 0x000fe20000000000 */
[----:B0-----:R-:W-:-:S05]  /*ddc0*/  LOP3.LUT R2, R2, 0x1, RZ, 0xc0, !PT ;  /* 0x0000000102027812 */ /* 0x001fca00078ec0ff */
[----:B------:R-:W-:-:S04]  /*ddd0*/  IMAD R2, R2, 0x38, RZ ;  /* 0x0000003802027824 */ /* 0x000fc800078e02ff */
[----:B------:R-:W-:-:S07]  /*dde0*/  IMAD R2, R0, 0x70, R2 ;  /* 0x0000007000027824 */ /* 0x000fce00078e0202 */
.L_x_248:
        /* <DEDUP_REMOVED lines=8> */
[----:B------:R0:W-:Y:S02]  /*de70*/  UTMALDG.4D.MULTICAST [UR8], [UR4], UR6, desc[UR14] ;  /* 0x00000e08040073b4 */ /* 0x0001e40008019806 */
[----:B0-----:R-:W-:Y:S05]  /*de80*/  @P0 BRA.U.ANY `(.L_x_248) ;  /* 0xfffffffd00d80947 */ /* 0x001fea000393ffff */
[----:B------:R-:W-:Y:S01]  /*de90*/  IMAD.MOV.U32 R12, RZ, RZ, 0x40 ;  /* 0x00000040ff0c7424 */ /* 0x000fe200078e00ff */
[----:B------:R-:W-:Y:S01]  /*dea0*/  PLOP3.LUT P0, PT, PT, PT, PT, 0x80, 0x0 ;  /* 0x000000000000781c */ /* 0x000fe20003f0f070 */
[----:B------:R-:W-:Y:S01]  /*deb0*/  VIADD R5, R6, 0x24c00 ;  /* 0x00024c0006057836 */ /* 0x000fe20000000000 */
[----:B------:R-:W-:Y:S01]  /*dec0*/  UMOV UR6, 0x30000 ;  /* 0x0003000000067882 */ /* 0x000fe20000000000 */
[----:B------:R-:W-:Y:S01]  /*ded0*/  UMOV UR14, 0x0 ;  /* 0x00000000000e7882 */ /* 0x000fe20000000000 */
[----:B------:R-:W-:Y:S01]  /*dee0*/  R2UR UR10, R12 ;  /* 0x000000000c0a72ca */ /* 0x000fe200000e0000 */
[----:B------:R-:W-:-:S14]  /*def0*/  UMOV UR15, 0x14f00000 ;  /* 0x14f00000000f7882 */ /* 0x000fdc0000000000 */
.L_x_249:
        /* <DEDUP_REMOVED lines=17> */
.L_x_250:
        /* <DEDUP_REMOVED lines=10> */
[----:B------:R-:W2:Y:S01]  /*e0b0*/  LDL.LU R5, [R1] ;  /* 0x0000000001057983 */ /* 0x000ea20000300800 */
[----:B------:R-:W-:Y:S01]  /*e0c0*/  LEA R2, R19, UR36, 0x3 ;  /* 0x0000002413027c11 */ /* 0x000fe2000f8e18ff */
[----:B------:R-:W-:Y:S01]  /*e0d0*/  BSSY B1, `(.L_x_251) ;  /* 0x0000004000017945 */ /* 0x000fe20003800000 */
[----:B--2---:R-:W-:-:S04]  /*e0e0*/  SHF.L.U32 R3, R5, 0x1f, RZ ;  /* 0x0000001f05037819 */ /* 0x004fc800000006ff */
[----:B------:R-:W0:Y:S02]  /*e0f0*/  SYNCS.PHASECHK.TRANS64.TRYWAIT P0, [R2+URZ+0x36860], R3 ;  /* 0x03686003020075a7 */ /* 0x000e24000800017f */
[----:B0-----:R-:W-:Y:S05]  /*e100*/  @!P0 BRA `(.L_x_252) ;  /* 0x0000003800188947 */ /* 0x001fea0003800000 */
.L_x_349:
[----:B------:R-:W-:Y:S05]  /*e110*/  BSYNC B1 ;  /* 0x0000000000017941 */ /* 0x000fea0003800000 */
.L_x_251:
[----:B------:R-:W1:Y:S02]  /*e120*/  S2R R5, SR_TID.X ;  /* 0x0000000000057919 */ /* 0x000e640000002100 */
[----:B-1----:R-:W-:-:S04]  /*e130*/  LOP3.LUT R5, R5, 0x7f, RZ, 0xc0, !PT ;  /* 0x0000007f05057812 */ /* 0x002fc800078ec0ff */
[----:B------:R-:W-:-:S13]  /*e140*/  ISETP.NE.AND P0, PT, R5, RZ, PT ;  /* 0x000000ff0500720c */ /* 0x000fda0003f05270 */
[----:B0-----:R-:W-:-:S04]  /*e150*/  @!P0 IMAD.MOV.U32 R3, RZ, RZ, 0xa800 ;  /* 0x0000a800ff038424 */ /* 0x001fc800078e00ff */
[----:B------:R0:W-:Y:S01]  /*e160*/  @!P0 SYNCS.ARRIVE.TRANS64 RZ, [R2+URZ+0x36850], R3 ;  /* 0x0368500302ff89a7 */ /* 0x0001e2000800003f */
[----:B------:R-:W-:Y:S05]  /*e170*/  @P1 BRA `(.L_x_253) ;  /* 0x0000000000041947 */ /* 0x000fea0003800000 */
[----:B------:R-:W-:Y:S01]  /*e180*/  BPT.TRAP 0x1 ;  /* 0x000000040000795c */ /* 0x000fe20000300000 */
.L_x_253:
[----:B------:R-:W-:Y:S01]  /*e190*/  LOP3.LUT P0, RZ, R18, 0x2, RZ, 0xc0, !PT ;  /* 0x0000000212ff7812 */ /* 0x000fe2000780c0ff */
[----:B------:R-:W-:-:S12]  /*e1a0*/  BSSY B1, `(.L_x_254) ;  /* 0x0000003000017945 */ /* 0x000fd80003800000 */
[----:B------:R-:W-:Y:S05]  /*e1b0*/  @P0 BRA `(.L_x_255) ;  /* 0x0000000000040947 */ /* 0x000fea0003800000 */
[----:B------:R-:W-:Y:S01]  /*e1c0*/  BPT.TRAP 0x1 ;  /* 0x000000040000795c */ /* 0x000fe20000300000 */
.L_x_255:
[----:B------:R-:W-:Y:S05]  /*e1d0*/  BSYNC B1 ;  /* 0x0000000000017941 */ /* 0x000fea0003800000 */
.L_x_254:
[----:B------:R-:W2:Y:S01]  /*e1e0*/  LDL.LU R5, [R1+0x4] ;  /* 0x0000040001057983 */ /* 0x000ea20000300800 */
[----:B0-----:R-:W0:Y:S01]  /*e1f0*/  S2R R3, SR_CgaCtaId ;  /* 0x0000000000037919 */ /* 0x001e220000008800 */
[----:B------:R-:W1:Y:S01]  /*e200*/  S2R R6, SR_CgaCtaId ;  /* 0x0000000000067919 */ /* 0x000e620000008800 */
[----:B------:R-:W-:Y:S01]  /*e210*/  R2UR UR10, R10 ;  /* 0x000000000a0a72ca */ /* 0x000fe200000e0000 */
[----:B------:R-:W-:Y:S01]  /*e220*/  UIADD3 UR4, UP0, UR38, 0x470, URZ ;  /* 0x0000047026047890 */ /* 0x000fe2000ff1e03f */
[----:B------:R-:W-:Y:S01]  /*e230*/  PLOP3.LUT P0, PT, PT, PT, PT, 0x80, 0x0 ;  /* 0x000000000000781c */ /* 0x000fe20003f0f070 */
[----:B------:R-:W-:Y:S01]  /*e240*/  VIADD R2, R2, 0x36850 ;  /* 0x0003685002027836 */ /* 0x000fe20000000000 */
[----:B------:R-:W-:Y:S01]  /*e250*/  UMOV UR6, 0x30000 ;  /* 0x0003000000067882 */ /* 0x000fe20000000000 */
[----:B------:R-:W-:Y:S01]  /*e260*/  UIADD3.X UR5, URZ, UR39, URZ, UP0, !UPT ;  /* 0x000000273f057290 */ /* 0x000fe200087fe43f */
[----:B0-----:R-:W-:-:S05]  /*e270*/  LOP3.LUT R3, R3, 0x1, RZ, 0xc0, !PT ;  /* 0x0000000103037812 */ /* 0x001fca00078ec0ff */
[----:B------:R-:W-:Y:S01]  /*e280*/  IMAD R3, R3, 0xe00, RZ ;  /* 0x00000e0003037824 */ /* 0x000fe200078e02ff */
[----:B-1----:R-:W-:-:S03]  /*e290*/  LOP3.LUT R6, R6, 0x1, RZ, 0xc0, !PT ;  /* 0x0000000106067812 */ /* 0x002fc600078ec0ff */
[----:B------:R-:W-:Y:S02]  /*e2a0*/  IMAD R3, R19, 0x5400, R3 ;  /* 0x0000540013037824 */ /* 0x000fe400078e0203 */
[----:B------:R-:W-:-:S03]  /*e2b0*/  IMAD R6, R6, 0x38, RZ ;  /* 0x0000003806067824 */ /* 0x000fc600078e02ff */
[----:B------:R-:W-:Y:S01]  /*e2c0*/  LEA R3, R3, UR36, 0x1 ;  /* 0x0000002403037c11 */ /* 0x000fe2000f8e08ff */
[----:B------:R-:W-:Y:S01]  /*e2d0*/  UMOV UR14, 0x0 ;  /* 0x00000000000e7882 */ /* 0x000fe20000000000 */
[----:B------:R-:W-:Y:S01]  /*e2e0*/  UMOV UR15, 0x14f00000 ;  /* 0x14f00000000f7882 */ /* 0x000fe20000000000 */
[----:B--2---:R-:W-:Y:S02]  /*e2f0*/  IMAD R5, R5, 0x70, R6 ;  /* 0x0000007005057824 */ /* 0x004fe400078e0206 */
[----:B------:R-:W-:-:S07]  /*e300*/  VIADD R6, R3, 0x400 ;  /* 0x0000040003067836 */ /* 0x000fce0000000000 */
.L_x_256:
        /* <DEDUP_REMOVED lines=10> */
[----:B------:R-:W-:Y:S01]  /*e3b0*/  R2UR UR10, R12 ;  /* 0x000000000c0a72ca */ /* 0x000fe200000e0000 */
[----:B------:R-:W-:Y:S01]  /*e3c0*/  VIADD R6, R3, 0x3c00 ;  /* 0x00003c0003067836 */ /* 0x000fe20000000000 */
[----:B------:R-:W-:Y:S01]  /*e3d0*/  PLOP3.LUT P0, PT, PT, PT, PT, 0x80, 0x0 ;  /* 0x000000000000781c */ /* 0x000fe20003f0f070 */
[----:B------:R-:W-:Y:S01]  /*e3e0*/  UMOV UR6, 0x30000 ;  /* 0x0003000000067882 */ /* 0x000fe20000000000 */
[----:B------:R-:W-:Y:S01]  /*e3f0*/  UMOV UR14, 0x0 ;  /* 0x00000000000e7882 */ /* 0x000fe20000000000 */
[----:B------:R-:W-:-:S10]  /*e400*/  UMOV UR15, 0x14f00000 ;  /* 0x14f00000000f7882 */ /* 0x000fd40000000000 */
.L_x_257:
        /* <DEDUP_REMOVED lines=16> */
.L_x_258:
        /* <DEDUP_REMOVED lines=10> */
[----:B------:R0:W-:Y:S01]  /*e5b0*/  STL [R1+0x4], R0 ;  /* 0x0000040001007387 */ /* 0x0001e20000100800 */
[----:B------:R-:W-:-:S07]  /*e5c0*/  IMAD.MOV.U32 R17, RZ, RZ, R4 ;  /* 0x000000ffff117224 */ /* 0x000fce00078e0004 */
.L_x_241:
[----:B------:R-:W-:Y:S05]  /*e5d0*/  BSYNC B0 ;  /* 0x0000000000007941 */ /* 0x000fea0003800000 */
.L_x_240:
[----:B0-----:R-:W2:Y:S01]  /*e5e0*/  LDL.LU R0, [R1+0x24] ;  /* 0x0000240001007983 */ /* 0x001ea20000300800 */
[----:B------:R-:W-:-:S03]  /*e5f0*/  IMAD.MOV.U32 R19, RZ, RZ, R7 ;  /* 0x000000ffff137224 */ /* 0x000fc600078e0007 */
[----:B------:R0:W-:Y:S02]  /*e600*/  STL [R1], R9 ;  /* 0x0000000901007387 */ /* 0x0001e40000100800 */
[----:B0-2---:R-:W-:-:S07]  /*e610*/  VIADD R0, R0, 0xfffffffd ;  /* 0xfffffffd00007836 */ /* 0x005fce0000000000 */
.L_x_239:
[----:B------:R-:W2:Y:S01]  /*e620*/  LDL.LU R2, [R1+0x20] ;  /* 0x0000200001027983 */ /* 0x000ea20000300800 */
[----:B------:R-:W-:Y:S01]  /*e630*/  IMAD.MOV R8, RZ, RZ, -R8 ;  /* 0x000000ffff087224 */ /* 0x000fe200078e0a08 */
[----:B------:R-:W-:Y:S04]  /*e640*/  BSSY B0, `(.L_x_238) ;  /* 0x0000196000007945 */ /* 0x000fe80003800000 */
[----:B--2---:R-:W-:-:S13]  /*e650*/  ISETP.NE.AND P0, PT, R2, R8, PT ;  /* 0x000000080200720c */ /* 0x004fda0003f05270 */
[----:B------:R-:W-:Y:S05]  /*e660*/  @!P0 BRA `(.L_x_259) ;  /* 0x00000018004c8947 */ /* 0x000fea0003800000 */
[----:B------:R-:W-:-:S07]  /*e670*/  IMAD.MOV.U32 R6, RZ, RZ, R17 ;  /* 0x000000ffff067224 */ /* 0x000fce00078e0011 */
.L_x_298:
[----:B--2---:R-:W2:Y:S01]  /*e680*/  LDL R2, [R1] ;  /* 0x0000000001027983 */ /* 0x004ea20000100800 */
[----:B------:R-:W-:Y:S01]  /*e690*/  LOP3.LUT P1, RZ, R18, 0x8, RZ, 0xc0, !PT ;  /* 0x0000000812ff7812 */ /* 0x000fe2000782c0ff */
[----:B------:R-:W-:Y:S01]  /*e6a0*/  VIADD R4, R19, 0x1 ;  /* 0x0000000113047836 */ /* 0x000fe20000000000 */
[----:B------:R-:W-:Y:S04]  /*e6b0*/  BSSY B1, `(.L_x_260) ;  /* 0x00000c4000017945 */ /* 0x000fe80003800000 */
[----:B------:R-:W-:-:S04]  /*e6c0*/  ISETP.NE.AND P0, PT, R4, 0x2, PT ;  /* 0x000000020400780c */ /* 0x000fc80003f05270 */
[----:B-1----:R-:W-:Y:S02]  /*e6d0*/  SEL R5, RZ, 0x1, P0 ;  /* 0x00000001ff057807 */ /* 0x002fe40000000000 */
[----:B------:R-:W-:Y:S02]  /*e6e0*/  SEL R4, R4, RZ, P0 ;  /* 0x000000ff04047207 */ /* 0x000fe40000000000 */
[----:B--2---:R-:W-:Y:S01]  /*e6f0*/  LOP3.LUT R5, R2, R5, RZ, 0x3c, !PT ;  /* 0x0000000502057212 */ /* 0x004fe200078e3cff */
[----:B0-----:R-:W-:Y:S06]  /*e700*/  @!P1 BRA `(.L_x_261) ;  /* 0x0000000800f89947 */ /* 0x001fec0003800000 */
[----:B------:R-:W-:Y:S01]  /*e710*/  LOP3.LUT P1, RZ, R18, 0x4, RZ, 0xc0, !PT ;  /* 0x0000000412ff7812 */ /* 0x000fe2000782c0ff */
[----:B------:R-:W-:-:S12]  /*e720*/  IMAD.MOV.U32 R8, RZ, RZ, R0 ;  /* 0x000000ffff087224 */ /* 0x000fd800078e0000 */
[----:B------:R-:W-:Y:S05]  /*e730*/  @!P1 BRA `(.L_x_262) ;  /* 0x0000000000549947 */ /* 0x000fea0003800000 */
[----:B------:R-:W2:Y:S01]  /*e740*/  LDL R10, [R1+0xc] ;  /* 0x00000c00010a7983 */ /* 0x000ea20000100800 */
[----:B------:R-:W0:Y:S01]  /*e750*/  LDC R7, c[0x0][0x43c] ;  /* 0x00010f00ff077b82 */ /* 0x000e220000000800 */
[----:B------:R-:W-:Y:S02]  /*e760*/  ULDC.64 UR4, c[0x0][0x428] ;  /* 0x00010a0000047ab9 */ /* 0x000fe40000000a00 */
[----:B------:R-:W3:Y:S01]  /*e770*/  LDL R9, [R1+0x8] ;  /* 0x0000080001097983 */ /* 0x000ee20000100800 */
[----:B------:R-:W-:Y:S01]  /*e780*/  ULDC.64 UR6, c[0x0][0x208] ;  /* 0x0000820000067ab9 */ /* 0x000fe20000000a00 */
[----:B0-----:R-:W-:-:S13]  /*e790*/  ISETP.NE.AND P0, PT, R7, 0x1, PT ;  /* 0x000000010700780c */ /* 0x001fda0003f05270 */
[----:B------:R-:W0:Y:S02]  /*e7a0*/  @P0 LDC.64 R2, c[0x0][0x440] ;  /* 0x00011000ff020b82 */ /* 0x000e240000000a00 */
[----:B0-----:R-:W-:-:S04]  /*e7b0*/  @P0 IMAD.HI.U32 R6, R0, R2, RZ ;  /* 0x0000000200060227 */ /* 0x001fc800078e00ff */
[----:B------:R-:W-:Y:S01]  /*e7c0*/  IMAD.MOV.U32 R2, RZ, RZ, R0 ;  /* 0x000000ffff027224 */ /* 0x000fe200078e0000 */
[----:B------:R-:W-:-:S04]  /*e7d0*/  @P0 SHF.R.U32.HI R2, RZ, R3, R6 ;  /* 0x00000003ff020219 */ /* 0x000fc80000011606 */
[--C-:B------:R-:W-:Y:S01]  /*e7e0*/  SHF.R.S32.HI R3, RZ, 0x1f, R2.reuse ;  /* 0x0000001fff037819 */ /* 0x100fe20000011402 */
[----:B------:R-:W-:-:S04]  /*e7f0*/  IMAD.MOV R8, RZ, RZ, -R2 ;  /* 0x000000ffff087224 */ /* 0x000fc800078e0a02 */
[----:B------:R-:W-:Y:S02]  /*e800*/  IMAD R8, R7, R8, R0 ;  /* 0x0000000807087224 */ /* 0x000fe400078e0200 */
        /* <DEDUP_REMOVED lines=8> */
.L_x_262:
[----:B------:R-:W-:Y:S01]  /*e890*/  LEA R3, R4, UR36, 0x3 ;  /* 0x0000002404037c11 */ /* 0x000fe2000f8e18ff */
[----:B------:R-:W-:Y:S01]  /*e8a0*/  BSSY B2, `(.L_x_263) ;  /* 0x0000004000027945 */ /* 0x000fe20003800000 */
[----:B------:R-:W-:-:S04]  /*e8b0*/  SHF.L.U32 R2, R5, 0x1f, RZ ;  /* 0x0000001f05027819 */ /* 0x000fc800000006ff */
[----:B------:R-:W1:Y:S02]  /*e8c0*/  SYNCS.PHASECHK.TRANS64.TRYWAIT P0, [R3+URZ+0x36840], R2 ;  /* 0x03684002030075a7 */ /* 0x000e64000800017f */
[----:B-1----:R-:W-:Y:S05]  /*e8d0*/  @!P0 BRA `(.L_x_264) ;  /* 0x0000003000388947 */ /* 0x002fea0003800000 */
.L_x_350:
[----:B------:R-:W-:Y:S05]  /*e8e0*/  BSYNC B2 ;  /* 0x0000000000027941 */ /* 0x000fea0003800000 */
.L_x_263:
[----:B0-----:R-:W2:Y:S01]  /*e8f0*/  LDL R7, [R1+0x18] ;  /* 0x0000180001077983 */ /* 0x001ea20000100800 */
[----:B------:R-:W0:Y:S02]  /*e900*/  S2R R9, SR_TID.X ;  /* 0x0000000000097919 */ /* 0x000e240000002100 */
[----:B0-----:R-:W-:-:S04]  /*e910*/  LOP3.LUT R9, R9, 0x7f, RZ, 0xc0, !PT ;  /* 0x0000007f09097812 */ /* 0x001fc800078ec0ff */
[----:B------:R-:W-:-:S13]  /*e920*/  ISETP.NE.AND P0, PT, R9, RZ, PT ;  /* 0x000000ff0900720c */ /* 0x000fda0003f05270 */
[----:B-1----:R-:W-:-:S04]  /*e930*/  @!P0 IMAD.MOV.U32 R2, RZ, RZ, 0xa800 ;  /* 0x0000a800ff028424 */ /* 0x002fc800078e00ff */
[----:B------:R2:W-:Y:S02]  /*e940*/  @!P0 SYNCS.ARRIVE.TRANS64 RZ, [R3+URZ+0x36830], R2 ;  /* 0x0368300203ff89a7 */ /* 0x0005e4000800003f */
[----:B--2---:R-:W-:-:S04]  /*e950*/  PRMT R2, R7, 0x9910, RZ ;  /* 0x0000991007027816 */ /* 0x004fc800000000ff */
[----:B------:R-:W-:-:S13]  /*e960*/  ISETP.NE.AND P1, PT, R2, 0x2, PT ;  /* 0x000000020200780c */ /* 0x000fda0003f25270 */
[----:B------:R-:W-:Y:S05]  /*e970*/  @P1 BRA `(.L_x_265) ;  /* 0x0000000000041947 */ /* 0x000fea0003800000 */
[----:B------:R-:W-:Y:S01]  /*e980*/  BPT.TRAP 0x1 ;  /* 0x000000040000795c */ /* 0x000fe20000300000 */
.L_x_265:
[----:B------:R-:W-:Y:S01]  /*e990*/  LOP3.LUT P0, RZ, R18, 0x2, RZ, 0xc0, !PT ;  /* 0x0000000212ff7812 */ /* 0x000fe2000780c0ff */
[----:B------:R-:W-:-:S12]  /*e9a0*/  BSSY B2, `(.L_x_266) ;  /* 0x0000003000027945 */ /* 0x000fd80003800000 */
[----:B------:R-:W-:Y:S05]  /*e9b0*/  @P0 BRA `(.L_x_267) ;  /* 0x0000000000040947 */ /* 0x000fea0003800000 */
[----:B------:R-:W-:Y:S01]  /*e9c0*/  BPT.TRAP 0x1 ;  /* 0x000000040000795c */ /* 0x000fe20000300000 */
.L_x_267:
[----:B------:R-:W-:Y:S05]  /*e9d0*/  BSYNC B2 ;  /* 0x0000000000027941 */ /* 0x000fea0003800000 */
.L_x_266:
        /* <DEDUP_REMOVED lines=19> */
.L_x_268:
        /* <DEDUP_REMOVED lines=17> */
.L_x_269:
        /* <DEDUP_REMOVED lines=17> */
.L_x_270:
        /* <DEDUP_REMOVED lines=16> */
.L_x_351:
[----:B------:R-:W-:Y:S05]  /*ee30*/  BSYNC B2 ;  /* 0x0000000000027941 */ /* 0x000fea0003800000 */
.L_x_271:
[----:B------:R-:W1:Y:S02]  /*ee40*/  S2R R7, SR_TID.X ;  /* 0x0000000000077919 */ /* 0x000e640000002100 */
[----:B-1----:R-:W-:-:S04]  /*ee50*/  LOP3.LUT R7, R7, 0x7f, RZ, 0xc0, !PT ;  /* 0x0000007f07077812 */ /* 0x002fc800078ec0ff */
[----:B------:R-:W-:-:S13]  /*ee60*/  ISETP.NE.AND P0, PT, R7, RZ, PT ;  /* 0x000000ff0700720c */ /* 0x000fda0003f05270 */
[----:B0-----:R-:W-:-:S04]  /*ee70*/  @!P0 IMAD.MOV.U32 R3, RZ, RZ, 0xa800 ;  /* 0x0000a800ff038424 */ /* 0x001fc800078e00ff */
[----:B------:R0:W-:Y:S01]  /*ee80*/  @!P0 SYNCS.ARRIVE.TRANS64 RZ, [R2+URZ+0x36850], R3 ;  /* 0x0368500302ff89a7 */ /* 0x0001e2000800003f */
[----:B------:R-:W-:Y:S05]  /*ee90*/  @P1 BRA `(.L_x_273) ;  /* 0x0000000000041947 */ /* 0x000fea0003800000 */
[----:B------:R-:W-:Y:S01]  /*eea0*/  BPT.TRAP 0x1 ;  /* 0x000000040000795c */ /* 0x000fe20000300000 */
.L_x_273:
[----:B------:R-:W-:Y:S01]  /*eeb0*/  LOP3.LUT P0, RZ, R18, 0x2, RZ, 0xc0, !PT ;  /* 0x0000000212ff7812 */ /* 0x000fe2000780c0ff */
[----:B------:R-:W-:-:S12]  /*eec0*/  BSSY B2, `(.L_x_274) ;  /* 0x0000003000027945 */ /* 0x000fd80003800000 */
[----:B------:R-:W-:Y:S05]  /*eed0*/  @P0 BRA `(.L_x_275) ;  /* 0x0000000000040947 */ /* 0x000fea0003800000 */
[----:B------:R-:W-:Y:S01]  /*eee0*/  BPT.TRAP 0x1 ;  /* 0x000000040000795c */ /* 0x000fe20000300000 */
.L_x_275:
[----:B------:R-:W-:Y:S05]  /*eef0*/  BSYNC B2 ;  /* 0x0000000000027941 */ /* 0x000fea0003800000 */
.L_x_274:
        /* <DEDUP_REMOVED lines=19> */
.L_x_276:
        /* <DEDUP_REMOVED lines=16> */
.L_x_277:
        /* <DEDUP_REMOVED lines=16> */
.L_x_278:
        /* <DEDUP_REMOVED lines=12> */
.L_x_261:
[----:B------:R-:W-:Y:S05]  /*f2f0*/  BSYNC B1 ;  /* 0x0000000000017941 */ /* 0x000fea0003800000 */
.L_x_260:
[----:B------:R-:W-:Y:S01]  /*f300*/  VIADD R19, R4, 0x1 ;  /* 0x0000000104137836 */ /* 0x000fe20000000000 */
[----:B------:R-:W-:Y:S01]  /*f310*/  LOP3.LUT P1, RZ, R18, 0x8, RZ, 0xc0, !PT ;  /* 0x0000000812ff7812 */ /* 0x000fe2000782c0ff */
[----:B------:R-:W-:Y:S03]  /*f320*/  BSSY B1, `(.L_x_279) ;  /* 0x00000c4000017945 */ /* 0x000fe60003800000 */
[----:B------:R-:W-:-:S04]  /*f330*/  ISETP.NE.AND P0, PT, R19, 0x2, PT ;  /* 0x000000021300780c */ /* 0x000fc80003f05270 */
[----:B------:R-:W-:Y:S02]  /*f340*/  SEL R2, RZ, 0x1, P0 ;  /* 0x00000001ff027807 */ /* 0x000fe40000000000 */
[----:B------:R-:W-:Y:S02]  /*f350*/  SEL R19, R19, RZ, P0 ;  /* 0x000000ff13137207 */ /* 0x000fe40000000000 */
[----:B------:R-:W-:-:S05]  /*f360*/  LOP3.LUT R9, R5, R2, RZ, 0x3c, !PT ;  /* 0x0000000205097212 */ /* 0x000fca00078e3cff */
[----:B------:R1:W-:Y:S01]  /*f370*/  STL [R1], R9 ;  /* 0x0000000901007387 */ /* 0x0003e20000100800 */
[----:B------:R-:W-:Y:S05]  /*f380*/  @!P1 BRA `(.L_x_280) ;  /* 0x0000000800f49947 */ /* 0x000fea0003800000 */
[----:B------:R-:W-:Y:S01]  /*f390*/  LOP3.LUT P1, RZ, R18, 0x4, RZ, 0xc0, !PT ;  /* 0x0000000412ff7812 */ /* 0x000fe2000782c0ff */
[----:B0-----:R-:W-:-:S12]  /*f3a0*/  VIADD R8, R0, 0xffffffff ;  /* 0xffffffff00087836 */ /* 0x001fd80000000000 */
        /* <DEDUP_REMOVED lines=22> */
.L_x_281:
[----:B------:R-:W-:Y:S01]  /*f510*/  LEA R3, R19, UR36, 0x3 ;  /* 0x0000002413037c11 */ /* 0x000fe2000f8e18ff */
[----:B------:R-:W-:Y:S01]  /*f520*/  BSSY B2, `(.L_x_282) ;  /* 0x0000004000027945 */ /* 0x000fe20003800000 */
[----:B------:R-:W-:-:S04]  /*f530*/  SHF.L.U32 R2, R9, 0x1f, RZ ;  /* 0x0000001f09027819 */ /* 0x000fc800000006ff */
[----:B------:R-:W2:Y:S02]  /*f540*/  SYNCS.PHASECHK.TRANS64.TRYWAIT P0, [R3+URZ+0x36840], R2 ;  /* 0x03684002030075a7 */ /* 0x000ea4000800017f */
[----:B--2---:R-:W-:Y:S05]  /*f550*/  @!P0 BRA `(.L_x_283) ;  /* 0x0000002400408947 */ /* 0x004fea0003800000 */
.L_x_352:
[----:B------:R-:W-:Y:S05]  /*f560*/  BSYNC B2 ;  /* 0x0000000000027941 */ /* 0x000fea0003800000 */
.L_x_282:
[----:B0-----:R-:W3:Y:S01]  /*f570*/  LDL R7, [R1+0x18] ;  /* 0x0000180001077983 */ /* 0x001ee20000100800 */
[----:B-1----:R-:W0:Y:S02]  /*f580*/  S2R R9, SR_TID.X ;  /* 0x0000000000097919 */ /* 0x002e240000002100 */
        /* <DEDUP_REMOVED lines=8> */
.L_x_284:
[----:B------:R-:W-:Y:S01]  /*f610*/  LOP3.LUT P0, RZ, R18, 0x2, RZ, 0xc0, !PT ;  /* 0x0000000212ff7812 */ /* 0x000fe2000780c0ff */
[----:B------:R-:W-:-:S12]  /*f620*/  BSSY B2, `(.L_x_285) ;  /* 0x0000003000027945 */ /* 0x000fd80003800000 */
[----:B------:R-:W-:Y:S05]  /*f630*/  @P0 BRA `(.L_x_286) ;  /* 0x0000000000040947 */ /* 0x000fea0003800000 */
[----:B------:R-:W-:Y:S01]  /*f640*/  BPT.TRAP 0x1 ;  /* 0x000000040000795c */ /* 0x000fe20000300000 */
.L_x_286:
[----:B------:R-:W-:Y:S05]  /*f650*/  BSYNC B2 ;  /* 0x0000000000027941 */ /* 0x000fea0003800000 */
.L_x_285:
        /* <DEDUP_REMOVED lines=19> */
.L_x_287:
        /* <DEDUP_REMOVED lines=17> */
.L_x_288:
        /* <DEDUP_REMOVED lines=17> */
.L_x_289:
        /* <DEDUP_REMOVED lines=10> */
[----:B------:R-:W-:Y:S01]  /*fa50*/  SHF.L.U32 R5, R5, 0x1f, RZ ;  /* 0x0000001f05057819 */ /* 0x000fe200000006ff */
[----:B------:R-:W-:Y:S01]  /*fa60*/  BSSY B2, `(.L_x_290) ;  /* 0x0000004000027945 */ /* 0x000fe20003800000 */
[----:B------:R-:W-:-:S04]  /*fa70*/  LEA R2, R4, UR36, 0x3 ;  /* 0x0000002404027c11 */ /* 0x000fc8000f8e18ff */
[----:B------:R-:W0:Y:S02]  /*fa80*/  SYNCS.PHASECHK.TRANS64.TRYWAIT P0, [R2+URZ+0x36860], R5 ;  /* 0x03686005020075a7 */ /* 0x000e24000800017f */
[----:B0-----:R-:W-:Y:S05]  /*fa90*/  @!P0 BRA `(.L_x_291) ;  /* 0x0000002000048947 */ /* 0x001fea0003800000 */
.L_x_353:
[----:B------:R-:W-:Y:S05]  /*faa0*/  BSYNC B2 ;  /* 0x0000000000027941 */ /* 0x000fea0003800000 */
.L_x_290:
[----:B------:R-:W1:Y:S02]  /*fab0*/  S2R R3, SR_TID.X ;  /* 0x0000000000037919 */ /* 0x000e640000002100 */
[----:B-1----:R-:W-:-:S04]  /*fac0*/  LOP3.LUT R3, R3, 0x7f, RZ, 0xc0, !PT ;  /* 0x0000007f03037812 */ /* 0x002fc800078ec0ff */
[----:B------:R-:W-:-:S13]  /*fad0*/  ISETP.NE.AND P0, PT, R3, RZ, PT ;  /* 0x000000ff0300720c */ /* 0x000fda0003f05270 */
[----:B------:R-:W-:-:S04]  /*fae0*/  @!P0 IMAD.MOV.U32 R3, RZ, RZ, 0xa800 ;  /* 0x0000a800ff038424 */ /* 0x000fc800078e00ff */
[----:B------:R1:W-:Y:S01]  /*faf0*/  @!P0 SYNCS.ARRIVE.TRANS64 RZ, [R2+URZ+0x36850], R3 ;  /* 0x0368500302ff89a7 */ /* 0x0003e2000800003f */
[----:B------:R-:W-:Y:S05]  /*fb00*/  @P1 BRA `(.L_x_292) ;  /* 0x0000000000041947 */ /* 0x000fea0003800000 */
[----:B------:R-:W-:Y:S01]  /*fb10*/  BPT.TRAP 0x1 ;  /* 0x000000040000795c */ /* 0x000fe20000300000 */
.L_x_292:
[----:B------:R-:W-:Y:S01]  /*fb20*/  LOP3.LUT P0, RZ, R18, 0x2, RZ, 0xc0, !PT ;  /* 0x0000000212ff7812 */ /* 0x000fe2000780c0ff */
[----:B------:R-:W-:-:S12]  /*fb30*/  BSSY B2, `(.L_x_293) ;  /* 0x0000003000027945 */ /* 0x000fd80003800000 */
[----:B------:R-:W-:Y:S05]  /*fb40*/  @P0 BRA `(.L_x_294) ;  /* 0x0000000000040947 */ /* 0x000fea0003800000 */
[----:B------:R-:W-:Y:S01]  /*fb50*/  BPT.TRAP 0x1 ;  /* 0x000000040000795c */ /* 0x000fe20000300000 */
.L_x_294:
[----:B------:R-:W-:Y:S05]  /*fb60*/  BSYNC B2 ;  /* 0x0000000000027941 */ /* 0x000fea0003800000 */
.L_x_293:
[----:B0-----:R-:W2:Y:S01]  /*fb70*/  LDL.LU R5, [R1+0x4] ;  /* 0x0000040001057983 */ /* 0x001ea20000300800 */
[----:B-1----:R-:W0:Y:S01]  /*fb80*/  S2R R3, SR_CgaCtaId ;  /* 0x0000000000037919 */ /* 0x002e220000008800 */
        /* <DEDUP_REMOVED lines=17> */
.L_x_295:
        /* <DEDUP_REMOVED lines=16> */
.L_x_296:
        /* <DEDUP_REMOVED lines=16> */
.L_x_297:
        /* <DEDUP_REMOVED lines=12> */
.L_x_280:
[----:B------:R-:W-:Y:S05]  /*ff60*/  BSYNC B1 ;  /* 0x0000000000017941 */ /* 0x000fea0003800000 */
.L_x_279:
[C---:B------:R-:W-:Y:S01]  /*ff70*/  ISETP.GT.AND P0, PT, R0.reuse, 0x1, PT ;  /* 0x000000010000780c */ /* 0x040fe20003f04270 */
[----:B------:R-:W-:-:S12]  /*ff80*/  VIADD R0, R0, 0xfffffffe ;  /* 0xfffffffe00007836 */ /* 0x000fd80000000000 */
[----:B------:R-:W-:Y:S05]  /*ff90*/  @P0 BRA `(.L_x_298) ;  /* 0xffffffe400b80947 */ /* 0x000fea000383ffff */
.L_x_259:
[----:B------:R-:W-:Y:S05]  /*ffa0*/  BSYNC B0 ;  /* 0x0000000000007941 */ /* 0x000fea0003800000 */
.L_x_238:
[----:B------:R-:W-:Y:S01]  /*ffb0*/  LOP3.LUT P0, RZ, R18, 0x8, RZ, 0xc0, !PT ;  /* 0x0000000812ff7812 */ /* 0x000fe2000780c0ff */
[----:B------:R-:W-:-:S12]  /*ffc0*/  BSSY B0, `(.L_x_299) ;  /* 0x0000055000007945 */ /* 0x000fd80003800000 */
[----:B------:R-:W-:Y:S05]  /*ffd0*/  @!P0 BRA `(.L_x_300) ;  /* 0x00000004004c8947 */ /* 0x000fea0003800000 */
[----:B0-----:R-:W3:Y:S01]  /*ffe0*/  LDL R2, [R1] ;  /* 0x0000000001027983 */ /* 0x001ee20000100800 */
[----:B------:R-:W-:Y:S01]  /*fff0*/  LEA R0, R19, UR36, 0x3 ;  /* 0x0000002413007c11 */ /* 0x000fe2000f8e18ff */
[----:B------:R-:W-:Y:S01]  /*10000*/  BSSY B1, `(.L_x_301) ;  /* 0x0000004000017945 */ /* 0x000fe20003800000 */
[----:B---3--:R-:W-:-:S04]  /*10010*/  SHF.L.U32 R2, R2, 0x1f, RZ ;  /* 0x0000001f02027819 */ /* 0x008fc800000006ff */
[----:B------:R-:W0:Y:S02]  /*10020*/  SYNCS.PHASECHK.TRANS64.TRYWAIT P0, [R0+URZ+0x36860], R2 ;  /* 0x03686002000075a7 */ /* 0x000e24000800017f */
[----:B0-----:R-:W-:Y:S05]  /*10030*/  @!P0 BRA `(.L_x_302) ;  /* 0x0000001800b08947 */ /* 0x001fea0003800000 */
.L_x_354:
[----:B------:R-:W-:Y:S05]  /*10040*/  BSYNC B1 ;  /* 0x0000000000017941 */ /* 0x000fea0003800000 */
.L_x_301:
[----:B------:R-:W3:Y:S01]  /*10050*/  LDL R3, [R1+0x18] ;  /* 0x0000180001037983 */ /* 0x000ee20000100800 */
[----:B------:R-:W4:Y:S02]  /*10060*/  S2R R4, SR_TID.X ;  /* 0x0000000000047919 */ /* 0x000f240000002100 */
[----:B----4-:R-:W-:-:S04]  /*10070*/  LOP3.LUT R4, R4, 0x7f, RZ, 0xc0, !PT ;  /* 0x0000007f04047812 */ /* 0x010fc800078ec0ff */
[----:B------:R-:W-:-:S13]  /*10080*/  ISETP.NE.AND P0, PT, R4, RZ, PT ;  /* 0x000000ff0400720c */ /* 0x000fda0003f05270 */
[----:B0-----:R-:W-:-:S04]  /*10090*/  @!P0 IMAD.MOV.U32 R2, RZ, RZ, 0xa800 ;  /* 0x0000a800ff028424 */ /* 0x001fc800078e00ff */
[----:B------:R3:W-:Y:S02]  /*100a0*/  @!P0 SYNCS.ARRIVE.TRANS64 RZ, [R0+URZ+0x36850], R2 ;  /* 0x0368500200ff89a7 */ /* 0x0007e4000800003f */
[----:B---3--:R-:W-:-:S04]  /*100b0*/  PRMT R2, R3, 0x9910, RZ ;  /* 0x0000991003027816 */ /* 0x008fc800000000ff */
[----:B------:R-:W-:-:S13]  /*100c0*/  ISETP.NE.AND P0, PT, R2, 0x2, PT ;  /* 0x000000020200780c */ /* 0x000fda0003f05270 */
[----:B------:R-:W-:Y:S05]  /*100d0*/  @P0 BRA `(.L_x_303) ;  /* 0x0000000000040947 */ /* 0x000fea0003800000 */
[----:B------:R-:W-:Y:S01]  /*100e0*/  BPT.TRAP 0x1 ;  /* 0x000000040000795c */ /* 0x000fe20000300000 */
.L_x_303:
[----:B------:R-:W-:Y:S01]  /*100f0*/  LOP3.LUT P0, RZ, R18, 0x2, RZ, 0xc0, !PT ;  /* 0x0000000212ff7812 */ /* 0x000fe2000780c0ff */
[----:B------:R-:W-:-:S12]  /*10100*/  BSSY B1, `(.L_x_304) ;  /* 0x0000003000017945 */ /* 0x000fd80003800000 */
[----:B------:R-:W-:Y:S05]  /*10110*/  @P0 BRA `(.L_x_305) ;  /* 0x0000000000040947 */ /* 0x000fea0003800000 */
[----:B------:R-:W-:Y:S01]  /*10120*/  BPT.TRAP 0x1 ;  /* 0x000000040000795c */ /* 0x000fe20000300000 */
.L_x_305:
[----:B------:R-:W-:Y:S05]  /*10130*/  BSYNC B1 ;  /* 0x0000000000017941 */ /* 0x000fea0003800000 */
.L_x_304:
[----:B------:R-:W3:Y:S01]  /*10140*/  LDL R3, [R1+0x4] ;  /* 0x0000040001037983 */ /* 0x000ee20000100800 */
[----:B------:R-:W0:Y:S01]  /*10150*/  S2R R2, SR_CgaCtaId ;  /* 0x0000000000027919 */ /* 0x000e220000008800 */
[----:B------:R-:W4:Y:S01]  /*10160*/  S2R R4, SR_CgaCtaId ;  /* 0x0000000000047919 */ /* 0x000f220000008800 */
[----:B------:R-:W-:Y:S01]  /*10170*/  UIADD3 UR4, UP0, UR38, 0x470, URZ ;  /* 0x0000047026047890 */ /* 0x000fe2000ff1e03f */
[----:B------:R-:W-:Y:S01]  /*10180*/  PLOP3.LUT P0, PT, PT, PT, PT, 0x80, 0x0 ;  /* 0x000000000000781c */ /* 0x000fe20003f0f070 */
[----:B------:R-:W-:Y:S01]  /*10190*/  VIADD R0, R0, 0x36850 ;  /* 0x0003685000007836 */ /* 0x000fe20000000000 */
[----:B------:R-:W-:Y:S01]  /*101a0*/  UMOV UR6, 0x30000 ;  /* 0x0003000000067882 */ /* 0x000fe20000000000 */
[----:B------:R-:W-:Y:S01]  /*101b0*/  UIADD3.X UR5, URZ, UR39, URZ, UP0, !UPT ;  /* 0x000000273f057290 */ /* 0x000fe200087fe43f */
[----:B0-----:R-:W-:Y:S02]  /*101c0*/  LOP3.LUT R2, R2, 0x1, RZ, 0xc0, !PT ;  /* 0x0000000102027812 */ /* 0x001fe400078ec0ff */
[----:B----4-:R-:W-:-:S03]  /*101d0*/  LOP3.LUT R4, R4, 0x1, RZ, 0xc0, !PT ;  /* 0x0000000104047812 */ /* 0x010fc600078ec0ff */
[----:B------:R-:W-:-:S04]  /*101e0*/  IMAD R2, R2, 0xe00, RZ ;  /* 0x00000e0002027824 */ /* 0x000fc800078e02ff */
[----:B------:R-:W-:Y:S02]  /*101f0*/  IMAD R2, R19, 0x5400, R2 ;  /* 0x0000540013027824 */ /* 0x000fe400078e0202 */
[----:B------:R-:W-:-:S03]  /*10200*/  IMAD R4, R4, 0x38, RZ ;  /* 0x0000003804047824 */ /* 0x000fc600078e02ff */
[----:B------:R-:W-:Y:S01]  /*10210*/  LEA R2, R2, UR36, 0x1 ;  /* 0x0000002402027c11 */ /* 0x000fe2000f8e08ff */
[----:B------:R-:W-:Y:S01]  /*10220*/  UMOV UR14, 0x0 ;  /* 0x00000000000e7882 */ /* 0x000fe20000000000 */
[----:B------:R-:W-:Y:S01]  /*10230*/  UMOV UR15, 0x14f00000 ;  /* 0x14f00000000f7882 */ /* 0x000fe20000000000 */
[----:B------:R-:W-:Y:S01]  /*10240*/  UMOV UR10, URZ ;  /* 0x0000003f000a7c82 */ /* 0x000fe20008000000 */
[----:B---3--:R-:W-:Y:S02]  /*10250*/  IMAD R3, R3, 0x70, R4 ;  /* 0x0000007003037824 */ /* 0x008fe400078e0204 */
[----:B------:R-:W-:-:S07]  /*10260*/  VIADD R4, R2, 0x400 ;  /* 0x0000040002047836 */ /* 0x000fce0000000000 */
.L_x_306:
        /* <DEDUP_REMOVED lines=10> */
[----:B------:R-:W-:Y:S01]  /*10310*/  PLOP3.LUT P0, PT, PT, PT, PT, 0x80, 0x0 ;  /* 0x000000000000781c */ /* 0x000fe20003f0f070 */
[----:B------:R-:W-:Y:S01]  /*10320*/  VIADD R4, R2, 0x3c00 ;  /* 0x00003c0002047836 */ /* 0x000fe20000000000 */
[----:B------:R-:W-:Y:S01]  /*10330*/  UMOV UR6, 0x30000 ;  /* 0x0003000000067882 */ /* 0x000fe20000000000 */
[----:B------:R-:W-:Y:S01]  /*10340*/  UMOV UR14, 0x0 ;  /* 0x00000000000e7882 */ /* 0x000fe20000000000 */
[----:B------:R-:W-:Y:S01]  /*10350*/  UMOV UR15, 0x14f00000 ;  /* 0x14f00000000f7882 */ /* 0x000fe20000000000 */
[----:B------:R-:W-:-:S08]  /*10360*/  UMOV UR10, 0x40 ;  /* 0x00000040000a7882 */ /* 0x000fd00000000000 */
.L_x_307:
        /* <DEDUP_REMOVED lines=16> */
.L_x_308:
        /* <DEDUP_REMOVED lines=9> */
[----:B---3--:R-:W-:Y:S05]  /*10500*/  @P0 BRA.U.ANY `(.L_x_308) ;  /* 0xfffffffd00d80947 */ /* 0x008fea000393ffff */
.L_x_300:
[----:B------:R-:W-:Y:S05]  /*10510*/  BSYNC B0 ;  /* 0x0000000000007941 */ /* 0x000fea0003800000 */
.L_x_299:
[----:B------:R-:W3:Y:S01]  /*10520*/  LDL.LU R6, [R1+0x28] ;  /* 0x0000280001067983 */ /* 0x000ee20000300800 */
[----:B------:R-:W-:Y:S01]  /*10530*/  VIADD R19, R19, 0x1 ;  /* 0x0000000113137836 */ /* 0x000fe20000000000 */
[----:B------:R-:W-:Y:S02]  /*10540*/  ULDC UR4, c[0x0][0xc34] ;  /* 0x00030d0000047ab9 */ /* 0x000fe40000000800 */
[----:B-1----:R-:W4:Y:S04]  /*10550*/  LDL.LU R5, [R1] ;  /* 0x0000000001057983 */ /* 0x002f280000300800 */
[----:B------:R-:W5:Y:S01]  /*10560*/  LDL.LU R4, [R1+0x34] ;  /* 0x0000340001047983 */ /* 0x000f620000300800 */
[----:B------:R-:W-:-:S04]  /*10570*/  ISETP.NE.AND P0, PT, R19, 0x2, PT ;  /* 0x000000021300780c */ /* 0x000fc80003f05270 */
[----:B0-----:R-:W-:Y:S02]  /*10580*/  SEL R0, RZ, 0x1, P0 ;  /* 0x00000001ff007807 */ /* 0x001fe40000000000 */
[----:B------:R-:W-:Y:S01]  /*10590*/  SEL R19, R19, RZ, P0 ;  /* 0x000000ff13137207 */ /* 0x000fe20000000000 */
[----:B---3--:R-:W-:Y:S01]  /*105a0*/  VIADD R6, R6, UR37 ;  /* 0x0000002506067c36 */ /* 0x008fe20008000000 */
[----:B----4-:R-:W-:-:S04]  /*105b0*/  LOP3.LUT R5, R5, R0, RZ, 0x3c, !PT ;  /* 0x0000000005057212 */ /* 0x010fc800078e3cff */
[----:B------:R0:W-:Y:S01]  /*105c0*/  STL [R1+0x28], R6 ;  /* 0x0000280601007387 */ /* 0x0001e20000100800 */
[----:B------:R-:W-:Y:S01]  /*105d0*/  ISETP.GE.AND P1, PT, R6, UR4, PT ;  /* 0x0000000406007c0c */ /* 0x000fe2000bf26270 */
[----:B-----5:R-:W-:-:S05]  /*105e0*/  VIADD R4, R4, 0x1 ;  /* 0x0000000104047836 */ /* 0x020fca0000000000 */
[----:B------:R0:W-:Y:S04]  /*105f0*/  STL [R1+0x34], R4 ;  /* 0x0000340401007387 */ /* 0x0001e80000100800 */
[----:B------:R0:W-:Y:S03]  /*10600*/  STL [R1], R5 ;  /* 0x0000000501007387 */ /* 0x0001e60000100800 */
[----:B------:R-:W-:Y:S05]  /*10610*/  @!P1 BRA `(.L_x_309) ;  /* 0xffffffb800509947 */ /* 0x000fea000383ffff */
[----:B------:R-:W-:-:S07]  /*10620*/  LOP3.LUT R2, R4, 0x1, RZ, 0xc, !PT ;  /* 0x0000000104027812 */ /* 0x000fce00078e0cff */
.L_x_221:
[----:B0-----:R-:W0:Y:S01]  /*10630*/  S2R R3, SR_CgaCtaId ;  /* 0x0000000000037919 */ /* 0x001e220000008800 */
[----:B------:R-:W-:Y:S01]  /*10640*/  MOV R0, 0x400 ;  /* 0x0000040000007802 */ /* 0x000fe20000000f00 */
[----:B------:R-:W-:Y:S03]  /*10650*/  BSSY B0, `(.L_x_310) ;  /* 0x0000005000007945 */ /* 0x000fe60003800000 */
[----:B0-----:R-:W-:Y:S02]  /*10660*/  LEA R0, R3, R0, 0x18 ;  /* 0x0000000003007211 */ /* 0x001fe400078ec0ff */
[----:B------:R-:W-:-:S04]  /*10670*/  SHF.L.U32 R3, R2, 0x1f, RZ ;  /* 0x0000001f02037819 */ /* 0x000fc800000006ff */
[----:B------:R-:W0:Y:S02]  /*10680*/  SYNCS.PHASECHK.TRANS64.TRYWAIT P0, [R0+URZ+0x36820], R3 ;  /* 0x03682003000075a7 */ /* 0x000e24000800017f */
[----:B0-----:R-:W-:Y:S05]  /*10690*/  @!P0 BRA `(.L_x_311) ;  /* 0x00000014002c8947 */ /* 0x001fea0003800000 */
.L_x_355:
[----:B------:R-:W-:Y:S05]  /*106a0*/  BSYNC B0 ;  /* 0x0000000000007941 */ /* 0x000fea0003800000 */
.L_x_310:
[----:B------:R-:W-:-:S03]  /*106b0*/  UMOV UR4, 0xffffffff ;  /* 0xffffffff00047882 */ /* 0x000fc60000000000 */
[----:B------:R-:W-:Y:S05]  /*106c0*/  BRA.DIV UR4, `(.L_x_312) ;  /* 0x0000001604347947 */ /* 0x000fea000b800000 */
[----:B------:R-:W1:Y:S02]  /*106d0*/  S2R R2, SR_TID.X ;  /* 0x0000000000027919 */ /* 0x000e640000002100 */
[----:B-1----:R-:W-:-:S04]  /*106e0*/  SHF.R.U32.HI R2, RZ, 0x5, R2 ;  /* 0x00000005ff027819 */ /* 0x002fc80000011602 */
[----:B------:R-:W-:-:S05]  /*106f0*/  LOP3.LUT R2, R2, 0x3, RZ, 0xc0, !PT ;  /* 0x0000000302027812 */ /* 0x000fca00078ec0ff */
[----:B------:R1:W3:Y:S02]  /*10700*/  SHFL.IDX PT, R14, R2, RZ, 0x1f ;  /* 0x00001fff020e7589 */ /* 0x0002e400000e0000 */
.L_x_358:
[----:B---3--:R-:W-:Y:S01]  /*10710*/  ISETP.NE.AND P0, PT, R14, RZ, PT ;  /* 0x000000ff0e00720c */ /* 0x008fe20003f05270 */
[----:B------:R-:W-:-:S12]  /*10720*/  BSSY B0, `(.L_x_313) ;  /* 0x0000025000007945 */ /* 0x000fd80003800000 */
[----:B------:R-:W-:Y:S05]  /*10730*/  @P0 BRA `(.L_x_314) ;  /* 0x00000000008c0947 */ /* 0x000fea0003800000 */
[----:B------:R-:W-:-:S03]  /*10740*/  UMOV UR4, 0xffffffff ;  /* 0xffffffff00047882 */ /* 0x000fc60000000000 */
[----:B------:R-:W-:Y:S05]  /*10750*/  BRA.DIV UR4, `(.L_x_315) ;  /* 0x0000001604447947 */ /* 0x000fea000b800000 */
[----:B------:R-:W-:-:S13]  /*10760*/  ELECT P6, URZ, PT ;  /* 0x00000000003f782f */ /* 0x000fda00038c0000 */
.L_x_361:
[----:B------:R-:W-:Y:S05]  /*10770*/  @!P6 BRA `(.L_x_314) ;  /* 0x00000000007ce947 */ /* 0x000fea0003800000 */
[----:B-1----:R-:W3:Y:S02]  /*10780*/  LDL.LU R2, [R1+0x2c] ;  /* 0x00002c0001027983 */ /* 0x002ee40000300800 */
[----:B---3--:R-:W-:-:S04]  /*10790*/  LOP3.LUT R2, R2, 0x2, RZ, 0xfc, !PT ;  /* 0x0000000202027812 */ /* 0x008fc800078efcff */
[----:B------:R-:W-:-:S13]  /*107a0*/  ISETP.NE.AND P2, PT, R2, 0x3, PT ;  /* 0x000000030200780c */ /* 0x000fda0003f45270 */
[----:B------:R-:W-:Y:S05]  /*107b0*/  @!P2 BRA `(.L_x_316) ;  /* 0x000000000004a947 */ /* 0x000fea0003800000 */
[----:B------:R-:W-:Y:S01]  /*107c0*/  BPT.TRAP 0x1 ;  /* 0x000000040000795c */ /* 0x000fe20000300000 */
.L_x_316:
[----:B------:R-:W3:Y:S01]  /*107d0*/  LDL.LU R7, [R1] ;  /* 0x0000000001077983 */ /* 0x000ee20000300800 */
[----:B------:R-:W-:Y:S02]  /*107e0*/  VIADD R2, R0, 0x36840 ;  /* 0x0003684000027836 */ /* 0x000fe40000000000 */
[C---:B0-----:R-:W-:Y:S02]  /*107f0*/  VIADD R3, R19.reuse, 0x1 ;  /* 0x0000000113037836 */ /* 0x041fe40000000000 */
[----:B------:R-:W-:-:S03]  /*10800*/  IMAD R6, R19, 0x8, R2 ;  /* 0x0000000813067824 */ /* 0x000fc600078e0202 */
[----:B------:R-:W-:-:S04]  /*10810*/  ISETP.NE.AND P1, PT, R3, 0x2, PT ;  /* 0x000000020300780c */ /* 0x000fc80003f25270 */
[----:B------:R-:W-:Y:S02]  /*10820*/  SEL R4, RZ, 0x1, P1 ;  /* 0x00000001ff047807 */ /* 0x000fe40000800000 */
[----:B------:R-:W-:Y:S02]  /*10830*/  SEL R3, R3, RZ, P1 ;  /* 0x000000ff03037207 */ /* 0x000fe40000800000 */
[C---:B---3--:R-:W-:Y:S02]  /*10840*/  SHF.L.U32 R5, R7.reuse, 0x1f, RZ ;  /* 0x0000001f07057819 */ /* 0x048fe400000006ff */
[----:B------:R-:W-:Y:S01]  /*10850*/  LOP3.LUT R4, R7, R4, RZ, 0x3c, !PT ;  /* 0x0000000407047212 */ /* 0x000fe200078e3cff */
[----:B------:R-:W-:Y:S01]  /*10860*/  IMAD R7, R3, 0x8, R2 ;  /* 0x0000000803077824 */ /* 0x000fe200078e0202 */
[----:B------:R-:W0:Y:S02]  /*10870*/  SYNCS.PHASECHK.TRANS64.TRYWAIT P0, [R6+URZ], R5 ;  /* 0x00000005060075a7 */ /* 0x000e24000800017f */
[----:B------:R-:W-:Y:S01]  /*10880*/  SHF.L.U32 R2, R4, 0x1f, RZ ;  /* 0x0000001f04027819 */ /* 0x000fe200000006ff */
[----:B0-----:R-:W-:Y:S06]  /*10890*/  @!P0 BRA `(.L_x_317) ;  /* 0x0000001400148947 */ /* 0x001fec0003800000 */
.L_x_362:
[----:B------:R-:W1:Y:S02]  /*108a0*/  SYNCS.PHASECHK.TRANS64.TRYWAIT P0, [R7+URZ], R2 ;  /* 0x00000002070075a7 */ /* 0x000e64000800017f */
[----:B-1----:R-:W-:Y:S05]  /*108b0*/  @!P0 BRA `(.L_x_318) ;  /* 0x0000001400208947 */ /* 0x002fea0003800000 */
.L_x_363:
[----:B------:R-:W-:Y:S05]  /*108c0*/  @!P2 BRA `(.L_x_319) ;  /* 0x000000000004a947 */ /* 0x000fea0003800000 */
[----:B------:R-:W-:Y:S01]  /*108d0*/  BPT.TRAP 0x1 ;  /* 0x000000040000795c */ /* 0x000fe20000300000 */
.L_x_319:
[----:B------:R-:W-:-:S04]  /*108e0*/  VIADD R0, R0, 0x36860 ;  /* 0x0003686000007836 */ /* 0x000fc80000000000 */
[----:B------:R-:W-:-:S04]  /*108f0*/  IMAD R4, R19, 0x8, R0 ;  /* 0x0000000813047824 */ /* 0x000fc800078e0200 */
[----:B------:R-:W3:Y:S02]  /*10900*/  SYNCS.PHASECHK.TRANS64.TRYWAIT P0, [R4+URZ], R5 ;  /* 0x00000005040075a7 */ /* 0x000ee4000800017f */
[----:B---3--:R-:W-:Y:S05]  /*10910*/  @!P0 BRA `(.L_x_320) ;  /* 0x00000014001c8947 */ /* 0x008fea0003800000 */
.L_x_364:
[----:B------:R-:W-:-:S07]  /*10920*/  IMAD R3, R3, 0x8, R0 ;  /* 0x0000000803037824 */ /* 0x000fce00078e0200 */
.L_x_321:
[----:B----4-:R4:W0:Y:S02]  /*10930*/  SYNCS.PHASECHK.TRANS64.TRYWAIT P0, [R3+URZ], R2 ;  /* 0x00000002030075a7 */ /* 0x010824000800017f */
[----:B0-----:R-:W-:Y:S05]  /*10940*/  @!P0 NANOSLEEP.SYNCS 0x989680 ;  /* 0x009896800000895d */ /* 0x001fea0003900000 */
[----:B------:R-:W0:Y:S02]  /*10950*/  @!P0 SYNCS.PHASECHK.TRANS64 P0, [R3+URZ], R2 ;  /* 0x00000002030085a7 */ /* 0x000e24000800007f */
[----:B0-----:R-:W-:Y:S05]  /*10960*/  @!P0 BRA `(.L_x_321) ;  /* 0xfffffffc00f08947 */ /* 0x001fea000383ffff */
.L_x_314:
[----:B------:R-:W-:Y:S05]  /*10970*/  BSYNC B0 ;  /* 0x0000000000007941 */ /* 0x000fea0003800000 */
.L_x_313:
[----:B------:R-:W-:Y:S05]  /*10980*/  EXIT ;  /* 0x000000000000794d */ /* 0x000fea0003800000 */
.L_x_189:
[----:B0-----:R-:W-:-:S04]  /*10990*/  IMAD.U32 R3, RZ, RZ, UR37 ;  /* 0x00000025ff037e24 */ /* 0x001fc8000f8e00ff */
[----:B------:R0:W1:Y:S03]  /*109a0*/  SYNCS.PHASECHK.TRANS64.TRYWAIT P1, [R3+URZ+0x36800], R0 ;  /* 0x03680000030075a7 */ /* 0x000066000802017f */
[----:B-1----:R-:W-:Y:S05]  /*109b0*/  @!P1 NANOSLEEP.SYNCS 0x989680 ;  /* 0x009896800000995d */ /* 0x002fea0003900000 */
[----:B------:R-:W1:Y:S02]  /*109c0*/  @!P1 SYNCS.PHASECHK.TRANS64 P1, [R3+URZ+0x36800], R0 ;  /* 0x03680000030095a7 */ /* 0x000e64000802007f */
[----:B-1----:R-:W-:Y:S05]  /*109d0*/  @!P1 BRA `(.L_x_189) ;  /* 0xfffffffc00ec9947 */ /* 0x002fea000383ffff */
[----:B------:R-:W-:Y:S05]  /*109e0*/  BRA `(.L_x_322) ;  /* 0xffffff0c00307947 */ /* 0x000fea000383ffff */
.L_x_193:
[----:B-1----:R1:W2:Y:S02]  /*109f0*/  SYNCS.PHASECHK.TRANS64.TRYWAIT P1, [R2+URZ+0x36830], R3 ;  /* 0x03683003020075a7 */ /* 0x0022a4000802017f */
[----:B--2---:R-:W-:Y:S05]  /*10a00*/  @!P1 NANOSLEEP.SYNCS 0x989680 ;  /* 0x009896800000995d */ /* 0x004fea0003900000 */
[----:B------:R-:W2:Y:S02]  /*10a10*/  @!P1 SYNCS.PHASECHK.TRANS64 P1, [R2+URZ+0x36830], R3 ;  /* 0x03683003020095a7 */ /* 0x000ea4000802007f */
[----:B--2---:R-:W-:Y:S05]  /*10a20*/  @!P1 BRA `(.L_x_193) ;  /* 0xfffffffc00f09947 */ /* 0x004fea000383ffff */
[----:B------:R-:W-:Y:S05]  /*10a30*/  BRA `(.L_x_192) ;  /* 0xffffff0c004c7947 */ /* 0x000fea000383ffff */
.L_x_199:
[----:B-1----:R-:W-:-:S04]  /*10a40*/  IMAD.U32 R3, RZ, RZ, UR38 ;  /* 0x00000026ff037e24 */ /* 0x002fc8000f8e00ff */
[----:B------:R1:W2:Y:S03]  /*10a50*/  SYNCS.PHASECHK.TRANS64.TRYWAIT P1, [R3+URZ+0x36830], R0 ;  /* 0x03683000030075a7 */ /* 0x0002a6000802017f */
[----:B--2---:R-:W-:Y:S05]  /*10a60*/  @!P1 NANOSLEEP.SYNCS 0x989680 ;  /* 0x009896800000995d */ /* 0x004fea0003900000 */
[----:B------:R-:W2:Y:S02]  /*10a70*/  @!P1 SYNCS.PHASECHK.TRANS64 P1, [R3+URZ+0x36830], R0 ;  /* 0x03683000030095a7 */ /* 0x000ea4000802007f */
[----:B--2---:R-:W-:Y:S05]  /*10a80*/  @!P1 BRA `(.L_x_199) ;  /* 0xfffffffc00ec9947 */ /* 0x004fea000383ffff */
[----:B------:R-:W-:Y:S05]  /*10a90*/  BRA `(.L_x_198) ;  /* 0xffffff4800f07947 */ /* 0x000fea000383ffff */
.L_x_203:
[----:B-1----:R-:W-:-:S04]  /*10aa0*/  IMAD.U32 R3, RZ, RZ, UR7 ;  /* 0x00000007ff037e24 */ /* 0x002fc8000f8e00ff */
[----:B------:R1:W2:Y:S03]  /*10ab0*/  SYNCS.PHASECHK.TRANS64.TRYWAIT P1, [R3+URZ+0x36850], R0 ;  /* 0x03685000030075a7 */ /* 0x0002a6000802017f */
[----:B--2---:R-:W-:Y:S05]  /*10ac0*/  @!P1 NANOSLEEP.SYNCS 0x989680 ;  /* 0x009896800000995d */ /* 0x004fea0003900000 */
[----:B------:R-:W2:Y:S02]  /*10ad0*/  @!P1 SYNCS.PHASECHK.TRANS64 P1, [R3+URZ+0x36850], R0 ;  /* 0x03685000030095a7 */ /* 0x000ea4000802007f */
[----:B--2---:R-:W-:Y:S05]  /*10ae0*/  @!P1 BRA `(.L_x_203) ;  /* 0xfffffffc00ec9947 */ /* 0x004fea000383ffff */
[----:B------:R-:W-:Y:S05]  /*10af0*/  BRA `(.L_x_202) ;  /* 0xffffff7000647947 */ /* 0x000fea000383ffff */
.L_x_210:
[----:B-1----:R-:W-:-:S04]  /*10b00*/  IMAD.U32 R7, RZ, RZ, UR9 ;  /* 0x00000009ff077e24 */ /* 0x002fc8000f8e00ff */
[----:B------:R1:W2:Y:S03]  /*10b10*/  SYNCS.PHASECHK.TRANS64.TRYWAIT P1, [R7+URZ+0x36850], R2 ;  /* 0x03685002070075a7 */ /* 0x0002a6000802017f */
[----:B--2---:R-:W-:Y:S05]  /*10b20*/  @!P1 NANOSLEEP.SYNCS 0x989680 ;  /* 0x009896800000995d */ /* 0x004fea0003900000 */
[----:B------:R-:W2:Y:S02]  /*10b30*/  @!P1 SYNCS.PHASECHK.TRANS64 P1, [R7+URZ+0x36850], R2 ;  /* 0x03685002070095a7 */ /* 0x000ea4000802007f */
[----:B--2---:R-:W-:Y:S05]  /*10b40*/  @!P1 BRA `(.L_x_210) ;  /* 0xfffffffc00ec9947 */ /* 0x004fea000383ffff */
[----:B------:R-:W-:Y:S05]  /*10b50*/  BRA `(.L_x_209) ;  /* 0xffffff8c00347947 */ /* 0x000fea000383ffff */
.L_x_225:
[----:B------:R-:W0:Y:S01]  /*10b60*/  S2R R5, SR_TID.X ;  /* 0x0000000000057919 */ /* 0x000e220000002100 */
[----:B------:R-:W-:Y:S01]  /*10b70*/  BSSY B0, `(.L_x_323) ;  /* 0x000000a000007945 */ /* 0x000fe20003800000 */
[----:B------:R-:W-:Y:S02]  /*10b80*/  IMAD.MOV.U32 R12, RZ, RZ, RZ ;  /* 0x000000ffff0c7224 */ /* 0x000fe400078e00ff */
[----:B------:R-:W-:Y:S02]  /*10b90*/  IMAD.MOV.U32 R11, RZ, RZ, 0x1f ;  /* 0x0000001fff0b7424 */ /* 0x000fe400078e00ff */
[----:B------:R-:W-:Y:S01]  /*10ba0*/  IMAD.MOV.U32 R15, RZ, RZ, -0x1 ;  /* 0xffffffffff0f7424 */ /* 0x000fe200078e00ff */
[----:B0-----:R-:W-:-:S04]  /*10bb0*/  SHF.R.U32.HI R5, RZ, 0x5, R5 ;  /* 0x00000005ff057819 */ /* 0x001fc80000011605 */
[----:B------:R-:W-:-:S05]  /*10bc0*/  LOP3.LUT R5, R5, 0x3, RZ, 0xc0, !PT ;  /* 0x0000000305057812 */ /* 0x000fca00078ec0ff */
[----:B------:R-:W-:-:S07]  /*10bd0*/  IMAD.MOV.U32 R13, RZ, RZ, R5 ;  /* 0x000000ffff0d7224 */ /* 0x000fce00078e0005 */
[----:B-1----:R-:W-:Y:S05]  /*10be0*/  WARPSYNC.COLLECTIVE R15, `(.L_x_324) ;  /* 0x000000000f087348 */ /* 0x002fea0003c00000 */
[----:B------:R0:W2:Y:S02]  /*10bf0*/  SHFL.IDX P6, R14, R13, R12, R11 ;  /* 0x0000000c0d0e7389 */ /* 0x0000a400000c000b */
[----:B012---:R-:W-:Y:S01]  /*10c00*/  ENDCOLLECTIVE ;  /* 0x000000000000791b */ /* 0x007fe20003800000 */
.L_x_324:
[----:B------:R-:W-:Y:S05]  /*10c10*/  BSYNC B0 ;  /* 0x0000000000007941 */ /* 0x000fea0003800000 */
.L_x_323:
[----:B------:R-:W-:Y:S05]  /*10c20*/  BRA `(.L_x_325) ;  /* 0xffffffb800987947 */ /* 0x000fea000383ffff */
.L_x_227:
[----:B------:R-:W-:Y:S01]  /*10c30*/  BSSY B0, `(.L_x_326) ;  /* 0x0000006000007945 */ /* 0x000fe20003800000 */
[----:B------:R-:W-:-:S07]  /*10c40*/  IMAD.MOV.U32 R15, RZ, RZ, -0x1 ;  /* 0xffffffffff0f7424 */ /* 0x000fce00078e00ff */
[----:B01----:R-:W-:Y:S05]  /*10c50*/  WARPSYNC.COLLECTIVE R15, `(.L_x_327) ;  /* 0x000000000f0c7348 */ /* 0x003fea0003c00000 */
[----:B------:R-:W-:Y:S02]  /*10c60*/  ELECT P6, UR62, PT ;  /* 0x00000000003e782f */ /* 0x000fe400038c0000 */
[----:B------:R-:W-:Y:S01]  /*10c70*/  MOV R14, UR62 ;  /* 0x0000003e000e7c02 */ /* 0x000fe20008000f00 */
[----:B01----:R-:W-:Y:S10]  /*10c80*/  ENDCOLLECTIVE ;  /* 0x000000000000791b */ /* 0x003ff40003800000 */
.L_x_327:
[----:B------:R-:W-:Y:S05]  /*10c90*/  BSYNC B0 ;  /* 0x0000000000007941 */ /* 0x000fea0003800000 */
.L_x_326:
[----:B------:R-:W-:Y:S05]  /*10ca0*/  BRA `(.L_x_328) ;  /* 0xffffffb800987947 */ /* 0x000fea000383ffff */
.L_x_229:
[----:B---3--:R3:W4:Y:S02]  /*10cb0*/  SYNCS.PHASECHK.TRANS64.TRYWAIT P0, [R2+URZ+0x36840], R3 ;  /* 0x03684003020075a7 */ /* 0x008724000800017f */
[----:B----4-:R-:W-:Y:S05]  /*10cc0*/  @!P0 NANOSLEEP.SYNCS 0x989680 ;  /* 0x009896800000895d */ /* 0x010fea0003900000 */
[----:B------:R-:W4:Y:S02]  /*10cd0*/  @!P0 SYNCS.PHASECHK.TRANS64 P0, [R2+URZ+0x36840], R3 ;  /* 0x03684003020085a7 */ /* 0x000f24000800007f */
[----:B----4-:R-:W-:Y:S05]  /*10ce0*/  @!P0 BRA `(.L_x_229) ;  /* 0xfffffffc00f08947 */ /* 0x010fea000383ffff */
[----:B------:R-:W-:Y:S05]  /*10cf0*/  BRA `(.L_x_329) ;  /* 0xffffffb800f07947 */ /* 0x000fea000383ffff */
.L_x_233:
        /* <DEDUP_REMOVED lines=8> */
.L_x_330:
[----:B------:R-:W-:Y:S01]  /*10d80*/  IMAD.MOV.U32 R13, RZ, RZ, R0 ;  /* 0x000000ffff0d7224 */ /* 0x000fe200078e0000 */
[----:B------:R-:W-:Y:S01]  /*10d90*/  LOP3.LUT R7, R7, 0x7f, RZ, 0xc0, !PT ;  /* 0x0000007f07077812 */ /* 0x000fe200078ec0ff */
[----:B------:R-:W-:-:S07]  /*10da0*/  IMAD.MOV.U32 R6, RZ, RZ, R14 ;  /* 0x000000ffff067224 */ /* 0x000fce00078e000e */
[----:B------:R-:W-:Y:S05]  /*10db0*/  WARPSYNC.COLLECTIVE R15, `(.L_x_331) ;  /* 0x000000000f087348 */ /* 0x000fea0003c00000 */
[----:B------:R0:W1:Y:S02]  /*10dc0*/  SHFL.IDX P6, R14, R13, R12, R11 ;  /* 0x0000000c0d0e7389 */ /* 0x00006400000c000b */
[----:B01----:R-:W-:Y:S01]  /*10dd0*/  ENDCOLLECTIVE ;  /* 0x000000000000791b */ /* 0x003fe20003800000 */
.L_x_331:
        /* <DEDUP_REMOVED lines=25> */
.L_x_332:
[----:B------:R-:W-:Y:S02]  /*10f70*/  IMAD.MOV.U32 R13, RZ, RZ, R0 ;  /* 0x000000ffff0d7224 */ /* 0x000fe400078e0000 */
[----:B------:R-:W-:-:S07]  /*10f80*/  IMAD.MOV.U32 R6, RZ, RZ, R14 ;  /* 0x000000ffff067224 */ /* 0x000fce00078e000e */
[----:B------:R-:W-:Y:S05]  /*10f90*/  WARPSYNC.COLLECTIVE R15, `(.L_x_333) ;  /* 0x000000000f087348 */ /* 0x000fea0003c00000 */
[----:B------:R0:W1:Y:S02]  /*10fa0*/  SHFL.IDX P6, R14, R13, R12, R11 ;  /* 0x0000000c0d0e7389 */ /* 0x00006400000c000b */
[----:B01----:R-:W-:Y:S01]  /*10fb0*/  ENDCOLLECTIVE ;  /* 0x000000000000791b */ /* 0x003fe20003800000 */
.L_x_333:
[----:B------:R-:W-:Y:S01]  /*10fc0*/  ULDC.64 UR4, c[0x0][0x208] ;  /* 0x0000820000047ab9 */ /* 0x000fe20000000a00 */
[----:B------:R-:W-:Y:S02]  /*10fd0*/  IMAD.MOV.U32 R13, RZ, RZ, R2 ;  /* 0x000000ffff0d7224 */ /* 0x000fe400078e0002 */
[----:B------:R-:W-:Y:S02]  /*10fe0*/  IMAD.MOV.U32 R12, RZ, RZ, 0x2 ;  /* 0x00000002ff0c7424 */ /* 0x000fe400078e00ff */
[----:B------:R-:W-:-:S05]  /*10ff0*/  IMAD.MOV.U32 R5, RZ, RZ, R14 ;  /* 0x000000ffff057224 */ /* 0x000fca00078e000e */
[----:B------:R-:W-:-:S05]  /*11000*/  @!P2 LEA R5, P4, R10, R5, 0x1 ;  /* 0x000000050a05a211 */ /* 0x000fca00078808ff */
[----:B------:R-:W-:-:S04]  /*11010*/  @!P2 IMAD.X R6, RZ, RZ, R6, P4 ;  /* 0x000000ffff06a224 */ /* 0x000fc800020e0606 */
        /* <DEDUP_REMOVED lines=13> */
.L_x_334:
[----:B------:R-:W-:Y:S02]  /*110f0*/  IMAD.MOV.U32 R13, RZ, RZ, R0 ;  /* 0x000000ffff0d7224 */ /* 0x000fe400078e0000 */
[----:B------:R-:W-:-:S07]  /*11100*/  IMAD.MOV.U32 R6, RZ, RZ, R14 ;  /* 0x000000ffff067224 */ /* 0x000fce00078e000e */
[----:B------:R-:W-:Y:S05]  /*11110*/  WARPSYNC.COLLECTIVE R15, `(.L_x_335) ;  /* 0x000000000f087348 */ /* 0x000fea0003c00000 */
[----:B------:R0:W1:Y:S02]  /*11120*/  SHFL.IDX P6, R14, R13, R12, R11 ;  /* 0x0000000c0d0e7389 */ /* 0x00006400000c000b */
[----:B01----:R-:W-:Y:S01]  /*11130*/  ENDCOLLECTIVE ;  /* 0x000000000000791b */ /* 0x003fe20003800000 */
.L_x_335:
        /* <DEDUP_REMOVED lines=19> */
.L_x_336:
[----:B------:R-:W-:Y:S02]  /*11270*/  IMAD.MOV.U32 R13, RZ, RZ, R0 ;  /* 0x000000ffff0d7224 */ /* 0x000fe400078e0000 */
[----:B------:R-:W-:-:S07]  /*11280*/  IMAD.MOV.U32 R6, RZ, RZ, R14 ;  /* 0x000000ffff067224 */ /* 0x000fce00078e000e */
[----:B------:R-:W-:Y:S05]  /*11290*/  WARPSYNC.COLLECTIVE R15, `(.L_x_337) ;  /* 0x000000000f087348 */ /* 0x000fea0003c00000 */
[----:B------:R0:W1:Y:S02]  /*112a0*/  SHFL.IDX P6, R14, R13, R12, R11 ;  /* 0x0000000c0d0e7389 */ /* 0x00006400000c000b */
[----:B01----:R-:W-:Y:S01]  /*112b0*/  ENDCOLLECTIVE ;  /* 0x000000000000791b */ /* 0x003fe20003800000 */
.L_x_337:
        /* <DEDUP_REMOVED lines=19> */
.L_x_338:
[----:B------:R-:W-:Y:S02]  /*113f0*/  IMAD.MOV.U32 R13, RZ, RZ, R0 ;  /* 0x000000ffff0d7224 */ /* 0x000fe400078e0000 */
[----:B------:R-:W-:-:S07]  /*11400*/  IMAD.MOV.U32 R6, RZ, RZ, R14 ;  /* 0x000000ffff067224 */ /* 0x000fce00078e000e */
[----:B------:R-:W-:Y:S05]  /*11410*/  WARPSYNC.COLLECTIVE R15, `(.L_x_339) ;  /* 0x000000000f087348 */ /* 0x000fea0003c00000 */
[----:B------:R0:W1:Y:S02]  /*11420*/  SHFL.IDX P6, R14, R13, R12, R11 ;  /* 0x0000000c0d0e7389 */ /* 0x00006400000c000b */
[----:B01----:R-:W-:Y:S01]  /*11430*/  ENDCOLLECTIVE ;  /* 0x000000000000791b */ /* 0x003fe20003800000 */
.L_x_339:
        /* <DEDUP_REMOVED lines=19> */
.L_x_340:
[----:B------:R-:W-:Y:S02]  /*11570*/  IMAD.MOV.U32 R13, RZ, RZ, R0 ;  /* 0x000000ffff0d7224 */ /* 0x000fe400078e0000 */
[----:B------:R-:W-:-:S07]  /*11580*/  IMAD.MOV.U32 R6, RZ, RZ, R14 ;  /* 0x000000ffff067224 */ /* 0x000fce00078e000e */
[----:B------:R-:W-:Y:S05]  /*11590*/  WARPSYNC.COLLECTIVE R15, `(.L_x_341) ;  /* 0x000000000f087348 */ /* 0x000fea0003c00000 */
[----:B------:R0:W1:Y:S02]  /*115a0*/  SHFL.IDX P6, R14, R13, R12, R11 ;  /* 0x0000000c0d0e7389 */ /* 0x00006400000c000b */
[----:B01----:R-:W-:Y:S01]  /*115b0*/  ENDCOLLECTIVE ;  /* 0x000000000000791b */ /* 0x003fe20003800000 */
.L_x_341:
        /* <DEDUP_REMOVED lines=19> */
.L_x_342:
[----:B------:R-:W-:Y:S02]  /*116f0*/  IMAD.MOV.U32 R13, RZ, RZ, R0 ;  /* 0x000000ffff0d7224 */ /* 0x000fe400078e0000 */
[----:B------:R-:W-:-:S07]  /*11700*/  IMAD.MOV.U32 R6, RZ, RZ, R14 ;  /* 0x000000ffff067224 */ /* 0x000fce00078e000e */
[----:B------:R-:W-:Y:S05]  /*11710*/  WARPSYNC.COLLECTIVE R15, `(.L_x_343) ;  /* 0x000000000f087348 */ /* 0x000fea0003c00000 */
[----:B------:R0:W1:Y:S02]  /*11720*/  SHFL.IDX P6, R14, R13, R12, R11 ;  /* 0x0000000c0d0e7389 */ /* 0x00006400000c000b */
[----:B01----:R-:W-:Y:S01]  /*11730*/  ENDCOLLECTIVE ;  /* 0x000000000000791b */ /* 0x003fe20003800000 */
.L_x_343:
[----:B------:R-:W-:Y:S01]  /*11740*/  ULDC.64 UR4, c[0x0][0x208] ;  /* 0x0000820000047ab9 */ /* 0x000fe20000000a00 */
[----:B------:R-:W-:Y:S02]  /*11750*/  IMAD.MOV.U32 R13, RZ, RZ, R2 ;  /* 0x000000ffff0d7224 */ /* 0x000fe400078e0002 */
[----:B------:R-:W-:Y:S02]  /*11760*/  IMAD.MOV.U32 R12, RZ, RZ, 0x7 ;  /* 0x00000007ff0c7424 */ /* 0x000fe400078e00ff */
[----:B------:R-:W-:-:S05]  /*11770*/  IMAD.MOV.U32 R5, RZ, RZ, R14 ;  /* 0x000000ffff057224 */ /* 0x000fca00078e000e */
[----:B------:R-:W-:-:S05]  /*11780*/  @!P2 LEA R5, P4, R10, R5, 0x1 ;  /* 0x000000050a05a211 */ /* 0x000fca00078808ff */
[----:B------:R-:W-:-:S04]  /*11790*/  @!P2 IMAD.X R6, RZ, RZ, R6, P4 ;  /* 0x000000ffff06a224 */ /* 0x000fc800020e0606 */
[----:B------:R-:W-:Y:S02]  /*117a0*/  @!P2 IMAD.MOV.U32 R7, RZ, RZ, R6 ;  /* 0x000000ffff07a224 */ /* 0x000fe400078e0006 */
        /* <DEDUP_REMOVED lines=10> */
.L_x_344:
[----:B------:R-:W-:Y:S02]  /*11850*/  IMAD.MOV.U32 R13, RZ, RZ, R0 ;  /* 0x000000ffff0d7224 */ /* 0x000fe400078e0000 */
[----:B------:R-:W-:-:S07]  /*11860*/  IMAD.MOV.U32 R5, RZ, RZ, R14 ;  /* 0x000000ffff057224 */ /* 0x000fce00078e000e */
[----:B------:R-:W-:Y:S05]  /*11870*/  WARPSYNC.COLLECTIVE R15, `(.L_x_345) ;  /* 0x000000000f087348 */ /* 0x000fea0003c00000 */
[----:B------:R0:W1:Y:S02]  /*11880*/  SHFL.IDX P6, R14, R13, R12, R11 ;  /* 0x0000000c0d0e7389 */ /* 0x00006400000c000b */
[----:B01----:R-:W-:Y:S01]  /*11890*/  ENDCOLLECTIVE ;  /* 0x000000000000791b */ /* 0x003fe20003800000 */
.L_x_345:
[----:B------:R-:W-:Y:S01]  /*118a0*/  IMAD.MOV.U32 R0, RZ, RZ, R14 ;  /* 0x000000ffff007224 */ /* 0x000fe200078e000e */
[----:B------:R-:W-:Y:S06]  /*118b0*/  BRA `(.L_x_346) ;  /* 0xffffffbc00907947 */ /* 0x000fec000383ffff */
.L_x_237:
[----:B0-----:R-:W-:-:S04]  /*118c0*/  IMAD.U32 R2, RZ, RZ, UR36 ;  /* 0x00000024ff027e24 */ /* 0x001fc8000f8e00ff */
[----:B------:R0:W2:Y:S03]  /*118d0*/  SYNCS.PHASECHK.TRANS64.TRYWAIT P0, [R2+URZ+0x36820], R0 ;  /* 0x03682000020075a7 */ /* 0x0000a6000800017f */
[----:B--2---:R-:W-:Y:S05]  /*118e0*/  @!P0 NANOSLEEP.SYNCS 0x989680 ;  /* 0x009896800000895d */ /* 0x004fea0003900000 */
[----:B------:R-:W2:Y:S02]  /*118f0*/  @!P0 SYNCS.PHASECHK.TRANS64 P0, [R2+URZ+0x36820], R0 ;  /* 0x03682000020085a7 */ /* 0x000ea4000800007f */
[----:B--2---:R-:W-:Y:S05]  /*11900*/  @!P0 BRA `(.L_x_237) ;  /* 0xfffffffc00ec8947 */ /* 0x004fea000383ffff */
[----:B------:R-:W-:Y:S05]  /*11910*/  BRA `(.L_x_347) ;  /* 0xffffffbc00e47947 */ /* 0x000fea000383ffff */
.L_x_244:
[----:B--2---:R2:W3:Y:S02]  /*11920*/  SYNCS.PHASECHK.TRANS64.TRYWAIT P0, [R3+URZ+0x36840], R2 ;  /* 0x03684002030075a7 */ /* 0x0044e4000800017f */
[----:B---3--:R-:W-:Y:S05]  /*11930*/  @!P0 NANOSLEEP.SYNCS 0x989680 ;  /* 0x009896800000895d */ /* 0x008fea0003900000 */
[----:B------:R-:W3:Y:S02]  /*11940*/  @!P0 SYNCS.PHASECHK.TRANS64 P0, [R3+URZ+0x36840], R2 ;  /* 0x03684002030085a7 */ /* 0x000ee4000800007f */
[----:B---3--:R-:W-:Y:S05]  /*11950*/  @!P0 BRA `(.L_x_244) ;  /* 0xfffffffc00f08947 */ /* 0x008fea000383ffff */
[----:B------:R-:W-:Y:S05]  /*11960*/  BRA `(.L_x_348) ;  /* 0xffffffc000947947 */ /* 0x000fea000383ffff */
.L_x_252:
[----:B0-----:R0:W1:Y:S02]  /*11970*/  SYNCS.PHASECHK.TRANS64.TRYWAIT P0, [R2+URZ+0x36860], R3 ;  /* 0x03686003020075a7 */ /* 0x001064000800017f */
[----:B-1----:R-:W-:Y:S05]  /*11980*/  @!P0 NANOSLEEP.SYNCS 0x989680 ;  /* 0x009896800000895d */ /* 0x002fea0003900000 */
[----:B------:R-:W1:Y:S02]  /*11990*/  @!P0 SYNCS.PHASECHK.TRANS64 P0, [R2+URZ+0x36860], R3 ;  /* 0x03686003020085a7 */ /* 0x000e64000800007f */
[----:B-1----:R-:W-:Y:S05]  /*119a0*/  @!P0 BRA `(.L_x_252) ;  /* 0xfffffffc00f08947 */ /* 0x002fea000383ffff */
[----:B------:R-:W-:Y:S05]  /*119b0*/  BRA `(.L_x_349) ;  /* 0xffffffc400d47947 */ /* 0x000fea000383ffff */
.L_x_264:
[----:B-1----:R1:W2:Y:S02]  /*119c0*/  SYNCS.PHASECHK.TRANS64.TRYWAIT P0, [R3+URZ+0x36840], R2 ;  /* 0x03684002030075a7 */ /* 0x0022a4000800017f */
[----:B--2---:R-:W-:Y:S05]  /*119d0*/  @!P0 NANOSLEEP.SYNCS 0x989680 ;  /* 0x009896800000895d */ /* 0x004fea0003900000 */
[----:B------:R-:W2:Y:S02]  /*119e0*/  @!P0 SYNCS.PHASECHK.TRANS64 P0, [R3+URZ+0x36840], R2 ;  /* 0x03684002030085a7 */ /* 0x000ea4000800007f */
[----:B--2---:R-:W-:Y:S05]  /*119f0*/  @!P0 BRA `(.L_x_264) ;  /* 0xfffffffc00f08947 */ /* 0x004fea000383ffff */
[----:B------:R-:W-:Y:S05]  /*11a00*/  BRA `(.L_x_350) ;  /* 0xffffffcc00b47947 */ /* 0x000fea000383ffff */
.L_x_272:
[----:B0-----:R0:W1:Y:S02]  /*11a10*/  SYNCS.PHASECHK.TRANS64.TRYWAIT P0, [R2+URZ+0x36860], R3 ;  /* 0x03686003020075a7 */ /* 0x001064000800017f */
[----:B-1----:R-:W-:Y:S05]  /*11a20*/  @!P0 NANOSLEEP.SYNCS 0x989680 ;  /* 0x009896800000895d */ /* 0x002fea0003900000 */
[----:B------:R-:W1:Y:S02]  /*11a30*/  @!P0 SYNCS.PHASECHK.TRANS64 P0, [R2+URZ+0x36860], R3 ;  /* 0x03686003020085a7 */ /* 0x000e64000800007f */
[----:B-1----:R-:W-:Y:S05]  /*11a40*/  @!P0 BRA `(.L_x_272) ;  /* 0xfffffffc00f08947 */ /* 0x002fea000383ffff */
[----:B------:R-:W-:Y:S05]  /*11a50*/  BRA `(.L_x_351) ;  /* 0xffffffd000f47947 */ /* 0x000fea000383ffff */
.L_x_283:
[----:B--2---:R2:W3:Y:S02]  /*11a60*/  SYNCS.PHASECHK.TRANS64.TRYWAIT P0, [R3+URZ+0x36840], R2 ;  /* 0x03684002030075a7 */ /* 0x0044e4000800017f */
[----:B---3--:R-:W-:Y:S05]  /*11a70*/  @!P0 NANOSLEEP.SYNCS 0x989680 ;  /* 0x009896800000895d */ /* 0x008fea0003900000 */
[----:B------:R-:W3:Y:S02]  /*11a80*/  @!P0 SYNCS.PHASECHK.TRANS64 P0, [R3+URZ+0x36840], R2 ;  /* 0x03684002030085a7 */ /* 0x000ee4000800007f */
[----:B---3--:R-:W-:Y:S05]  /*11a90*/  @!P0 BRA `(.L_x_283) ;  /* 0xfffffffc00f08947 */ /* 0x008fea000383ffff */
[----:B------:R-:W-:Y:S05]  /*11aa0*/  BRA `(.L_x_352) ;  /* 0xffffffd800ac7947 */ /* 0x000fea000383ffff */
.L_x_291:
[----:B0-----:R0:W1:Y:S02]  /*11ab0*/  SYNCS.PHASECHK.TRANS64.TRYWAIT P0, [R2+URZ+0x36860], R5 ;  /* 0x03686005020075a7 */ /* 0x001064000800017f */
[----:B-1----:R-:W-:Y:S05]  /*11ac0*/  @!P0 NANOSLEEP.SYNCS 0x989680 ;  /* 0x009896800000895d */ /* 0x002fea0003900000 */
[----:B------:R-:W1:Y:S02]  /*11ad0*/  @!P0 SYNCS.PHASECHK.TRANS64 P0, [R2+URZ+0x36860], R5 ;  /* 0x03686005020085a7 */ /* 0x000e64000800007f */
[----:B-1----:R-:W-:Y:S05]  /*11ae0*/  @!P0 BRA `(.L_x_291) ;  /* 0xfffffffc00f08947 */ /* 0x002fea000383ffff */
[----:B------:R-:W-:Y:S05]  /*11af0*/  BRA `(.L_x_353) ;  /* 0xffffffdc00e87947 */ /* 0x000fea000383ffff */
.L_x_302:
[----:B0-----:R0:W3:Y:S02]  /*11b00*/  SYNCS.PHASECHK.TRANS64.TRYWAIT P0, [R0+URZ+0x36860], R2 ;  /* 0x03686002000075a7 */ /* 0x0010e4000800017f */
[----:B---3--:R-:W-:Y:S05]  /*11b10*/  @!P0 NANOSLEEP.SYNCS 0x989680 ;  /* 0x009896800000895d */ /* 0x008fea0003900000 */
[----:B------:R-:W3:Y:S02]  /*11b20*/  @!P0 SYNCS.PHASECHK.TRANS64 P0, [R0+URZ+0x36860], R2 ;  /* 0x03686002000085a7 */ /* 0x000ee4000800007f */
[----:B---3--:R-:W-:Y:S05]  /*11b30*/  @!P0 BRA `(.L_x_302) ;  /* 0xfffffffc00f08947 */ /* 0x008fea000383ffff */
[----:B------:R-:W-:Y:S05]  /*11b40*/  BRA `(.L_x_354) ;  /* 0xffffffe4003c7947 */ /* 0x000fea000383ffff */
.L_x_311:
[----:B0-----:R0:W1:Y:S02]  /*11b50*/  SYNCS.PHASECHK.TRANS64.TRYWAIT P0, [R0+URZ+0x36820], R3 ;  /* 0x03682003000075a7 */ /* 0x001064000800017f */
[----:B-1----:R-:W-:Y:S05]  /*11b60*/  @!P0 NANOSLEEP.SYNCS 0x989680 ;  /* 0x009896800000895d */ /* 0x002fea0003900000 */
[----:B------:R-:W1:Y:S02]  /*11b70*/  @!P0 SYNCS.PHASECHK.TRANS64 P0, [R0+URZ+0x36820], R3 ;  /* 0x03682003000085a7 */ /* 0x000e64000800007f */
[----:B-1----:R-:W-:Y:S05]  /*11b80*/  @!P0 BRA `(.L_x_311) ;  /* 0xfffffffc00f08947 */ /* 0x002fea000383ffff */
[----:B------:R-:W-:Y:S05]  /*11b90*/  BRA `(.L_x_355) ;  /* 0xffffffe800c07947 */ /* 0x000fea000383ffff */
.L_x_312:
        /* <DEDUP_REMOVED lines=11> */
.L_x_357:
[----:B------:R-:W-:Y:S05]  /*11c50*/  BSYNC B0 ;  /* 0x0000000000007941 */ /* 0x000fea0003800000 */
.L_x_356:
[----:B------:R-:W-:Y:S05]  /*11c60*/  BRA `(.L_x_358) ;  /* 0xffffffe800a87947 */ /* 0x000fea000383ffff */
.L_x_315:
[----:B------:R-:W-:Y:S01]  /*11c70*/  BSSY B1, `(.L_x_359) ;  /* 0x0000006000017945 */ /* 0x000fe20003800000 */
[----:B------:R-:W-:-:S07]  /*11c80*/  IMAD.MOV.U32 R15, RZ, RZ, -0x1 ;  /* 0xffffffffff0f7424 */ /* 0x000fce00078e00ff */
[----:B012---:R-:W-:Y:S05]  /*11c90*/  WARPSYNC.COLLECTIVE R15, `(.L_x_360) ;  /* 0x000000000f0c7348 */ /* 0x007fea0003c00000 */
[----:B------:R-:W-:Y:S02]  /*11ca0*/  ELECT P6, UR62, PT ;  /* 0x00000000003e782f */ /* 0x000fe400038c0000 */
[----:B------:R-:W-:Y:S01]  /*11cb0*/  MOV R14, UR62 ;  /* 0x0000003e000e7c02 */ /* 0x000fe20008000f00 */
[----:B012---:R-:W-:Y:S10]  /*11cc0*/  ENDCOLLECTIVE ;  /* 0x000000000000791b */ /* 0x007ff40003800000 */
.L_x_360:
[----:B------:R-:W-:Y:S05]  /*11cd0*/  BSYNC B1 ;  /* 0x0000000000017941 */ /* 0x000fea0003800000 */
.L_x_359:
[----:B------:R-:W-:Y:S05]  /*11ce0*/  BRA `(.L_x_361) ;  /* 0xffffffe800a07947 */ /* 0x000fea000383ffff */
.L_x_317:
[----:B0-----:R0:W1:Y:S02]  /*11cf0*/  SYNCS.PHASECHK.TRANS64.TRYWAIT P0, [R6+URZ], R5 ;  /* 0x00000005060075a7 */ /* 0x001064000800017f */
[----:B-1----:R-:W-:Y:S05]  /*11d00*/  @!P0 NANOSLEEP.SYNCS 0x989680 ;  /* 0x009896800000895d */ /* 0x002fea0003900000 */
[----:B------:R-:W1:Y:S02]  /*11d10*/  @!P0 SYNCS.PHASECHK.TRANS64 P0, [R6+URZ], R5 ;  /* 0x00000005060085a7 */ /* 0x000e64000800007f */
[----:B-1----:R-:W-:Y:S05]  /*11d20*/  @!P0 BRA `(.L_x_317) ;  /* 0xfffffffc00f08947 */ /* 0x002fea000383ffff */
[----:B------:R-:W-:Y:S05]  /*11d30*/  BRA `(.L_x_362) ;  /* 0xffffffe800d87947 */ /* 0x000fea000383ffff */
.L_x_318:
[----:B-1----:R1:W3:Y:S02]  /*11d40*/  SYNCS.PHASECHK.TRANS64.TRYWAIT P0, [R7+URZ], R2 ;  /* 0x00000002070075a7 */ /* 0x0022e4000800017f */
[----:B---3--:R-:W-:Y:S05]  /*11d50*/  @!P0 NANOSLEEP.SYNCS 0x989680 ;  /* 0x009896800000895d */ /* 0x008fea0003900000 */
[----:B------:R-:W3:Y:S02]  /*11d60*/  @!P0 SYNCS.PHASECHK.TRANS64 P0, [R7+URZ], R2 ;  /* 0x00000002070085a7 */ /* 0x000ee4000800007f */
[----:B---3--:R-:W-:Y:S05]  /*11d70*/  @!P0 BRA `(.L_x_318) ;  /* 0xfffffffc00f08947 */ /* 0x008fea000383ffff */
[----:B------:R-:W-:Y:S05]  /*11d80*/  BRA `(.L_x_363) ;  /* 0xffffffe800cc7947 */ /* 0x000fea000383ffff */
.L_x_320:
[----:B---3--:R3:W4:Y:S02]  /*11d90*/  SYNCS.PHASECHK.TRANS64.TRYWAIT P0, [R4+URZ], R5 ;  /* 0x00000005040075a7 */ /* 0x008724000800017f */
[----:B----4-:R-:W-:Y:S05]  /*11da0*/  @!P0 NANOSLEEP.SYNCS 0x989680 ;  /* 0x009896800000895d */ /* 0x010fea0003900000 */
[----:B------:R-:W4:Y:S02]  /*11db0*/  @!P0 SYNCS.PHASECHK.TRANS64 P0, [R4+URZ], R5 ;  /* 0x00000005040085a7 */ /* 0x000f24000800007f */
[----:B----4-:R-:W-:Y:S05]  /*11dc0*/  @!P0 BRA `(.L_x_320) ;  /* 0xfffffffc00f08947 */ /* 0x010fea000383ffff */
[----:B------:R-:W-:Y:S05]  /*11dd0*/  BRA `(.L_x_364) ;  /* 0xffffffe800d07947 */ /* 0x000fea000383ffff */
.L_x_365:
        /* <DEDUP_REMOVED lines=10> */
.L_x_3240:


//--------------------- .text._ZN7cutlass13device_kernelIN5flash11enable_sm90INS1_16FlashAttnFwdSm90INS1_25CollectiveMainloopFwdSm90ILi2EN4cute5tupleIJNS5_1CILi1EEES8_S8_EEENS6_IJNS7_ILi128EEENS7_ILi112EEENS7_ILi192EEEEEELi192ENS_6half_tEfNS_4arch4Sm90ELb0ELb0ELb0ELb1ELb0ELb0ELb0ELb1ELb1ELb1ELb0ELb0EEENS1_21CollectiveEpilogueFwdINS6_IJSA_SC_SB_EEES9_SE_SG_Li256ELb1ELb1ELb0ELb0EEENS1_36VarlenDynamicPersistentTileSchedulerILi128ELi112ELi256ELi128ELb0ELb1ELb1ELb0ELb1ELb1EEEEEEEEEvNT_6ParamsE --------------------------
	.section	.text._ZN7cutlass13device_kernelIN5flash11enable_sm90INS1_16FlashAttnFwdSm90INS1_25CollectiveMainloopFwdSm90ILi2EN4cute5tupleIJNS5_1CILi1EEES8_S8_EEENS6_IJNS7_ILi128EEENS7_ILi112EEENS7_ILi192EEEEEELi192ENS_6half_tEfNS_4arch4Sm90ELb0ELb0ELb0ELb1ELb0ELb0ELb0ELb1ELb1ELb1ELb0ELb0EEENS1_21CollectiveEpilogueFwdINS6_IJSA_SC_SB_EEES9_SE_SG_Li256ELb1ELb1ELb0ELb0EEENS1_36VarlenDynamicPersistentTileSchedulerILi128ELi112ELi256ELi128ELb0ELb1ELb1ELb0ELb1ELb1EEEEEEEEEvNT_6ParamsE,"ax",@progbits
	.align	128
.text._ZN7cutlass13device_kernelIN5flash11enable_sm90INS1_16FlashAttnFwdSm90INS1_25CollectiveMainloopFwdSm90ILi2EN4cute5tupleIJNS5_1CILi1EEES8_S8_EEENS6_IJNS7_ILi128EEENS7_ILi112EEENS7_ILi192EEEEEELi192ENS_6half_tEfNS_4arch4Sm90ELb0ELb0ELb0ELb1ELb0ELb0ELb0ELb1ELb1ELb1ELb0ELb0EEENS1_21CollectiveEpilogueFwdINS6_IJSA_SC_SB_EEES9_SE_SG_Li256ELb1ELb1ELb0ELb0EEENS1_36VarlenDynamicPersistentTileSchedulerILi128ELi112ELi256ELi128ELb0ELb1ELb1ELb0ELb1ELb1EEEEEEEEEvNT_6ParamsE:
        .type           _ZN7cutlass13device_kernelIN5flash11enable_sm90INS1_16FlashAttnFwdSm90INS1_25CollectiveMainloopFwdSm90ILi2EN4cute5tupleIJNS5_1CILi1EEES8_S8_EEENS6_IJNS7_ILi128EEENS7_ILi112EEENS7_ILi192EEEEEELi192ENS_6half_tEfNS_4arch4Sm90ELb0ELb0ELb0ELb1ELb0ELb0ELb0ELb1ELb1ELb1ELb0ELb0EEENS1_21CollectiveEpilogueFwdINS6_IJSA_SC_SB_EEES9_SE_SG_Li256ELb1ELb1ELb0ELb0EEENS1_36VarlenDynamicPersistentTileSchedulerILi128ELi112ELi256ELi128ELb0ELb1ELb1ELb0ELb1ELb1EEEEEEEEEvNT_6ParamsE,@function
        .size           _ZN7cutlass13device_kernelIN5flash11enable_sm90INS1_16FlashAttnFwdSm90INS1_25CollectiveMainloopFwdSm90ILi2EN4cute5tupleIJNS5_1CILi1EEES8_S8_EEENS6_IJNS7_ILi128EEENS7_ILi112EEENS7_ILi192EEEEEELi192ENS_6half_tEfNS_4arch4Sm90ELb0ELb0ELb0ELb1ELb0ELb0ELb0ELb1ELb1ELb1ELb0ELb0EEENS1_21CollectiveEpilogueFwdINS6_IJSA_SC_SB_EEES9_SE_SG_Li256ELb1ELb1ELb0ELb0EEENS1_36VarlenDynamicPersistentTileSchedulerILi128ELi112ELi256ELi128ELb0ELb1ELb1ELb0ELb1ELb1EEEEEEEEEvNT_6ParamsE,(.L_x_3241 - _ZN7cutlass13device_kernelIN5flash11enable_sm90INS1_16FlashAttnFwdSm90INS1_25CollectiveMainloopFwdSm90ILi2EN4cute5tupleIJNS5_1CILi1EEES8_S8_EEENS6_IJNS7_ILi128EEENS7_ILi112EEENS7_ILi192EEEEEELi192ENS_6half_tEfNS_4arch4Sm90ELb0ELb0ELb0ELb1ELb0ELb0ELb0ELb1ELb1ELb1ELb0ELb0EEENS1_21CollectiveEpilogueFwdINS6_IJSA_SC_SB_EEES9_SE_SG_Li256ELb1ELb1ELb0ELb0EEENS1_36VarlenDynamicPersistentTileSchedulerILi128ELi112ELi256ELi128ELb0ELb1ELb1ELb0ELb1ELb1EEEEEEEEEvNT_6ParamsE)
        .other          _ZN7cutlass13device_kernelIN5flash11enable_sm90INS1_16FlashAttnFwdSm90INS1_25CollectiveMainloopFwdSm90ILi2EN4cute5tupleIJNS5_1CILi1EEES8_S8_EEENS6_IJNS7_ILi128EEENS7_ILi112EEENS7_ILi192EEEEEELi192ENS_6half_tEfNS_4arch4Sm90ELb0ELb0ELb0ELb1ELb0ELb0ELb0ELb1ELb1ELb1ELb0ELb0EEENS1_21CollectiveEpilogueFwdINS6_IJSA_SC_SB_EEES9_SE_SG_Li256ELb1ELb1ELb0ELb0EEENS1_36VarlenDynamicPersistentTileSchedulerILi128ELi112ELi256ELi128ELb0ELb1ELb1ELb0ELb1ELb1EEEEEEEEEvNT_6ParamsE,@"STO_CUDA_ENTRY STV_DEFAULT"
_ZN7cutlass13device_kernelIN5flash11enable_sm90INS1_16FlashAttnFwdSm90INS1_25CollectiveMainloopFwdSm90ILi2EN4cute5tupleIJNS5_1CILi1EEES8_S8_EEENS6_IJNS7_ILi128EEENS7_ILi112EEENS7_ILi192EEEEEELi192ENS_6half_tEfNS_4arch4Sm90ELb0ELb0ELb0ELb1ELb0ELb0ELb0ELb1ELb1ELb1ELb0ELb0EEENS1_21CollectiveEpilogueFwdINS6_IJSA_SC_SB_EEES9_SE_SG_Li256ELb1ELb1ELb0ELb0EEENS1_36VarlenDynamicPersistentTileSchedulerILi128ELi112ELi256ELi128ELb0ELb1ELb1ELb0ELb1ELb1EEEEEEEEEvNT_6ParamsE:
        /* <DEDUP_REMOVED lines=17> */
.L_x_367:
[----:B------:R-:W-:Y:S05]  /*0110*/  BSYNC B0 ;  /* 0x0000000000007941 */ /* 0x000fea0003800000 */
.L_x_366:
        /* <DEDUP_REMOVED lines=40> */
.L_x_368:
        /* <DEDUP_REMOVED lines=22> */
.L_x_369:
        /* <DEDUP_REMOVED lines=18> */
.L_x_370:
        /* <DEDUP_REMOVED lines=22> */
.L_x_371:
        /* <DEDUP_REMOVED lines=22> */
.L_x_372:
[----:B0-----:R-:W-:Y:S01]  /*08e0*/  ISETP.NE.AND P0, PT, R2, RZ, PT ;  /* 0x000000ff0200720c */ /* 0x001fe20003f05270 */
[----:B------:R-:W-:Y:S01]  /*08f0*/  IMAD.MOV.U32 R2, RZ, RZ, 0x1 ;  /* 0x00000001ff027424 */ /* 0x000fe200078e00ff */
[----:B------:R-:W-:Y:S01]  /*0900*/  NOP ;  /* 0x0000000000007918 */ /* 0x000fe20000000000 */
[----:B------:R-:W-:-:S03]  /*0910*/  ULDC.64 UR60, c[0x0][0x208] ;  /* 0x00008200003c7ab9 */ /* 0x000fc60000000a00 */
[----:B------:R-:W-:-:S05]  /*0920*/  SEL R2, R2, 0x2, !P0 ;  /* 0x0000000202027807 */ /* 0x000fca0004000000 */
[----:B------:R0:W-:Y:S01]  /*0930*/  STL [R1+0x58], R2 ;  /* 0x0000580201007387 */ /* 0x0001e20000100800 */
[----:B-123--:R-:W-:Y:S06]  /*0940*/  BAR.SYNC.DEFER_BLOCKING 0x0 ;  /* 0x0000000000007b1d */ /* 0x00efec0000010000 */
[----:B------:R-:W-:Y:S05]  /*0950*/  @!P0 BRA `(.L_x_373) ;  /* 0x000000c000e48947 */ /* 0x000fea0003800000 */
.L_x_374:
[----:B------:R-:W-:-:S08]  /*0960*/  NOP ;  /* 0x0000000000007918 */ /* 0x000fd00000000000 */
[----:B------:R-:W1:Y:S02]  /*0970*/  USETMAXREG.TRY_ALLOC.CTAPOOL UP0, 0xf0 ;  /* 0x000000f0000079c8 */ /* 0x000e640008000600 */
[----:B-1----:R-:W-:-:S13]  /*0980*/  PLOP3.LUT P0, PT, PT, PT, UP0, 0x80, 0x0 ;  /* 0x000000000000781c */ /* 0x002fda0003f0f008 */
[----:B------:R-:W-:Y:S05]  /*0990*/  @!P0 BRA `(.L_x_374) ;  /* 0xfffffffc00f08947 */ /* 0x000fea000383ffff */
[----:B------:R-:W1:Y:S08]  /*09a0*/  S2UR UR5, SR_CgaCtaId ;  /* 0x00000000000579c3 */ /* 0x000e700000008800 */
[----:B------:R-:W-:Y:S06]  /*09b0*/  BAR.ARV 0x8, 0x180 ;  /* 0x0206000000007b1d */ /* 0x000fec0000002000 */
[----:B------:R-:W-:-:S02]  /*09c0*/  UMOV UR4, 0x400 ;  /* 0x0000040000047882 */ /* 0x000fc40000000000 */
[----:B------:R-:W-:Y:S01]  /*09d0*/  BAR.SYNC.DEFER_BLOCKING 0x5, 0x180 ;  /* 0x0146000000007b1d */ /* 0x000fe20000010000 */
[----:B-1----:R-:W-:-:S09]  /*09e0*/  ULEA UR4, UR5, UR4, 0x18 ;  /* 0x0000000405047291 */ /* 0x002fd2000f8ec03f */
[----:B------:R-:W1:Y:S01]  /*09f0*/  LDS.128 R40, [UR4+0x368d0] ;  /* 0x0368d004ff287984 */ /* 0x000e620008000c00 */
[----:B------:R-:W-:Y:S01]  /*0a00*/  ULDC UR4, c[0x0][0xc3c] ;  /* 0x00030f0000047ab9 */ /* 0x000fe20000000800 */
[----:B------:R-:W-:Y:S06]  /*0a10*/  BAR.ARV 0x4, 0x180 ;  /* 0x0106000000007b1d */ /* 0x000fec0000002000 */
[----:B-1----:R-:W-:-:S13]  /*0a20*/  ISETP.GE.AND P0, PT, R43, UR4, PT ;  /* 0x000000042b007c0c */ /* 0x002fda000bf06270 */
[----:B------:R-:W-:Y:S05]  /*0a30*/  @P0 EXIT ;  /* 0x000000000000094d */ /* 0x000fea0003800000 */
[----:B------:R-:W2:Y:S01]  /*0a40*/  LDL.LU R10, [R1+0x58] ;  /* 0x00005800010a7983 */ /* 0x000ea20000300800 */
[----:B------:R-:W1:Y:S02]  /*0a50*/  S2R R0, SR_TID.X ;  /* 0x0000000000007919 */ /* 0x000e640000002100 */
[----:B-1----:R-:W-:-:S05]  /*0a60*/  VIADD R220, R0, 0xffffff80 ;  /* 0xffffff8000dc7836 */ /* 0x002fca0000000000 */
[----:B------:R-:W-:-:S04]  /*0a70*/  SHF.R.S32.HI R3, RZ, 0x1f, R220 ;  /* 0x0000001fff037819 */ /* 0x000fc800000114dc */
[CC--:B------:R-:W-:Y:S02]  /*0a80*/  LEA.HI R5, R3.reuse, R220.reuse, RZ, 0x7 ;  /* 0x000000dc03057211 */ /* 0x0c0fe400078f38ff */
[-C--:B0-----:R-:W-:Y:S02]  /*0a90*/  LEA.HI R2, R3, R220.reuse, RZ, 0x5 ;  /* 0x000000dc03027211 */ /* 0x081fe400078f28ff */
[----:B------:R-:W-:Y:S02]  /*0aa0*/  LOP3.LUT R211, R5, 0xffffff80, RZ, 0xc0, !PT ;  /* 0xffffff8005d37812 */ /* 0x000fe400078ec0ff */
[----:B------:R-:W-:Y:S01]  /*0ab0*/  LEA.HI R0, R3, R220, RZ, 0x4 ;  /* 0x000000dc03007211 */ /* 0x000fe200078f20ff */
[----:B------:R-:W-:Y:S02]  /*0ac0*/  IMAD.SHL.U32 R2, R2, 0x20, RZ ;  /* 0x0000002002027824 */ /* 0x000fe400078e00ff */
[----:B------:R-:W-:Y:S01]  /*0ad0*/  IMAD.IADD R211, R220, 0x1, -R211 ;  /* 0x00000001dcd37824 */ /* 0x000fe200078e0ad3 */
[----:B------:R-:W-:-:S02]  /*0ae0*/  SHF.R.S32.HI R9, RZ, 0x4, R0 ;  /* 0x00000004ff097819 */ /* 0x000fc40000011400 */
[----:B------:R-:W-:Y:S02]  /*0af0*/  LOP3.LUT R7, R0, 0x3fffff0, RZ, 0xc0, !PT ;  /* 0x03fffff000077812 */ /* 0x000fe400078ec0ff */
[----:B------:R-:W-:Y:S02]  /*0b00*/  SHF.R.S32.HI R4, RZ, 0x1f, R211 ;  /* 0x0000001fff047819 */ /* 0x000fe400000114d3 */
[----:B------:R-:W-:Y:S01]  /*0b10*/  LOP3.LUT R2, R2, 0xfffffc00, RZ, 0xc0, !PT ;  /* 0xfffffc0002027812 */ /* 0x000fe200078ec0ff */
[----:B------:R-:W-:Y:S01]  /*0b20*/  IMAD.IADD R7, R220, 0x1, -R7 ;  /* 0x00000001dc077824 */ /* 0x000fe200078e0a07 */
[----:B------:R-:W-:Y:S02]  /*0b30*/  LEA.HI R0, R0, R9, RZ, 0x1 ;  /* 0x0000000900007211 */ /* 0x000fe400078f08ff */
[----:B------:R-:W-:Y:S01]  /*0b40*/  LEA.HI R6, R4, R211, RZ, 0x2 ;  /* 0x000000d304067211 */ /* 0x000fe200078f10ff */
[----:B------:R-:W-:Y:S01]  /*0b50*/  IMAD R7, R7, 0x40, R2 ;  /* 0x0000004007077824 */ /* 0x000fe200078e0202 */
[----:B------:R-:W-:-:S02]  /*0b60*/  LOP3.LUT R0, R0, 0x1ffffffe, RZ, 0xc0, !PT ;  /* 0x1ffffffe00007812 */ /* 0x000fc400078ec0ff */
[-C--:B------:R-:W-:Y:S02]  /*0b70*/  LEA.HI R2, R3, R220.reuse, RZ, 0x2 ;  /* 0x000000dc03027211 */ /* 0x080fe400078f10ff */
[----:B------:R-:W-:Y:S01]  /*0b80*/  SHF.R.S32.HI R8, RZ, 0x2, R6 ;  /* 0x00000002ff087819 */ /* 0x000fe20000011406 */
[----:B------:R-:W-:Y:S01]  /*0b90*/  IMAD.IADD R0, R9, 0x1, -R0 ;  /* 0x0000000109007824 */ /* 0x000fe200078e0a00 */
[----:B------:R-:W-:Y:S02]  /*0ba0*/  SHF.R.S32.HI R11, RZ, 0x1f, R6 ;  /* 0x0000001fff0b7819 */ /* 0x000fe40000011406 */
[----:B------:R-:W-:Y:S02]  /*0bb0*/  LOP3.LUT R9, R2, 0xfffffffc, RZ, 0xc0, !PT ;  /* 0xfffffffc02097812 */ /* 0x000fe400078ec0ff */
[----:B------:R-:W-:Y:S02]  /*0bc0*/  LEA.HI R3, R3, R220, RZ, 0x3 ;  /* 0x000000dc03037211 */ /* 0x000fe400078f18ff */
[----:B------:R-:W-:-:S02]  /*0bd0*/  LEA.HI R11, R11, R8, RZ, 0x3 ;  /* 0x000000080b0b7211 */ /* 0x000fc400078f18ff */
[----:B------:R-:W-:Y:S01]  /*0be0*/  SHF.R.S32.HI R212, RZ, 0x7, R5 ;  /* 0x00000007ffd47819 */ /* 0x000fe20000011405 */
[----:B------:R-:W-:Y:S01]  /*0bf0*/  IMAD.IADD R9, R220, 0x1, -R9 ;  /* 0x00000001dc097824 */ /* 0x000fe200078e0a09 */
[----:B------:R-:W-:Y:S02]  /*0c00*/  LOP3.LUT R205, R3, 0xfffffff8, RZ, 0xc0, !PT ;  /* 0xfffffff803cd7812 */ /* 0x000fe400078ec0ff */
[----:B------:R-:W-:Y:S02]  /*0c10*/  LOP3.LUT R11, R11, 0xfffffff8, RZ, 0xc0, !PT ;  /* 0xfffffff80b0b7812 */ /* 0x000fe400078ec0ff */
[----:B------:R-:W-:Y:S02]  /*0c20*/  LEA.HI R4, R4, R211, RZ, 0x5 ;  /* 0x000000d304047211 */ /* 0x000fe400078f28ff */
[----:B------:R-:W-:Y:S01]  /*0c30*/  LEA.HI R5, R5, R212, RZ, 0x1 ;  /* 0x000000d405057211 */ /* 0x000fe200078f08ff */
[----:B------:R-:W-:Y:S01]  /*0c40*/  IMAD R216, R0, 0x8, R7 ;  /* 0x0000000800d87824 */ /* 0x000fe200078e0207 */
[----:B------:R-:W-:Y:S01]  /*0c50*/  LEA.HI R0, R9, R9, RZ, 0x1 ;  /* 0x0000000909007211 */ /* 0x000fe200078f08ff */
[----:B------:R-:W-:Y:S01]  /*0c60*/  IMAD.IADD R205, R220, 0x1, -R205 ;  /* 0x00000001dccd7824 */ /* 0x000fe200078e0acd */
[----:B------:R-:W-:Y:S01]  /*0c70*/  SHF.R.S32.HI R4, RZ, 0x5, R4 ;  /* 0x00000005ff047819 */ /* 0x000fe20000011404 */
[----:B------:R-:W-:Y:S01]  /*0c80*/  IMAD.IADD R11, R8, 0x1, -R11 ;  /* 0x00000001080b7824 */ /* 0x000fe200078e0a0b */
[----:B------:R-:W-:Y:S01]  /*0c90*/  LOP3.LUT R5, R5, 0x3fffffe, RZ, 0xc0, !PT ;  /* 0x03fffffe05057812 */ /* 0x000fe200078ec0ff */
[----:B------:R-:W-:Y:S01]  /*0ca0*/  IMAD.SHL.U32 R18, R205, 0x8, RZ ;  /* 0x00000008cd127824 */ /* 0x000fe200078e00ff */
[----:B------:R-:W-:Y:S01]  /*0cb0*/  LOP3.LUT R6, R6, 0x7ffffffc, RZ, 0xc0, !PT ;  /* 0x7ffffffc06067812 */ /* 0x000fe200078ec0ff */
[----:B------:R-:W-:Y:S01]  /*0cc0*/  IMAD R4, R4, 0x10, R11 ;  /* 0x0000001004047824 */ /* 0x000fe200078e020b */
[----:B------:R-:W-:Y:S01]  /*0cd0*/  LOP3.LUT R0, R0, 0x1ffffffe, RZ, 0xc0, !PT ;  /* 0x1ffffffe00007812 */ /* 0x000fe200078ec0ff */
[----:B------:R-:W-:-:S02]  /*0ce0*/  IMAD.IADD R5, R212, 0x1, -R5 ;  /* 0x00000001d4057824 */ /* 0x000fc400078e0a05 */
[C---:B------:R-:W-:Y:S02]  /*0cf0*/  VIADD R19, R18.reuse, 0x40 ;  /* 0x0000004012137836 */ /* 0x040fe40000000000 */
[----:B------:R-:W-:Y:S02]  /*0d00*/  VIADD R23, R18, 0x80 ;  /* 0x0000008012177836 */ /* 0x000fe40000000000 */
[----:B------:R-:W-:Y:S02]  /*0d10*/  IMAD.MOV.U32 R7, RZ, RZ, -0x2 ;  /* 0xfffffffeff077424 */ /* 0x000fe400078e00ff */
[----:B------:R-:W-:Y:S02]  /*0d20*/  IMAD.IADD R6, R211, 0x1, -R6 ;  /* 0x00000001d3067824 */ /* 0x000fe400078e0a06 */
[----:B------:R-:W-:Y:S02]  /*0d30*/  IMAD.IADD R0, R9, 0x1, -R0 ;  /* 0x0000000109007824 */ /* 0x000fe400078e0a00 */
[----:B------:R-:W-:Y:S01]  /*0d40*/  IMAD R213, R5, 0x40, R4 ;  /* 0x0000004005d57824 */ /* 0x000fe200078e0204 */
[----:B------:R-:W-:Y:S01]  /*0d50*/  CS2R R16, SRZ ;  /* 0x0000000000107805 */ /* 0x000fe2000001ff00 */
[----:B------:R-:W-:Y:S01]  /*0d60*/  IMAD R214, R6, R7, 0x70 ;  /* 0x0000007006d67424 */ /* 0x000fe200078e0207 */
[----:B------:R-:W-:Y:S01]  /*0d70*/  SHF.R.S32.HI R209, RZ, 0x3, R3 ;  /* 0x00000003ffd17819 */ /* 0x000fe20000011403 */
[----:B------:R-:W-:Y:S01]  /*0d80*/  IMAD.MOV.U32 R210, RZ, RZ, RZ ;  /* 0x000000ffffd27224 */ /* 0x000fe200078e00ff */
[----:B------:R-:W-:Y:S01]  /*0d90*/  SHF.R.S32.HI R219, RZ, 0x1f, R18 ;  /* 0x0000001fffdb7819 */ /* 0x000fe20000011412 */
[----:B------:R-:W-:Y:S01]  /*0da0*/  IMAD R215, R0, 0x8, R213 ;  /* 0x0000000800d77824 */ /* 0x000fe200078e02d5 */
[----:B------:R-:W-:-:S02]  /*0db0*/  SHF.R.S32.HI R218, RZ, 0x1f, R19 ;  /* 0x0000001fffda7819 */ /* 0x000fc40000011413 */
[----:B------:R-:W-:Y:S02]  /*0dc0*/  SHF.R.S32.HI R217, RZ, 0x1f, R23 ;  /* 0x0000001fffd97819 */ /* 0x000fe40000011417 */
[----:B--2---:R-:W-:-:S07]  /*0dd0*/  LOP3.LUT R22, R10, 0x1, RZ, 0xfc, !PT ;  /* 0x000000010a167812 */ /* 0x004fce00078efcff */
.L_x_417:
[----:B0---4-:R-:W0:Y:S01]  /*0de0*/  LDC.64 R2, c[0x0][0xc88] ;  /* 0x00032200ff027b82 */ /* 0x011e220000000a00 */
[----:B------:R-:W-:Y:S01]  /*0df0*/  ULDC.64 UR4, c[0x0][0xa28] ;  /* 0x00028a0000047ab9 */ /* 0x000fe20000000a00 */
[----:B------:R-:W-:Y:S01]  /*0e00*/  IMAD.MOV.U32 R0, RZ, RZ, RZ ;  /* 0x000000ffff007224 */ /* 0x000fe200078e00ff */
[----:B------:R-:W-:Y:S01]  /*0e10*/  ULDC.64 UR6, c[0x0][0xa20] ;  /* 0x0002880000067ab9 */ /* 0x000fe20000000a00 */
[----:B0-----:R-:W-:-:S05]  /*0e20*/  IMAD.WIDE R2, R43, 0x4, R2 ;  /* 0x000000042b027825 */ /* 0x001fca00078e0202 */
[----:B--2---:R-:W2:Y:S01]  /*0e30*/  LDG.E R204, desc[UR60][R2.64] ;  /* 0x0000003c02cc7981 */ /* 0x004ea2000c1e1900 */
[----:B------:R-:W-:-:S04]  /*0e40*/  ISETP.NE.U32.AND P0, PT, RZ, UR4, PT ;  /* 0x00000004ff007c0c */ /* 0x000fc8000bf05070 */
[----:B------:R-:W-:Y:S02]  /*0e50*/  ISETP.NE.AND.EX P0, PT, RZ, UR5, PT, P0 ;  /* 0x00000005ff007c0c */ /* 0x000fe4000bf05300 */
[----:B--2---:R-:W-:-:S11]  /*0e60*/  SHF.R.S32.HI R208, RZ, 0x1f, R204 ;  /* 0x0000001fffd07819 */ /* 0x004fd600000114cc */
[----:B---3--:R-:W-:-:S04]  /*0e70*/  @P0 LEA R4, P1, R204, UR4, 0x2 ;  /* 0x00000004cc040c11 */ /* 0x008fc8000f8210ff */
[----:B------:R-:W-:Y:S01]  /*0e80*/  @P0 LEA.HI.X R5, R204, UR5, R208, 0x2, P1 ;  /* 0x00000005cc050c11 */ /* 0x000fe200088f14d0 */
[----:B------:R-:W-:-:S04]  /*0e90*/  ULDC.64 UR4, c[0x0][0x418] ;  /* 0x0001060000047ab9 */ /* 0x000fc80000000a00 */
[----:B------:R0:W5:Y:S01]  /*0ea0*/  @P0 LDG.E R0, desc[UR60][R4.64] ;  /* 0x0000003c04000981 */ /* 0x000162000c1e1900 */
[----:B------:R-:W-:Y:S01]  /*0eb0*/  ISETP.NE.U32.AND P0, PT, RZ, UR6, PT ;  /* 0x00000006ff007c0c */ /* 0x000fe2000bf05070 */
[----:B------:R-:W-:-:S03]  /*0ec0*/  UISETP.NE.U32.AND UP0, UPT, UR4, URZ, UPT ;  /* 0x0000003f0400728c */ /* 0x000fc6000bf05070 */
[----:B------:R-:W-:Y:S01]  /*0ed0*/  ISETP.NE.AND.EX P0, PT, RZ, UR7, PT, P0 ;  /* 0x00000007ff007c0c */ /* 0x000fe2000bf05300 */
[----:B------:R-:W-:Y:S01]  /*0ee0*/  UISETP.NE.AND.EX UP0, UPT, UR5, URZ, UPT, UP0 ;  /* 0x0000003f0500728c */ /* 0x000fe2000bf05300 */
[----:B------:R-:W-:Y:S02]  /*0ef0*/  ULDC UR4, c[0x0][0x424] ;  /* 0x0001090000047ab9 */ /* 0x000fe40000000800 */
[----:B------:R-:W-:Y:S01]  /*0f00*/  ULDC UR5, c[0x0][0x2f0] ;  /* 0x0000bc0000057ab9 */ /* 0x000fe20000000800 */
[----:B------:R-:W-:-:S04]  /*0f10*/  USEL UR4, UR4, 0x1, UP0 ;  /* 0x0000000104047887 */ /* 0x000fc80008000000 */
[----:B------:R-:W-:-:S04]  /*0f20*/  UIMAD UR4, UR4, UR5, URZ ;  /* 0x00000005040472a4 */ /* 0x000fc8000f8e023f */
[C---:B------:R-:W-:Y:S02]  /*0f30*/  @P0 LEA R2, P1, R204.reuse, UR6, 0x2 ;  /* 0x00000006cc020c11 */ /* 0x040fe4000f8210ff */
[----:B------:R-:W-:Y:S02]  /*0f40*/  IMAD.U32 R83, RZ, RZ, UR4 ;  /* 0x00000004ff537e24 */ /* 0x000fe4000f8e00ff */
[----:B------:R-:W-:-:S05]  /*0f50*/  @P0 LEA.HI.X R3, R204, UR7, R208, 0x2, P1 ;  /* 0x00000007cc030c11 */ /* 0x000fca00088f14d0 */
[----:B------:R0:W5:Y:S01]  /*0f60*/  @P0 LDG.E R83, desc[UR60][R2.64] ;  /* 0x0000003c02530981 */ /* 0x000162000c1e1900 */
[----:B------:R-:W-:Y:S05]  /*0f70*/  @P0 BRA `(.L_x_375) ;  /* 0x0000000000240947 */ /* 0x000fea0003800000 */
[----:B------:R-:W-:Y:S02]  /*0f80*/  ULDC.64 UR4, c[0x0][0xa08] ;  /* 0x0002820000047ab9 */ /* 0x000fe40000000a00 */
[----:B------:R-:W-:-:S04]  /*0f90*/  ISETP.NE.U32.AND P0, PT, RZ, UR4, PT ;  /* 0x00000004ff007c0c */ /* 0x000fc8000bf05070 */
[----:B------:R-:W-:-:S13]  /*0fa0*/  ISETP.NE.AND.EX P0, PT, RZ, UR5, PT, P0 ;  /* 0x00000005ff007c0c */ /* 0x000fda000bf05300 */
[----:B------:R-:W-:Y:S05]  /*0fb0*/  @!P0 BRA `(.L_x_375) ;  /* 0x0000000000148947 */ /* 0x000fea0003800000 */
[----:B0-----:R-:W0:Y:S02]  /*0fc0*/  LDC.64 R2, c[0x0][0xa08] ;  /* 0x00028200ff027b82 */ /* 0x001e240000000a00 */
[----:B0-----:R-:W-:-:S05]  /*0fd0*/  IMAD.WIDE R2, R204, 0x4, R2 ;  /* 0x00000004cc027825 */ /* 0x001fca00078e0202 */
[----:B-----5:R-:W2:Y:S04]  /*0fe0*/  LDG.E R83, desc[UR60][R2.64] ;  /* 0x0000003c02537981 */ /* 0x020ea8000c1e1900 */
[----:B------:R-:W2:Y:S02]  /*0ff0*/  LDG.E R4, desc[UR60][R2.64+0x4] ;  /* 0x0000043c02047981 */ /* 0x000ea4000c1e1900 */
[----:B--2---:R-:W-:-:S07]  /*1000*/  IMAD.IADD R83, R4, 0x1, -R83 ;  /* 0x0000000104537824 */ /* 0x004fce00078e0a53 */
.L_x_375:
[----:B-----5:R-:W-:Y:S01]  /*1010*/  IMAD.IADD R83, R83, 0x1, -R0 ;  /* 0x0000000153537824 */ /* 0x020fe200078e0a00 */
[----:B------:R-:W-:Y:S01]  /*1020*/  PLOP3.LUT P0, PT, PT, PT, PT, 0x80, 0x0 ;  /* 0x000000000000781c */ /* 0x000fe20003f0f070 */
[----:B0-----:R-:W-:Y:S01]  /*1030*/  IMAD.MOV.U32 R2, RZ, RZ, RZ ;  /* 0x000000ffff027224 */ /* 0x001fe200078e00ff */
[----:B------:R-:W-:Y:S01]  /*1040*/  CS2R R20, SRZ ;  /* 0x0000000000147805 */ /* 0x000fe2000001ff00 */
[C---:B------:R-:W-:Y:S01]  /*1050*/  VIADD R3, R83.reuse, 0x6f ;  /* 0x0000006f53037836 */ /* 0x040fe20000000000 */
[----:B------:R-:W-:Y:S01]  /*1060*/  ISETP.GE.AND P1, PT, R83, 0x1, PT ;  /* 0x000000015300780c */ /* 0x000fe20003f26270 */
[----:B------:R-:W-:Y:S01]  /*1070*/  IMAD.MOV.U32 R207, RZ, RZ, R41 ;  /* 0x000000ffffcf7224 */ /* 0x000fe200078e0029 */
[----:B------:R-:W-:Y:S01]  /*1080*/  CS2R R118, SRZ ;  /* 0x0000000000767805 */ /* 0x000fe2000001ff00 */
[----:B------:R-:W-:Y:S01]  /*1090*/  IMAD.HI R2, R3, -0x6db6db6d, R2 ;  /* 0x9249249303027827 */ /* 0x000fe200078e0202 */
[----:B------:R-:W-:Y:S02]  /*10a0*/  CS2R R116, SRZ ;  /* 0x0000000000747805 */ /* 0x000fe4000001ff00 */
[----:B------:R-:W-:-:S02]  /*10b0*/  CS2R R114, SRZ ;  /* 0x0000000000727805 */ /* 0x000fc4000001ff00 */
[----:B------:R-:W-:Y:S01]  /*10c0*/  CS2R R112, SRZ ;  /* 0x0000000000707805 */ /* 0x000fe2000001ff00 */
[----:B------:R-:W-:Y:S01]  /*10d0*/  IMAD.MOV.U32 R206, RZ, RZ, R42 ;  /* 0x000000ffffce7224 */ /* 0x000fe200078e002a */
[----:B------:R-:W-:Y:S02]  /*10e0*/  SHF.R.U32.HI R3, RZ, 0x1f, R2 ;  /* 0x0000001fff037819 */ /* 0x000fe40000011602 */
[----:B------:R-:W-:Y:S02]  /*10f0*/  CS2R R110, SRZ ;  /* 0x00000000006e7805 */ /* 0x000fe4000001ff00 */
[----:B------:R-:W-:Y:S02]  /*1100*/  CS2R R108, SRZ ;  /* 0x00000000006c7805 */ /* 0x000fe4000001ff00 */
[----:B------:R-:W-:Y:S02]  /*1110*/  CS2R R106, SRZ ;  /* 0x00000000006a7805 */ /* 0x000fe4000001ff00 */
[----:B------:R-:W-:-:S02]  /*1120*/  LEA.HI.SX32 R120, R2, R3, 0x1a ;  /* 0x0000000302787211 */ /* 0x000fc400078fd2ff */
        /* <DEDUP_REMOVED lines=12> */
[----:B------:R-:W-:Y:S01]  /*11f0*/  IMAD.MOV.U32 R47, RZ, RZ, RZ ;  /* 0x000000ffff2f7224 */ /* 0x000fe200078e00ff */
[----:B------:R-:W-:Y:S01]  /*1200*/  CS2R R80, SRZ ;  /* 0x0000000000507805 */ /* 0x000fe2000001ff00 */
[----:B------:R-:W-:Y:S01]  /*1210*/  IMAD.MOV.U32 R82, RZ, RZ, RZ ;  /* 0x000000ffff527224 */ /* 0x000fe200078e00ff */
        /* <DEDUP_REMOVED lines=20> */
[----:B------:R-:W-:Y:S01]  /*1360*/  CS2R R126, SRZ ;  /* 0x00000000007e7805 */ /* 0x000fe2000001ff00 */
[----:B------:R-:W-:Y:S01]  /*1370*/  IMAD.MOV.U32 R121, RZ, RZ, RZ ;  /* 0x000000ffff797224 */ /* 0x000fe200078e00ff */
[----:B------:R-:W-:Y:S01]  /*1380*/  CS2R R132, SRZ ;  /* 0x0000000000847805 */ /* 0x000fe2000001ff00 */
[----:B------:R-:W-:Y:S01]  /*1390*/  IMAD.MOV.U32 R0, RZ, RZ, RZ ;  /* 0x000000ffff007224 */ /* 0x000fe200078e00ff */
[----:B------:R-:W-:Y:S01]  /*13a0*/  CS2R R122, SRZ ;  /* 0x00000000007a7805 */ /* 0x000fe2000001ff00 */
[----:B------:R-:W-:Y:S01]  /*13b0*/  IMAD.MOV.U32 R36, RZ, RZ, RZ ;  /* 0x000000ffff247224 */ /* 0x000fe200078e00ff */
[----:B------:R-:W-:Y:S02]  /*13c0*/  CS2R R6, SRZ ;  /* 0x0000000000067805 */ /* 0x000fe4000001ff00 */
[----:B------:R-:W-:Y:S01]  /*13d0*/  CS2R R134, SRZ ;  /* 0x0000000000867805 */ /* 0x000fe2000001ff00 */
[----:B------:R-:W-:Y:S01]  /*13e0*/  IMAD.MOV.U32 R24, RZ, RZ, RZ ;  /* 0x000000ffff187224 */ /* 0x000fe200078e00ff */
[----:B------:R-:W-:Y:S06]  /*13f0*/  @!P1 BRA `(.L_x_376) ;  /* 0x0000009000c09947 */ /* 0x000fec0003800000 */
[----:B------:R-:W0:Y:S01]  /*1400*/  SHFL.IDX PT, R0, R212, RZ, 0x1f ;  /* 0x00001fffd4007589 */ /* 0x000e2200000e0000 */
[----:B------:R-:W1:Y:S01]  /*1410*/  S2UR UR7, SR_CgaCtaId ;  /* 0x00000000000779c3 */ /* 0x000e620000008800 */
[----:B------:R-:W-:Y:S01]  /*1420*/  UMOV UR6, 0x400 ;  /* 0x0000040000067882 */ /* 0x000fe20000000000 */
[----:B0-----:R-:W-:Y:S01]  /*1430*/  R2UR UR4, R0 ;  /* 0x00000000000472ca */ /* 0x001fe200000e0000 */
[----:B-1----:R-:W-:-:S04]  /*1440*/  ULEA UR6, UR7, UR6, 0x18 ;  /* 0x0000000607067291 */ /* 0x002fc8000f8ec03f */
[----:B------:R-:W-:-:S04]  /*1450*/  UIADD3 UR6, UR6, 0x15400, URZ ;  /* 0x0001540006067890 */ /* 0x000fc8000fffe03f */
[----:B------:R-:W-:-:S04]  /*1460*/  ULOP3.LUT UP0, URZ, UR6, 0x9f, URZ, 0xc0, !UPT ;  /* 0x0000009f063f7892 */ /* 0x000fc8000f80c03f */
[----:B------:R-:W-:Y:S02]  /*1470*/  ULEA.HI UR5, UR4, UR4, URZ, 0x1 ;  /* 0x0000000404057291 */ /* 0x000fe4000f8f083f */
[----:B------:R-:W-:Y:S02]  /*1480*/  PLOP3.LUT P0, PT, PT, PT, UP0, 0x80, 0x0 ;  /* 0x000000000000781c */ /* 0x000fe40003f0f008 */
[----:B------:R-:W-:-:S04]  /*1490*/  ULOP3.LUT UR5, UR5, 0x1e, URZ, 0xc0, !UPT ;  /* 0x0000001e05057892 */ /* 0x000fc8000f8ec03f */
[----:B------:R-:W-:-:S04]  /*14a0*/  UIADD3 UR5, UR4, -UR5, URZ ;  /* 0x8000000504057290 */ /* 0x000fc8000fffe03f */
[----:B------:R-:W-:-:S04]  /*14b0*/  ULEA UR5, UR5, UR6, 0xd ;  /* 0x0000000605057291 */ /* 0x000fc8000f8e683f */
[----:B------:R-:W-:-:S04]  /*14c0*/  USHF.R.U32.HI UR5, URZ, 0x4, UR5 ;  /* 0x000000043f057899 */ /* 0x000fc80008011605 */
[----:B------:R-:W-:Y:S01]  /*14d0*/  ULOP3.LUT UR36, UR5, 0x3fff, URZ, 0xc0, !UPT ;  /* 0x00003fff05247892 */ /* 0x000fe2000f8ec03f */
[----:B------:R-:W-:Y:S11]  /*14e0*/  @!P0 BRA `(.L_x_377) ;  /* 0x0000000000408947 */ /* 0x000ff60003800000 */
        /* <DEDUP_REMOVED lines=16> */
.L_x_377:
[----:B------:R-:W0:Y:S01]  /*15f0*/  S2UR UR5, SR_CgaCtaId ;  /* 0x00000000000579c3 */ /* 0x000e220000008800 */
[----:B------:R-:W-:Y:S01]  /*1600*/  LEA.HI R0, R210, R210, RZ, 0x1 ;  /* 0x000000d2d2007211 */ /* 0x000fe200078f08ff */
[----:B------:R-:W-:Y:S01]  /*1610*/  UMOV UR4, 0x400 ;  /* 0x0000040000047882 */ /* 0x000fe20000000000 */
[----:B------:R-:W-:Y:S01]  /*1620*/  BSSY B0, `(.L_x_378) ;  /* 0x0000009000007945 */ /* 0x000fe20003800000 */
[----:B------:R-:W-:Y:S02]  /*1630*/  ISETP.NE.AND P0, PT, R22, 0x3, PT ;  /* 0x000000031600780c */ /* 0x000fe40003f05270 */
[----:B------:R-:W-:-:S05]  /*1640*/  LOP3.LUT R3, R0, 0xfffffffe, RZ, 0xc0, !PT ;  /* 0xfffffffe00037812 */ /* 0x000fca00078ec0ff */
[----:B------:R-:W-:-:S05]  /*1650*/  IMAD.IADD R0, R210, 0x1, -R3 ;  /* 0x00000001d2007824 */ /* 0x000fca00078e0a03 */
[----:B------:R-:W-:Y:S01]  /*1660*/  SHF.L.U32 R0, R0, 0x1f, RZ ;  /* 0x0000001f00007819 */ /* 0x000fe200000006ff */
[----:B0-----:R-:W-:-:S06]  /*1670*/  ULEA UR4, UR5, UR4, 0x18 ;  /* 0x0000000405047291 */ /* 0x001fcc000f8ec03f */
[----:B------:R-:W-:-:S04]  /*1680*/  IMAD.U32 R5, RZ, RZ, UR4 ;  /* 0x00000004ff057e24 */ /* 0x000fc8000f8e00ff */
[----:B------:R-:W0:Y:S02]  /*1690*/  SYNCS.PHASECHK.TRANS64.TRYWAIT P1, [R5+URZ+0x36800], R0 ;  /* 0x03680000050075a7 */ /* 0x000e24000802017f */
[----:B0-----:R-:W-:Y:S05]  /*16a0*/  @!P1 BRA `(.L_x_379) ;  /* 0x0000011800ec9947 */ /* 0x001fea0003800000 */
.L_x_546:
[----:B------:R-:W-:Y:S05]  /*16b0*/  BSYNC B0 ;  /* 0x0000000000007941 */ /* 0x000fea0003800000 */
.L_x_378:
[----:B------:R-:W-:Y:S05]  /*16c0*/  @!P0 BRA `(.L_x_380) ;  /* 0x0000000000048947 */ /* 0x000fea0003800000 */
[----:B------:R-:W-:Y:S01]  /*16d0*/  BPT.TRAP 0x1 ;  /* 0x000000040000795c */ /* 0x000fe20000300000 */
.L_x_380:
[----:B------:R-:W-:Y:S01]  /*16e0*/  IMAD R2, R16, 0x8, R5 ;  /* 0x0000000810027824 */ /* 0x000fe200078e0205 */
[----:B------:R-:W-:-:S04]  /*16f0*/  SHF.L.U32 R3, R17, 0x1f, RZ ;  /* 0x0000001f11037819 */ /* 0x000fc800000006ff */
[----:B------:R1:W2:Y:S01]  /*1700*/  SYNCS.PHASECHK.TRANS64.TRYWAIT P2, [R2+URZ+0x36830], R3 ;  /* 0x03683003020075a7 */ /* 0x0002a2000804017f */
[----:B------:R-:W-:Y:S05]  /*1710*/  @!P0 BRA `(.L_x_381) ;  /* 0x0000000000048947 */ /* 0x000fea0003800000 */
[----:B------:R-:W-:Y:S01]  /*1720*/  BPT.TRAP 0x1 ;  /* 0x000000040000795c */ /* 0x000fe20000300000 */
.L_x_381:
[----:B0-----:R-:W0:Y:S01]  /*1730*/  S2R R0, SR_TID.X ;  /* 0x0000000000007919 */ /* 0x001e220000002100 */
[----:B------:R-:W-:Y:S01]  /*1740*/  IMAD.MOV.U32 R119, RZ, RZ, RZ ;  /* 0x000000ffff777224 */ /* 0x000fe200078e00ff */
[----:B0-----:R-:W-:Y:S01]  /*1750*/  LOP3.LUT P1, RZ, R0, 0x7f, RZ, 0xc0, !PT ;  /* 0x0000007f00ff7812 */ /* 0x001fe2000782c0ff */
[----:B--2---:R-:W-:-:S12]  /*1760*/  @P2 BRA `(.L_x_382) ;  /* 0x0000000000082947 */ /* 0x004fd80003800000 */
[----:B------:R-:W0:Y:S02]  /*1770*/  SYNCS.PHASECHK.TRANS64.TRYWAIT P2, [R2+URZ+0x36830], R3 ;  /* 0x03683003020075a7 */ /* 0x000e24000804017f */
[----:B0-----:R-:W-:Y:S05]  /*1780*/  @!P2 BRA `(.L_x_383) ;  /* 0x0000011800c8a947 */ /* 0x001fea0003800000 */
.L_x_382:
[----:B------:R-:W-:Y:S05]  /*1790*/  WARPSYNC.ALL ;  /* 0x0000000000007948 */ /* 0x000fea0003800000 */
[----:B------:R-:W-:Y:S01]  /*17a0*/  VIADD R0, R5, 0x21400 ;  /* 0x0002140005007836 */ /* 0x000fe20000000000 */
[----:B------:R-:W-:Y:S01]  /*17b0*/  ULOP3.LUT UR8, UR36, 0x10000, URZ, 0xfc, !UPT ;  /* 0x0001000024087892 */ /* 0x000fe2000f8efc3f */
[----:B------:R-:W-:Y:S01]  /*17c0*/  WARPGROUP.ARRIVE ;  /* 0x00000000000079c5 */ /* 0x000fe20000000000 */
[----:B------:R-:W-:Y:S01]  /*17d0*/  UMOV UR9, 0x40000040 ;  /* 0x4000004000097882 */ /* 0x000fe20000000000 */
[----:B------:R-:W-:Y:S01]  /*17e0*/  UMOV UR11, 0x40000040 ;  /* 0x40000040000b7882 */ /* 0x000fe20000000000 */
[----:B------:R-:W-:Y:S01]  /*17f0*/  SHF.R.U32.HI R0, RZ, 0x4, R0 ;  /* 0x00000004ff007819 */ /* 0x000fe20000011600 */
[----:B------:R-:W-:Y:S01]  /*1800*/  UMOV UR5, UR9 ;  /* 0x0000000900057c82 */ /* 0x000fe20008000000 */
[----:B------:R-:W-:Y:S01]  /*1810*/  UMOV UR7, 0x40000040 ;  /* 0x4000004000077882 */ /* 0x000fe20000000000 */
[----:B------:R-:W-:Y:S01]  /*1820*/  UMOV UR4, UR8 ;  /* 0x0000000800047c82 */ /* 0x000fe20008000000 */
[----:B------:R-:W-:Y:S01]  /*1830*/  LOP3.LUT R0, R0, 0x3fff, RZ, 0xc0, !PT ;  /* 0x00003fff00007812 */ /* 0x000fe200078ec0ff */
[----:B------:R-:W-:Y:S01]  /*1840*/  UMOV UR12, UR8 ;  /* 0x00000008000c7c82 */ /* 0x000fe20008000000 */
[----:B------:R-:W-:Y:S01]  /*1850*/  UMOV UR13, UR9 ;  /* 0x00000009000d7c82 */ /* 0x000fe20008000000 */
[----:B------:R-:W-:Y:S01]  /*1860*/  UMOV UR15, 0x40000040 ;  /* 0x40000040000f7882 */ /* 0x000fe20000000000 */
[----:B------:R-:W-:Y:S01]  /*1870*/  LOP3.LUT R9, R0, 0x10000, RZ, 0xfc, !PT ;  /* 0x0001000000097812 */ /* 0x000fe200078efcff */
[----:B------:R-:W-:Y:S01]  /*1880*/  UMOV UR16, UR8 ;  /* 0x0000000800107c82 */ /* 0x000fe20008000000 */
[----:B------:R-:W-:Y:S01]  /*1890*/  UMOV UR17, UR9 ;  /* 0x0000000900117c82 */ /* 0x000fe20008000000 */
[----:B------:R-:W-:Y:S01]  /*18a0*/  UMOV UR19, 0x40000040 ;  /* 0x4000004000137882 */ /* 0x000fe20000000000 */
[----:B------:R-:W-:Y:S01]  /*18b0*/  UMOV UR20, UR8 ;  /* 0x0000000800147c82 */ /* 0x000fe20008000000 */
[----:B------:R-:W-:Y:S01]  /*18c0*/  IMAD R0, R16, 0xa80, R9 ;  /* 0x00000a8010007824 */ /* 0x000fe200078e0209 */
[----:B------:R-:W-:Y:S01]  /*18d0*/  UMOV UR21, UR9 ;  /* 0x0000000900157c82 */ /* 0x000fe20008000000 */
[----:B------:R-:W-:Y:S01]  /*18e0*/  UMOV UR23, 0x40000040 ;  /* 0x4000004000177882 */ /* 0x000fe20000000000 */
[----:B------:R-:W-:Y:S01]  /*18f0*/  UMOV UR27, 0x40000040 ;  /* 0x40000040001b7882 */ /* 0x000fe20000000000 */
[----:B------:R-:W-:Y:S01]  /*1900*/  UMOV UR31, 0x40000040 ;  /* 0x40000040001f7882 */ /* 0x000fe20000000000 */
[----:B------:R-:W-:Y:S01]  /*1910*/  R2UR UR10, R0 ;  /* 0x00000000000a72ca */ /* 0x000fe200000e0000 */
[----:B------:R-:W-:Y:S01]  /*1920*/  UMOV UR35, 0x40000040 ;  /* 0x4000004000237882 */ /* 0x000fe20000000000 */
[----:B------:R-:W-:Y:S01]  /*1930*/  UMOV UR39, 0x40000040 ;  /* 0x4000004000277882 */ /* 0x000fe20000000000 */
[----:B------:R-:W-:Y:S01]  /*1940*/  UMOV UR43, 0x40000040 ;  /* 0x40000040002b7882 */ /* 0x000fe20000000000 */
[----:B------:R-:W-:Y:S01]  /*1950*/  UMOV UR47, 0x40000040 ;  /* 0x40000040002f7882 */ /* 0x000fe20000000000 */
[----:B------:R-:W-:Y:S01]  /*1960*/  UMOV UR51, 0x40000040 ;  /* 0x4000004000337882 */ /* 0x000fe20000000000 */
[----:B------:R-:W-:Y:S01]  /*1970*/  UMOV UR55, 0x40000040 ;  /* 0x4000004000377882 */ /* 0x000fe20000000000 */
[----:B------:R-:W-:Y:S01]  /*1980*/  UMOV UR59, 0x40000040 ;  /* 0x40000040003b7882 */ /* 0x000fe20000000000 */
[----:B01----:R-:W-:Y:S01]  /*1990*/  IMAD.IADD R3, R214, 0x1, R83 ;  /* 0x00000001d6037824 */ /* 0x003fe200078e0253 */
[----:B------:R-:W-:Y:S01]  /*19a0*/  P2R R80, PR, RZ, 0x2 ;  /* 0x00000002ff507803 */ /* 0x000fe20000000000 */
[----:B------:R-:W-:Y:S01]  /*19b0*/  IMAD.MOV.U32 R118, RZ, RZ, R119 ;  /* 0x000000ffff767224 */ /* 0x000fe200078e0077 */
[----:B------:R-:W-:Y:S01]  /*19c0*/  P2R R82, PR, RZ, 0x1 ;  /* 0x00000001ff527803 */ /* 0x000fe20000000000 */
[----:B------:R-:W-:Y:S01]  /*19d0*/  IMAD R3, R120, -0x70, R3 ;  /* 0xffffff9078037824 */ /* 0x000fe200078e0203 */
[----:B------:R-:W-:Y:S01]  /*19e0*/  HGMMA.64x16x16.F32 R72, gdesc[UR8], RZ, !UPT, gsb0 ;  /* 0x00200000084879f0 */ /* 0x000fe2000c0008ff */
[----:B------:R-:W-:Y:S01]  /*19f0*/  UIADD3 UR6, UR10, 0x80, URZ ;  /* 0x000000800a067890 */ /* 0x000fe2000fffe03f */
[--C-:B------:R-:W-:Y:S01]  /*1a00*/  IMAD.MOV.U32 R116, RZ, RZ, R119.reuse ;  /* 0x000000ffff747224 */ /* 0x100fe200078e0077 */
[----:B------:R-:W-:Y:S01]  /*1a10*/  UIADD3 UR14, UR10, 0x180, URZ ;  /* 0x000001800a0e7890 */ /* 0x000fe2000fffe03f */
[C---:B------:R-:W-:Y:S01]  /*1a20*/  ISETP.GT.AND P2, PT, R3.reuse, RZ, PT ;  /* 0x000000ff0300720c */ /* 0x040fe20003f44270 */
[----:B------:R-:W-:Y:S01]  /*1a30*/  UIADD3 UR18, UR10, 0x200, URZ ;  /* 0x000002000a127890 */ /* 0x000fe2000fffe03f */
[C---:B------:R-:W-:Y:S01]  /*1a40*/  ISETP.GT.AND P3, PT, R3.reuse, 0x1, PT ;  /* 0x000000010300780c */ /* 0x040fe20003f64270 */
        /* <DEDUP_REMOVED lines=9> */
[----:B------:R-:W-:Y:S01]  /*1ae0*/  ISETP.GT.AND P0, PT, R3, 0x50, PT ;  /* 0x000000500300780c */ /* 0x000fe20003f04270 */
[----:B------:R-:W-:Y:S01]  /*1af0*/  UIADD3 UR38, UR10, 0x502, URZ ;  /* 0x000005020a267890 */ /* 0x000fe2000fffe03f */
[--C-:B------:R-:W-:Y:S01]  /*1b00*/  IMAD.MOV.U32 R114, RZ, RZ, R119.reuse ;  /* 0x000000ffff727224 */ /* 0x100fe200078e0077 */
        /* <DEDUP_REMOVED lines=9> */
[----:B------:R-:W-:-:S02]  /*1ba0*/  IMAD.MOV.U32 R104, RZ, RZ, R119 ;  /* 0x000000ffff687224 */ /* 0x000fc400078e0077 */
[--C-:B------:R-:W-:Y:S02]  /*1bb0*/  IMAD.MOV.U32 R102, RZ, RZ, R119.reuse ;  /* 0x000000ffff667224 */ /* 0x100fe400078e0077 */
[--C-:B------:R-:W-:Y:S02]  /*1bc0*/  IMAD.MOV.U32 R100, RZ, RZ, R119.reuse ;  /* 0x000000ffff647224 */ /* 0x100fe400078e0077 */
[--C-:B------:R-:W-:Y:S02]  /*1bd0*/  IMAD.MOV.U32 R98, RZ, RZ, R119.reuse ;  /* 0x000000ffff627224 */ /* 0x100fe400078e0077 */
[--C-:B------:R-:W-:Y:S02]  /*1be0*/  IMAD.MOV.U32 R96, RZ, RZ, R119.reuse ;  /* 0x000000ffff607224 */ /* 0x100fe400078e0077 */
[--C-:B------:R-:W-:Y:S02]  /*1bf0*/  IMAD.MOV.U32 R94, RZ, RZ, R119.reuse ;  /* 0x000000ffff5e7224 */ /* 0x100fe400078e0077 */
[----:B------:R-:W-:-:S02]  /*1c00*/  IMAD.MOV.U32 R92, RZ, RZ, R119 ;  /* 0x000000ffff5c7224 */ /* 0x000fc400078e0077 */
[--C-:B------:R-:W-:Y:S02]  /*1c10*/  IMAD.MOV.U32 R90, RZ, RZ, R119.reuse ;  /* 0x000000ffff5a7224 */ /* 0x100fe400078e0077 */
[--C-:B------:R-:W-:Y:S02]  /*1c20*/  IMAD.MOV.U32 R88, RZ, RZ, R119.reuse ;  /* 0x000000ffff587224 */ /* 0x100fe400078e0077 */
[--C-:B------:R-:W-:Y:S02]  /*1c30*/  IMAD.MOV.U32 R86, RZ, RZ, R119.reuse ;  /* 0x000000ffff567224 */ /* 0x100fe400078e0077 */
[----:B------:R-:W-:Y:S01]  /*1c40*/  IMAD.MOV.U32 R84, RZ, RZ, R119 ;  /* 0x000000ffff547224 */ /* 0x000fe200078e0077 */
        /* <DEDUP_REMOVED lines=19> */
[----:B------:R-:W-:Y:S01]  /*1d80*/  UMOV UR13, 0x40000040 ;  /* 0x40000040000d7882 */ /* 0x000fe20000000000 */
[----:B------:R-:W-:Y:S01]  /*1d90*/  UMOV UR15, 0x40000040 ;  /* 0x40000040000f7882 */ /* 0x000fe20000000000 */
[----:B------:R-:W-:Y:S01]  /*1da0*/  UIADD3 UR11, UR8, 0x4, URZ ;  /* 0x00000004080b7890 */ /* 0x000fe2000fffe03f */
        /* <DEDUP_REMOVED lines=60> */
[----:B------:R-:W-:Y:S01]  /*2170*/  UMOV UR4, UR16 ;  /* 0x0000001000047c82 */ /* 0x000fe20008000000 */
[----:B------:R-:W-:Y:S02]  /*2180*/  WARPGROUP.DEPBAR.LE gsb0, 0x0 ;  /* 0x00008000000079c5 */ /* 0x000fe40000010000 */
[----:B------:R-:W-:-:S06]  /*2190*/  WARPGROUP.ARRIVE ;  /* 0x00000000000079c5 */ /* 0x000fcc0000000000 */
[----:B------:R-:W-:Y:S01]  /*21a0*/  HGMMA.64x16x16.F32 R24, gdesc[UR12], R24, gsb0 ;  /* 0x002000000c1879f0 */ /* 0x000fe20008000818 */
[----:B------:R-:W-:Y:S02]  /*21b0*/  UIADD3 UR14, UR8, 0x6, URZ ;  /* 0x00000006080e7890 */ /* 0x000fe4000fffe03f */
        /* <DEDUP_REMOVED lines=363> */
[----:B------:R-:W-:Y:S01]  /*3870*/  UMOV UR52, UR11 ;  /* 0x0000000b00347c82 */ /* 0x000fe20008000000 */
[----:B------:R-:W-:Y:S01]  /*3880*/  UMOV UR53, 0x40000040 ;  /* 0x4000004000357882 */ /* 0x000fe20000000000 */
[----:B------:R-:W-:Y:S01]  /*3890*/  UMOV UR55, 0x40000040 ;  /* 0x4000004000377882 */ /* 0x000fe20000000000 */
        /* <DEDUP_REMOVED lines=22> */
[--C-:B------:R-:W-:Y:S01]  /*3a00*/  IMAD.MOV.U32 R76, RZ, RZ, R119.reuse ;  /* 0x000000ffff4c7224 */ /* 0x100fe200078e0077 */
[----:B------:R-:W-:Y:S01]  /*3a10*/  FSEL R77, R77, -INF , P5 ;  /* 0xff8000004d4d7808 */ /* 0x000fe20002800000 */
[----:B------:R-:W-:Y:S01]  /*3a20*/  IMAD.MOV.U32 R74, RZ, RZ, R119 ;  /* 0x000000ffff4a7224 */ /* 0x000fe200078e0077 */
[----:B------:R-:W-:-:S02]  /*3a30*/  ISETP.GT.AND P2, PT, R3, 0x10, PT ;  /* 0x000000100300780c */ /* 0x000fc40003f44270 */
        /* <DEDUP_REMOVED lines=23> */
[----:B------:R-:W-:-:S02]  /*3bb0*/  FSEL R69, R69, -INF , P5 ;  /* 0xff80000045457808 */ /* 0x000fc40002800000 */
[----:B------:R-:W-:Y:S02]  /*3bc0*/  ISETP.GT.AND P2, PT, R3, 0x20, PT ;  /* 0x000000200300780c */ /* 0x000fe40003f44270 */
        /* <DEDUP_REMOVED lines=23> */
[----:B------:R-:W-:Y:S02]  /*3d40*/  FSEL R21, R58, -INF , P2 ;  /* 0xff8000003a157808 */ /* 0x000fe40001000000 */
[----:B------:R-:W-:Y:S02]  /*3d50*/  ISETP.GT.AND P2, PT, R3, 0x31, PT ;  /* 0x000000310300780c */ /* 0x000fe40003f44270 */
[----:B------:R-:W-:Y:S02]  /*3d60*/  FMNMX.FTZ R0, R97, R0, !PT ;  /* 0x0000000061007209 */ /* 0x000fe40007810000 */
[----:B------:R-:W-:Y:S02]  /*3d70*/  FSEL R59, R59, -INF , P6 ;  /* 0xff8000003b3b7808 */ /* 0x000fe40003000000 */
        /* <DEDUP_REMOVED lines=14> */
[----:B------:R-:W-:Y:S01]  /*3e60*/  ULDC UR4, c[0x0][0x988] ;  /* 0x0002620000047ab9 */ /* 0x000fe20000000800 */
[----:B------:R-:W-:Y:S01]  /*3e70*/  ISETP.GT.AND P5, PT, R3, 0x39, PT ;  /* 0x000000390300780c */ /* 0x000fe20003fa4270 */
[--C-:B------:R-:W-:Y:S01]  /*3e80*/  IMAD.MOV.U32 R62, RZ, RZ, R119.reuse ;  /* 0x000000ffff3e7224 */ /* 0x100fe200078e0077 */
[----:B------:R-:W-:Y:S01]  /*3e90*/  FSEL R103, R52, -INF , P6 ;  /* 0xff80000034677808 */ /* 0x000fe20003000000 */
[----:B------:R-:W-:Y:S01]  /*3ea0*/  IMAD.MOV.U32 R52, RZ, RZ, R119 ;  /* 0x000000ffff347224 */ /* 0x000fe200078e0077 */
[----:B------:R-:W-:-:S02]  /*3eb0*/  FMNMX.FTZ R0, R101, R0, !PT ;  /* 0x0000000065007209 */ /* 0x000fc40007810000 */
[----:B------:R-:W-:Y:S02]  /*3ec0*/  FSEL R105, R53, -INF , P5 ;  /* 0xff80000035697808 */ /* 0x000fe40002800000 */
[----:B------:R-:W-:Y:S02]  /*3ed0*/  FMNMX.FTZ R0, R103, R0, !PT ;  /* 0x0000000067007209 */ /* 0x000fe40007810000 */
[----:B------:R-:W-:Y:S01]  /*3ee0*/  FSEL R53, R50, -INF , P3 ;  /* 0xff80000032357808 */ /* 0x000fe20001800000 */
[----:B------:R-:W-:Y:S01]  /*3ef0*/  IMAD.MOV.U32 R50, RZ, RZ, R119 ;  /* 0x000000ffff327224 */ /* 0x000fe200078e0077 */
[----:B------:R-:W-:Y:S02]  /*3f00*/  ISETP.GT.AND P3, PT, R3, 0x41, PT ;  /* 0x000000410300780c */ /* 0x000fe40003f64270 */
[----:B------:R-:W-:Y:S02]  /*3f10*/  FMNMX.FTZ R0, R105, R0, !PT ;  /* 0x0000000069007209 */ /* 0x000fe40007810000 */
[----:B------:R-:W-:-:S02]  /*3f20*/  FSEL R51, R51, -INF , P2 ;  /* 0xff80000033337808 */ /* 0x000fc40001000000 */
[----:B------:R-:W-:Y:S02]  /*3f30*/  ISETP.GT.AND P2, PT, R3, 0x48, PT ;  /* 0x000000480300780c */ /* 0x000fe40003f44270 */
[----:B------:R-:W-:Y:S02]  /*3f40*/  FSEL R55, R55, -INF , P5 ;  /* 0xff80000037377808 */ /* 0x000fe40002800000 */
[----:B------:R-:W-:Y:S01]  /*3f50*/  ISETP.GT.AND P5, PT, R3, 0x68, PT ;  /* 0x000000680300780c */ /* 0x000fe20003fa4270 */
[----:B------:R-:W-:Y:S02]  /*3f60*/  WARPGROUP.DEPBAR.LE gsb0, 0x0 ;  /* 0x00008000000079c5 */ /* 0x000fe40000010000 */
[----:B------:R-:W-:Y:S01]  /*3f70*/  WARPGROUP.ARRIVE ;  /* 0x00000000000079c5 */ /* 0x000fe20000000000 */
[----:B------:R-:W-:Y:S02]  /*3f80*/  FSEL R107, R40, -INF , P4 ;  /* 0xff800000286b7808 */ /* 0x000fe40002000000 */
[----:B------:R-:W-:-:S02]  /*3f90*/  FSEL R109, R41, -INF , P3 ;  /* 0xff800000296d7808 */ /* 0x000fc40001800000 */
[----:B------:R-:W-:Y:S01]  /*3fa0*/  FMNMX.FTZ R0, R107, R0, !PT ;  /* 0x000000006b007209 */ /* 0x000fe20007810000 */
[----:B------:R-:W-:Y:S01]  /*3fb0*/  HGMMA.64x16x16.F32 R32, gdesc[UR52], R32, gsb0 ;  /* 0x00200000342079f0 */ /* 0x000fe20008000820 */
[----:B------:R-:W-:Y:S01]  /*3fc0*/  UIADD3 UR54, UR10, 0xa06, URZ ;  /* 0x00000a060a367890 */ /* 0x000fe2000fffe03f */
[----:B------:R-:W-:Y:S01]  /*3fd0*/  FSEL R111, R44, -INF , P2 ;  /* 0xff8000002c6f7808 */ /* 0x000fe20001000000 */
[----:B------:R-:W-:Y:S01]  /*3fe0*/  UMOV UR55, 0x40000040 ;  /* 0x4000004000377882 */ /* 0x000fe20000000000 */
[----:B------:R-:W-:Y:S01]  /*3ff0*/  FMNMX.FTZ R0, R109, R0, !PT ;  /* 0x000000006d007209 */ /* 0x000fe20007810000 */
[----:B------:R-:W-:Y:S01]  /*4000*/  IMAD.MOV.U32 R44, RZ, RZ, R119 ;  /* 0x000000ffff2c7224 */ /* 0x000fe200078e0077 */
[----:B------:R-:W-:Y:S02]  /*4010*/  FSEL R113, R45, -INF , P1 ;  /* 0xff8000002d717808 */ /* 0x000fe40000800000 */
[----:B------:R-:W-:Y:S02]  /*4020*/  FMNMX.FTZ R0, R111, R0, !PT ;  /* 0x000000006f007209 */ /* 0x000fe40007810000 */
[----:B------:R-:W-:-:S02]  /*4030*/  ISETP.GT.AND P1, PT, R3, 0x51, PT ;  /* 0x000000510300780c */ /* 0x000fc40003f24270 */
[----:B------:R-:W-:Y:S02]  /*4040*/  FMNMX.FTZ R0, R113, R0, !PT ;  /* 0x0000000071007209 */ /* 0x000fe40007810000 */
[----:B------:R-:W-:Y:S02]  /*4050*/  FSEL R43, R43, -INF , P3 ;  /* 0xff8000002b2b7808 */ /* 0x000fe40001800000 */
[C---:B------:R-:W-:Y:S02]  /*4060*/  ISETP.GT.AND P3, PT, R3.reuse, 0x60, PT ;  /* 0x000000600300780c */ /* 0x040fe40003f64270 */
[----:B------:R-:W-:Y:S01]  /*4070*/  FSEL R45, R42, -INF , P4 ;  /* 0xff8000002a2d7808 */ /* 0x000fe20002000000 */
[--C-:B------:R-:W-:Y:S01]  /*4080*/  IMAD.MOV.U32 R42, RZ, RZ, R119.reuse ;  /* 0x000000ffff2a7224 */ /* 0x100fe200078e0077 */
[C---:B------:R-:W-:Y:S02]  /*4090*/  ISETP.GT.AND P4, PT, R3.reuse, 0x61, PT ;  /* 0x000000610300780c */ /* 0x040fe40003f84270 */
[----:B------:R-:W-:Y:S01]  /*40a0*/  FSEL R41, R54, -INF , P6 ;  /* 0xff80000036297808 */ /* 0x000fe20003000000 */
[----:B------:R-:W-:Y:S01]  /*40b0*/  IMAD.MOV.U32 R54, RZ, RZ, R119 ;  /* 0x000000ffff367224 */ /* 0x000fe200078e0077 */
[----:B------:R-:W-:-:S02]  /*40c0*/  ISETP.GT.AND P6, PT, R3, 0x69, PT ;  /* 0x000000690300780c */ /* 0x000fc40003fc4270 */
[----:B------:R-:W-:Y:S01]  /*40d0*/  P2R R20, PR, RZ, 0x2 ;  /* 0x00000002ff147803 */ /* 0x000fe20000000000 */
[----:B------:R-:W-:Y:S02]  /*40e0*/  WARPGROUP.DEPBAR.LE gsb0, 0x0 ;  /* 0x00008000000079c5 */ /* 0x000fe40000010000 */
[----:B------:R-:W-:Y:S01]  /*40f0*/  WARPGROUP.ARRIVE ;  /* 0x00000000000079c5 */ /* 0x000fe20000000000 */
[----:B------:R-:W-:Y:S02]  /*4100*/  FSEL R115, R32, -INF , P0 ;  /* 0xff80000020737808 */ /* 0x000fe40000000000 */
[----:B------:R-:W-:Y:S02]  /*4110*/  ISETP.GT.AND P0, PT, R3, 0x58, PT ;  /* 0x000000580300780c */ /* 0x000fe40003f04270 */
[----:B------:R-:W-:Y:S01]  /*4120*/  FSEL R117, R33, -INF , P1 ;  /* 0xff80000021757808 */ /* 0x000fe20000800000 */
[----:B------:R-:W-:Y:S01]  /*4130*/  HGMMA.64x16x16.F32 R24, gdesc[UR52], R24, gsb0 ;  /* 0x00200000341879f0 */ /* 0x000fe20008000818 */
[----:B------:R-:W-:-:S02]  /*4140*/  FMNMX.FTZ R0, R115, R0, !PT ;  /* 0x0000000073007209 */ /* 0x000fc40007810000 */
[----:B------:R-:W-:Y:S01]  /*4150*/  FSEL R33, R46, -INF , P2 ;  /* 0xff8000002e217808 */ /* 0x000fe20001000000 */
[----:B------:R-:W-:Y:S01]  /*4160*/  IMAD.MOV.U32 R46, RZ, RZ, R119 ;  /* 0x000000ffff2e7224 */ /* 0x000fe200078e0077 */
[----:B------:R-:W-:Y:S02]  /*4170*/  ISETP.GT.AND P2, PT, R3, 0x59, PT ;  /* 0x000000590300780c */ /* 0x000fe40003f44270 */
[----:B------:R-:W-:Y:S02]  /*4180*/  FSEL R121, R36, -INF , P0 ;  /* 0xff80000024797808 */ /* 0x000fe40000000000 */
[----:B------:R-:W-:Y:S02]  /*4190*/  FMNMX.FTZ R0, R117, R0, !PT ;  /* 0x0000000075007209 */ /* 0x000fe40007810000 */
[----:B------:R-:W-:Y:S02]  /*41a0*/  FSEL R123, R37, -INF , P2 ;  /* 0xff800000257b7808 */ /* 0x000fe40001000000 */
[----:B------:R-:W-:-:S02]  /*41b0*/  FMNMX.FTZ R0, R121, R0, !PT ;  /* 0x0000000079007209 */ /* 0x000fc40007810000 */
[----:B------:R-:W-:Y:S02]  /*41c0*/  P2R R14, PR, RZ, 0x1 ;  /* 0x00000001ff0e7803 */ /* 0x000fe40000000000 */
[----:B------:R-:W-:Y:S02]  /*41d0*/  FMNMX.FTZ R0, R123, R0, !PT ;  /* 0x000000007b007209 */ /* 0x000fe40007810000 */
[C---:B------:R-:W-:Y:S02]  /*41e0*/  ISETP.GT.AND P0, PT, R3.reuse, 0x49, PT ;  /* 0x000000490300780c */ /* 0x040fe40003f04270 */
[----:B------:R-:W-:Y:S02]  /*41f0*/  ISETP.GT.AND P1, PT, R3, 0x50, PT ;  /* 0x000000500300780c */ /* 0x000fe40003f24270 */
[----:B------:R-:W-:Y:S02]  /*4200*/  FSEL R57, R47, -INF , P0 ;  /* 0xff8000002f397808 */ /* 0x000fe40000000000 */
[----:B------:R-:W-:-:S02]  /*4210*/  FSEL R37, R34, -INF , P1 ;  /* 0xff80000022257808 */ /* 0x000fc40000800000 */
[----:B------:R-:W-:Y:S02]  /*4220*/  ISETP.NE.AND P1, PT, R20, RZ, PT ;  /* 0x000000ff1400720c */ /* 0x000fe40003f25270 */
[----:B------:R-:W-:Y:S02]  /*4230*/  P2R R12, PR, RZ, 0x4 ;  /* 0x00000004ff0c7803 */ /* 0x000fe40000000000 */
[----:B------:R-:W-:Y:S02]  /*4240*/  ISETP.NE.AND P0, PT, R14, RZ, PT ;  /* 0x000000ff0e00720c */ /* 0x000fe40003f05270 */
        /* <DEDUP_REMOVED lines=48> */
[----:B------:R-:W-:Y:S01]  /*4550*/  MUFU.EX2 R25, R25 ;  /* 0x0000001900197308 */ /* 0x000fe20000000800 */
[----:B------:R-:W-:Y:S01]  /*4560*/  FMNMX.FTZ R6, R41, R6, !PT ;  /* 0x0000000629067209 */ /* 0x000fe20007810000 */
[-CC-:B------:R-:W-:Y:S01]  /*4570*/  FFMA.FTZ R196, R87, R0.reuse, -R10.reuse ;  /* 0x0000000057c47223 */ /* 0x180fe2000001080a */
[----:B------:R-:W-:Y:S01]  /*4580*/  FSEL R77, R30, -INF , P5 ;  /* 0xff8000001e4d7808 */ /* 0x000fe20002800000 */
[--C-:B------:R-:W-:Y:S01]  /*4590*/  FFMA.FTZ R61, R65, R0, -R10.reuse ;  /* 0x00000000413d7223 */ /* 0x100fe2000001080a */
[----:B------:R-:W-:Y:S01]  /*45a0*/  FMNMX.FTZ R6, R55, R6, !PT ;  /* 0x0000000637067209 */ /* 0x000fe20007810000 */
[-CC-:B------:R-:W-:Y:S01]  /*45b0*/  FFMA.FTZ R198, R89, R0.reuse, -R10.reuse ;  /* 0x0000000059c67223 */ /* 0x180fe2000001080a */
[--C-:B------:R-:W-:Y:S01]  /*45c0*/  FFMA.FTZ R65, R69, R0, -R10.reuse ;  /* 0x0000000045417223 */ /* 0x100fe2000001080a */
[----:B------:R-:W0:Y:S01]  /*45d0*/  MUFU.EX2 R200, R200 ;  /* 0x000000c800c87308 */ /* 0x000e220000000800 */
        /* <DEDUP_REMOVED lines=22> */
[--C-:B------:R-:W-:Y:S01]  /*4740*/  FFMA.FTZ R121, R121, R0, -R10.reuse ;  /* 0x0000000079797223 */ /* 0x100fe2000001080a */
[----:B------:R-:W4:Y:S01]  /*4750*/  MUFU.EX2 R196, R196 ;  /* 0x000000c400c47308 */ /* 0x000f220000000800 */
[----:B------:R-:W-:Y:S01]  /*4760*/  FMNMX.FTZ R6, R29, R6, !PT ;  /* 0x000000061d067209 */ /* 0x000fe20007810000 */
[-CC-:B------:R-:W-:Y:S01]  /*4770*/  FFMA.FTZ R123, R123, R0.reuse, -R10.reuse ;  /* 0x000000007b7b7223 */ /* 0x180fe2000001080a */
[-CC-:B------:R-:W-:Y:S01]  /*4780*/  FFMA.FTZ R125, R125, R0.reuse, -R10.reuse ;  /* 0x000000007d7d7223 */ /* 0x180fe2000001080a */
[--C-:B------:R-:W-:Y:S01]  /*4790*/  FFMA.FTZ R127, R127, R0, -R10.reuse ;  /* 0x000000007f7f7223 */ /* 0x100fe2000001080a */
[----:B------:R-:W-:Y:S01]  /*47a0*/  FMNMX.FTZ R6, R39, R6, !PT ;  /* 0x0000000627067209 */ /* 0x000fe20007810000 */
[-CC-:B------:R-:W-:Y:S01]  /*47b0*/  FFMA.FTZ R129, R129, R0.reuse, -R10.reuse ;  /* 0x0000000081817223 */ /* 0x180fe2000001080a */
[----:B------:R-:W-:Y:S01]  /*47c0*/  FFMA.FTZ R10, R131, R0, -R10 ;  /* 0x00000000830a7223 */ /* 0x000fe2000001080a */
[----:B------:R-:W5:Y:S01]  /*47d0*/  MUFU.EX2 R61, R61 ;  /* 0x0000003d003d7308 */ /* 0x000f620000000800 */
[----:B------:R-:W-:Y:S01]  /*47e0*/  FMNMX.FTZ R6, R73, R6, !PT ;  /* 0x0000000649067209 */ /* 0x000fe20007810000 */
[----:B------:R-:W-:-:S02]  /*47f0*/  IMAD.MOV.U32 R95, RZ, RZ, R119 ;  /* 0x000000ffff5f7224 */ /* 0x000fc400078e0077 */
[--C-:B------:R-:W-:Y:S01]  /*4800*/  IMAD.MOV.U32 R93, RZ, RZ, R119.reuse ;  /* 0x000000ffff5d7224 */ /* 0x100fe200078e0077 */
[----:B------:R-:W-:Y:S01]  /*4810*/  FMNMX.FTZ R6, R27, R6, !PT ;  /* 0x000000061b067209 */ /* 0x000fe20007810000 */
[--C-:B------:R-:W-:Y:S02]  /*4820*/  IMAD.MOV.U32 R91, RZ, RZ, R119.reuse ;  /* 0x000000ffff5b7224 */ /* 0x100fe400078e0077 */
[----:B------:R-:W-:Y:S01]  /*4830*/  MUFU.EX2 R198, R198 ;  /* 0x000000c600c67308 */ /* 0x000fe20000000800 */
[----:B------:R-:W-:Y:S01]  /*4840*/  FMNMX.FTZ R6, R77, R6, !PT ;  /* 0x000000064d067209 */ /* 0x000fe20007810000 */
[--C-:B------:R-:W-:Y:S02]  /*4850*/  IMAD.MOV.U32 R89, RZ, RZ, R119.reuse ;  /* 0x000000ffff597224 */ /* 0x100fe400078e0077 */
[--C-:B------:R-:W-:Y:S01]  /*4860*/  IMAD.MOV.U32 R87, RZ, RZ, R119.reuse ;  /* 0x000000ffff577224 */ /* 0x100fe200078e0077 */
[----:B------:R-:W-:Y:S01]  /*4870*/  FMNMX.FTZ R6, R31, R6, !PT ;  /* 0x000000061f067209 */ /* 0x000fe20007810000 */
[----:B------:R-:W-:-:S02]  /*4880*/  IMAD.MOV.U32 R85, RZ, RZ, R119 ;  /* 0x000000ffff557224 */ /* 0x000fc400078e0077 */
[----:B------:R-:W-:Y:S01]  /*4890*/  MUFU.EX2 R65, R65 ;  /* 0x0000004100417308 */ /* 0x000fe20000000800 */
[----:B------:R-:W-:Y:S01]  /*48a0*/  IMAD.MOV.U32 R81, RZ, RZ, R119 ;  /* 0x000000ffff517224 */ /* 0x000fe200078e0077 */
[----:B------:R-:W1:Y:S06]  /*48b0*/  SHFL.BFLY PT, R3, R6, 0x2, 0x1f ;  /* 0x0c401f0006037f89 */ /* 0x000e6c00000e0000 */
[----:B------:R-:W-:Y:S08]  /*48c0*/  MUFU.EX2 R192, R192 ;  /* 0x000000c000c07308 */ /* 0x000ff00000000800 */
[----:B------:R-:W-:Y:S08]  /*48d0*/  MUFU.EX2 R69, R69 ;  /* 0x0000004500457308 */ /* 0x000ff00000000800 */
[----:B------:R-:W-:Y:S01]  /*48e0*/  MUFU.EX2 R194, R194 ;  /* 0x000000c200c27308 */ /* 0x000fe20000000800 */
[----:B-1----:R-:W-:-:S05]  /*48f0*/  FMNMX.FTZ R8, R6, R3, !PT ;  /* 0x0000000306087209 */ /* 0x002fca0007810000 */
[----:B------:R-:W1:Y:S02]  /*4900*/  SHFL.BFLY PT, R3, R8, 0x1, 0x1f ;  /* 0x0c201f0008037f89 */ /* 0x000e6400000e0000 */
[----:B------:R-:W-:Y:S08]  /*4910*/  MUFU.EX2 R97, R97 ;  /* 0x0000006100617308 */ /* 0x000ff00000000800 */
[----:B------:R-:W-:Y:S08]  /*4920*/  MUFU.EX2 R99, R99 ;  /* 0x0000006300637308 */ /* 0x000ff00000000800 */
[----:B------:R0:W-:Y:S01]  /*4930*/  MUFU.EX2 R188, R101 ;  /* 0x0000006500bc7308 */ /* 0x0001e20000000800 */
[----:B-1----:R-:W-:-:S07]  /*4940*/  FMNMX.FTZ R3, R8, R3, !PT ;  /* 0x0000000308037209 */ /* 0x002fce0007810000 */
[----:B------:R-:W-:Y:S01]  /*4950*/  MUFU.EX2 R103, R103 ;  /* 0x0000006700677308 */ /* 0x000fe20000000800 */
[----:B0-----:R-:W-:Y:S01]  /*4960*/  IMAD.MOV.U32 R101, RZ, RZ, R119 ;  /* 0x000000ffff657224 */ /* 0x001fe200078e0077 */
[C---:B------:R-:W-:Y:S01]  /*4970*/  FSETP.NEU.FTZ.AND P2, PT, R3.reuse, -INF , PT ;  /* 0xff8000000300780b */ /* 0x040fe20003f5d000 */
[----:B------:R-:W-:-:S05]  /*4980*/  FMUL.FTZ R6, R3, R0 ;  /* 0x0000000003067220 */ /* 0x000fca0000410000 */
[----:B------:R-:W-:Y:S01]  /*4990*/  MUFU.EX2 R190, R105 ;  /* 0x0000006900be7308 */ /* 0x000fe20000000800 */
[----:B------:R-:W-:Y:S02]  /*49a0*/  FSEL R6, R6, RZ, P2 ;  /* 0x000000ff06067208 */ /* 0x000fe40001000000 */
[----:B------:R-:W-:Y:S01]  /*49b0*/  ISETP.GE.AND P2, PT, R83, 0x71, PT ;  /* 0x000000715300780c */ /* 0x000fe20003f46270 */
[----:B------:R-:W-:Y:S02]  /*49c0*/  IMAD.MOV.U32 R83, RZ, RZ, R119 ;  /* 0x000000ffff537224 */ /* 0x000fe400078e0077 */
        /* <DEDUP_REMOVED lines=27> */
[----:B------:R-:W-:Y:S01]  /*4b80*/  FFMA.FTZ R37, R37, R0, -R6 ;  /* 0x0000000025257223 */ /* 0x000fe20000010806 */
[----:B------:R-:W2:Y:S01]  /*4b90*/  MUFU.EX2 R12, R79 ;  /* 0x0000004f000c7308 */ /* 0x000ea20000000800 */
[----:B-----5:R-:W-:Y:S01]  /*4ba0*/  FADD.FTZ R7, R61, R32 ;  /* 0x000000203d077221 */ /* 0x020fe20000010000 */
[----:B-1----:R-:W-:Y:S01]  /*4bb0*/  FADD.FTZ R32, R201, R8 ;  /* 0x00000008c9207221 */ /* 0x002fe20000010000 */
[----:B------:R-:W-:Y:S01]  /*4bc0*/  F2FP.F16.F32.PACK_AB R200, R25, R200 ;  /* 0x000000c819c8723e */ /* 0x000fe200000000ff */
        /* <DEDUP_REMOVED lines=8> */
[-CC-:B------:R-:W-:Y:S01]  /*4c50*/  FFMA.FTZ R77, R77, R0.reuse, -R6.reuse ;  /* 0x000000004d4d7223 */ /* 0x180fe20000010806 */
[----:B------:R-:W-:Y:S01]  /*4c60*/  FFMA.FTZ R31, R31, R0, -R6 ;  /* 0x000000001f1f7223 */ /* 0x000fe20000010806 */
[----:B------:R-:W-:Y:S01]  /*4c70*/  F2FP.F16.F32.PACK_AB R201, R8, R201 ;  /* 0x000000c908c9723e */ /* 0x000fe200000000ff */
[--C-:B------:R-:W-:Y:S01]  /*4c80*/  IMAD.MOV.U32 R105, RZ, RZ, R119.reuse ;  /* 0x000000ffff697224 */ /* 0x100fe200078e0077 */
[----:B------:R0:W1:Y:S01]  /*4c90*/  MUFU.EX2 R14, R67 ;  /* 0x00000043000e7308 */ /* 0x0000620000000800 */
[----:B--2---:R-:W-:Y:S01]  /*4ca0*/  F2FP.F16.F32.PACK_AB R203, R12, R11 ;  /* 0x0000000b0ccb723e */ /* 0x004fe200000000ff */
[--C-:B------:R-:W-:Y:S01]  /*4cb0*/  IMAD.MOV.U32 R79, RZ, RZ, R119.reuse ;  /* 0x000000ffff4f7224 */ /* 0x100fe200078e0077 */
[----:B------:R-:W-:Y:S01]  /*4cc0*/  F2FP.F16.F32.PACK_AB R202, R47, R202 ;  /* 0x000000ca2fca723e */ /* 0x000fe200000000ff */
[--C-:B------:R-:W-:Y:S01]  /*4cd0*/  IMAD.MOV.U32 R75, RZ, RZ, R119.reuse ;  /* 0x000000ffff4b7224 */ /* 0x100fe200078e0077 */
[----:B------:R-:W-:Y:S01]  /*4ce0*/  F2FP.F16.F32.PACK_AB R196, R61, R196 ;  /* 0x000000c43dc4723e */ /* 0x000fe200000000ff */
[--C-:B------:R-:W-:Y:S01]  /*4cf0*/  IMAD.MOV.U32 R61, RZ, RZ, R119.reuse ;  /* 0x000000ffff3d7224 */ /* 0x100fe200078e0077 */
[----:B------:R-:W-:Y:S01]  /*4d00*/  F2FP.F16.F32.PACK_AB R198, R65, R198 ;  /* 0x000000c641c6723e */ /* 0x000fe200000000ff */
[----:B------:R-:W2:Y:S01]  /*4d10*/  MUFU.EX2 R15, R15 ;  /* 0x0000000f000f7308 */ /* 0x000ea20000000800 */
[----:B0-----:R-:W-:-:S02]  /*4d20*/  IMAD.MOV.U32 R67, RZ, RZ, R119 ;  /* 0x000000ffff437224 */ /* 0x001fc400078e0077 */
[----:B------:R-:W-:-:S05]  /*4d30*/  IMAD.MOV.U32 R47, RZ, RZ, R119 ;  /* 0x000000ffff2f7224 */ /* 0x000fca00078e0077 */
[----:B------:R0:W-:Y:S01]  /*4d40*/  MUFU.EX2 R28, R51 ;  /* 0x00000033001c7308 */ /* 0x0001e20000000800 */
[----:B-1----:R-:W-:-:S07]  /*4d50*/  F2FP.F16.F32.PACK_AB R197, R14, R13 ;  /* 0x0000000d0ec5723e */ /* 0x002fce00000000ff */
[----:B------:R1:W3:Y:S01]  /*4d60*/  MUFU.EX2 R20, R71 ;  /* 0x0000004700147308 */ /* 0x0002e20000000800 */
[----:B0-----:R-:W-:Y:S01]  /*4d70*/  FADD.FTZ R51, R65, R34 ;  /* 0x0000002241337221 */ /* 0x001fe20000010000 */
[----:B------:R-:W-:Y:S01]  /*4d80*/  FADD.FTZ R34, R12, R7 ;  /* 0x000000070c227221 */ /* 0x000fe20000010000 */
[----:B------:R-:W-:Y:S02]  /*4d90*/  IMAD.MOV.U32 R65, RZ, RZ, R119 ;  /* 0x000000ffff417224 */ /* 0x000fe400078e0077 */
[----:B------:R-:W-:Y:S01]  /*4da0*/  FADD.FTZ R36, R192, R51 ;  /* 0x00000033c0247221 */ /* 0x000fe20000010000 */
[----:B------:R-:W-:Y:S01]  /*4db0*/  FADD.FTZ R7, R13, R34 ;  /* 0x000000220d077221 */ /* 0x000fe20000010000 */
[C---:B------:R-:W-:Y:S01]  /*4dc0*/  F2FP.F16.F32.PACK_AB R192, R69.reuse, R192 ;  /* 0x000000c045c0723e */ /* 0x040fe200000000ff */
[----:B------:R-:W0:Y:S01]  /*4dd0*/  MUFU.EX2 R21, R21 ;  /* 0x0000001500157308 */ /* 0x000e220000000800 */
[----:B------:R-:W-:Y:S01]  /*4de0*/  FADD.FTZ R51, R69, R36 ;  /* 0x0000002445337221 */ /* 0x000fe20000010000 */
[----:B------:R-:W-:Y:S01]  /*4df0*/  FADD.FTZ R34, R14, R7 ;  /* 0x000000070e227221 */ /* 0x000fe20000010000 */
[----:B-1----:R-:W-:-:S02]  /*4e00*/  IMAD.MOV.U32 R71, RZ, RZ, R119 ;  /* 0x000000ffff477224 */ /* 0x002fc400078e0077 */
[----:B------:R-:W-:Y:S01]  /*4e10*/  FADD.FTZ R36, R194, R51 ;  /* 0x00000033c2247221 */ /* 0x000fe20000010000 */
[----:B--2---:R-:W-:Y:S01]  /*4e20*/  FADD.FTZ R7, R15, R34 ;  /* 0x000000220f077221 */ /* 0x004fe20000010000 */
[C---:B------:R-:W-:Y:S01]  /*4e30*/  F2FP.F16.F32.PACK_AB R194, R97.reuse, R194 ;  /* 0x000000c261c2723e */ /* 0x040fe200000000ff */
[----:B------:R1:W2:Y:S01]  /*4e40*/  MUFU.EX2 R24, R59 ;  /* 0x0000003b00187308 */ /* 0x0002a20000000800 */
[----:B------:R-:W-:Y:S01]  /*4e50*/  FADD.FTZ R38, R97, R36 ;  /* 0x0000002461267221 */ /* 0x000fe20000010000 */
[C---:B---3--:R-:W-:Y:S01]  /*4e60*/  FADD.FTZ R36, R20.reuse, R7 ;  /* 0x0000000714247221 */ /* 0x048fe20000010000 */
[----:B------:R-:W-:Y:S01]  /*4e70*/  F2FP.F16.F32.PACK_AB R199, R20, R15 ;  /* 0x0000000f14c7723e */ /* 0x000fe200000000ff */
[--C-:B------:R-:W-:Y:S02]  /*4e80*/  IMAD.MOV.U32 R97, RZ, RZ, R119.reuse ;  /* 0x000000ffff617224 */ /* 0x100fe400078e0077 */
[--C-:B------:R-:W-:Y:S02]  /*4e90*/  IMAD.MOV.U32 R69, RZ, RZ, R119.reuse ;  /* 0x000000ffff457224 */ /* 0x100fe400078e0077 */
[----:B------:R-:W3:Y:S01]  /*4ea0*/  MUFU.EX2 R49, R49 ;  /* 0x0000003100317308 */ /* 0x000ee20000000800 */
[----:B0-----:R-:W-:Y:S01]  /*4eb0*/  FADD.FTZ R7, R21, R36 ;  /* 0x0000002415077221 */ /* 0x001fe20000010000 */
[----:B-1----:R-:W-:-:S02]  /*4ec0*/  IMAD.MOV.U32 R59, RZ, RZ, R119 ;  /* 0x000000ffff3b7224 */ /* 0x002fc400078e0077 */
[----:B------:R-:W-:-:S04]  /*4ed0*/  IMAD.MOV.U32 R51, RZ, RZ, R119 ;  /* 0x000000ffff337224 */ /* 0x000fc800078e0077 */
[----:B------:R0:W1:Y:S01]  /*4ee0*/  MUFU.EX2 R26, R63 ;  /* 0x0000003f001a7308 */ /* 0x0000620000000800 */
[C---:B--2---:R-:W-:Y:S01]  /*4ef0*/  FADD.FTZ R2, R24.reuse, R7 ;  /* 0x0000000718027221 */ /* 0x044fe20000010000 */
[----:B------:R-:W-:Y:S01]  /*4f00*/  F2FP.F16.F32.PACK_AB R193, R24, R21 ;  /* 0x0000001518c1723e */ /* 0x000fe200000000ff */
[----:B------:R-:W-:-:S05]  /*4f10*/  IMAD.MOV.U32 R24, RZ, RZ, R119 ;  /* 0x000000ffff187224 */ /* 0x000fca00078e0077 */
[----:B------:R-:W2:Y:S01]  /*4f20*/  MUFU.EX2 R107, R107 ;  /* 0x0000006b006b7308 */ /* 0x000ea20000000800 */
[----:B---3--:R-:W-:Y:S01]  /*4f30*/  FADD.FTZ R7, R49, R2 ;  /* 0x0000000231077221 */ /* 0x008fe20000010000 */
[----:B0-----:R-:W-:-:S06]  /*4f40*/  IMAD.MOV.U32 R63, RZ, RZ, R119 ;  /* 0x000000ffff3f7224 */ /* 0x001fcc00078e0077 */
[----:B------:R0:W-:Y:S01]  /*4f50*/  MUFU.EX2 R32, R43 ;  /* 0x0000002b00207308 */ /* 0x0001e20000000800 */
[----:B-1----:R-:W-:Y:S01]  /*4f60*/  F2FP.F16.F32.PACK_AB R195, R26, R49 ;  /* 0x000000311ac3723e */ /* 0x002fe200000000ff */
[----:B------:R-:W-:-:S06]  /*4f70*/  IMAD.MOV.U32 R49, RZ, RZ, R119 ;  /* 0x000000ffff317224 */ /* 0x000fcc00078e0077 */
[----:B------:R-:W1:Y:S01]  /*4f80*/  MUFU.EX2 R53, R53 ;  /* 0x0000003500357308 */ /* 0x000e620000000800 */
[----:B0-----:R-:W-:-:S04]  /*4f90*/  FADD.FTZ R43, R99, R38 ;  /* 0x00000026632b7221 */ /* 0x001fc80000010000 */
[C---:B------:R-:W-:Y:S01]  /*4fa0*/  FADD.FTZ R36, R188.reuse, R43 ;  /* 0x0000002bbc247221 */ /* 0x040fe20000010000 */
[----:B------:R-:W-:Y:S01]  /*4fb0*/  F2FP.F16.F32.PACK_AB R188, R188, R99 ;  /* 0x00000063bcbc723e */ /* 0x000fe200000000ff */
[----:B------:R-:W-:Y:S01]  /*4fc0*/  IMAD.MOV.U32 R99, RZ, RZ, R119 ;  /* 0x000000ffff637224 */ /* 0x000fe200078e0077 */
[----:B------:R0:W3:Y:S01]  /*4fd0*/  MUFU.EX2 R184, R109 ;  /* 0x0000006d00b87308 */ /* 0x0000e20000000800 */
[----:B------:R-:W-:Y:S01]  /*4fe0*/  FADD.FTZ R43, R103, R36 ;  /* 0x00000024672b7221 */ /* 0x000fe20000010000 */
[----:B------:R-:W-:Y:S01]  /*4ff0*/  FADD.FTZ R36, R26, R7 ;  /* 0x000000071a247221 */ /* 0x000fe20000010000 */
[----:B------:R-:W-:Y:S02]  /*5000*/  IMAD.MOV.U32 R26, RZ, RZ, R119 ;  /* 0x000000ffff1a7224 */ /* 0x000fe400078e0077 */
[C---:B------:R-:W-:Y:S01]  /*5010*/  FADD.FTZ R38, R190.reuse, R43 ;  /* 0x0000002bbe267221 */ /* 0x040fe20000010000 */
[----:B------:R-:W-:Y:S01]  /*5020*/  F2FP.F16.F32.PACK_AB R190, R190, R103 ;  /* 0x00000067bebe723e */ /* 0x000fe200000000ff */
[--C-:B------:R-:W-:Y:S01]  /*5030*/  IMAD.MOV.U32 R103, RZ, RZ, R119.reuse ;  /* 0x000000ffff677224 */ /* 0x100fe200078e0077 */
[----:B------:R-:W4:Y:S01]  /*5040*/  MUFU.EX2 R111, R111 ;  /* 0x0000006f006f7308 */ /* 0x000f220000000800 */
[----:B--2---:R-:W-:Y:S01]  /*5050*/  FADD.FTZ R43, R107, R38 ;  /* 0x000000266b2b7221 */ /* 0x004fe20000010000 */
[----:B-1----:R-:W-:Y:S01]  /*5060*/  FADD.FTZ R7, R53, R36 ;  /* 0x0000002435077221 */ /* 0x002fe20000010000 */
[----:B------:R-:W-:Y:S01]  /*5070*/  F2FP.F16.F32.PACK_AB R189, R28, R53 ;  /* 0x000000351cbd723e */ /* 0x000fe200000000ff */
[----:B0-----:R-:W-:-:S02]  /*5080*/  IMAD.MOV.U32 R109, RZ, RZ, R119 ;  /* 0x000000ffff6d7224 */ /* 0x001fc400078e0077 */
[----:B------:R-:W-:Y:S01]  /*5090*/  FADD.FTZ R36, R28, R7 ;  /* 0x000000071c247221 */ /* 0x000fe20000010000 */
[----:B------:R-:W-:Y:S01]  /*50a0*/  IMAD.MOV.U32 R53, RZ, RZ, R119 ;  /* 0x000000ffff357224 */ /* 0x000fe200078e0077 */
[----:B------:R-:W0:Y:S01]  /*50b0*/  MUFU.EX2 R41, R41 ;  /* 0x0000002900297308 */ /* 0x000e220000000800 */
[C---:B---3--:R-:W-:Y:S01]  /*50c0*/  FADD.FTZ R38, R184.reuse, R43 ;  /* 0x0000002bb8267221 */ /* 0x048fe20000010000 */
[----:B------:R-:W-:Y:S01]  /*50d0*/  F2FP.F16.F32.PACK_AB R184, R184, R107 ;  /* 0x0000006bb8b8723e */ /* 0x000fe200000000ff */
[--C-:B------:R-:W-:Y:S02]  /*50e0*/  IMAD.MOV.U32 R107, RZ, RZ, R119.reuse ;  /* 0x000000ffff6b7224 */ /* 0x100fe400078e0077 */
[----:B------:R-:W-:-:S03]  /*50f0*/  IMAD.MOV.U32 R28, RZ, RZ, R119 ;  /* 0x000000ffff1c7224 */ /* 0x000fc600078e0077 */
[----:B------:R1:W2:Y:S01]  /*5100*/  MUFU.EX2 R186, R113 ;  /* 0x0000007100ba7308 */ /* 0x0002a20000000800 */
[----:B----4-:R-:W-:-:S07]  /*5110*/  FADD.FTZ R43, R111, R38 ;  /* 0x000000266f2b7221 */ /* 0x010fce0000010000 */
[----:B------:R3:W4:Y:S01]  /*5120*/  MUFU.EX2 R30, R55 ;  /* 0x00000037001e7308 */ /* 0x0007220000000800 */
[----:B0-----:R-:W-:Y:S01]  /*5130*/  FADD.FTZ R7, R41, R36 ;  /* 0x0000002429077221 */ /* 0x001fe20000010000 */
[----:B-1----:R-:W-:-:S06]  /*5140*/  IMAD.MOV.U32 R113, RZ, RZ, R119 ;  /* 0x000000ffff717224 */ /* 0x002fcc00078e0077 */
[----:B------:R-:W0:Y:S01]  /*5150*/  MUFU.EX2 R115, R115 ;  /* 0x0000007300737308 */ /* 0x000e220000000800 */
[C---:B--2---:R-:W-:Y:S01]  /*5160*/  FADD.FTZ R38, R186.reuse, R43 ;  /* 0x0000002bba267221 */ /* 0x044fe20000010000 */
[----:B------:R-:W-:Y:S01]  /*5170*/  F2FP.F16.F32.PACK_AB R186, R186, R111 ;  /* 0x0000006fbaba723e */ /* 0x000fe200000000ff */
[--C-:B------:R-:W-:Y:S02]  /*5180*/  IMAD.MOV.U32 R111, RZ, RZ, R119.reuse ;  /* 0x000000ffff6f7224 */ /* 0x100fe400078e0077 */
[--C-:B---3--:R-:W-:Y:S02]  /*5190*/  IMAD.MOV.U32 R55, RZ, RZ, R119.reuse ;  /* 0x000000ffff377224 */ /* 0x108fe400078e0077 */
[----:B------:R-:W-:Y:S01]  /*51a0*/  IMAD.MOV.U32 R43, RZ, RZ, R119 ;  /* 0x000000ffff2b7224 */ /* 0x000fe200078e0077 */
[----:B------:R-:W1:Y:S01]  /*51b0*/  MUFU.EX2 R45, R45 ;  /* 0x0000002d002d7308 */ /* 0x000e620000000800 */
[C---:B----4-:R-:W-:Y:S01]  /*51c0*/  FADD.FTZ R36, R30.reuse, R7 ;  /* 0x000000071e247221 */ /* 0x050fe20000010000 */
[----:B------:R-:W-:Y:S01]  /*51d0*/  F2FP.F16.F32.PACK_AB R191, R30, R41 ;  /* 0x000000291ebf723e */ /* 0x000fe200000000ff */
[----:B------:R-:W-:-:S02]  /*51e0*/  IMAD.MOV.U32 R41, RZ, RZ, R119 ;  /* 0x000000ffff297224 */ /* 0x000fc400078e0077 */
[----:B------:R-:W-:-:S03]  /*51f0*/  IMAD.MOV.U32 R30, RZ, RZ, R119 ;  /* 0x000000ffff1e7224 */ /* 0x000fc600078e0077 */
[----:B------:R2:W3:Y:S01]  /*5200*/  MUFU.EX2 R180, R117 ;  /* 0x0000007500b47308 */ /* 0x0004e20000000800 */
[----:B0-----:R-:W-:-:S07]  /*5210*/  FADD.FTZ R25, R115, R38 ;  /* 0x0000002673197221 */ /* 0x001fce0000010000 */
[----:B------:R-:W0:Y:S01]  /*5220*/  MUFU.EX2 R121, R121 ;  /* 0x0000007900797308 */ /* 0x000e220000000800 */
[----:B-1----:R-:W-:Y:S01]  /*5230*/  FADD.FTZ R7, R45, R36 ;  /* 0x000000242d077221 */ /* 0x002fe20000010000 */
[C---:B------:R-:W-:Y:S01]  /*5240*/  F2FP.F16.F32.PACK_AB R185, R32.reuse, R45 ;  /* 0x0000002d20b9723e */ /* 0x040fe200000000ff */
[----:B--2---:R-:W-:Y:S02]  /*5250*/  IMAD.MOV.U32 R117, RZ, RZ, R119 ;  /* 0x000000ffff757224 */ /* 0x004fe400078e0077 */
[----:B------:R-:W-:Y:S01]  /*5260*/  FADD.FTZ R36, R32, R7 ;  /* 0x0000000720247221 */ /* 0x000fe20000010000 */
[----:B------:R-:W-:Y:S02]  /*5270*/  IMAD.MOV.U32 R45, RZ, RZ, R119 ;  /* 0x000000ffff2d7224 */ /* 0x000fe400078e0077 */
[----:B------:R-:W1:Y:S01]  /*5280*/  MUFU.EX2 R33, R33 ;  /* 0x0000002100217308 */ /* 0x000e620000000800 */
[C---:B---3--:R-:W-:Y:S01]  /*5290*/  FADD.FTZ R38, R180.reuse, R25 ;  /* 0x00000019b4267221 */ /* 0x048fe20000010000 */
[----:B------:R-:W-:Y:S01]  /*52a0*/  F2FP.F16.F32.PACK_AB R180, R180, R115 ;  /* 0x00000073b4b4723e */ /* 0x000fe200000000ff */
[----:B------:R-:W-:-:S02]  /*52b0*/  IMAD.MOV.U32 R115, RZ, RZ, R119 ;  /* 0x000000ffff737224 */ /* 0x000fc400078e0077 */
[----:B------:R-:W-:-:S03]  /*52c0*/  IMAD.MOV.U32 R32, RZ, RZ, R119 ;  /* 0x000000ffff207224 */ /* 0x000fc600078e0077 */
[----:B------:R-:W2:Y:S01]  /*52d0*/  MUFU.EX2 R182, R123 ;  /* 0x0000007b00b67308 */ /* 0x000ea20000000800 */
[----:B0-----:R-:W-:-:S07]  /*52e0*/  FADD.FTZ R25, R121, R38 ;  /* 0x0000002679197221 */ /* 0x001fce0000010000 */
[----:B------:R0:W3:Y:S01]  /*52f0*/  MUFU.EX2 R34, R57 ;  /* 0x0000003900227308 */ /* 0x0000e20000000800 */
[----:B-1----:R-:W-:-:S07]  /*5300*/  FADD.FTZ R7, R33, R36 ;  /* 0x0000002421077221 */ /* 0x002fce0000010000 */
[----:B------:R-:W1:Y:S01]  /*5310*/  MUFU.EX2 R125, R125 ;  /* 0x0000007d007d7308 */ /* 0x000e620000000800 */
[C---:B--2---:R-:W-:Y:S01]  /*5320*/  FADD.FTZ R40, R182.reuse, R25 ;  /* 0x00000019b6287221 */ /* 0x044fe20000010000 */
[----:B------:R-:W-:Y:S01]  /*5330*/  F2FP.F16.F32.PACK_AB R182, R182, R121 ;  /* 0x00000079b6b6723e */ /* 0x000fe200000000ff */
[----:B0-----:R-:W-:-:S05]  /*5340*/  IMAD.MOV.U32 R57, RZ, RZ, R119 ;  /* 0x000000ffff397224 */ /* 0x001fca00078e0077 */
[----:B------:R-:W0:Y:S01]  /*5350*/  MUFU.EX2 R37, R37 ;  /* 0x0000002500257308 */ /* 0x000e220000000800 */
[C---:B---3--:R-:W-:Y:S01]  /*5360*/  FADD.FTZ R38, R34.reuse, R7 ;  /* 0x0000000722267221 */ /* 0x048fe20000010000 */
[----:B------:R-:W-:Y:S01]  /*5370*/  F2FP.F16.F32.PACK_AB R187, R34, R33 ;  /* 0x0000002122bb723e */ /* 0x000fe200000000ff */
[--C-:B------:R-:W-:Y:S02]  /*5380*/  IMAD.MOV.U32 R34, RZ, RZ, R119.reuse ;  /* 0x000000ffff227224 */ /* 0x100fe400078e0077 */
[----:B------:R-:W-:-:S03]  /*5390*/  IMAD.MOV.U32 R33, RZ, RZ, R119 ;  /* 0x000000ffff217224 */ /* 0x000fc600078e0077 */
[----:B------:R-:W2:Y:S01]  /*53a0*/  MUFU.EX2 R176, R127 ;  /* 0x0000007f00b07308 */ /* 0x000ea20000000800 */
[----:B-1----:R-:W-:-:S07]  /*53b0*/  FADD.FTZ R25, R125, R40 ;  /* 0x000000287d197221 */ /* 0x002fce0000010000 */
[----:B------:R1:W3:Y:S01]  /*53c0*/  MUFU.EX2 R2, R35 ;  /* 0x0000002300027308 */ /* 0x0002e20000000800 */
[----:B0-----:R-:W-:-:S07]  /*53d0*/  FADD.FTZ R7, R37, R38 ;  /* 0x0000002625077221 */ /* 0x001fce0000010000 */
[----:B------:R-:W0:Y:S01]  /*53e0*/  MUFU.EX2 R129, R129 ;  /* 0x0000008100817308 */ /* 0x000e220000000800 */
[C---:B--2---:R-:W-:Y:S01]  /*53f0*/  FADD.FTZ R40, R176.reuse, R25 ;  /* 0x00000019b0287221 */ /* 0x044fe20000010000 */
[----:B------:R-:W-:Y:S01]  /*5400*/  F2FP.F16.F32.PACK_AB R176, R176, R125 ;  /* 0x0000007db0b0723e */ /* 0x000fe200000000ff */
[----:B-1----:R-:W-:-:S05]  /*5410*/  IMAD.MOV.U32 R35, RZ, RZ, R119 ;  /* 0x000000ffff237224 */ /* 0x002fca00078e0077 */
[----:B------:R-:W1:Y:S01]  /*5420*/  MUFU.EX2 R29, R29 ;  /* 0x0000001d001d7308 */ /* 0x000e620000000800 */
[C---:B---3--:R-:W-:Y:S01]  /*5430*/  FADD.FTZ R38, R2.reuse, R7 ;  /* 0x0000000702267221 */ /* 0x048fe20000010000 */
[----:B------:R-:W-:Y:S01]  /*5440*/  F2FP.F16.F32.PACK_AB R181, R2, R37 ;  /* 0x0000002502b5723e */ /* 0x000fe200000000ff */
[----:B------:R-:W-:Y:S02]  /*5450*/  IMAD.MOV.U32 R2, RZ, RZ, 0x3f800000 ;  /* 0x3f800000ff027424 */ /* 0x000fe400078e00ff */
[----:B------:R-:W-:-:S03]  /*5460*/  IMAD.MOV.U32 R37, RZ, RZ, R119 ;  /* 0x000000ffff257224 */ /* 0x000fc600078e0077 */
[----:B------:R-:W2:Y:S01]  /*5470*/  MUFU.EX2 R10, R10 ;  /* 0x0000000a000a7308 */ /* 0x000ea20000000800 */
[----:B0-----:R-:W-:Y:S01]  /*5480*/  FADD.FTZ R7, R129, R40 ;  /* 0x0000002881077221 */ /* 0x001fe20000010000 */
[----:B------:R-:W-:-:S06]  /*5490*/  IMAD.MOV.U32 R40, RZ, RZ, R119 ;  /* 0x000000ffff287224 */ /* 0x000fcc00078e0077 */
[----:B------:R0:W3:Y:S01]  /*54a0*/  MUFU.EX2 R6, R39 ;  /* 0x0000002700067308 */ /* 0x0000e20000000800 */
[----:B-1----:R-:W-:Y:S01]  /*54b0*/  FADD.FTZ R25, R29, R38 ;  /* 0x000000261d197221 */ /* 0x002fe20000010000 */
[----:B------:R-:W-:-:S06]  /*54c0*/  IMAD.MOV.U32 R38, RZ, RZ, R119 ;  /* 0x000000ffff267224 */ /* 0x000fcc00078e0077 */
[----:B------:R-:W1:Y:S01]  /*54d0*/  MUFU.EX2 R73, R73 ;  /* 0x0000004900497308 */ /* 0x000e620000000800 */
[C---:B--2---:R-:W-:Y:S01]  /*54e0*/  FADD.FTZ R7, R10.reuse, R7 ;  /* 0x000000070a077221 */ /* 0x044fe20000010000 */
[----:B------:R-:W-:Y:S01]  /*54f0*/  F2FP.F16.F32.PACK_AB R178, R10, R129 ;  /* 0x000000810ab2723e */ /* 0x000fe200000000ff */
[----:B0-----:R-:W-:-:S05]  /*5500*/  IMAD.MOV.U32 R39, RZ, RZ, R119 ;  /* 0x000000ffff277224 */ /* 0x001fca00078e0077 */
[----:B------:R0:W2:Y:S01]  /*5510*/  MUFU.EX2 R36, R27 ;  /* 0x0000001b00247308 */ /* 0x0000a20000000800 */
[C---:B---3--:R-:W-:Y:S01]  /*5520*/  FADD.FTZ R10, R6.reuse, R25 ;  /* 0x00000019060a7221 */ /* 0x048fe20000010000 */
[----:B------:R-:W-:Y:S01]  /*5530*/  F2FP.F16.F32.PACK_AB R183, R6, R29 ;  /* 0x0000001d06b7723e */ /* 0x000fe200000000ff */
[--C-:B------:R-:W-:Y:S02]  /*5540*/  IMAD.MOV.U32 R29, RZ, RZ, R119.reuse ;  /* 0x000000ffff1d7224 */ /* 0x100fe400078e0077 */
[----:B------:R-:W-:-:S03]  /*5550*/  IMAD.MOV.U32 R25, RZ, RZ, R119 ;  /* 0x000000ffff197224 */ /* 0x000fc600078e0077 */
[----:B------:R-:W3:Y:S01]  /*5560*/  MUFU.EX2 R77, R77 ;  /* 0x0000004d004d7308 */ /* 0x000ee20000000800 */
[----:B-1----:R-:W-:Y:S01]  /*5570*/  FADD.FTZ R11, R73, R10 ;  /* 0x0000000a490b7221 */ /* 0x002fe20000010000 */
[----:B0-----:R-:W-:-:S06]  /*5580*/  IMAD.MOV.U32 R27, RZ, RZ, R119 ;  /* 0x000000ffff1b7224 */ /* 0x001fcc00078e0077 */
        /* <DEDUP_REMOVED lines=12> */
[----:B------:R-:W-:Y:S01]  /*5650*/  R2UR UR4, R16 ;  /* 0x00000000100472ca */ /* 0x000fe200000e0000 */
[----:B------:R-:W-:Y:S01]  /*5660*/  VIADD R11, R120, 0xfffffffe ;  /* 0xfffffffe780b7836 */ /* 0x000fe20000000000 */
[----:B------:R-:W-:Y:S01]  /*5670*/  CS2R R118, SRZ ;  /* 0x0000000000767805 */ /* 0x000fe2000001ff00 */
[----:B------:R-:W-:Y:S01]  /*5680*/  IMAD.MOV.U32 R10, RZ, RZ, R3 ;  /* 0x000000ffff0a7224 */ /* 0x000fe200078e0003 */
[----:B------:R-:W-:Y:S01]  /*5690*/  CS2R R114, SRZ ;  /* 0x0000000000727805 */ /* 0x000fe2000001ff00 */
[----:B------:R-:W-:Y:S01]  /*56a0*/  IMAD.MOV.U32 R15, RZ, RZ, R4 ;  /* 0x000000ffff0f7224 */ /* 0x000fe200078e0004 */
[----:B------:R-:W-:Y:S01]  /*56b0*/  CS2R R110, SRZ ;  /* 0x00000000006e7805 */ /* 0x000fe2000001ff00 */
[----:B------:R-:W-:Y:S01]  /*56c0*/  IMAD.MOV.U32 R13, RZ, RZ, R17 ;  /* 0x000000ffff0d7224 */ /* 0x000fe200078e0011 */
[----:B------:R-:W-:Y:S01]  /*56d0*/  CS2R R106, SRZ ;  /* 0x00000000006a7805 */ /* 0x000fe2000001ff00 */
[----:B------:R-:W-:Y:S01]  /*56e0*/  IMAD.MOV.U32 R2, RZ, RZ, 0x3f800000 ;  /* 0x3f800000ff027424 */ /* 0x000fe200078e00ff */
        /* <DEDUP_REMOVED lines=43> */
[----:B------:R-:W-:-:S07]  /*59a0*/  CS2R R24, SRZ ;  /* 0x0000000000187805 */ /* 0x000fce000001ff00 */
.L_x_393:
[----:B------:R-:W-:-:S04]  /*59b0*/  UIADD3 UR5, UR4, 0x1, URZ ;  /* 0x0000000104057890 */ /* 0x000fc8000fffe03f */
[----:B------:R-:W-:-:S04]  /*59c0*/  UISETP.NE.AND UP0, UPT, UR5, 0x2, UPT ;  /* 0x000000020500788c */ /* 0x000fc8000bf05270 */
[----:B------:R-:W-:Y:S02]  /*59d0*/  USEL UR6, URZ, 0x1, UP0 ;  /* 0x000000013f067887 */ /* 0x000fe40008000000 */
[----:B------:R-:W-:-:S04]  /*59e0*/  USEL UR5, UR5, URZ, UP0 ;  /* 0x0000003f05057287 */ /* 0x000fc80008000000 */
[----:B------:R-:W-:Y:S02]  /*59f0*/  LOP3.LUT R17, R13, UR6, RZ, 0x3c, !PT ;  /* 0x000000060d117c12 */ /* 0x000fe4000f8e3cff */
[----:B------:R-:W-:Y:S01]  /*5a00*/  IMAD.U32 R16, RZ, RZ, UR5 ;  /* 0x00000005ff107e24 */ /* 0x000fe2000f8e00ff */
[----:B------:R-:W-:Y:S06]  /*5a10*/  @!P0 BRA `(.L_x_385) ;  /* 0x0000000000048947 */ /* 0x000fec0003800000 */
[----:B------:R-:W-:Y:S01]  /*5a20*/  BPT.TRAP 0x1 ;  /* 0x000000040000795c */ /* 0x000fe20000300000 */
.L_x_385:
[----:B------:R-:W0:Y:S01]  /*5a30*/  S2UR UR7, SR_CgaCtaId ;  /* 0x00000000000779c3 */ /* 0x000e220000008800 */
[----:B------:R-:W-:Y:S01]  /*5a40*/  UMOV UR6, 0x400 ;  /* 0x0000040000067882 */ /* 0x000fe20000000000 */
[----:B------:R-:W-:Y:S01]  /*5a50*/  IMAD.U32 R12, RZ, RZ, UR5 ;  /* 0x00000005ff0c7e24 */ /* 0x000fe2000f8e00ff */
[----:B------:R-:W-:Y:S01]  /*5a60*/  SHF.L.U32 R3, R17, 0x1f, RZ ;  /* 0x0000001f11037819 */ /* 0x000fe200000006ff */
[----:B0-----:R-:W-:-:S06]  /*5a70*/  ULEA UR6, UR7, UR6, 0x18 ;  /* 0x0000000607067291 */ /* 0x001fcc000f8ec03f */
[----:B------:R-:W-:-:S04]  /*5a80*/  IMAD.U32 R5, RZ, RZ, UR6 ;  /* 0x00000006ff057e24 */ /* 0x000fc8000f8e00ff */
[----:B------:R-:W-:-:S04]  /*5a90*/  IMAD R12, R12, 0x8, R5 ;  /* 0x000000080c0c7824 */ /* 0x000fc800078e0205 */
[----:B------:R0:W1:Y:S01]  /*5aa0*/  SYNCS.PHASECHK.TRANS64.TRYWAIT P2, [R12+URZ+0x36830], R3 ;  /* 0x036830030c0075a7 */ /* 0x000062000804017f */
[----:B------:R-:W-:Y:S05]  /*5ab0*/  @!P0 BRA `(.L_x_386) ;  /* 0x0000000000048947 */ /* 0x000fea0003800000 */
[----:B------:R-:W-:Y:S01]  /*5ac0*/  BPT.TRAP 0x1 ;  /* 0x000000040000795c */ /* 0x000fe20000300000 */
.L_x_386:
[----:B------:R-:W-:Y:S01]  /*5ad0*/  IMAD R0, R16, 0xa80, R9 ;  /* 0x00000a8010007824 */ /* 0x000fe200078e0209 */
[----:B-1----:R-:W-:Y:S06]  /*5ae0*/  @P2 BRA `(.L_x_387) ;  /* 0x0000000000082947 */ /* 0x002fec0003800000 */
[----:B------:R-:W1:Y:S02]  /*5af0*/  SYNCS.PHASECHK.TRANS64.TRYWAIT P2, [R12+URZ+0x36830], R3 ;  /* 0x036830030c0075a7 */ /* 0x000e64000804017f */
[----:B-1----:R-:W-:Y:S05]  /*5b00*/  @!P2 BRA `(.L_x_388) ;  /* 0x000000d400fca947 */ /* 0x002fea0003800000 */
.L_x_387:
[----:B------:R-:W-:Y:S01]  /*5b10*/  R2UR UR6, R0 ;  /* 0x00000000000672ca */ /* 0x000fe200000e0000 */
[----:B------:R-:W-:Y:S01]  /*5b20*/  WARPGROUP.ARRIVE ;  /* 0x00000000000079c5 */ /* 0x000fe20000000000 */
        /* <DEDUP_REMOVED lines=11> */
[----:B------:R-:W-:Y:S01]  /*5be0*/  UMOV UR10, UR6 ;  /* 0x00000006000a7c82 */ /* 0x000fe20008000000 */
[----:B------:R-:W-:Y:S01]  /*5bf0*/  UIADD3 UR5, UR6, 0x80, URZ ;  /* 0x0000008006057890 */ /* 0x000fe2000fffe03f */
[----:B------:R-:W-:Y:S01]  /*5c00*/  HGMMA.64x16x16.F32 R168, gdesc[UR8], RZ, !UPT, gsb0 ;  /* 0x0020000008a879f0 */ /* 0x000fe2000c0008ff */
[----:B------:R-:W-:Y:S01]  /*5c10*/  UMOV UR11, 0x40000040 ;  /* 0x40000040000b7882 */ /* 0x000fe20000000000 */
[----:B------:R-:W-:Y:S01]  /*5c20*/  UIADD3 UR7, UR6, 0x100, URZ ;  /* 0x0000010006077890 */ /* 0x000fe2000fffe03f */
[-C--:B------:R-:W-:Y:S01]  /*5c30*/  FMUL.FTZ R24, R24, R8.reuse ;  /* 0x0000000818187220 */ /* 0x080fe20000410000 */
[----:B------:R-:W-:Y:S01]  /*5c40*/  UIADD3 UR14, UR6, 0x2, URZ ;  /* 0x00000002060e7890 */ /* 0x000fe2000fffe03f */
[-C--:B------:R-:W-:Y:S01]  /*5c50*/  FMUL.FTZ R25, R25, R8.reuse ;  /* 0x0000000819197220 */ /* 0x080fe20000410000 */
[----:B------:R-:W-:Y:S01]  /*5c60*/  UMOV UR10, UR5 ;  /* 0x00000005000a7c82 */ /* 0x000fe20008000000 */
        /* <DEDUP_REMOVED lines=54> */
[----:B------:R-:W-:Y:S01]  /*5fd0*/  UMOV UR11, 0x40000040 ;  /* 0x40000040000b7882 */ /* 0x000fe20000000000 */
[----:B------:R-:W-:Y:S01]  /*5fe0*/  UIADD3 UR7, UR6, 0x200, URZ ;  /* 0x0000020006077890 */ /* 0x000fe2000fffe03f */
        /* <DEDUP_REMOVED lines=61> */
[----:B------:R-:W-:Y:S01]  /*63c0*/  FMUL.FTZ R119, R119, R2 ;  /* 0x0000000277777220 */ /* 0x000fe20000410000 */
[----:B------:R-:W-:-:S02]  /*63d0*/  WARPGROUP.DEPBAR.LE gsb0, 0x0 ;  /* 0x00008000000079c5 */ /* 0x000fc40000010000 */
[----:B------:R-:W-:-:S06]  /*63e0*/  WARPGROUP.ARRIVE ;  /* 0x00000000000079c5 */ /* 0x000fcc0000000000 */
[----:B------:R-:W-:Y:S01]  /*63f0*/  HGMMA.64x16x16.F32 R144, gdesc[UR8], RZ, !UPT, gsb0 ;  /* 0x00200000089079f0 */ /* 0x000fe2000c0008ff */
[----:B------:R-:W-:Y:S01]  /*6400*/  UMOV UR10, UR7 ;  /* 0x00000007000a7c82 */ /* 0x000fe20008000000 */
[----:B------:R-:W-:Y:S01]  /*6410*/  UMOV UR11, 0x40000040 ;  /* 0x40000040000b7882 */ /* 0x000fe20000000000 */
[----:B------:R-:W-:Y:S01]  /*6420*/  UIADD3 UR7, UR6, 0x300, URZ ;  /* 0x0000030006077890 */ /* 0x000fe2000fffe03f */
[----:B------:R-:W-:Y:S02]  /*6430*/  WARPGROUP.DEPBAR.LE gsb0, 0x0 ;  /* 0x00008000000079c5 */ /* 0x000fe40000010000 */
        /* <DEDUP_REMOVED lines=444> */
.L_x_389:
[----:B------:R-:W-:Y:S01]  /*8000*/  IMAD.U32 R2, RZ, RZ, UR4 ;  /* 0x00000004ff027e24 */ /* 0x000fe2000f8e00ff */
[----:B------:R-:W-:-:S03]  /*8010*/  SHF.L.U32 R0, R13, 0x1f, RZ ;  /* 0x0000001f0d007819 */ /* 0x000fc600000006ff */
[----:B------:R-:W-:-:S04]  /*8020*/  IMAD R13, R2, 0x8, R5 ;  /* 0x00000008020d7824 */ /* 0x000fc800078e0205 */
[----:B------:R2:W3:Y:S01]  /*8030*/  SYNCS.PHASECHK.TRANS64.TRYWAIT P2, [R13+URZ+0x36850], R0 ;  /* 0x036850000d0075a7 */ /* 0x0004e2000804017f */
[----:B------:R-:W-:Y:S05]  /*8040*/  @!P0 BRA `(.L_x_390) ;  /* 0x0000000000048947 */ /* 0x000fea0003800000 */
[----:B------:R-:W-:Y:S01]  /*8050*/  BPT.TRAP 0x1 ;  /* 0x000000040000795c */ /* 0x000fe20000300000 */
.L_x_390:
[----:B---3--:R-:W-:Y:S05]  /*8060*/  @P2 BRA `(.L_x_391) ;  /* 0x0000000000082947 */ /* 0x008fea0003800000 */
[----:B------:R-:W3:Y:S02]  /*8070*/  SYNCS.PHASECHK.TRANS64.TRYWAIT P2, [R13+URZ+0x36850], R0 ;  /* 0x036850000d0075a7 */ /* 0x000ee4000804017f */
[----:B---3--:R-:W-:Y:S05]  /*8080*/  @!P2 BRA `(.L_x_392) ;  /* 0x000000b000b0a947 */ /* 0x008fea0003800000 */
.L_x_391:
[----:B------:R-:W-:Y:S01]  /*8090*/  R2UR UR5, R5 ;  /* 0x00000000050572ca */ /* 0x000fe200000e0000 */
[----:B------:R-:W-:Y:S01]  /*80a0*/  WARPGROUP.ARRIVE ;  /* 0x00000000000079c5 */ /* 0x000fe20000000000 */
[----:B------:R-:W-:Y:S01]  /*80b0*/  UMOV UR7, 0x40000040 ;  /* 0x4000004000077882 */ /* 0x000fe20000000000 */
[----:B--23--:R-:W-:Y:S01]  /*80c0*/  FMNMX.FTZ R0, R168, R15, !PT ;  /* 0x0000000fa8007209 */ /* 0x00cfe20007810000 */
[----:B01----:R-:W-:Y:S01]  /*80d0*/  @!P1 VIADD R12, R12, 0x36840 ;  /* 0x000368400c0c9836 */ /* 0x003fe20000000000 */
[C---:B------:R-:W-:Y:S01]  /*80e0*/  ISETP.GT.AND P2, PT, R11.reuse, RZ, PT ;  /* 0x000000ff0b00720c */ /* 0x040fe20003f44270 */
[----:B------:R-:W-:Y:S01]  /*80f0*/  VIADD R11, R11, 0xffffffff ;  /* 0xffffffff0b0b7836 */ /* 0x000fe20000000000 */
[----:B------:R-:W-:-:S04]  /*8100*/  FMNMX.FTZ R3, R169, R0, !PT ;  /* 0x00000000a9037209 */ /* 0x000fc80007810000 */
[----:B------:R-:W-:Y:S02]  /*8110*/  FMNMX.FTZ R0, R172, R3, !PT ;  /* 0x00000003ac007209 */ /* 0x000fe40007810000 */
[----:B------:R-:W-:Y:S02]  /*8120*/  UIADD3 UR5, UR5, 0x400, URZ ;  /* 0x0000040005057890 */ /* 0x000fe4000fffe03f */
[----:B------:R-:W-:Y:S02]  /*8130*/  FMNMX.FTZ R3, R173, R0, !PT ;  /* 0x00000000ad037209 */ /* 0x000fe40007810000 */
[----:B------:R-:W-:Y:S02]  /*8140*/  USHF.R.U32.HI UR5, URZ, 0x4, UR5 ;  /* 0x000000043f057899 */ /* 0x000fe40008011605 */
[----:B------:R-:W-:Y:S02]  /*8150*/  FMNMX.FTZ R0, R160, R3, !PT ;  /* 0x00000003a0007209 */ /* 0x000fe40007810000 */
[----:B------:R-:W-:-:S02]  /*8160*/  ULOP3.LUT UR5, UR5, 0x3fff, URZ, 0xc0, !UPT ;  /* 0x00003fff05057892 */ /* 0x000fc4000f8ec03f */
[----:B------:R-:W-:Y:S02]  /*8170*/  FMNMX.FTZ R3, R161, R0, !PT ;  /* 0x00000000a1037209 */ /* 0x000fe40007810000 */
[----:B------:R-:W-:Y:S02]  /*8180*/  ULOP3.LUT UR5, UR5, 0x3800000, URZ, 0xfc, !UPT ;  /* 0x0380000005057892 */ /* 0x000fe4000f8efc3f */
[----:B------:R-:W-:Y:S02]  /*8190*/  FMNMX.FTZ R0, R164, R3, !PT ;  /* 0x00000003a4007209 */ /* 0x000fe40007810000 */
[----:B------:R-:W-:Y:S02]  /*81a0*/  UIMAD UR4, UR4, 0xa80, UR5 ;  /* 0x00000a80040478a4 */ /* 0x000fe4000f8e0205 */
[----:B------:R-:W-:-:S04]  /*81b0*/  FMNMX.FTZ R3, R165, R0, !PT ;  /* 0x00000000a5037209 */ /* 0x000fc80007810000 */
[----:B------:R-:W-:Y:S01]  /*81c0*/  FMNMX.FTZ R0, R152, R3, !PT ;  /* 0x0000000398007209 */ /* 0x000fe20007810000 */
[----:B------:R-:W-:Y:S02]  /*81d0*/  UMOV UR6, UR4 ;  /* 0x0000000400067c82 */ /* 0x000fe40008000000 */
[----:B------:R-:W-:Y:S01]  /*81e0*/  HGMMA.64x192x16.F32 R24, R200, gdesc[UR4].tnspB, R24, gsb0 ;  /* 0x42e00004c8187df0 */ /* 0x000fe20008000818 */
[----:B------:R-:W-:Y:S01]  /*81f0*/  UIADD3 UR6, UR4, 0x80, URZ ;  /* 0x0000008004067890 */ /* 0x000fe2000fffe03f */
[----:B------:R-:W-:Y:S01]  /*8200*/  FMNMX.FTZ R3, R153, R0, !PT ;  /* 0x0000000099037209 */ /* 0x000fe20007810000 */
[----:B------:R-:W-:-:S03]  /*8210*/  UMOV UR7, 0x40000040 ;  /* 0x4000004000077882 */ /* 0x000fc60000000000 */
        /* <DEDUP_REMOVED lines=86> */
[----:B------:R-:W-:Y:S01]  /*8780*/  FADD.FTZ R133, -R3, R10 ;  /* 0x0000000a03857221 */ /* 0x000fe20000010100 */
[-CC-:B------:R-:W-:Y:S01]  /*8790*/  FFMA.FTZ R15, R168, R0.reuse, -R189.reuse ;  /* 0x00000000a80f7223 */ /* 0x180fe200000108bd */
[-CC-:B------:R-:W-:Y:S01]  /*87a0*/  FFMA.FTZ R200, R169, R0.reuse, -R189.reuse ;  /* 0x00000000a9c87223 */ /* 0x180fe200000108bd */
[-CC-:B------:R-:W-:Y:S01]  /*87b0*/  FFMA.FTZ R202, R172, R0.reuse, -R189.reuse ;  /* 0x00000000acca7223 */ /* 0x180fe200000108bd */
[-C--:B------:R-:W-:Y:S01]  /*87c0*/  FMUL.FTZ R2, R133, R0.reuse ;  /* 0x0000000085027220 */ /* 0x080fe20000410000 */
[-C--:B------:R-:W-:Y:S01]  /*87d0*/  FMUL.FTZ R133, R3, R0.reuse ;  /* 0x0000000003857220 */ /* 0x080fe20000410000 */
[-CC-:B------:R-:W-:Y:S01]  /*87e0*/  FFMA.FTZ R169, R173, R0.reuse, -R189.reuse ;  /* 0x00000000ada97223 */ /* 0x180fe200000108bd */
[----:B------:R-:W0:Y:S01]  /*87f0*/  MUFU.EX2 R15, R15 ;  /* 0x0000000f000f7308 */ /* 0x000e220000000800 */
[-C--:B------:R-:W-:Y:S01]  /*8800*/  FFMA.FTZ R14, R120, R0.reuse, -R189 ;  /* 0x00000000780e7223 */ /* 0x080fe200000108bd */
[-CC-:B------:R-:W-:Y:S01]  /*8810*/  FFMA.FTZ R201, R170, R0.reuse, -R133.reuse ;  /* 0x00000000aac97223 */ /* 0x180fe20000010885 */
[-CC-:B------:R-:W-:Y:S01]  /*8820*/  FFMA.FTZ R10, R171, R0.reuse, -R133.reuse ;  /* 0x00000000ab0a7223 */ /* 0x180fe20000010885 */
[-CC-:B------:R-:W-:Y:S01]  /*8830*/  FFMA.FTZ R203, R174, R0.reuse, -R133.reuse ;  /* 0x00000000aecb7223 */ /* 0x180fe20000010885 */
[-C--:B------:R-:W-:Y:S01]  /*8840*/  FFMA.FTZ R120, R175, R0.reuse, -R133 ;  /* 0x00000000af787223 */ /* 0x080fe20000010885 */
[-CC-:B------:R-:W-:Y:S01]  /*8850*/  FFMA.FTZ R196, R160, R0.reuse, -R189.reuse ;  /* 0x00000000a0c47223 */ /* 0x180fe200000108bd */
[-CC-:B------:R-:W-:Y:S01]  /*8860*/  FFMA.FTZ R188, R144, R0.reuse, -R189.reuse ;  /* 0x0000000090bc7223 */ /* 0x180fe200000108bd */
[----:B------:R-:W-:Y:S01]  /*8870*/  MUFU.EX2 R200, R200 ;  /* 0x000000c800c87308 */ /* 0x000fe20000000800 */
[-C--:B------:R-:W-:Y:S01]  /*8880*/  FFMA.FTZ R124, R124, R0.reuse, -R189 ;  /* 0x000000007c7c7223 */ /* 0x080fe200000108bd */
[-C--:B------:R-:W-:Y:S01]  /*8890*/  FFMA.FTZ R197, R162, R0.reuse, -R133 ;  /* 0x00000000a2c57223 */ /* 0x080fe20000010885 */
[----:B------:R-:W-:Y:S01]  /*88a0*/  @!P1 PRMT R144, RZ, 0x654, R12 ;  /* 0x00000654ff909816 */ /* 0x000fe2000000000c */
[-CC-:B------:R-:W-:Y:S01]  /*88b0*/  FFMA.FTZ R173, R161, R0.reuse, -R189.reuse ;  /* 0x00000000a1ad7223 */ /* 0x180fe200000108bd */
[-C--:B------:R-:W-:Y:S01]  /*88c0*/  FFMA.FTZ R198, R164, R0.reuse, -R189 ;  /* 0x00000000a4c67223 */ /* 0x080fe200000108bd */
[-C--:B------:R-:W-:Y:S01]  /*88d0*/  FFMA.FTZ R199, R166, R0.reuse, -R133 ;  /* 0x00000000a6c77223 */ /* 0x080fe20000010885 */
[-C--:B------:R-:W-:Y:S01]  /*88e0*/  FFMA.FTZ R161, R165, R0.reuse, -R189 ;  /* 0x00000000a5a17223 */ /* 0x080fe200000108bd */
[----:B------:R-:W-:Y:S01]  /*88f0*/  MUFU.EX2 R2, R2 ;  /* 0x0000000200027308 */ /* 0x000fe20000000800 */
[----:B0-----:R-:W-:Y:S01]  /*8900*/  FFMA.FTZ R7, R8, R7, R15 ;  /* 0x0000000708077223 */ /* 0x001fe2000001000f */
[-C--:B------:R-:W-:Y:S01]  /*8910*/  FFMA.FTZ R192, R152, R0.reuse, -R189 ;  /* 0x0000000098c07223 */ /* 0x080fe200000108bd */
[-C--:B------:R-:W-:Y:S01]  /*8920*/  FFMA.FTZ R193, R154, R0.reuse, -R133 ;  /* 0x000000009ac17223 */ /* 0x080fe20000010885 */
[-C--:B------:R-:W-:Y:S01]  /*8930*/  FFMA.FTZ R194, R156, R0.reuse, -R189 ;  /* 0x000000009cc27223 */ /* 0x080fe200000108bd */
[-C--:B------:R-:W-:Y:S01]  /*8940*/  FFMA.FTZ R195, R158, R0.reuse, -R133 ;  /* 0x000000009ec37223 */ /* 0x080fe20000010885 */
[-CC-:B------:R-:W-:Y:S01]  /*8950*/  FFMA.FTZ R190, R148, R0.reuse, -R189.reuse ;  /* 0x0000000094be7223 */ /* 0x180fe200000108bd */
[-CC-:B------:R-:W-:Y:S01]  /*8960*/  FFMA.FTZ R137, R137, R0.reuse, -R189.reuse ;  /* 0x0000000089897223 */ /* 0x180fe200000108bd */
[----:B------:R-:W-:Y:S01]  /*8970*/  MUFU.EX2 R201, R201 ;  /* 0x000000c900c97308 */ /* 0x000fe20000000800 */
[-CC-:B------:R-:W-:Y:S01]  /*8980*/  FFMA.FTZ R141, R141, R0.reuse, -R189.reuse ;  /* 0x000000008d8d7223 */ /* 0x180fe200000108bd */
[-CC-:B------:R-:W-:Y:S01]  /*8990*/  FFMA.FTZ R121, R121, R0.reuse, -R189.reuse ;  /* 0x0000000079797223 */ /* 0x180fe200000108bd */
[-C--:B------:R-:W-:Y:S01]  /*89a0*/  FFMA.FTZ R125, R125, R0.reuse, -R189 ;  /* 0x000000007d7d7223 */ /* 0x080fe200000108bd */
[-CC-:B------:R-:W-:Y:S01]  /*89b0*/  FFMA.FTZ R191, R150, R0.reuse, -R133.reuse ;  /* 0x0000000096bf7223 */ /* 0x180fe20000010885 */
[-CC-:B------:R-:W-:Y:S01]  /*89c0*/  FFMA.FTZ R151, R151, R0.reuse, -R133.reuse ;  /* 0x0000000097977223 */ /* 0x180fe20000010885 */
[-CC-:B------:R-:W-:Y:S01]  /*89d0*/  FFMA.FTZ R143, R143, R0.reuse, -R133.reuse ;  /* 0x000000008f8f7223 */ /* 0x180fe20000010885 */
[-CC-:B------:R-:W-:Y:S01]  /*89e0*/  FFMA.FTZ R131, R131, R0.reuse, -R133.reuse ;  /* 0x0000000083837223 */ /* 0x180fe20000010885 */
[----:B------:R-:W-:Y:S01]  /*89f0*/  MUFU.EX2 R10, R10 ;  /* 0x0000000a000a7308 */ /* 0x000fe20000000800 */
[-CC-:B------:R-:W-:Y:S01]  /*8a00*/  FFMA.FTZ R134, R134, R0.reuse, -R133.reuse ;  /* 0x0000000086867223 */ /* 0x180fe20000010885 */
[-CC-:B------:R-:W-:Y:S01]  /*8a10*/  FFMA.FTZ R135, R135, R0.reuse, -R133.reuse ;  /* 0x0000000087877223 */ /* 0x180fe20000010885 */
[-CC-:B------:R-:W-:Y:S01]  /*8a20*/  FFMA.FTZ R123, R123, R0.reuse, -R133.reuse ;  /* 0x000000007b7b7223 */ /* 0x180fe20000010885 */
[-CC-:B------:R-:W-:Y:S01]  /*8a30*/  FFMA.FTZ R126, R126, R0.reuse, -R133.reuse ;  /* 0x000000007e7e7223 */ /* 0x180fe20000010885 */
[----:B------:R-:W-:-:S03]  /*8a40*/  FFMA.FTZ R127, R127, R0, -R133 ;  /* 0x000000007f7f7223 */ /* 0x000fc60000010885 */
[----:B------:R-:W-:Y:S08]  /*8a50*/  MUFU.EX2 R202, R202 ;  /* 0x000000ca00ca7308 */ /* 0x000ff00000000800 */
[----:B------:R-:W-:Y:S08]  /*8a60*/  MUFU.EX2 R203, R203 ;  /* 0x000000cb00cb7308 */ /* 0x000ff00000000800 */
[----:B------:R-:W-:Y:S08]  /*8a70*/  MUFU.EX2 R169, R169 ;  /* 0x000000a900a97308 */ /* 0x000ff00000000800 */
[----:B------:R-:W-:Y:S08]  /*8a80*/  MUFU.EX2 R120, R120 ;  /* 0x0000007800787308 */ /* 0x000ff00000000800 */
[----:B------:R0:W-:Y:S08]  /*8a90*/  MUFU.EX2 R20, R124 ;  /* 0x0000007c00147308 */ /* 0x0001f00000000800 */
[----:B------:R-:W-:Y:S01]  /*8aa0*/  MUFU.EX2 R196, R196 ;  /* 0x000000c400c47308 */ /* 0x000fe20000000800 */
[----:B0-----:R-:W-:-:S07]  /*8ab0*/  FFMA.FTZ R124, R163, R0, -R133 ;  /* 0x00000000a37c7223 */ /* 0x001fce0000010885 */
        /* <DEDUP_REMOVED lines=16> */
[-C--:B------:R-:W-:Y:S01]  /*8bc0*/  FFMA.FTZ R187, R142, R0.reuse, -R133 ;  /* 0x000000008ebb7223 */ /* 0x080fe20000010885 */
[-C--:B------:R-:W-:Y:S01]  /*8bd0*/  FFMA.FTZ R184, R136, R0.reuse, -R189 ;  /* 0x0000000088b87223 */ /* 0x080fe200000108bd */
[-C--:B------:R-:W-:Y:S01]  /*8be0*/  FFMA.FTZ R136, R159, R0.reuse, -R133 ;  /* 0x000000009f887223 */ /* 0x080fe20000010885 */
[-C--:B------:R-:W-:Y:S01]  /*8bf0*/  FFMA.FTZ R186, R140, R0.reuse, -R189 ;  /* 0x000000008cba7223 */ /* 0x080fe200000108bd */
[----:B------:R-:W-:Y:S01]  /*8c00*/  HGMMA.64x192x16.F32 R24, R180, gdesc[UR4].tnspB, R24, gsb0 ;  /* 0x42e00004b4187df0 */ /* 0x000fe20008000818 */
[----:B------:R-:W-:Y:S01]  /*8c10*/  UMOV UR6, UR4 ;  /* 0x0000000400067c82 */ /* 0x000fe20008000000 */
[----:B------:R-:W-:Y:S01]  /*8c20*/  UMOV UR7, 0x40000040 ;  /* 0x4000004000077882 */ /* 0x000fe20000000000 */
[----:B------:R-:W-:Y:S01]  /*8c30*/  FFMA.FTZ R140, R147, R0, -R133 ;  /* 0x00000000938c7223 */ /* 0x000fe20000010885 */
[----:B------:R-:W-:Y:S01]  /*8c40*/  MUFU.EX2 R136, R136 ;  /* 0x0000008800887308 */ /* 0x000fe20000000800 */
[----:B------:R-:W-:-:S07]  /*8c50*/  R2UR UR4, R16 ;  /* 0x00000000100472ca */ /* 0x000fce00000e0000 */
        /* <DEDUP_REMOVED lines=17> */
[----:B------:R-:W0:Y:S08]  /*8d70*/  MUFU.EX2 R121, R121 ;  /* 0x0000007900797308 */ /* 0x000e300000000800 */
[----:B------:R-:W-:Y:S08]  /*8d80*/  MUFU.EX2 R123, R123 ;  /* 0x0000007b007b7308 */ /* 0x000ff00000000800 */
[----:B------:R-:W1:Y:S08]  /*8d90*/  MUFU.EX2 R125, R125 ;  /* 0x0000007d007d7308 */ /* 0x000e700000000800 */
[----:B------:R-:W-:Y:S01]  /*8da0*/  MUFU.EX2 R127, R127 ;  /* 0x0000007f007f7308 */ /* 0x000fe20000000800 */
[----:B------:R-:W-:-:S02]  /*8db0*/  WARPGROUP.DEPBAR.LE gsb0, 0x0 ;  /* 0x00008000000079c5 */ /* 0x000fc40000010000 */
[----:B------:R-:W-:Y:S01]  /*8dc0*/  WARPGROUP.ARRIVE ;  /* 0x00000000000079c5 */ /* 0x000fe20000000000 */
[-C--:B------:R-:W-:Y:S01]  /*8dd0*/  FFMA.FTZ R180, R128, R0.reuse, -R189 ;  /* 0x0000000080b47223 */ /* 0x080fe200000108bd */
[-C--:B------:R-:W-:Y:S01]  /*8de0*/  FFMA.FTZ R128, R167, R0.reuse, -R133 ;  /* 0x00000000a7807223 */ /* 0x080fe20000010885 */
[-C--:B------:R-:W-:Y:S01]  /*8df0*/  FFMA.FTZ R182, R132, R0.reuse, -R189 ;  /* 0x0000000084b67223 */ /* 0x080fe200000108bd */
[-CC-:B------:R-:W-:Y:S01]  /*8e00*/  FFMA.FTZ R132, R155, R0.reuse, -R133.reuse ;  /* 0x000000009b847223 */ /* 0x180fe20000010885 */
[-CC-:B------:R-:W-:Y:S01]  /*8e10*/  FFMA.FTZ R181, R130, R0.reuse, -R133.reuse ;  /* 0x0000000082b57223 */ /* 0x180fe20000010885 */
[----:B------:R-:W-:Y:S01]  /*8e20*/  HGMMA.64x192x16.F32 R24, R176, gdesc[UR4].tnspB, R24, gsb0 ;  /* 0x42e00004b0187df0 */ /* 0x000fe20008000818 */
[----:B------:R-:W-:Y:S01]  /*8e30*/  FFMA.FTZ R189, R146, R0, -R133 ;  /* 0x0000000092bd7223 */ /* 0x000fe20000010885 */
[----:B------:R-:W2:Y:S08]  /*8e40*/  MUFU.EX2 R128, R128 ;  /* 0x0000008000807308 */ /* 0x000eb00000000800 */
[----:B------:R-:W3:Y:S08]  /*8e50*/  MUFU.EX2 R132, R132 ;  /* 0x0000008400847308 */ /* 0x000ef00000000800 */
[----:B------:R-:W4:Y:S08]  /*8e60*/  MUFU.EX2 R189, R189 ;  /* 0x000000bd00bd7308 */ /* 0x000f300000000800 */
[----:B------:R-:W-:Y:S08]  /*8e70*/  MUFU.EX2 R180, R180 ;  /* 0x000000b400b47308 */ /* 0x000ff00000000800 */
[----:B------:R-:W-:Y:S08]  /*8e80*/  MUFU.EX2 R181, R181 ;  /* 0x000000b500b57308 */ /* 0x000ff00000000800 */
[----:B------:R-:W-:Y:S08]  /*8e90*/  MUFU.EX2 R182, R182 ;  /* 0x000000b600b67308 */ /* 0x000ff00000000800 */
[----:B------:R-:W-:Y:S01]  /*8ea0*/  MUFU.EX2 R183, R134 ;  /* 0x0000008600b77308 */ /* 0x000fe20000000800 */
[----:B------:R-:W-:-:S02]  /*8eb0*/  WARPGROUP.DEPBAR.LE gsb0, 0x0 ;  /* 0x00008000000079c5 */ /* 0x000fc40000010000 */
[----:B------:R5:W-:Y:S05]  /*8ec0*/  @!P1 SYNCS.ARRIVE.TRANS64.RED.A1T0 RZ, [R144+URZ], RZ ;  /* 0x000000ff90ff99a7 */ /* 0x000bea000810043f */
[----:B------:R-:W-:Y:S01]  /*8ed0*/  MUFU.EX2 R179, R126 ;  /* 0x0000007e00b37308 */ /* 0x000fe20000000800 */
[----:B0-----:R-:W-:Y:S02]  /*8ee0*/  F2FP.F16.F32.PACK_AB R176, R121, R14 ;  /* 0x0000000e79b0723e */ /* 0x001fe400000000ff */
[----:B-1----:R-:W-:Y:S01]  /*8ef0*/  F2FP.F16.F32.PACK_AB R178, R125, R20 ;  /* 0x000000147db2723e */ /* 0x002fe200000000ff */
[----:B-----5:R-:W-:Y:S02]  /*8f00*/  @!P1 VIADD R144, R13, 0x36860 ;  /* 0x000368600d909836 */ /* 0x020fe40000000000 */
[----:B------:R-:W-:Y:S01]  /*8f10*/  FADD.FTZ R13, R200, R7 ;  /* 0x00000007c80d7221 */ /* 0x000fe20000010000 */
[----:B------:R-:W-:Y:S01]  /*8f20*/  FFMA.FTZ R7, R2, R6, R201 ;  /* 0x0000000602077223 */ /* 0x000fe200000100c9 */
[----:B------:R-:W-:-:S02]  /*8f30*/  F2FP.F16.F32.PACK_AB R200, R200, R15 ;  /* 0x0000000fc8c8723e */ /* 0x000fc400000000ff */
[----:B------:R-:W-:Y:S01]  /*8f40*/  FADD.FTZ R6, R202, R13 ;  /* 0x0000000dca067221 */ /* 0x000fe20000010000 */
[C---:B------:R-:W-:Y:S01]  /*8f50*/  FADD.FTZ R138, R10.reuse, R7 ;  /* 0x000000070a8a7221 */ /* 0x040fe20000010000 */
[----:B------:R-:W-:Y:S02]  /*8f60*/  F2FP.F16.F32.PACK_AB R201, R10, R201 ;  /* 0x000000c90ac9723e */ /* 0x000fe400000000ff */
[----:B------:R-:W-:Y:S01]  /*8f70*/  FADD.FTZ R13, R169, R6 ;  /* 0x00000006a90d7221 */ /* 0x000fe20000010000 */
[----:B------:R-:W-:Y:S01]  /*8f80*/  FADD.FTZ R7, R203, R138 ;  /* 0x0000008acb077221 */ /* 0x000fe20000010000 */
[----:B------:R-:W-:Y:S01]  /*8f90*/  FFMA.FTZ R6, R139, R0, -R133 ;  /* 0x000000008b067223 */ /* 0x000fe20000010885 */
[----:B------:R-:W-:Y:S01]  /*8fa0*/  F2FP.F16.F32.PACK_AB R203, R120, R203 ;  /* 0x000000cb78cb723e */ /* 0x000fe200000000ff */
[----:B------:R-:W-:Y:S01]  /*8fb0*/  FADD.FTZ R142, R196, R13 ;  /* 0x0000000dc48e7221 */ /* 0x000fe20000010000 */
[----:B------:R-:W-:Y:S01]  /*8fc0*/  FADD.FTZ R138, R120, R7 ;  /* 0x00000007788a7221 */ /* 0x000fe20000010000 */
[----:B------:R-:W-:-:S02]  /*8fd0*/  @!P1 PRMT R144, RZ, 0x654, R144 ;  /* 0x00000654ff909816 */ /* 0x000fc40000000090 */
[----:B------:R-:W-:Y:S01]  /*8fe0*/  FADD.FTZ R13, R173, R142 ;  /* 0x0000008ead0d7221 */ /* 0x000fe20000010000 */
[----:B------:R-:W-:Y:S01]  /*8ff0*/  FADD.FTZ R7, R197, R138 ;  /* 0x0000008ac5077221 */ /* 0x000fe20000010000 */
[----:B------:R-:W0:Y:S01]  /*9000*/  MUFU.EX2 R6, R6 ;  /* 0x0000000600067308 */ /* 0x000e220000000800 */
[----:B------:R1:W-:Y:S01]  /*9010*/  @!P1 SYNCS.ARRIVE.TRANS64.RED.A1T0 RZ, [R144+URZ], RZ ;  /* 0x000000ff90ff99a7 */ /* 0x0003e2000810043f */
[----:B------:R-:W-:Y:S01]  /*9020*/  FADD.FTZ R138, R198, R13 ;  /* 0x0000000dc68a7221 */ /* 0x000fe20000010000 */
[----:B------:R-:W-:Y:S01]  /*9030*/  FADD.FTZ R130, R124, R7 ;  /* 0x000000077c827221 */ /* 0x000fe20000010000 */
[----:B------:R-:W-:Y:S01]  /*9040*/  FFMA.FTZ R7, R122, R0, -R133 ;  /* 0x000000007a077223 */ /* 0x000fe20000010885 */
[----:B------:R-:W-:Y:S01]  /*9050*/  F2FP.F16.F32.PACK_AB R202, R169, R202 ;  /* 0x000000caa9ca723e */ /* 0x000fe200000000ff */
[----:B------:R-:W-:Y:S01]  /*9060*/  FADD.FTZ R139, R161, R138 ;  /* 0x0000008aa18b7221 */ /* 0x000fe20000010000 */
[----:B------:R-:W-:Y:S01]  /*9070*/  FADD.FTZ R13, R199, R130 ;  /* 0x00000082c70d7221 */ /* 0x000fe20000010000 */
[----:B------:R-:W5:Y:S01]  /*9080*/  MUFU.EX2 R122, R143 ;  /* 0x0000008f007a7308 */ /* 0x000f620000000800 */
[----:B------:R-:W-:Y:S01]  /*9090*/  F2FP.F16.F32.PACK_AB R196, R173, R196 ;  /* 0x000000c4adc4723e */ /* 0x000fe200000000ff */
[----:B------:R-:W-:Y:S01]  /*90a0*/  FADD.FTZ R138, R192, R139 ;  /* 0x0000008bc08a7221 */ /* 0x000fe20000010000 */
[----:B--2---:R-:W-:Y:S01]  /*90b0*/  FADD.FTZ R130, R128, R13 ;  /* 0x0000000d80827221 */ /* 0x004fe20000010000 */
[----:B------:R-:W-:-:S02]  /*90c0*/  F2FP.F16.F32.PACK_AB R197, R124, R197 ;  /* 0x000000c57cc5723e */ /* 0x000fc400000000ff */
[----:B------:R-:W-:Y:S01]  /*90d0*/  FADD.FTZ R139, R21, R138 ;  /* 0x0000008a158b7221 */ /* 0x000fe20000010000 */
[----:B------:R-:W-:Y:S01]  /*90e0*/  FADD.FTZ R13, R193, R130 ;  /* 0x00000082c10d7221 */ /* 0x000fe20000010000 */
[----:B------:R2:W1:Y:S01]  /*90f0*/  MUFU.EX2 R177, R7 ;  /* 0x0000000700b17308 */ /* 0x0004620000000800 */
[----:B------:R-:W-:Y:S01]  /*9100*/  F2FP.F16.F32.PACK_AB R198, R161, R198 ;  /* 0x000000c6a1c6723e */ /* 0x000fe200000000ff */
[----:B------:R-:W-:Y:S01]  /*9110*/  FADD.FTZ R138, R194, R139 ;  /* 0x0000008bc28a7221 */ /* 0x000fe20000010000 */
[----:B---3--:R-:W-:Y:S01]  /*9120*/  FADD.FTZ R130, R132, R13 ;  /* 0x0000000d84827221 */ /* 0x008fe20000010000 */
[----:B------:R-:W-:Y:S02]  /*9130*/  F2FP.F16.F32.PACK_AB R199, R128, R199 ;  /* 0x000000c780c7723e */ /* 0x000fe400000000ff */
[----:B------:R-:W-:Y:S01]  /*9140*/  FADD.FTZ R15, R153, R138 ;  /* 0x0000008a990f7221 */ /* 0x000fe20000010000 */
[----:B------:R-:W-:Y:S01]  /*9150*/  FADD.FTZ R13, R195, R130 ;  /* 0x00000082c30d7221 */ /* 0x000fe20000010000 */
[----:B------:R-:W-:-:S02]  /*9160*/  F2FP.F16.F32.PACK_AB R192, R21, R192 ;  /* 0x000000c015c0723e */ /* 0x000fc400000000ff */
[----:B------:R-:W-:Y:S01]  /*9170*/  FADD.FTZ R138, R188, R15 ;  /* 0x0000000fbc8a7221 */ /* 0x000fe20000010000 */
[----:B------:R-:W-:Y:S01]  /*9180*/  FADD.FTZ R130, R136, R13 ;  /* 0x0000000d88827221 */ /* 0x000fe20000010000 */
[----:B------:R-:W-:Y:S02]  /*9190*/  F2FP.F16.F32.PACK_AB R193, R132, R193 ;  /* 0x000000c184c1723e */ /* 0x000fe400000000ff */
[----:B------:R-:W-:Y:S01]  /*91a0*/  FADD.FTZ R15, R157, R138 ;  /* 0x0000008a9d0f7221 */ /* 0x000fe20000010000 */
[----:B----4-:R-:W-:Y:S01]  /*91b0*/  FADD.FTZ R13, R189, R130 ;  /* 0x00000082bd0d7221 */ /* 0x010fe20000010000 */
        /* <DEDUP_REMOVED lines=8> */
[----:B------:R-:W-:Y:S01]  /*9240*/  FADD.FTZ R10, R12, R13 ;  /* 0x0000000d0c0a7221 */ /* 0x000fe20000010000 */
[----:B------:R-:W-:Y:S02]  /*9250*/  F2FP.F16.F32.PACK_AB R189, R140, R189 ;  /* 0x000000bd8cbd723e */ /* 0x000fe400000000ff */
[----:B------:R-:W-:Y:S01]  /*9260*/  FADD.FTZ R15, R137, R120 ;  /* 0x00000078890f7221 */ /* 0x000fe20000010000 */
[----:B------:R-:W-:Y:S01]  /*9270*/  FADD.FTZ R13, R185, R10 ;  /* 0x0000000ab90d7221 */ /* 0x000fe20000010000 */
[----:B0-----:R-:W-:-:S02]  /*9280*/  F2FP.F16.F32.PACK_AB R185, R6, R185 ;  /* 0x000000b906b9723e */ /* 0x001fc400000000ff */
[----:B------:R-:W-:Y:S01]  /*9290*/  FADD.FTZ R120, R186, R15 ;  /* 0x0000000fba787221 */ /* 0x000fe20000010000 */
[----:B------:R-:W-:Y:S01]  /*92a0*/  FADD.FTZ R10, R6, R13 ;  /* 0x0000000d060a7221 */ /* 0x000fe20000010000 */
[----:B------:R-:W-:Y:S02]  /*92b0*/  F2FP.F16.F32.PACK_AB R190, R145, R190 ;  /* 0x000000be91be723e */ /* 0x000fe400000000ff */
[----:B------:R-:W-:Y:S01]  /*92c0*/  FADD.FTZ R15, R141, R120 ;  /* 0x000000788d0f7221 */ /* 0x000fe20000010000 */
[----:B------:R-:W-:Y:S01]  /*92d0*/  FADD.FTZ R13, R187, R10 ;  /* 0x0000000abb0d7221 */ /* 0x000fe20000010000 */
[----:B------:R-:W-:Y:S02]  /*92e0*/  F2FP.F16.F32.PACK_AB R191, R12, R191 ;  /* 0x000000bf0cbf723e */ /* 0x000fe400000000ff */
[----:B------:R-:W-:Y:S01]  /*92f0*/  FADD.FTZ R120, R180, R15 ;  /* 0x0000000fb4787221 */ /* 0x000fe20000010000 */
[----:B-----5:R-:W-:Y:S01]  /*9300*/  FADD.FTZ R10, R122, R13 ;  /* 0x0000000d7a0a7221 */ /* 0x020fe20000010000 */
[----:B------:R-:W-:Y:S01]  /*9310*/  F2FP.F16.F32.PACK_AB R184, R137, R184 ;  /* 0x000000b889b8723e */ /* 0x000fe200000000ff */
[----:B------:R-:W-:-:S02]  /*9320*/  IMAD.MOV.U32 R13, RZ, RZ, R17 ;  /* 0x000000ffff0d7224 */ /* 0x000fc400078e0011 */
[----:B--2---:R-:W-:Y:S01]  /*9330*/  FADD.FTZ R7, R149, R120 ;  /* 0x0000007895077221 */ /* 0x004fe20000010000 */
[----:B------:R-:W-:Y:S01]  /*9340*/  FADD.FTZ R10, R181, R10 ;  /* 0x0000000ab50a7221 */ /* 0x000fe20000010000 */
[----:B------:R-:W-:Y:S01]  /*9350*/  F2FP.F16.F32.PACK_AB R186, R141, R186 ;  /* 0x000000ba8dba723e */ /* 0x000fe200000000ff */
[----:B------:R-:W-:Y:S02]  /*9360*/  IMAD.MOV.U32 R15, RZ, RZ, R4 ;  /* 0x000000ffff0f7224 */ /* 0x000fe400078e0004 */
[----:B------:R-:W-:Y:S01]  /*9370*/  FADD.FTZ R6, R182, R7 ;  /* 0x00000007b6067221 */ /* 0x000fe20000010000 */
[----:B------:R-:W-:Y:S01]  /*9380*/  FADD.FTZ R10, R131, R10 ;  /* 0x0000000a830a7221 */ /* 0x000fe20000010000 */
        /* <DEDUP_REMOVED lines=8> */
[----:B-1----:R-:W-:Y:S01]  /*9410*/  FADD.FTZ R10, R177, R10 ;  /* 0x0000000ab10a7221 */ /* 0x002fe20000010000 */
[----:B------:R-:W-:Y:S02]  /*9420*/  F2FP.F16.F32.PACK_AB R182, R129, R182 ;  /* 0x000000b681b6723e */ /* 0x000fe400000000ff */
[----:B------:R-:W-:Y:S01]  /*9430*/  FADD.FTZ R6, R20, R7 ;  /* 0x0000000714067221 */ /* 0x000fe20000010000 */
[----:B------:R-:W-:Y:S01]  /*9440*/  FADD.FTZ R10, R123, R10 ;  /* 0x0000000a7b0a7221 */ /* 0x000fe20000010000 */
[----:B------:R-:W-:-:S02]  /*9450*/  F2FP.F16.F32.PACK_AB R183, R135, R183 ;  /* 0x000000b787b7723e */ /* 0x000fc400000000ff */
[----:B------:R-:W-:Y:S01]  /*9460*/  FADD.FTZ R7, R125, R6 ;  /* 0x000000067d077221 */ /* 0x000fe20000010000 */
[----:B------:R-:W-:Y:S01]  /*9470*/  FADD.FTZ R10, R179, R10 ;  /* 0x0000000ab30a7221 */ /* 0x000fe20000010000 */
[----:B------:R-:W-:Y:S02]  /*9480*/  F2FP.F16.F32.PACK_AB R177, R123, R177 ;  /* 0x000000b17bb1723e */ /* 0x000fe400000000ff */
[C---:B------:R-:W-:Y:S01]  /*9490*/  F2FP.F16.F32.PACK_AB R179, R127.reuse, R179 ;  /* 0x000000b37fb3723e */ /* 0x040fe200000000ff */
[----:B------:R-:W-:Y:S01]  /*94a0*/  FADD.FTZ R6, R127, R10 ;  /* 0x0000000a7f067221 */ /* 0x000fe20000010000 */
[----:B------:R-:W-:Y:S01]  /*94b0*/  IMAD.MOV.U32 R10, RZ, RZ, R3 ;  /* 0x000000ffff0a7224 */ /* 0x000fe200078e0003 */
[----:B------:R-:W-:Y:S06]  /*94c0*/  @P2 BRA `(.L_x_393) ;  /* 0xffffffc400382947 */ /* 0x000fec000383ffff */
.L_x_384:
        /* <DEDUP_REMOVED lines=99> */
.L_x_394:
[----:B------:R-:W-:Y:S01]  /*9b00*/  IMAD R11, R16, 0x8, R5 ;  /* 0x00000008100b7824 */ /* 0x000fe200078e0205 */
[----:B------:R-:W-:-:S04]  /*9b10*/  SHF.L.U32 R2, R17, 0x1f, RZ ;  /* 0x0000001f11027819 */ /* 0x000fc800000006ff */
[----:B------:R0:W1:Y:S01]  /*9b20*/  SYNCS.PHASECHK.TRANS64.TRYWAIT P2, [R11+URZ+0x36850], R2 ;  /* 0x036850020b0075a7 */ /* 0x000062000804017f */
[----:B------:R-:W-:Y:S05]  /*9b30*/  @!P0 BRA `(.L_x_395) ;  /* 0x0000000000048947 */ /* 0x000fea0003800000 */
[----:B------:R-:W-:Y:S01]  /*9b40*/  BPT.TRAP 0x1 ;  /* 0x000000040000795c */ /* 0x000fe20000300000 */
.L_x_395:
[----:B-1----:R-:W-:Y:S05]  /*9b50*/  @P2 BRA `(.L_x_396) ;  /* 0x0000000000082947 */ /* 0x002fea0003800000 */
[----:B------:R-:W1:Y:S02]  /*9b60*/  SYNCS.PHASECHK.TRANS64.TRYWAIT P0, [R11+URZ+0x36850], R2 ;  /* 0x036850020b0075a7 */ /* 0x000e64000800017f */
[----:B-1----:R-:W-:Y:S05]  /*9b70*/  @!P0 BRA `(.L_x_397) ;  /* 0x0000009800088947 */ /* 0x002fea0003800000 */
.L_x_396:
[----:B------:R-:W-:Y:S05]  /*9b80*/  WARPSYNC.ALL ;  /* 0x0000000000007948 */ /* 0x000fea0003800000 */
[----:B------:R-:W-:Y:S01]  /*9b90*/  VIADD R5, R5, 0x400 ;  /* 0x0000040005057836 */ /* 0x000fe20000000000 */
[----:B------:R-:W-:Y:S01]  /*9ba0*/  WARPGROUP.ARRIVE ;  /* 0x00000000000079c5 */ /* 0x000fe20000000000 */
[----:B------:R-:W-:Y:S01]  /*9bb0*/  IMAD.MOV.U32 R9, RZ, RZ, 0x40000040 ;  /* 0x40000040ff097424 */ /* 0x000fe200078e00ff */
[----:B01----:R-:W0:Y:S01]  /*9bc0*/  SHFL.BFLY PT, R2, R7, 0x2, 0x1f ;  /* 0x0c401f0007027f89 */ /* 0x003e2200000e0000 */
[----:B------:R-:W-:Y:S01]  /*9bd0*/  IMAD.MOV.U32 R13, RZ, RZ, 0x40000040 ;  /* 0x40000040ff0d7424 */ /* 0x000fe200078e00ff */
[----:B------:R-:W-:Y:S01]  /*9be0*/  SHF.R.U32.HI R5, RZ, 0x4, R5 ;  /* 0x00000004ff057819 */ /* 0x000fe20000011605 */
[----:B------:R-:W-:Y:S01]  /*9bf0*/  @!P1 VIADD R10, R11, 0x36860 ;  /* 0x000368600b0a9836 */ /* 0x000fe20000000000 */
[----:B------:R-:W-:Y:S01]  /*9c00*/  R2UR UR7, R9 ;  /* 0x00000000090772ca */ /* 0x000fe200000e0000 */
[----:B------:R-:W-:Y:S01]  /*9c10*/  IMAD.MOV.U32 R9, RZ, RZ, 0x40000040 ;  /* 0x40000040ff097424 */ /* 0x000fe200078e00ff */
[----:B------:R-:W-:Y:S01]  /*9c20*/  LOP3.LUT R5, R5, 0x3fff, RZ, 0xc0, !PT ;  /* 0x00003fff05057812 */ /* 0x000fe200078ec0ff */
[----:B------:R-:W-:Y:S01]  /*9c30*/  IMAD.MOV.U32 R20, RZ, RZ, -0x800000 ;  /* 0xff800000ff147424 */ /* 0x000fe200078e00ff */
[----:B------:R-:W-:Y:S01]  /*9c40*/  @!P1 PRMT R10, RZ, 0x654, R10 ;  /* 0x00000654ff0a9816 */ /* 0x000fe2000000000a */
[----:B------:R-:W-:Y:S01]  /*9c50*/  VIADD R210, R210, 0x1 ;  /* 0x00000001d2d27836 */ /* 0x000fe20000000000 */
[----:B------:R-:W-:-:S05]  /*9c60*/  LOP3.LUT R5, R5, 0x3800000, RZ, 0xfc, !PT ;  /* 0x0380000005057812 */ /* 0x000fca00078efcff */
[C---:B------:R-:W-:Y:S02]  /*9c70*/  IMAD R8, R16.reuse, 0xa80, R5 ;  /* 0x00000a8010087824 */ /* 0x040fe400078e0205 */
[----:B------:R-:W1:Y:S01]  /*9c80*/  SHFL.BFLY PT, R5, R6, 0x2, 0x1f ;  /* 0x0c401f0006057f89 */ /* 0x000e6200000e0000 */
[----:B------:R-:W-:Y:S02]  /*9c90*/  VIADD R16, R16, 0x1 ;  /* 0x0000000110107836 */ /* 0x000fe40000000000 */
[C---:B------:R-:W-:Y:S01]  /*9ca0*/  R2UR UR6, R8.reuse ;  /* 0x00000000080672ca */ /* 0x040fe200000e0000 */
[----:B------:R-:W-:Y:S02]  /*9cb0*/  VIADD R12, R8, 0x80 ;  /* 0x00000080080c7836 */ /* 0x000fe40000000000 */
[----:B------:R-:W-:Y:S01]  /*9cc0*/  ISETP.NE.AND P2, PT, R16, 0x2, PT ;  /* 0x000000021000780c */ /* 0x000fe20003f45270 */
[----:B0-----:R-:W-:-:S03]  /*9cd0*/  FADD.FTZ R2, R2, R7 ;  /* 0x0000000702027221 */ /* 0x001fc60000010000 */
[----:B------:R-:W-:-:S06]  /*9ce0*/  SEL R16, R16, RZ, P2 ;  /* 0x000000ff10107207 */ /* 0x000fcc0001000000 */
[----:B------:R-:W-:Y:S01]  /*9cf0*/  HGMMA.64x192x16.F32 R24, R200, gdesc[UR4].tnspB, R24, gsb0 ;  /* 0x42e00004c8187df0 */ /* 0x000fe20008000818 */
[----:B------:R-:W-:Y:S01]  /*9d00*/  R2UR UR6, R12 ;  /* 0x000000000c0672ca */ /* 0x000fe200000e0000 */
[----:B------:R-:W-:Y:S01]  /*9d10*/  VIADD R12, R8, 0x100 ;  /* 0x00000100080c7836 */ /* 0x000fe20000000000 */
[----:B------:R-:W-:Y:S01]  /*9d20*/  R2UR UR7, R13 ;  /* 0x000000000d0772ca */ /* 0x000fe200000e0000 */
[----:B------:R-:W-:Y:S01]  /*9d30*/  IMAD.MOV.U32 R13, RZ, RZ, 0x40000040 ;  /* 0x40000040ff0d7424 */ /* 0x000fe200078e00ff */
[----:B------:R-:W-:Y:S02]  /*9d40*/  WARPGROUP.DEPBAR.LE gsb0, 0x0 ;  /* 0x00008000000079c5 */ /* 0x000fe40000010000 */
[----:B------:R-:W-:-:S13]  /*9d50*/  WARPGROUP.ARRIVE ;  /* 0x00000000000079c5 */ /* 0x000fda0000000000 */
        /* <DEDUP_REMOVED lines=16> */
[C---:B------:R-:W-:Y:S01]  /*9e60*/  VIADD R12, R8.reuse, 0x280 ;  /* 0x00000280080c7836 */ /* 0x040fe20000000000 */
[----:B------:R-:W-:Y:S01]  /*9e70*/  R2UR UR7, R13 ;  /* 0x000000000d0772ca */ /* 0x000fe200000e0000 */
[----:B------:R-:W-:Y:S02]  /*9e80*/  IMAD.MOV.U32 R13, RZ, RZ, 0x40000040 ;  /* 0x40000040ff0d7424 */ /* 0x000fe400078e00ff */
[----:B------:R-:W-:Y:S01]  /*9e90*/  VIADD R8, R8, 0x300 ;  /* 0x0000030008087836 */ /* 0x000fe20000000000 */
[----:B------:R-:W-:Y:S02]  /*9ea0*/  WARPGROUP.DEPBAR.LE gsb0, 0x0 ;  /* 0x00008000000079c5 */ /* 0x000fe40000010000 */
[----:B------:R-:W-:-:S11]  /*9eb0*/  WARPGROUP.ARRIVE ;  /* 0x00000000000079c5 */ /* 0x000fd60000000000 */
[----:B------:R-:W-:Y:S01]  /*9ec0*/  HGMMA.64x192x16.F32 R24, R184, gdesc[UR4].tnspB, R24, gsb0 ;  /* 0x42e00004b8187df0 */ /* 0x000fe20008000818 */
[----:B------:R-:W-:Y:S02]  /*9ed0*/  R2UR UR6, R12 ;  /* 0x000000000c0672ca */ /* 0x000fe400000e0000 */
[----:B------:R-:W-:Y:S01]  /*9ee0*/  R2UR UR7, R13 ;  /* 0x000000000d0772ca */ /* 0x000fe200000e0000 */
[----:B------:R-:W-:Y:S02]  /*9ef0*/  WARPGROUP.DEPBAR.LE gsb0, 0x0 ;  /* 0x00008000000079c5 */ /* 0x000fe40000010000 */
[----:B------:R-:W-:-:S14]  /*9f00*/  WARPGROUP.ARRIVE ;  /* 0x00000000000079c5 */ /* 0x000fdc0000000000 */
[----:B------:R-:W-:Y:S01]  /*9f10*/  HGMMA.64x192x16.F32 R24, R180, gdesc[UR4].tnspB, R24, gsb0 ;  /* 0x42e00004b4187df0 */ /* 0x000fe20008000818 */
[----:B------:R-:W-:Y:S01]  /*9f20*/  R2UR UR6, R8 ;  /* 0x00000000080672ca */ /* 0x000fe200000e0000 */
[----:B-1----:R-:W-:Y:S01]  /*9f30*/  FADD.FTZ R8, R5, R6 ;  /* 0x0000000605087221 */ /* 0x002fe20000010000 */
[----:B------:R-:W-:Y:S01]  /*9f40*/  R2UR UR7, R9 ;  /* 0x00000000090772ca */ /* 0x000fe200000e0000 */
[----:B------:R-:W0:Y:S04]  /*9f50*/  SHFL.BFLY PT, R5, R2, 0x1, 0x1f ;  /* 0x0c201f0002057f89 */ /* 0x000e2800000e0000 */
[----:B------:R-:W1:Y:S01]  /*9f60*/  SHFL.BFLY PT, R9, R8, 0x1, 0x1f ;  /* 0x0c201f0008097f89 */ /* 0x000e6200000e0000 */
[----:B0-----:R-:W-:Y:S01]  /*9f70*/  FADD.FTZ R12, R2, R5 ;  /* 0x00000005020c7221 */ /* 0x001fe20000010000 */
[----:B------:R-:W-:Y:S01]  /*9f80*/  IMAD.MOV.U32 R5, RZ, RZ, RZ ;  /* 0x000000ffff057224 */ /* 0x000fe200078e00ff */
[----:B------:R-:W-:Y:S01]  /*9f90*/  SEL R2, RZ, 0x1, P2 ;  /* 0x00000001ff027807 */ /* 0x000fe20001000000 */
[----:B-1----:R-:W-:-:S02]  /*9fa0*/  FADD.FTZ R13, R8, R9 ;  /* 0x00000009080d7221 */ /* 0x002fc40000010000 */
[----:B------:R-:W-:Y:S01]  /*9fb0*/  FSETP.NE.FTZ.AND P0, PT, R12, RZ, PT ;  /* 0x000000ff0c00720b */ /* 0x000fe20003f15000 */
[----:B------:R-:W-:Y:S01]  /*9fc0*/  IMAD.MOV.U32 R8, RZ, RZ, RZ ;  /* 0x000000ffff087224 */ /* 0x000fe200078e00ff */
[----:B------:R-:W-:Y:S01]  /*9fd0*/  LOP3.LUT R17, R17, R2, RZ, 0x3c, !PT ;  /* 0x0000000211117212 */ /* 0x000fe200078e3cff */
[----:B------:R-:W-:Y:S01]  /*9fe0*/  IMAD.MOV.U32 R2, RZ, RZ, -0x800000 ;  /* 0xff800000ff027424 */ /* 0x000fe200078e00ff */
[----:B------:R-:W-:-:S09]  /*9ff0*/  FSETP.NE.FTZ.AND P3, PT, R13, RZ, PT ;  /* 0x000000ff0d00720b */ /* 0x000fd20003f75000 */
[----:B------:R-:W0:Y:S01]  /*a000*/  @P0 MUFU.LG2 R9, R12 ;  /* 0x0000000c00090308 */ /* 0x000e220000000c00 */
[----:B------:R-:W-:-:S03]  /*a010*/  @P0 FMUL.FTZ R7, R0, 0.69314718246459960938 ;  /* 0x3f31721800070820 */ /* 0x000fc60000410000 */
[----:B------:R-:W-:-:S04]  /*a020*/  @P3 FMUL.FTZ R11, R0, 0.69314718246459960938 ;  /* 0x3f317218000b3820 */ /* 0x000fc80000410000 */
[----:B------:R-:W1:Y:S08]  /*a030*/  @P3 MUFU.LG2 R6, R13 ;  /* 0x0000000d00063308 */ /* 0x000e700000000c00 */
[----:B------:R-:W2:Y:S01]  /*a040*/  @P0 MUFU.RCP R5, R12 ;  /* 0x0000000c00050308 */ /* 0x000ea20000001000 */
[----:B0-----:R-:W-:-:S04]  /*a050*/  @P0 FMUL.FTZ R0, R9, 0.69314718246459960938 ;  /* 0x3f31721809000820 */ /* 0x001fc80000410000 */
[----:B------:R-:W-:Y:S01]  /*a060*/  @P0 FFMA.FTZ R2, R7, R4, R0 ;  /* 0x0000000407020223 */ /* 0x000fe20000010000 */
[----:B------:R-:W-:Y:S02]  /*a070*/  PLOP3.LUT P0, PT, PT, PT, PT, 0x8, 0x0 ;  /* 0x000000000000781c */ /* 0x000fe40003f0e170 */
[----:B------:R-:W0:Y:S01]  /*a080*/  @P3 MUFU.RCP R8, R13 ;  /* 0x0000000d00083308 */ /* 0x000e220000001000 */
[----:B-1----:R-:W-:-:S04]  /*a090*/  @P3 FMUL.FTZ R6, R6, 0.69314718246459960938 ;  /* 0x3f31721806063820 */ /* 0x002fc80000410000 */
[----:B------:R-:W-:Y:S01]  /*a0a0*/  @P3 FFMA.FTZ R20, R11, R3, R6 ;  /* 0x000000030b143223 */ /* 0x000fe20000010006 */
[----:B------:R-:W-:Y:S02]  /*a0b0*/  WARPGROUP.DEPBAR.LE gsb0, 0x0 ;  /* 0x00008000000079c5 */ /* 0x000fe40000010000 */
[----:B------:R-:W-:-:S06]  /*a0c0*/  WARPGROUP.ARRIVE ;  /* 0x00000000000079c5 */ /* 0x000fcc0000000000 */
[----:B------:R-:W-:Y:S03]  /*a0d0*/  HGMMA.64x192x16.F32 R24, R176, gdesc[UR4].tnspB, R24, gsb0 ;  /* 0x42e00004b0187df0 */ /* 0x000fe60008000818 */
[----:B------:R-:W-:Y:S02]  /*a0e0*/  WARPGROUP.DEPBAR.LE gsb0, 0x0 ;  /* 0x00008000000079c5 */ /* 0x000fe40000010000 */
[----:B------:R1:W-:Y:S01]  /*a0f0*/  @!P1 SYNCS.ARRIVE.TRANS64.RED.A1T0 RZ, [R10+URZ], RZ ;  /* 0x000000ff0aff99a7 */ /* 0x0003e2000810043f */
[-C--:B--2---:R-:W-:Y:S01]  /*a100*/  FMUL.FTZ R3, R36, R5.reuse ;  /* 0x0000000524037220 */ /* 0x084fe20000410000 */
[-C--:B0-----:R-:W-:Y:S01]  /*a110*/  FMUL.FTZ R130, R47, R8.reuse ;  /* 0x000000082f827220 */ /* 0x081fe20000410000 */
        /* <DEDUP_REMOVED lines=93> */
[----:B-1----:R-:W-:-:S07]  /*a6f0*/  FMUL.FTZ R119, R119, R8 ;  /* 0x0000000877777220 */ /* 0x002fce0000410000 */
.L_x_376:
[----:B------:R-:W0:Y:S01]  /*a700*/  S2R R5, SR_CgaCtaId ;  /* 0x0000000000057919 */ /* 0x000e220000008800 */
[----:B------:R-:W-:Y:S01]  /*a710*/  MOV R46, 0x400 ;  /* 0x00000400002e7802 */ /* 0x000fe20000000f00 */
[----:B------:R-:W-:Y:S01]  /*a720*/  BSSY B0, `(.L_x_398) ;  /* 0x0000258000007945 */ /* 0x000fe20003800000 */
[----:B------:R-:W-:Y:S02]  /*a730*/  BAR.SYNC.DEFER_BLOCKING 0x5, 0x180 ;  /* 0x0146000000007b1d */ /* 0x000fe40000010000 */
[----:B0-----:R-:W-:-:S05]  /*a740*/  LEA R46, R5, R46, 0x18 ;  /* 0x0000002e052e7211 */ /* 0x001fca00078ec0ff */
[----:B------:R0:W1:Y:S01]  /*a750*/  LDS.128 R40, [R46+0x368d0] ;  /* 0x0368d0002e287984 */ /* 0x0000620000000c00 */
[----:B------:R-:W-:Y:S06]  /*a760*/  BAR.ARV 0x4, 0x180 ;  /* 0x0106000000007b1d */ /* 0x000fec0000002000 */
[----:B------:R-:W-:Y:S05]  /*a770*/  @P0 BRA `(.L_x_399) ;  /* 0x0000001800580947 */ /* 0x000fea0003800000 */
[----:B------:R-:W2:Y:S01]  /*a780*/  S2R R5, SR_SWINHI ;  /* 0x0000000000057919 */ /* 0x000ea20000002f00 */
[----:B------:R-:W-:Y:S01]  /*a790*/  F2FP.F16.F32.PACK_AB R6, R7, R6 ;  /* 0x000000060706723e */ /* 0x000fe200000000ff */
[----:B------:R-:W-:Y:S01]  /*a7a0*/  ULDC.64 UR4, c[0x0][0xc08] ;  /* 0x0003020000047ab9 */ /* 0x000fe20000000a00 */
        /* <DEDUP_REMOVED lines=13> */
[----:B------:R-:W-:Y:S02]  /*a880*/  MOV R32, R46 ;  /* 0x0000002e00207202 */ /* 0x000fe40000000f00 */
[----:B--2---:R-:W-:-:S03]  /*a890*/  MOV R33, R5 ;  /* 0x0000000500217202 */ /* 0x004fc60000000f00 */
[----:B------:R-:W-:-:S03]  /*a8a0*/  IMAD.WIDE R4, R216, 0x2, R32 ;  /* 0x00000002d8047825 */ /* 0x000fc600078e0220 */
[C---:B------:R-:W-:Y:S02]  /*a8b0*/  LOP3.LUT R25, R4.reuse, 0x380, RZ, 0xc0, !PT ;  /* 0x0000038004197812 */ /* 0x040fe400078ec0ff */
[C---:B------:R-:W-:Y:S02]  /*a8c0*/  IADD3 R83, P2, R4.reuse, 0x20, RZ ;  /* 0x0000002004537810 */ /* 0x040fe40007f5e0ff */
[C---:B------:R-:W-:Y:S02]  /*a8d0*/  IADD3 R137, P1, R4.reuse, 0x40, RZ ;  /* 0x0000004004897810 */ /* 0x040fe40007f3e0ff */
[C---:B------:R-:W-:Y:S01]  /*a8e0*/  IADD3 R139, P6, R4.reuse, 0x60, RZ ;  /* 0x00000060048b7810 */ /* 0x040fe20007fde0ff */
[--C-:B------:R-:W-:Y:S01]  /*a8f0*/  IMAD.X R9, RZ, RZ, R5.reuse, P2 ;  /* 0x000000ffff097224 */ /* 0x100fe200010e0605 */
[C---:B------:R-:W-:Y:S01]  /*a900*/  IADD3 R141, P5, R4.reuse, 0x4000, RZ ;  /* 0x00004000048d7810 */ /* 0x040fe20007fbe0ff */
[--C-:B------:R-:W-:Y:S01]  /*a910*/  IMAD.X R11, RZ, RZ, R5.reuse, P1 ;  /* 0x000000ffff0b7224 */ /* 0x100fe200008e0605 */
[----:B------:R-:W-:Y:S01]  /*a920*/  SHF.R.U64 R25, R25, 0x3, RZ ;  /* 0x0000000319197819 */ /* 0x000fe200000012ff */
[--C-:B------:R-:W-:Y:S01]  /*a930*/  IMAD.X R13, RZ, RZ, R5.reuse, P6 ;  /* 0x000000ffff0d7224 */ /* 0x100fe200030e0605 */
[C---:B------:R-:W-:Y:S01]  /*a940*/  IADD3 R143, P0, R4.reuse, 0x4020, RZ ;  /* 0x00004020048f7810 */ /* 0x040fe20007f1e0ff */
[----:B------:R-:W-:Y:S01]  /*a950*/  IMAD.X R15, RZ, RZ, R5, P5 ;  /* 0x000000ffff0f7224 */ /* 0x000fe200028e0605 */
[----:B------:R-:W-:-:S02]  /*a960*/  IADD3 R145, P4, R4, 0x4040, RZ ;  /* 0x0000404004917810 */ /* 0x000fc40007f9e0ff */
[C---:B------:R-:W-:Y:S01]  /*a970*/  IADD3 R147, P3, R4.reuse, 0x4060, RZ ;  /* 0x0000406004937810 */ /* 0x040fe20007f7e0ff */
[--C-:B------:R-:W-:Y:S01]  /*a980*/  IMAD.X R27, RZ, RZ, R5.reuse, P0 ;  /* 0x000000ffff1b7224 */ /* 0x100fe200000e0605 */
[C---:B------:R-:W-:Y:S01]  /*a990*/  IADD3 R149, P2, R4.reuse, 0x8000, RZ ;  /* 0x0000800004957810 */ /* 0x040fe20007f5e0ff */
[--C-:B------:R-:W-:Y:S01]  /*a9a0*/  IMAD.X R29, RZ, RZ, R5.reuse, P4 ;  /* 0x000000ffff1d7224 */ /* 0x100fe200020e0605 */
[C---:B------:R-:W-:Y:S01]  /*a9b0*/  IADD3 R151, P1, R4.reuse, 0x8020, RZ ;  /* 0x0000802004977810 */ /* 0x040fe20007f3e0ff */
[--C-:B------:R-:W-:Y:S01]  /*a9c0*/  IMAD.X R31, RZ, RZ, R5.reuse, P3 ;  /* 0x000000ffff1f7224 */ /* 0x100fe200018e0605 */
[C---:B------:R-:W-:Y:S01]  /*a9d0*/  IADD3 R153, P6, R4.reuse, 0x8040, RZ ;  /* 0x0000804004997810 */ /* 0x040fe20007fde0ff */
[--C-:B------:R-:W-:Y:S01]  /*a9e0*/  IMAD.X R35, RZ, RZ, R5.reuse, P2 ;  /* 0x000000ffff237224 */ /* 0x100fe200010e0605 */
[----:B------:R-:W-:Y:S01]  /*a9f0*/  IADD3 R155, P5, R4, 0x8060, RZ ;  /* 0x00008060049b7810 */ /* 0x000fe20007fbe0ff */
[--C-:B------:R-:W-:Y:S01]  /*aa00*/  IMAD.X R37, RZ, RZ, R5.reuse, P1 ;  /* 0x000000ffff257224 */ /* 0x100fe200008e0605 */
[----:B------:R-:W-:Y:S01]  /*aa10*/  LOP3.LUT R4, R25, R4, RZ, 0x3c, !PT ;  /* 0x0000000419047212 */ /* 0x000fe200078e3cff */
[--C-:B------:R-:W-:Y:S01]  /*aa20*/  IMAD.X R39, RZ, RZ, R5.reuse, P6 ;  /* 0x000000ffff277224 */ /* 0x100fe200030e0605 */
[----:B------:R-:W-:Y:S01]  /*aa30*/  LOP3.LUT R10, R137, 0x380, RZ, 0xc0, !PT ;  /* 0x00000380890a7812 */ /* 0x000fe200078ec0ff */
[----:B------:R-:W-:Y:S01]  /*aa40*/  IMAD.X R25, RZ, RZ, R5, P5 ;  /* 0x000000ffff197224 */ /* 0x000fe200028e0605 */
[----:B------:R-:W-:-:S02]  /*aa50*/  LOP3.LUT R8, R83, 0x380, RZ, 0xc0, !PT ;  /* 0x0000038053087812 */ /* 0x000fc400078ec0ff */
[----:B------:R-:W-:Y:S02]  /*aa60*/  MOV R136, R4 ;  /* 0x0000000400887202 */ /* 0x000fe40000000f00 */
[----:B------:R-:W-:Y:S02]  /*aa70*/  LOP3.LUT R12, R139, 0x380, RZ, 0xc0, !PT ;  /* 0x000003808b0c7812 */ /* 0x000fe400078ec0ff */
[----:B------:R-:W-:Y:S02]  /*aa80*/  LOP3.LUT R14, R141, 0x380, RZ, 0xc0, !PT ;  /* 0x000003808d0e7812 */ /* 0x000fe400078ec0ff */
[----:B------:R-:W-:Y:S02]  /*aa90*/  F2FP.F16.F32.PACK_AB R4, R123, R24 ;  /* 0x000000187b04723e */ /* 0x000fe400000000ff */
[----:B------:R-:W-:Y:S02]  /*aaa0*/  SHF.R.U64 R10, R10, 0x3, RZ ;  /* 0x000000030a0a7819 */ /* 0x000fe400000012ff */
[----:B------:R-:W-:-:S02]  /*aab0*/  LOP3.LUT R24, R151, 0x380, RZ, 0xc0, !PT ;  /* 0x0000038097187812 */ /* 0x000fc400078ec0ff */
[----:B------:R-:W-:Y:S02]  /*aac0*/  LOP3.LUT R26, R143, 0x380, RZ, 0xc0, !PT ;  /* 0x000003808f1a7812 */ /* 0x000fe400078ec0ff */
[----:B-1----:R-:W-:Y:S02]  /*aad0*/  LOP3.LUT R40, R155, 0x380, RZ, 0xc0, !PT ;  /* 0x000003809b287812 */ /* 0x002fe400078ec0ff */
[----:B------:R-:W-:Y:S02]  /*aae0*/  SHF.R.U64 R8, R8, 0x3, RZ ;  /* 0x0000000308087819 */ /* 0x000fe400000012ff */
[----:B------:R-:W-:Y:S02]  /*aaf0*/  LOP3.LUT R28, R145, 0x380, RZ, 0xc0, !PT ;  /* 0x00000380911c7812 */ /* 0x000fe400078ec0ff */
[----:B------:R-:W-:Y:S02]  /*ab00*/  LOP3.LUT R30, R147, 0x380, RZ, 0xc0, !PT ;  /* 0x00000380931e7812 */ /* 0x000fe400078ec0ff */
[----:B------:R-:W-:-:S02]  /*ab10*/  SHF.R.U64 R12, R12, 0x3, RZ ;  /* 0x000000030c0c7819 */ /* 0x000fc400000012ff */
[----:B------:R-:W-:Y:S02]  /*ab20*/  SHF.R.U64 R14, R14, 0x3, RZ ;  /* 0x000000030e0e7819 */ /* 0x000fe400000012ff */
[----:B------:R-:W-:Y:S02]  /*ab30*/  LOP3.LUT R10, R10, R137, RZ, 0x3c, !PT ;  /* 0x000000890a0a7212 */ /* 0x000fe400078e3cff */
[----:B------:R-:W-:Y:S01]  /*ab40*/  F2FP.F16.F32.PACK_AB R5, R135, R134 ;  /* 0x000000868705723e */ /* 0x000fe200000000ff */
[----:B------:R-:W-:Y:S01]  /*ab50*/  BAR.SYNC.DEFER_BLOCKING 0x1, 0x100 ;  /* 0x0044000000007b1d */ /* 0x000fe20000010000 */
[----:B------:R-:W-:Y:S02]  /*ab60*/  SHF.R.U64 R24, R24, 0x3, RZ ;  /* 0x0000000318187819 */ /* 0x000fe400000012ff */
[----:B------:R-:W-:Y:S02]  /*ab70*/  SHF.R.U64 R26, R26, 0x3, RZ ;  /* 0x000000031a1a7819 */ /* 0x000fe400000012ff */
[----:B------:R-:W-:-:S02]  /*ab80*/  SHF.R.U64 R40, R40, 0x3, RZ ;  /* 0x0000000328287819 */ /* 0x000fc400000012ff */
[----:B------:R-:W-:Y:S02]  /*ab90*/  LOP3.LUT R8, R8, R83, RZ, 0x3c, !PT ;  /* 0x0000005308087212 */ /* 0x000fe400078e3cff */
[----:B------:R-:W-:Y:S02]  /*aba0*/  LOP3.LUT R34, R149, 0x380, RZ, 0xc0, !PT ;  /* 0x0000038095227812 */ /* 0x000fe400078ec0ff */
[----:B------:R-:W-:Y:S02]  /*abb0*/  SHF.R.U64 R28, R28, 0x3, RZ ;  /* 0x000000031c1c7819 */ /* 0x000fe400000012ff */
[----:B------:R-:W-:Y:S02]  /*abc0*/  SHF.R.U64 R30, R30, 0x3, RZ ;  /* 0x000000031e1e7819 */ /* 0x000fe400000012ff */
[----:B------:R-:W-:Y:S02]  /*abd0*/  LOP3.LUT R12, R12, R139, RZ, 0x3c, !PT ;  /* 0x0000008b0c0c7212 */ /* 0x000fe400078e3cff */
[----:B------:R-:W-:-:S02]  /*abe0*/  LOP3.LUT R14, R14, R141, RZ, 0x3c, !PT ;  /* 0x0000008d0e0e7212 */ /* 0x000fc400078e3cff */
[----:B------:R-:W-:Y:S02]  /*abf0*/  LOP3.LUT R38, R153, 0x380, RZ, 0xc0, !PT ;  /* 0x0000038099267812 */ /* 0x000fe400078ec0ff */
[----:B------:R-:W-:Y:S02]  /*ac00*/  LOP3.LUT R36, R24, R151, RZ, 0x3c, !PT ;  /* 0x0000009718247212 */ /* 0x000fe400078e3cff */
[----:B------:R-:W-:Y:S01]  /*ac10*/  MOV R134, R10 ;  /* 0x0000000a00867202 */ /* 0x000fe20000000f00 */
[----:B------:R1:W-:Y:S01]  /*ac20*/  STSM.16.M88.4 [R136], R4 ;  /* 0x0000000488007844 */ /* 0x0003e20000000200 */
[----:B------:R-:W-:Y:S02]  /*ac30*/  LOP3.LUT R26, R26, R143, RZ, 0x3c, !PT ;  /* 0x0000008f1a1a7212 */ /* 0x000fe400078e3cff */
[----:B------:R-:W-:Y:S02]  /*ac40*/  LOP3.LUT R24, R40, R155, RZ, 0x3c, !PT ;  /* 0x0000009b28187212 */ /* 0x000fe400078e3cff */
[----:B------:R-:W-:-:S02]  /*ac50*/  F2FP.F16.F32.PACK_AB R10, R45, R44 ;  /* 0x0000002c2d0a723e */ /* 0x000fc400000000ff */
[----:B------:R-:W-:Y:S01]  /*ac60*/  SHF.R.U64 R34, R34, 0x3, RZ ;  /* 0x0000000322227819 */ /* 0x000fe200000012ff */
[----:B------:R-:W2:Y:S01]  /*ac70*/  LDC.64 R44, c[0x0][0xc00] ;  /* 0x00030000ff2c7b82 */ /* 0x000ea20000000a00 */
[----:B------:R-:W-:Y:S02]  /*ac80*/  LOP3.LUT R28, R28, R145, RZ, 0x3c, !PT ;  /* 0x000000911c1c7212 */ /* 0x000fe400078e3cff */
[----:B------:R-:W-:Y:S02]  /*ac90*/  LOP3.LUT R30, R30, R147, RZ, 0x3c, !PT ;  /* 0x000000931e1e7212 */ /* 0x000fe400078e3cff */
[----:B------:R-:W-:Y:S02]  /*aca0*/  MOV R135, R8 ;  /* 0x0000000800877202 */ /* 0x000fe40000000f00 */
[----:B------:R-:W-:Y:S02]  /*acb0*/  MOV R133, R12 ;  /* 0x0000000c00857202 */ /* 0x000fe40000000f00 */
[----:B-1----:R-:W-:-:S02]  /*acc0*/  F2FP.F16.F32.PACK_AB R4, R124, R21 ;  /* 0x000000157c04723e */ /* 0x002fc400000000ff */
[----:B------:R-:W-:Y:S02]  /*acd0*/  F2FP.F16.F32.PACK_AB R5, R131, R128 ;  /* 0x000000808305723e */ /* 0x000fe400000000ff */
[----:B------:R-:W-:Y:S02]  /*ace0*/  F2FP.F16.F32.PACK_AB R6, R122, R3 ;  /* 0x000000037a06723e */ /* 0x000fe400000000ff */
[----:B------:R-:W-:Y:S02]  /*acf0*/  F2FP.F16.F32.PACK_AB R7, R132, R127 ;  /* 0x0000007f8407723e */ /* 0x000fe400000000ff */
[----:B------:R-:W-:Y:S02]  /*ad00*/  MOV R123, R14 ;  /* 0x0000000e007b7202 */ /* 0x000fe40000000f00 */
[----:B------:R-:W-:Y:S01]  /*ad10*/  F2FP.F16.F32.PACK_AB R8, R121, R0 ;  /* 0x000000007908723e */ /* 0x000fe200000000ff */
[----:B------:R1:W-:Y:S01]  /*ad20*/  STSM.16.M88.4 [R135], R4 ;  /* 0x0000000487007844 */ /* 0x0003e20000000200 */
[----:B------:R-:W-:-:S02]  /*ad30*/  F2FP.F16.F32.PACK_AB R9, R129, R126 ;  /* 0x0000007e8109723e */ /* 0x000fc400000000ff */
[----:B------:R-:W-:Y:S02]  /*ad40*/  F2FP.F16.F32.PACK_AB R11, R130, R125 ;  /* 0x0000007d820b723e */ /* 0x000fe400000000ff */
[----:B------:R-:W-:Y:S02]  /*ad50*/  SHF.R.U64 R38, R38, 0x3, RZ ;  /* 0x0000000326267819 */ /* 0x000fe400000012ff */
[----:B------:R-:W-:Y:S01]  /*ad60*/  F2FP.F16.F32.PACK_AB R12, R49, R48 ;  /* 0x00000030310c723e */ /* 0x000fe200000000ff */
[----:B------:R3:W-:Y:S01]  /*ad70*/  STSM.16.M88.4 [R134], R8 ;  /* 0x0000000886007844 */ /* 0x0007e20000000200 */
[----:B------:R-:W-:Y:S02]  /*ad80*/  F2FP.F16.F32.PACK_AB R13, R51, R50 ;  /* 0x00000032330d723e */ /* 0x000fe400000000ff */
[----:B------:R-:W-:Y:S02]  /*ad90*/  F2FP.F16.F32.PACK_AB R14, R53, R52 ;  /* 0x00000034350e723e */ /* 0x000fe400000000ff */
[----:B------:R-:W-:-:S02]  /*ada0*/  F2FP.F16.F32.PACK_AB R15, R55, R54 ;  /* 0x00000036370f723e */ /* 0x000fc400000000ff */
[----:B------:R-:W-:Y:S02]  /*adb0*/  MOV R120, R26 ;  /* 0x0000001a00787202 */ /* 0x000fe40000000f00 */
[----:B------:R-:W-:Y:S01]  /*adc0*/  MOV R0, R24 ;  /* 0x0000001800007202 */ /* 0x000fe20000000f00 */
[----:B------:R4:W-:Y:S01]  /*add0*/  STSM.16.M88.4 [R133], R12 ;  /* 0x0000000c85007844 */ /* 0x0009e20000000200 */
[----:B------:R-:W-:Y:S02]  /*ade0*/  LOP3.LUT R34, R34, R149, RZ, 0x3c, !PT ;  /* 0x0000009522227212 */ /* 0x000fe400078e3cff */
[----:B------:R-:W-:Y:S02]  /*adf0*/  MOV R83, R28 ;  /* 0x0000001c00537202 */ /* 0x000fe40000000f00 */
[----:B------:R-:W-:Y:S02]  /*ae00*/  MOV R40, R30 ;  /* 0x0000001e00287202 */ /* 0x000fe40000000f00 */
[----:B------:R-:W-:-:S02]  /*ae10*/  F2FP.F16.F32.PACK_AB R24, R57, R56 ;  /* 0x000000383918723e */ /* 0x000fc400000000ff */
[----:B------:R-:W-:Y:S02]  /*ae20*/  F2FP.F16.F32.PACK_AB R25, R59, R58 ;  /* 0x0000003a3b19723e */ /* 0x000fe400000000ff */
[----:B------:R-:W-:Y:S02]  /*ae30*/  F2FP.F16.F32.PACK_AB R26, R61, R60 ;  /* 0x0000003c3d1a723e */ /* 0x000fe400000000ff */
[----:B------:R-:W-:Y:S02]  /*ae40*/  F2FP.F16.F32.PACK_AB R27, R63, R62 ;  /* 0x0000003e3f1b723e */ /* 0x000fe400000000ff */
[----:B------:R-:W-:Y:S02]  /*ae50*/  F2FP.F16.F32.PACK_AB R28, R65, R64 ;  /* 0x00000040411c723e */ /* 0x000fe400000000ff */
[----:B------:R-:W-:Y:S01]  /*ae60*/  F2FP.F16.F32.PACK_AB R29, R67, R66 ;  /* 0x00000042431d723e */ /* 0x000fe200000000ff */
[----:B------:R-:W-:Y:S01]  /*ae70*/  STSM.16.M88.4 [R123], R24 ;  /* 0x000000187b007844 */ /* 0x000fe20000000200 */
[----:B------:R-:W-:-:S02]  /*ae80*/  F2FP.F16.F32.PACK_AB R30, R69, R68 ;  /* 0x00000044451e723e */ /* 0x000fc400000000ff */
[----:B------:R-:W-:Y:S02]  /*ae90*/  F2FP.F16.F32.PACK_AB R31, R71, R70 ;  /* 0x00000046471f723e */ /* 0x000fe400000000ff */
[----:B------:R-:W-:Y:S02]  /*aea0*/  LOP3.LUT R38, R38, R153, RZ, 0x3c, !PT ;  /* 0x0000009926267212 */ /* 0x000fe400078e3cff */
[----:B-1----:R-:W-:Y:S01]  /*aeb0*/  F2FP.F16.F32.PACK_AB R4, R73, R72 ;  /* 0x000000484904723e */ /* 0x002fe200000000ff */
[----:B------:R-:W-:Y:S01]  /*aec0*/  STSM.16.M88.4 [R120], R28 ;  /* 0x0000001c78007844 */ /* 0x000fe20000000200 */
[----:B------:R-:W-:Y:S02]  /*aed0*/  F2FP.F16.F32.PACK_AB R5, R75, R74 ;  /* 0x0000004a4b05723e */ /* 0x000fe400000000ff */
[----:B------:R-:W-:Y:S02]  /*aee0*/  F2FP.F16.F32.PACK_AB R6, R77, R76 ;  /* 0x0000004c4d06723e */ /* 0x000fe400000000ff */
[----:B------:R-:W-:-:S02]  /*aef0*/  F2FP.F16.F32.PACK_AB R7, R79, R78 ;  /* 0x0000004e4f07723e */ /* 0x000fc400000000ff */
[----:B---3--:R-:W-:Y:S02]  /*af00*/  F2FP.F16.F32.PACK_AB R8, R81, R80 ;  /* 0x000000505108723e */ /* 0x008fe400000000ff */
[----:B------:R-:W-:Y:S01]  /*af10*/  F2FP.F16.F32.PACK_AB R9, R47, R82 ;  /* 0x000000522f09723e */ /* 0x000fe200000000ff */
[----:B------:R1:W-:Y:S01]  /*af20*/  STSM.16.M88.4 [R83], R4 ;  /* 0x0000000453007844 */ /* 0x0003e20000000200 */
[----:B------:R-:W-:Y:S01]  /*af30*/  F2FP.F16.F32.PACK_AB R10, R85, R84 ;  /* 0x00000054550a723e */ /* 0x000fe200000000ff */
[----:B------:R-:W3:Y:S01]  /*af40*/  LDC R47, c[0x0][0xbe8] ;  /* 0x0002fa00ff2f7b82 */ /* 0x000ee20000000800 */
[----:B------:R-:W-:Y:S02]  /*af50*/  F2FP.F16.F32.PACK_AB R11, R87, R86 ;  /* 0x00000056570b723e */ /* 0x000fe400000000ff */
[----:B------:R-:W-:Y:S02]  /*af60*/  MOV R34, R34 ;  /* 0x0000002200227202 */ /* 0x000fe40000000f00 */
[----:B----4-:R-:W-:Y:S01]  /*af70*/  F2FP.F16.F32.PACK_AB R12, R89, R88 ;  /* 0x00000058590c723e */ /* 0x010fe200000000ff */
[----:B------:R4:W-:Y:S01]  /*af80*/  STSM.16.M88.4 [R40], R8 ;  /* 0x0000000828007844 */ /* 0x0009e20000000200 */
[----:B------:R-:W-:-:S02]  /*af90*/  F2FP.F16.F32.PACK_AB R13, R91, R90 ;  /* 0x0000005a5b0d723e */ /* 0x000fc400000000ff */
[----:B------:R-:W-:Y:S02]  /*afa0*/  F2FP.F16.F32.PACK_AB R14, R93, R92 ;  /* 0x0000005c5d0e723e */ /* 0x000fe400000000ff */
[----:B------:R-:W-:Y:S02]  /*afb0*/  F2FP.F16.F32.PACK_AB R15, R95, R94 ;  /* 0x0000005e5f0f723e */ /* 0x000fe400000000ff */
[----:B------:R-:W-:Y:S01]  /*afc0*/  MOV R36, R36 ;  /* 0x0000002400247202 */ /* 0x000fe20000000f00 */
[----:B-1----:R-:W-:Y:S01]  /*afd0*/  IMAD.SHL.U32 R5, R204, 0x4, RZ ;  /* 0x00000004cc057824 */ /* 0x002fe200078e00ff */
[----:B------:R-:W-:Y:S01]  /*afe0*/  MOV R38, R38 ;  /* 0x0000002600267202 */ /* 0x000fe20000000f00 */
[----:B------:R-:W-:Y:S01]  /*aff0*/  STSM.16.M88.4 [R34], R12 ;  /* 0x0000000c22007844 */ /* 0x000fe20000000200 */
[----:B------:R-:W-:Y:S02]  /*b000*/  ISETP.NE.U32.AND P2, PT, RZ, UR4, PT ;  /* 0x00000004ff007c0c */ /* 0x000fe4000bf45070 */
[----:B--2---:R-:W-:Y:S01]  /*b010*/  ISETP.NE.U32.AND P0, PT, R44, RZ, PT ;  /* 0x000000ff2c00720c */ /* 0x004fe20003f05070 */
[----:B------:R-:W-:Y:S01]  /*b020*/  STSM.16.M88.4 [R36], R96 ;  /* 0x0000006024007844 */ /* 0x000fe20000000200 */
[----:B------:R-:W-:-:S02]  /*b030*/  ISETP.NE.AND.EX P2, PT, RZ, UR5, PT, P2 ;  /* 0x00000005ff007c0c */ /* 0x000fc4000bf45320 */
[----:B------:R-:W-:Y:S01]  /*b040*/  ISETP.NE.AND.EX P0, PT, R45, RZ, PT, P0 ;  /* 0x000000ff2d00720c */ /* 0x000fe20003f05300 */
[----:B------:R-:W-:Y:S01]  /*b050*/  STSM.16.M88.4 [R38], R104 ;  /* 0x0000006826007844 */ /* 0x000fe20000000200 */
[----:B----4-:R-:W-:Y:S02]  /*b060*/  SHF.L.U64.HI R10, R204, 0x2, R208 ;  /* 0x00000002cc0a7819 */ /* 0x010fe400000102d0 */
[----:B------:R-:W-:Y:S01]  /*b070*/  IADD3 R6, P1, R5, R44, RZ ;  /* 0x0000002c05067210 */ /* 0x000fe20007f3e0ff */
[----:B------:R1:W-:Y:S01]  /*b080*/  STSM.16.M88.4 [R0], R112 ;  /* 0x0000007000007844 */ /* 0x0003e20000000200 */
[----:B------:R-:W-:-:S03]  /*b090*/  IMAD.MOV.U32 R44, RZ, RZ, RZ ;  /* 0x000000ffff2c7224 */ /* 0x000fc600078e00ff */
[----:B------:R-:W-:Y:S01]  /*b0a0*/  IMAD.X R7, R10, 0x1, R45, P1 ;  /* 0x000000010a077824 */ /* 0x000fe200008e062d */
[----:B------:R-:W-:Y:S01]  /*b0b0*/  BAR.SYNC.DEFER_BLOCKING 0x1, 0x100 ;  /* 0x0044000000007b1d */ /* 0x000fe20000010000 */
[----:B------:R-:W-:-:S05]  /*b0c0*/  @P2 IADD3 R4, P3, R5, UR4, RZ ;  /* 0x0000000405042c10 */ /* 0x000fca000ff7e0ff */
[----:B------:R-:W-:Y:S01]  /*b0d0*/  ULDC UR4, c[0x0][0xa88] ;  /* 0x0002a20000047ab9 */ /* 0x000fe20000000800 */
[----:B------:R-:W-:Y:S01]  /*b0e0*/  @P2 IADD3.X R5, R10, UR5, RZ, P3, !PT ;  /* 0x000000050a052c10 */ /* 0x000fe20009ffe4ff */
[----:B-1----:R-:W-:Y:S01]  /*b0f0*/  IMAD.U32 R0, RZ, RZ, UR4 ;  /* 0x00000004ff007e24 */ /* 0x002fe2000f8e00ff */
[----:B------:R1:W5:Y:S01]  /*b100*/  @P0 LDG.E R44, desc[UR60][R6.64] ;  /* 0x0000003c062c0981 */ /* 0x000362000c1e1900 */
[----:B---3--:R-:W-:-:S04]  /*b110*/  ISETP.NE.AND P1, PT, R47, 0x1, PT ;  /* 0x000000012f00780c */ /* 0x008fc80003f25270 */
[----:B------:R1:W5:Y:S09]  /*b120*/  @P2 LDG.E R0, desc[UR60][R4.64] ;  /* 0x0000003c04002981 */ /* 0x000372000c1e1900 */
[----:B------:R-:W2:Y:S08]  /*b130*/  @P1 LDC R8, c[0x0][0xbec] ;  /* 0x0002fb00ff081b82 */ /* 0x000eb00000000800 */
[----:B------:R-:W3:Y:S01]  /*b140*/  @P1 LDC R11, c[0x0][0xbf0] ;  /* 0x0002fc00ff0b1b82 */ /* 0x000ee20000000800 */
[----:B-1----:R-:W-:Y:S05]  /*b150*/  @P2 BRA `(.L_x_400) ;  /* 0x0000000000102947 */ /* 0x002fea0003800000 */
[----:B------:R-:W-:Y:S05]  /*b160*/  @!P0 BRA `(.L_x_400) ;  /* 0x00000000000c8947 */ /* 0x000fea0003800000 */
[----:B------:R-:W4:Y:S04]  /*b170*/  LDG.E R3, desc[UR60][R6.64] ;  /* 0x0000003c06037981 */ /* 0x000f28000c1e1900 */
[----:B-----5:R-:W4:Y:S02]  /*b180*/  LDG.E R0, desc[UR60][R6.64+0x4] ;  /* 0x0000043c06007981 */ /* 0x020f24000c1e1900 */
[----:B----4-:R-:W-:-:S07]  /*b190*/  IMAD.IADD R0, R0, 0x1, -R3 ;  /* 0x0000000100007824 */ /* 0x010fce00078e0a03 */
.L_x_400:
[----:B------:R-:W-:Y:S01]  /*b1a0*/  SHF.R.S32.HI R40, RZ, 0x1f, R206 ;  /* 0x0000001fff287819 */ /* 0x000fe200000114ce */
[----:B------:R-:W-:Y:S01]  /*b1b0*/  IMAD R13, R207, 0x80, R215 ;  /* 0x00000080cf0d7824 */ /* 0x000fe200078e02d7 */
[----:B------:R-:W-:Y:S01]  /*b1c0*/  ULDC.64 UR4, c[0x0][0xb90] ;  /* 0x0002e40000047ab9 */ /* 0x000fe20000000a00 */
[----:B-----5:R-:W-:Y:S01]  /*b1d0*/  SHF.R.S32.HI R45, RZ, 0x1f, R44 ;  /* 0x0000001fff2d7819 */ /* 0x020fe2000001142c */
[----:B------:R-:W-:Y:S01]  /*b1e0*/  IMAD R7, R209, 0x40, R18 ;  /* 0x00000040d1077824 */ /* 0x000fe200078e0212 */
[----:B------:R-:W-:Y:S01]  /*b1f0*/  SEL R69, R204, RZ, !P0 ;  /* 0x000000ffcc457207 */ /* 0x000fe20004000000 */
[----:B------:R-:W-:Y:S01]  /*b200*/  IMAD R5, R40, UR4, RZ ;  /* 0x0000000428057c24 */ /* 0x000fe2000f8e02ff */
[----:B------:R-:W-:Y:S01]  /*b210*/  SEL R208, R208, RZ, !P0 ;  /* 0x000000ffd0d07207 */ /* 0x000fe20004000000 */
[----:B--2---:R-:W-:Y:S01]  /*b220*/  @P1 IMAD.HI.U32 R6, R13, R8, RZ ;  /* 0x000000080d061227 */ /* 0x004fe200078e00ff */
[----:B------:R-:W1:Y:S03]  /*b230*/  @P1 LDC R73, c[0x0][0xbec] ;  /* 0x0002fb00ff491b82 */ /* 0x000e660000000800 */
[----:B------:R-:W-:Y:S01]  /*b240*/  IMAD.MOV.U32 R3, RZ, RZ, R13 ;  /* 0x000000ffff037224 */ /* 0x000fe200078e000d */
[----:B---3--:R-:W-:Y:S01]  /*b250*/  @P1 SHF.R.U32.HI R3, RZ, R11, R6 ;  /* 0x0000000bff031219 */ /* 0x008fe20000011606 */
[----:B------:R-:W-:-:S02]  /*b260*/  IMAD R9, R206, UR5, R5 ;  /* 0x00000005ce097c24 */ /* 0x000fc4000f8e0205 */
[----:B------:R-:W-:Y:S01]  /*b270*/  IMAD.WIDE.U32 R4, R206, UR4, R44 ;  /* 0x00000004ce047c25 */ /* 0x000fe2000f8e002c */
[----:B------:R-:W-:-:S03]  /*b280*/  ULDC.64 UR4, c[0x0][0xb98] ;  /* 0x0002e60000047ab9 */ /* 0x000fc60000000a00 */
[----:B------:R-:W-:Y:S01]  /*b290*/  IMAD.IADD R5, R5, 0x1, R9 ;  /* 0x0000000105057824 */ /* 0x000fe200078e0209 */
[--C-:B------:R-:W-:Y:S01]  /*b2a0*/  SHF.R.S32.HI R9, RZ, 0x1f, R3.reuse ;  /* 0x0000001fff097819 */ /* 0x100fe20000011403 */
[----:B------:R-:W-:Y:S02]  /*b2b0*/  IMAD.MOV R8, RZ, RZ, -R3 ;  /* 0x000000ffff087224 */ /* 0x000fe400078e0a03 */
[----:B------:R-:W-:-:S04]  /*b2c0*/  IMAD.WIDE.U32 R4, R69, UR4, R4 ;  /* 0x0000000445047c25 */ /* 0x000fc8000f8e0004 */
[----:B------:R-:W-:Y:S01]  /*b2d0*/  IMAD.WIDE R32, R7, 0x2, R32 ;  /* 0x0000000207207825 */ /* 0x000fe200078e0220 */
[----:B------:R-:W-:-:S03]  /*b2e0*/  IADD3 R4, P0, R3, R4, RZ ;  /* 0x0000000403047210 */ /* 0x000fc60007f1e0ff */
[----:B------:R-:W-:Y:S01]  /*b2f0*/  IMAD R6, R208, UR4, RZ ;  /* 0x00000004d0067c24 */ /* 0x000fe2000f8e02ff */
[C---:B------:R-:W-:Y:S01]  /*b300*/  IADD3 R11, P2, R32.reuse, 0x1000, RZ ;  /* 0x00001000200b7810 */ /* 0x040fe20007f5e0ff */
[----:B------:R-:W-:Y:S01]  /*b310*/  IMAD R7, R47, R8, R13 ;  /* 0x000000082f077224 */ /* 0x000fe200078e020d */
[----:B------:R-:W-:Y:S01]  /*b320*/  IADD3 R29, P3, R32, 0x6000, RZ ;  /* 0x00006000201d7810 */ /* 0x000fe20007f7e0ff */
[----:B------:R-:W-:Y:S01]  /*b330*/  IMAD R6, R69, UR5, R6 ;  /* 0x0000000545067c24 */ /* 0x000fe2000f8e0206 */
[----:B------:R-:W-:Y:S01]  /*b340*/  ULDC.64 UR4, c[0x0][0xb88] ;  /* 0x0002e20000047ab9 */ /* 0x000fe20000000a00 */
[----:B------:R-:W-:Y:S01]  /*b350*/  IMAD R10, R207, 0x80, R213 ;  /* 0x00000080cf0a7824 */ /* 0x000fe200078e02d5 */
[----:B------:R-:W-:Y:S01]  /*b360*/  SHF.R.S32.HI R3, RZ, 0x1f, R7 ;  /* 0x0000001fff037819 */ /* 0x000fe20000011407 */
[----:B------:R-:W-:Y:S01]  /*b370*/  IMAD R71, R0, R47, RZ ;  /* 0x0000002f00477224 */ /* 0x000fe200078e02ff */
[----:B------:R-:W-:Y:S01]  /*b380*/  IADD3.X R5, R9, R5, R6, P0, !PT ;  /* 0x0000000509057210 */ /* 0x000fe200007fe406 */
[----:B------:R-:W-:Y:S01]  /*b390*/  IMAD.X R9, RZ, RZ, R33, P2 ;  /* 0x000000ffff097224 */ /* 0x000fe200010e0621 */
[----:B------:R-:W-:Y:S01]  /*b3a0*/  IADD3 R35, P2, R32, 0x7000, RZ ;  /* 0x0000700020237810 */ /* 0x000fe20007f5e0ff */
[----:B------:R-:W-:Y:S01]  /*b3b0*/  IMAD R6, R3, UR4, RZ ;  /* 0x0000000403067c24 */ /* 0x000fe2000f8e02ff */
[----:B------:R-:W-:Y:S01]  /*b3c0*/  LOP3.LUT R28, R29, 0x380, RZ, 0xc0, !PT ;  /* 0x000003801d1c7812 */ /* 0x000fe200078ec0ff */
[----:B------:R-:W-:Y:S01]  /*b3d0*/  IMAD.WIDE.U32 R4, R7, UR4, R4 ;  /* 0x0000000407047c25 */ /* 0x000fe2000f8e0004 */
[----:B------:R-:W-:-:S02]  /*b3e0*/  LOP3.LUT R34, R35, 0x380, RZ, 0xc0, !PT ;  /* 0x0000038023227812 */ /* 0x000fc400078ec0ff */
[----:B------:R-:W-:Y:S01]  /*b3f0*/  SHF.R.U64 R28, R28, 0x3, RZ ;  /* 0x000000031c1c7819 */ /* 0x000fe200000012ff */
[----:B------:R-:W-:Y:S01]  /*b400*/  IMAD R3, R7, UR5, R6 ;  /* 0x0000000507037c24 */ /* 0x000fe2000f8e0206 */
[----:B------:R-:W-:Y:S01]  /*b410*/  ULDC.64 UR4, c[0x0][0xb50] ;  /* 0x0002d40000047ab9 */ /* 0x000fe20000000a00 */
[----:B------:R-:W-:Y:S02]  /*b420*/  SHF.R.U64 R34, R34, 0x3, RZ ;  /* 0x0000000322227819 */ /* 0x000fe400000012ff */
[----:B------:R-:W-:Y:S01]  /*b430*/  IMAD.IADD R3, R5, 0x1, R3 ;  /* 0x0000000105037824 */ /* 0x000fe200078e0203 */
[----:B------:R-:W-:Y:S02]  /*b440*/  LEA R6, P0, R4, UR4, 0x2 ;  /* 0x0000000404067c11 */ /* 0x000fe4000f8010ff */
[----:B------:R-:W-:Y:S01]  /*b450*/  LOP3.LUT R34, R34, R35, RZ, 0x3c, !PT ;  /* 0x0000002322227212 */ /* 0x000fe200078e3cff */
[----:B------:R-:W-:Y:S01]  /*b460*/  IMAD.X R35, RZ, RZ, R33, P2 ;  /* 0x000000ffff237224 */ /* 0x000fe200010e0621 */
[----:B------:R-:W-:Y:S01]  /*b470*/  LEA.HI.X R4, R4, UR5, R3, 0x2, P0 ;  /* 0x0000000504047c11 */ /* 0x000fe200080f1403 */
[----:B------:R-:W-:Y:S01]  /*b480*/  SHFL.IDX PT, R50, R6, RZ, 0x1c1f ;  /* 0x001c1fff06327589 */ /* 0x000fe200000e0000 */
[----:B------:R-:W-:Y:S01]  /*b490*/  IADD3 R37, P0, R32, 0x5000, RZ ;  /* 0x0000500020257810 */ /* 0x000fe20007f1e0ff */
[----:B------:R-:W-:Y:S01]  /*b4a0*/  VIADD R3, R10, 0x8 ;  /* 0x000000080a037836 */ /* 0x000fe20000000000 */
[----:B------:R-:W-:Y:S01]  /*b4b0*/  LOP3.LUT R28, R28, R29, RZ, 0x3c, !PT ;  /* 0x0000001d1c1c7212 */ /* 0x000fe200078e3cff */
[----:B------:R-:W2:Y:S01]  /*b4c0*/  SHFL.IDX PT, R51, R4, RZ, 0x1c1f ;  /* 0x001c1fff04337589 */ /* 0x000ea200000e0000 */
[----:B------:R-:W-:Y:S01]  /*b4d0*/  LOP3.LUT R36, R37, 0x380, RZ, 0xc0, !PT ;  /* 0x0000038025247812 */ /* 0x000fe200078ec0ff */
[----:B------:R-:W-:Y:S01]  /*b4e0*/  IMAD.X R29, RZ, RZ, R33, P3 ;  /* 0x000000ffff1d7224 */ /* 0x000fe200018e0621 */
[----:B------:R-:W-:Y:S01]  /*b4f0*/  ULDC.64 UR4, c[0x0][0xaa0] ;  /* 0x0002a80000047ab9 */ /* 0x000fe20000000a00 */
[----:B------:R-:W-:Y:S01]  /*b500*/  IADD3 R7, P3, R32, 0xb000, RZ ;  /* 0x0000b00020077810 */ /* 0x000fe20007f7e0ff */
[----:B------:R-:W-:Y:S01]  /*b510*/  SHFL.IDX PT, R58, R6, 0x1, 0x1c1f ;  /* 0x003c1f00063a7f89 */ /* 0x000fe200000e0000 */
[----:B------:R-:W-:-:S02]  /*b520*/  SHF.R.U64 R36, R36, 0x3, RZ ;  /* 0x0000000324247819 */ /* 0x000fc400000012ff */
[----:B------:R-:W-:Y:S01]  /*b530*/  LOP3.LUT R0, R7, 0x380, RZ, 0xc0, !PT ;  /* 0x0000038007007812 */ /* 0x000fe200078ec0ff */
[----:B------:R-:W3:Y:S01]  /*b540*/  SHFL.IDX PT, R59, R4, 0x1, 0x1c1f ;  /* 0x003c1f00043b7f89 */ /* 0x000ee200000e0000 */
[----:B------:R-:W-:Y:S01]  /*b550*/  LOP3.LUT R36, R36, R37, RZ, 0x3c, !PT ;  /* 0x0000002524247212 */ /* 0x000fe200078e3cff */
[--C-:B------:R-:W-:Y:S01]  /*b560*/  IMAD.X R37, RZ, RZ, R33.reuse, P0 ;  /* 0x000000ffff257224 */ /* 0x100fe200000e0621 */
[----:B------:R-:W-:Y:S01]  /*b570*/  LOP3.LUT P0, RZ, R211, 0x3, RZ, 0xc0, !PT ;  /* 0x00000003d3ff7812 */ /* 0x000fe2000780c0ff */
[----:B------:R-:W-:Y:S01]  /*b580*/  IMAD.X R49, RZ, RZ, R33, P3 ;  /* 0x000000ffff317224 */ /* 0x000fe200018e0621 */
[----:B------:R-:W-:Y:S02]  /*b590*/  IADD3 R13, P6, R32, 0x2000, RZ ;  /* 0x00002000200d7810 */ /* 0x000fe40007fde0ff */
[-C--:B------:R-:W-:Y:S02]  /*b5a0*/  ISETP.GE.OR P2, PT, R10, R71.reuse, P0 ;  /* 0x000000470a00720c */ /* 0x080fe40000746670 */
[----:B------:R-:W-:Y:S01]  /*b5b0*/  ISETP.GE.OR P0, PT, R3, R71, P0 ;  /* 0x000000470300720c */ /* 0x000fe20000706670 */
[----:B------:R-:W-:Y:S01]  /*b5c0*/  IMAD R3, R45, UR4, RZ ;  /* 0x000000042d037c24 */ /* 0x000fe2000f8e02ff */
[C---:B------:R-:W-:Y:S01]  /*b5d0*/  IADD3 R25, P5, R32.reuse, 0x3000, RZ ;  /* 0x0000300020197810 */ /* 0x040fe20007fbe0ff */
[----:B------:R-:W4:Y:S01]  /*b5e0*/  @P1 LDC R45, c[0x0][0xbf0] ;  /* 0x0002fc00ff2d1b82 */ /* 0x000f220000000800 */
[----:B------:R-:W-:-:S02]  /*b5f0*/  IADD3 R53, P4, R32, 0x4000, RZ ;  /* 0x0000400020357810 */ /* 0x000fc40007f9e0ff */
[----:B------:R-:W-:Y:S01]  /*b600*/  SHF.R.U64 R0, R0, 0x3, RZ ;  /* 0x0000000300007819 */ /* 0x000fe200000012ff */
[----:B------:R-:W-:Y:S01]  /*b610*/  IMAD R21, R44, UR5, R3 ;  /* 0x000000052c157c24 */ /* 0x000fe2000f8e0203 */
[----:B------:R-:W-:Y:S02]  /*b620*/  LOP3.LUT R12, R13, 0x380, RZ, 0xc0, !PT ;  /* 0x000003800d0c7812 */ /* 0x000fe400078ec0ff */
[----:B------:R-:W-:Y:S01]  /*b630*/  LOP3.LUT R24, R25, 0x380, RZ, 0xc0, !PT ;  /* 0x0000038019187812 */ /* 0x000fe200078ec0ff */
[----:B--2---:R2:W-:Y:S01]  /*b640*/  @!P2 ST.E desc[UR60][R50.64], R2 ;  /* 0x000000023200a985 */ /* 0x0045e2000c10193c */
[----:B------:R-:W-:Y:S02]  /*b650*/  LOP3.LUT R52, R53, 0x380, RZ, 0xc0, !PT ;  /* 0x0000038035347812 */ /* 0x000fe400078ec0ff */
[----:B------:R-:W-:Y:S01]  /*b660*/  LOP3.LUT R48, R0, R7, RZ, 0x3c, !PT ;  /* 0x0000000700307212 */ /* 0x000fe200078e3cff */
[----:B------:R-:W-:Y:S01]  /*b670*/  IMAD R0, R205, 0x20, R209 ;  /* 0x00000020cd007824 */ /* 0x000fe200078e02d1 */
[----:B------:R-:W-:Y:S01]  /*b680*/  SHF.R.U64 R12, R12, 0x3, RZ ;  /* 0x000000030c0c7819 */ /* 0x000fe200000012ff */
[----:B---3--:R3:W-:Y:S01]  /*b690*/  @!P0 ST.E desc[UR60][R58.64], R20 ;  /* 0x000000143a008985 */ /* 0x0087e2000c10193c */
[----:B------:R-:W-:-:S02]  /*b6a0*/  SHF.R.U64 R24, R24, 0x3, RZ ;  /* 0x0000000318187819 */ /* 0x000fc400000012ff */
[----:B------:R-:W-:Y:S01]  /*b6b0*/  SHF.R.U64 R52, R52, 0x3, RZ ;  /* 0x0000000334347819 */ /* 0x000fe200000012ff */
[----:B------:R-:W5:Y:S01]  /*b6c0*/  LD.E.128 R36, desc[UR60][R36.64] ;  /* 0x0000003c24247980 */ /* 0x000f62000c101d00 */
[----:B------:R-:W-:Y:S01]  /*b6d0*/  LOP3.LUT R12, R12, R13, RZ, 0x3c, !PT ;  /* 0x0000000d0c0c7212 */ /* 0x000fe200078e3cff */
[----:B--2---:R-:W-:Y:S01]  /*b6e0*/  IMAD.WIDE.U32 R2, R44, UR4, RZ ;  /* 0x000000042c027c25 */ /* 0x004fe2000f8e00ff */
[----:B------:R-:W-:Y:S01]  /*b6f0*/  ULDC.64 UR4, c[0x0][0xae8] ;  /* 0x0002ba0000047ab9 */ /* 0x000fe20000000a00 */
[----:B------:R-:W-:Y:S01]  /*b700*/  LOP3.LUT R24, R24, R25, RZ, 0x3c, !PT ;  /* 0x0000001918187212 */ /* 0x000fe200078e3cff */
[----:B------:R-:W5:Y:S01]  /*b710*/  LD.E.128 R28, desc[UR60][R28.64] ;  /* 0x0000003c1c1c7980 */ /* 0x000f62000c101d00 */
[----:B------:R-:W-:Y:S01]  /*b720*/  IMAD.IADD R3, R3, 0x1, R21 ;  /* 0x0000000103037824 */ /* 0x000fe200078e0215 */
[----:B------:R-:W-:Y:S01]  /*b730*/  LOP3.LUT R52, R52, R53, RZ, 0x3c, !PT ;  /* 0x0000003534347212 */ /* 0x000fe200078e3cff */
[----:B------:R-:W-:Y:S01]  /*b740*/  IMAD R21, R40, UR4, RZ ;  /* 0x0000000428157c24 */ /* 0x000fe2000f8e02ff */
[----:B------:R-:W-:Y:S01]  /*b750*/  IADD3.X R13, RZ, R33, RZ, P6, !PT ;  /* 0x00000021ff0d7210 */ /* 0x000fe200037fe4ff */
[----:B------:R-:W-:Y:S01]  /*b760*/  IMAD R40, R207, 0x80, R0 ;  /* 0x00000080cf287824 */ /* 0x000fe200078e0200 */
[C---:B------:R-:W-:Y:S01]  /*b770*/  IADD3 R65, P6, R32.reuse, 0x8000, RZ ;  /* 0x0000800020417810 */ /* 0x040fe20007fde0ff */
[--C-:B------:R-:W-:Y:S01]  /*b780*/  IMAD.X R25, RZ, RZ, R33.reuse, P5 ;  /* 0x000000ffff197224 */ /* 0x100fe200028e0621 */
[C---:B------:R-:W-:Y:S01]  /*b790*/  IADD3 R61, P5, R32.reuse, 0x9000, RZ ;  /* 0x00009000203d7810 */ /* 0x040fe20007fbe0ff */
[----:B------:R-:W-:Y:S01]  /*b7a0*/  IMAD.X R53, RZ, RZ, R33, P4 ;  /* 0x000000ffff357224 */ /* 0x000fe200020e0621 */
[----:B------:R-:W-:Y:S01]  /*b7b0*/  IADD3 R57, P4, R32, 0xa000, RZ ;  /* 0x0000a00020397810 */ /* 0x000fe20007f9e0ff */
[C---:B------:R-:W-:Y:S01]  /*b7c0*/  IMAD R21, R206.reuse, UR5, R21 ;  /* 0x00000005ce157c24 */ /* 0x040fe2000f8e0215 */
[----:B------:R-:W-:Y:S01]  /*b7d0*/  LOP3.LUT R64, R65, 0x380, RZ, 0xc0, !PT ;  /* 0x0000038041407812 */ /* 0x000fe200078ec0ff */
[----:B------:R-:W-:Y:S01]  /*b7e0*/  IMAD.WIDE.U32 R2, R206, UR4, R2 ;  /* 0x00000004ce027c25 */ /* 0x000fe2000f8e0002 */
[----:B------:R-:W-:Y:S01]  /*b7f0*/  LOP3.LUT R60, R61, 0x380, RZ, 0xc0, !PT ;  /* 0x000003803d3c7812 */ /* 0x000fe200078ec0ff */
[----:B------:R-:W-:Y:S01]  /*b800*/  ULDC.64 UR4, c[0x0][0xaf0] ;  /* 0x0002bc0000047ab9 */ /* 0x000fe20000000a00 */
[----:B------:R-:W-:Y:S01]  /*b810*/  LOP3.LUT R56, R57, 0x380, RZ, 0xc0, !PT ;  /* 0x0000038039387812 */ /* 0x000fe200078ec0ff */
[----:B-1----:R-:W-:Y:S01]  /*b820*/  @P1 IMAD.HI.U32 R0, R40, R73, RZ ;  /* 0x0000004928001227 */ /* 0x002fe200078e00ff */
[----:B------:R-:W-:Y:S01]  /*b830*/  LOP3.LUT R5, R32, 0x380, RZ, 0xc0, !PT ;  /* 0x0000038020057812 */ /* 0x000fe200078ec0ff */
[----:B------:R-:W5:Y:S01]  /*b840*/  LD.E.128 R12, desc[UR60][R12.64] ;  /* 0x0000003c0c0c7980 */ /* 0x000f62000c101d00 */
[----:B------:R-:W-:Y:S01]  /*b850*/  LOP3.LUT R8, R11, 0x380, RZ, 0xc0, !PT ;  /* 0x000003800b087812 */ /* 0x000fe200078ec0ff */
[----:B------:R-:W-:Y:S01]  /*b860*/  IMAD.IADD R3, R3, 0x1, R21 ;  /* 0x0000000103037824 */ /* 0x000fe200078e0215 */
[----:B------:R-:W-:Y:S01]  /*b870*/  SHF.R.U64 R64, R64, 0x3, RZ ;  /* 0x0000000340407819 */ /* 0x000fe200000012ff */
[----:B------:R-:W-:Y:S01]  /*b880*/  IMAD.MOV.U32 R21, RZ, RZ, R40 ;  /* 0x000000ffff157224 */ /* 0x000fe200078e0028 */
[----:B----4-:R-:W-:Y:S01]  /*b890*/  @P1 SHF.R.U32.HI R21, RZ, R45, R0 ;  /* 0x0000002dff151219 */ /* 0x010fe20000011600 */
[----:B---3--:R-:W-:Y:S01]  /*b8a0*/  IMAD R20, R208, UR4, RZ ;  /* 0x00000004d0147c24 */ /* 0x008fe2000f8e02ff */
[----:B------:R-:W-:Y:S01]  /*b8b0*/  SHF.R.U64 R60, R60, 0x3, RZ ;  /* 0x000000033c3c7819 */ /* 0x000fe200000012ff */
[----:B------:R-:W5:Y:S01]  /*b8c0*/  LD.E.128 R24, desc[UR60][R24.64] ;  /* 0x0000003c18187980 */ /* 0x000f62000c101d00 */
[----:B------:R-:W-:-:S02]  /*b8d0*/  SHF.R.U64 R56, R56, 0x3, RZ ;  /* 0x0000000338387819 */ /* 0x000fc400000012ff */
[----:B------:R-:W-:Y:S01]  /*b8e0*/  SHF.R.U64 R5, R5, 0x3, RZ ;  /* 0x0000000305057819 */ /* 0x000fe200000012ff */
[----:B------:R-:W5:Y:S01]  /*b8f0*/  LD.E.128 R52, desc[UR60][R52.64] ;  /* 0x0000003c34347980 */ /* 0x000f62000c101d00 */
[----:B------:R-:W-:Y:S01]  /*b900*/  SHF.R.U64 R8, R8, 0x3, RZ ;  /* 0x0000000308087819 */ /* 0x000fe200000012ff */
[C---:B------:R-:W-:Y:S01]  /*b910*/  IMAD R45, R69.reuse, UR5, R20 ;  /* 0x00000005452d7c24 */ /* 0x040fe2000f8e0214 */
[----:B------:R-:W-:Y:S01]  /*b920*/  SHF.R.S32.HI R0, RZ, 0x1f, R21 ;  /* 0x0000001fff007819 */ /* 0x000fe20000011415 */
[----:B------:R-:W-:Y:S01]  /*b930*/  IMAD.WIDE.U32 R2, R69, UR4, R2 ;  /* 0x0000000445027c25 */ /* 0x000fe2000f8e0002 */
[----:B------:R-:W-:Y:S01]  /*b940*/  LOP3.LUT R64, R64, R65, RZ, 0x3c, !PT ;  /* 0x0000004140407212 */ /* 0x000fe200078e3cff */
[----:B------:R-:W-:Y:S01]  /*b950*/  ULDC.64 UR4, c[0x0][0xae0] ;  /* 0x0002b80000047ab9 */ /* 0x000fe20000000a00 */
[----:B------:R-:W-:Y:S01]  /*b960*/  LOP3.LUT R60, R60, R61, RZ, 0x3c, !PT ;  /* 0x0000003d3c3c7212 */ /* 0x000fe200078e3cff */
[----:B------:R-:W-:Y:S01]  /*b970*/  IMAD.MOV R20, RZ, RZ, -R21 ;  /* 0x000000ffff147224 */ /* 0x000fe200078e0a15 */
[----:B------:R-:W-:Y:S01]  /*b980*/  LOP3.LUT R56, R56, R57, RZ, 0x3c, !PT ;  /* 0x0000003938387212 */ /* 0x000fe200078e3cff */
[--C-:B------:R-:W-:Y:S01]  /*b990*/  IMAD.X R65, RZ, RZ, R33.reuse, P6 ;  /* 0x000000ffff417224 */ /* 0x100fe200030e0621 */
[----:B------:R-:W-:Y:S01]  /*b9a0*/  LOP3.LUT R4, R5, R32, RZ, 0x3c, !PT ;  /* 0x0000002005047212 */ /* 0x000fe200078e3cff */
[--C-:B------:R-:W-:Y:S01]  /*b9b0*/  IMAD.X R61, RZ, RZ, R33.reuse, P5 ;  /* 0x000000ffff3d7224 */ /* 0x100fe200028e0621 */
[----:B------:R-:W-:Y:S01]  /*b9c0*/  LOP3.LUT R8, R8, R11, RZ, 0x3c, !PT ;  /* 0x0000000b08087212 */ /* 0x000fe200078e3cff */
[--C-:B------:R-:W-:Y:S01]  /*b9d0*/  IMAD.X R57, RZ, RZ, R33.reuse, P4 ;  /* 0x000000ffff397224 */ /* 0x100fe200020e0621 */
[----:B------:R-:W5:Y:S01]  /*b9e0*/  LD.E.128 R48, desc[UR60][R48.64] ;  /* 0x0000003c30307980 */ /* 0x000f62000c101d00 */
[----:B------:R-:W-:-:S02]  /*b9f0*/  IMAD.MOV.U32 R5, RZ, RZ, R33 ;  /* 0x000000ffff057224 */ /* 0x000fc400078e0021 */
[----:B------:R-:W-:Y:S01]  /*ba00*/  IMAD.IADD R3, R3, 0x1, R45 ;  /* 0x0000000103037824 */ /* 0x000fe200078e022d */
[----:B------:R-:W5:Y:S01]  /*ba10*/  LD.E.128 R8, desc[UR60][R8.64] ;  /* 0x0000003c08087980 */ /* 0x000f62000c101d00 */
[----:B------:R-:W-:Y:S02]  /*ba20*/  IMAD R0, R0, UR4, RZ ;  /* 0x0000000400007c24 */ /* 0x000fe4000f8e02ff */
[----:B------:R-:W-:Y:S01]  /*ba30*/  IMAD R45, R47, R20, R40 ;  /* 0x000000142f2d7224 */ /* 0x000fe200078e0228 */
[----:B------:R-:W5:Y:S01]  /*ba40*/  LD.E.128 R4, desc[UR60][R4.64] ;  /* 0x0000003c04047980 */ /* 0x000f62000c101d00 */
[----:B------:R-:W-:-:S03]  /*ba50*/  IMAD R47, R21, UR5, R0 ;  /* 0x00000005152f7c24 */ /* 0x000fc6000f8e0200 */
[----:B------:R-:W5:Y:S01]  /*ba60*/  LD.E.128 R32, desc[UR60][R34.64] ;  /* 0x0000003c22207980 */ /* 0x000f62000c101d00 */
[----:B------:R-:W-:-:S03]  /*ba70*/  SHF.R.S32.HI R0, RZ, 0x1f, R45 ;  /* 0x0000001fff007819 */ /* 0x000fc6000001142d */
[----:B------:R-:W5:Y:S01]  /*ba80*/  LD.E.128 R64, desc[UR60][R64.64] ;  /* 0x0000003c40407980 */ /* 0x000f62000c101d00 */
[----:B------:R-:W-:Y:S01]  /*ba90*/  IMAD.WIDE.U32 R2, R21, UR4, R2 ;  /* 0x0000000415027c25 */ /* 0x000fe2000f8e0002 */
[----:B------:R-:W-:Y:S02]  /*baa0*/  ULDC.64 UR4, c[0x0][0xad8] ;  /* 0x0002b60000047ab9 */ /* 0x000fe40000000a00 */
[----:B------:R-:W5:Y:S04]  /*bab0*/  LD.E.128 R60, desc[UR60][R60.64] ;  /* 0x0000003c3c3c7980 */ /* 0x000f68000c101d00 */
[----:B------:R-:W5:Y:S01]  /*bac0*/  LD.E.128 R56, desc[UR60][R56.64] ;  /* 0x0000003c38387980 */ /* 0x000f62000c101d00 */
[----:B------:R-:W-:Y:S01]  /*bad0*/  @!PT LDS RZ, [RZ] ;  /* 0x00000000fffff984 */ /* 0x000fe20000000800 */
[----:B------:R-:W-:Y:S01]  /*bae0*/  @!PT LDS RZ, [RZ] ;  /* 0x00000000fffff984 */ /* 0x000fe20000000800 */
[----:B------:R-:W-:Y:S01]  /*baf0*/  @!PT LDS RZ, [RZ] ;  /* 0x00000000fffff984 */ /* 0x000fe20000000800 */
[----:B------:R-:W-:Y:S01]  /*bb00*/  @!PT LDS RZ, [RZ] ;  /* 0x00000000fffff984 */ /* 0x000fe20000000800 */
[----:B------:R1:W-:Y:S06]  /*bb10*/  MEMBAR.ALL.CTA ;  /* 0x0000000000007992 */ /* 0x0003ec0000008000 */
[----:B-1----:R-:W1:Y:S01]  /*bb20*/  FENCE.VIEW.ASYNC.S ;  /* 0x00000000000073c6 */ /* 0x002e620000000000 */
[----:B------:R-:W-:-:S02]  /*bb30*/  IMAD.IADD R3, R3, 0x1, R47 ;  /* 0x0000000103037824 */ /* 0x000fc400078e022f */
[----:B------:R-:W-:Y:S02]  /*bb40*/  IMAD R20, R0, UR4, RZ ;  /* 0x0000000400147c24 */ /* 0x000fe4000f8e02ff */
[----:B------:R-:W-:Y:S02]  /*bb50*/  IMAD R68, R207, 0x80, R209 ;  /* 0x00000080cf447824 */ /* 0x000fe400078e02d1 */
[C---:B------:R-:W-:Y:S02]  /*bb60*/  IMAD R21, R45.reuse, UR5, R20 ;  /* 0x000000052d157c24 */ /* 0x040fe4000f8e0214 */
[----:B------:R-:W-:Y:S01]  /*bb70*/  IMAD.WIDE.U32 R2, R45, UR4, R2 ;  /* 0x000000042d027c25 */ /* 0x000fe2000f8e0002 */
[C---:B------:R-:W-:Y:S01]  /*bb80*/  ISETP.GE.AND P2, PT, R68.reuse, R71, PT ;  /* 0x000000474400720c */ /* 0x040fe20003f46270 */
[----:B------:R-:W-:Y:S02]  /*bb90*/  ULDC.64 UR4, c[0x0][0xa80] ;  /* 0x0002a00000047ab9 */ /* 0x000fe40000000a00 */
[----:B------:R-:W-:Y:S01]  /*bba0*/  VIADD R0, R68, 0x20 ;  /* 0x0000002044007836 */ /* 0x000fe20000000000 */
[----:B------:R-:W-:Y:S01]  /*bbb0*/  LEA R40, P3, R2, UR4, 0x1 ;  /* 0x0000000402287c11 */ /* 0x000fe2000f8608ff */
[----:B------:R-:W-:-:S02]  /*bbc0*/  IMAD.IADD R3, R3, 0x1, R21 ;  /* 0x0000000103037824 */ /* 0x000fc400078e0215 */
[----:B0-----:R-:W-:Y:S01]  /*bbd0*/  VIADD R46, R46, 0x36820 ;  /* 0x000368202e2e7836 */ /* 0x001fe20000000000 */
[-C--:B------:R-:W-:Y:S01]  /*bbe0*/  ISETP.GE.AND P1, PT, R0, R71.reuse, PT ;  /* 0x000000470000720c */ /* 0x080fe20003f26270 */
[----:B------:R-:W-:Y:S01]  /*bbf0*/  VIADD R0, R68, 0x40 ;  /* 0x0000004044007836 */ /* 0x000fe20000000000 */
[----:B------:R-:W-:Y:S02]  /*bc00*/  LEA.HI.X R47, R2, UR5, R3, 0x1, P3 ;  /* 0x00000005022f7c11 */ /* 0x000fe400098f0c03 */
[----:B------:R-:W-:Y:S01]  /*bc10*/  PRMT R46, RZ, 0x654, R46 ;  /* 0x00000654ff2e7816 */ /* 0x000fe2000000002e */
[----:B-1----:R0:W1:Y:S01]  /*bc20*/  SHFL.IDX PT, R44, R40, RZ, 0x181f ;  /* 0x00181fff282c7589 */ /* 0x00206200000e0000 */
[----:B------:R-:W-:Y:S01]  /*bc30*/  ISETP.GE.AND P0, PT, R0, R71, PT ;  /* 0x000000470000720c */ /* 0x000fe20003f06270 */
[----:B------:R-:W-:Y:S01]  /*bc40*/  BSSY B1, `(.L_x_401) ;  /* 0x0000011000017945 */ /* 0x000fe20003800000 */
[----:B------:R0:W-:Y:S01]  /*bc50*/  SYNCS.ARRIVE.TRANS64.RED.A1T0 RZ, [R46+URZ], RZ ;  /* 0x000000ff2eff79a7 */ /* 0x0001e2000810043f */
[----:B------:R0:W2:Y:S02]  /*bc60*/  SHFL.IDX PT, R0, R47, RZ, 0x181f ;  /* 0x00181fff2f007589 */ /* 0x0000a400000e0000 */
[----:B------:R-:W-:Y:S08]  /*bc70*/  @P2 BRA `(.L_x_402) ;  /* 0x0000000000342947 */ /* 0x000ff00003800000 */
[----:B------:R-:W-:Y:S02]  /*bc80*/  ULDC UR4, c[0x0][0xac8] ;  /* 0x0002b20000047ab9 */ /* 0x000fe40000000800 */
[----:B------:R-:W-:Y:S02]  /*bc90*/  ISETP.GE.AND P4, PT, R18, UR4, PT ;  /* 0x0000000412007c0c */ /* 0x000fe4000bf86270 */
[----:B------:R-:W-:Y:S02]  /*bca0*/  ISETP.GE.AND P3, PT, R19, UR4, PT ;  /* 0x0000000413007c0c */ /* 0x000fe4000bf66270 */
[----:B------:R-:W-:-:S09]  /*bcb0*/  ISETP.GE.AND P2, PT, R23, UR4, PT ;  /* 0x0000000417007c0c */ /* 0x000fd2000bf46270 */
[CC--:B-1----:R-:W-:Y:S02]  /*bcc0*/  @!P4 LEA R2, P6, R18.reuse, R44.reuse, 0x1 ;  /* 0x0000002c1202c211 */ /* 0x0c2fe400078c08ff */
[----:B------:R-:W-:Y:S02]  /*bcd0*/  @!P3 LEA R20, P5, R19, R44, 0x1 ;  /* 0x0000002c1314b211 */ /* 0x000fe400078a08ff */
[----:B--2---:R-:W-:Y:S02]  /*bce0*/  @!P4 LEA.HI.X R3, R18, R0, R219, 0x1, P6 ;  /* 0x000000001203c211 */ /* 0x004fe400030f0cdb */
[----:B------:R-:W-:Y:S02]  /*bcf0*/  @!P2 LEA R44, P6, R23, R44, 0x1 ;  /* 0x0000002c172ca211 */ /* 0x000fe400078c08ff */
[-C--:B------:R-:W-:Y:S01]  /*bd00*/  @!P3 LEA.HI.X R21, R19, R0.reuse, R218, 0x1, P5 ;  /* 0x000000001315b211 */ /* 0x080fe200028f0cda */
[----:B-----5:R3:W-:Y:S01]  /*bd10*/  @!P4 ST.E.128 desc[UR60][R2.64], R4 ;  /* 0x000000040200c985 */ /* 0x0207e2000c101d3c */
[----:B------:R-:W-:-:S03]  /*bd20*/  @!P2 LEA.HI.X R45, R23, R0, R217, 0x1, P6 ;  /* 0x00000000172da211 */ /* 0x000fc600030f0cd9 */
[----:B------:R3:W-:Y:S04]  /*bd30*/  @!P3 ST.E.128 desc[UR60][R20.64], R52 ;  /* 0x000000341400b985 */ /* 0x0007e8000c101d3c */
[----:B------:R3:W-:Y:S02]  /*bd40*/  @!P2 ST.E.128 desc[UR60][R44.64], R64 ;  /* 0x000000402c00a985 */ /* 0x0007e4000c101d3c */
.L_x_402:
[----:B------:R-:W-:Y:S05]  /*bd50*/  BSYNC B1 ;  /* 0x0000000000017941 */ /* 0x000fea0003800000 */
.L_x_401:
[----:B--2---:R2:W4:Y:S01]  /*bd60*/  SHFL.IDX PT, R0, R47, 0x1, 0x181f ;  /* 0x00381f002f007f89 */ /* 0x00452200000e0000 */
[----:B------:R-:W-:Y:S03]  /*bd70*/  BSSY B1, `(.L_x_403) ;  /* 0x0000010000017945 */ /* 0x000fe60003800000 */
[----:B---3-5:R2:W3:Y:S01]  /*bd80*/  SHFL.IDX PT, R6, R40, 0x1, 0x181f ;  /* 0x00381f0028067f89 */ /* 0x0284e200000e0000 */
[----:B------:R-:W-:Y:S05]  /*bd90*/  @P1 BRA `(.L_x_404) ;  /* 0x0000000000341947 */ /* 0x000fea0003800000 */
[----:B------:R-:W-:Y:S02]  /*bda0*/  ULDC UR4, c[0x0][0xac8] ;  /* 0x0002b20000047ab9 */ /* 0x000fe40000000800 */
[----:B------:R-:W-:Y:S02]  /*bdb0*/  ISETP.GE.AND P4, PT, R18, UR4, PT ;  /* 0x0000000412007c0c */ /* 0x000fe4000bf86270 */
[----:B------:R-:W-:Y:S02]  /*bdc0*/  ISETP.GE.AND P5, PT, R19, UR4, PT ;  /* 0x0000000413007c0c */ /* 0x000fe4000bfa6270 */
[----:B------:R-:W-:-:S09]  /*bdd0*/  ISETP.GE.AND P6, PT, R23, UR4, PT ;  /* 0x0000000417007c0c */ /* 0x000fd2000bfc6270 */
[CC--:B---3--:R-:W-:Y:S02]  /*bde0*/  @!P4 LEA R2, P1, R18.reuse, R6.reuse, 0x1 ;  /* 0x000000061202c211 */ /* 0x0c8fe400078208ff */
[-C--:B------:R-:W-:Y:S02]  /*bdf0*/  @!P5 LEA R4, P2, R19, R6.reuse, 0x1 ;  /* 0x000000061304d211 */ /* 0x080fe400078408ff */
[----:B------:R-:W-:Y:S02]  /*be00*/  @!P6 LEA R6, P3, R23, R6, 0x1 ;  /* 0x000000061706e211 */ /* 0x000fe400078608ff */
[-C--:B----4-:R-:W-:Y:S02]  /*be10*/  @!P4 LEA.HI.X R3, R18, R0.reuse, R219, 0x1, P1 ;  /* 0x000000001203c211 */ /* 0x090fe400008f0cdb */
[-C--:B------:R-:W-:Y:S02]  /*be20*/  @!P5 LEA.HI.X R5, R19, R0.reuse, R218, 0x1, P2 ;  /* 0x000000001305d211 */ /* 0x080fe400010f0cda */
[----:B------:R-:W-:Y:S01]  /*be30*/  @!P6 LEA.HI.X R7, R23, R0, R217, 0x1, P3 ;  /* 0x000000001707e211 */ /* 0x000fe200018f0cd9 */
[----:B------:R3:W-:Y:S04]  /*be40*/  @!P4 ST.E.128 desc[UR60][R2.64], R8 ;  /* 0x000000080200c985 */ /* 0x0007e8000c101d3c */
[----:B------:R3:W-:Y:S04]  /*be50*/  @!P5 ST.E.128 desc[UR60][R4.64], R36 ;  /* 0x000000240400d985 */ /* 0x0007e8000c101d3c */
[----:B------:R3:W-:Y:S02]  /*be60*/  @!P6 ST.E.128 desc[UR60][R6.64], R60 ;  /* 0x0000003c0600e985 */ /* 0x0007e4000c101d3c */
.L_x_404:
[----:B------:R-:W-:Y:S05]  /*be70*/  BSYNC B1 ;  /* 0x0000000000017941 */ /* 0x000fea0003800000 */
.L_x_403:
[----:B----4-:R4:W0:Y:S01]  /*be80*/  SHFL.IDX PT, R0, R47, 0x2, 0x181f ;  /* 0x00581f002f007f89 */ /* 0x01082200000e0000 */
[----:B------:R-:W-:Y:S03]  /*be90*/  BSSY B1, `(.L_x_405) ;  /* 0x0000010000017945 */ /* 0x000fe60003800000 */
[----:B---3--:R4:W3:Y:S01]  /*bea0*/  SHFL.IDX PT, R6, R40, 0x2, 0x181f ;  /* 0x00581f0028067f89 */ /* 0x0088e200000e0000 */
        /* <DEDUP_REMOVED lines=8> */
[-C--:B0-----:R-:W-:Y:S02]  /*bf30*/  @!P3 LEA.HI.X R3, R18, R0.reuse, R219, 0x1, P0 ;  /* 0x000000001203b211 */ /* 0x081fe400000f0cdb */
[-C--:B------:R-:W-:Y:S02]  /*bf40*/  @!P4 LEA.HI.X R5, R19, R0.reuse, R218, 0x1, P1 ;  /* 0x000000001305c211 */ /* 0x080fe400008f0cda */
[----:B------:R-:W-:Y:S01]  /*bf50*/  @!P5 LEA.HI.X R7, R23, R0, R217, 0x1, P2 ;  /* 0x000000001707d211 */ /* 0x000fe200010f0cd9 */
[----:B------:R0:W-:Y:S04]  /*bf60*/  @!P3 ST.E.128 desc[UR60][R2.64], R12 ;  /* 0x0000000c0200b985 */ /* 0x0001e8000c101d3c */
[----:B------:R0:W-:Y:S04]  /*bf70*/  @!P4 ST.E.128 desc[UR60][R4.64], R28 ;  /* 0x0000001c0400c985 */ /* 0x0001e8000c101d3c */
[----:B------:R0:W-:Y:S02]  /*bf80*/  @!P5 ST.E.128 desc[UR60][R6.64], R56 ;  /* 0x000000380600d985 */ /* 0x0001e4000c101d3c */
.L_x_406:
[----:B------:R-:W-:Y:S05]  /*bf90*/  BSYNC B1 ;  /* 0x0000000000017941 */ /* 0x000fea0003800000 */
.L_x_405:
[----:B0-----:R-:W-:Y:S01]  /*bfa0*/  VIADD R0, R68, 0x60 ;  /* 0x0000006044007836 */ /* 0x001fe20000000000 */
[----:B---3--:R0:W3:Y:S04]  /*bfb0*/  SHFL.IDX PT, R6, R47, 0x3, 0x181f ;  /* 0x00781f002f067f89 */ /* 0x0080e800000e0000 */
[----:B------:R-:W-:Y:S01]  /*bfc0*/  ISETP.GE.AND P0, PT, R0, R71, PT ;  /* 0x000000470000720c */ /* 0x000fe20003f06270 */
[----:B--2-4-:R-:W2:-:S12]  /*bfd0*/  SHFL.IDX PT, R40, R40, 0x3, 0x181f ;  /* 0x00781f0028287f89 */ /* 0x014e9800000e0000 */
[----:B0-----:R-:W-:Y:S05]  /*bfe0*/  @P0 BRA `(.L_x_407) ;  /* 0x0000000c002c0947 */ /* 0x001fea0003800000 */
[----:B------:R-:W-:Y:S02]  /*bff0*/  ULDC UR4, c[0x0][0xac8] ;  /* 0x0002b20000047ab9 */ /* 0x000fe40000000800 */
[----:B------:R-:W-:Y:S02]  /*c000*/  ISETP.GE.AND P2, PT, R18, UR4, PT ;  /* 0x0000000412007c0c */ /* 0x000fe4000bf46270 */
[----:B------:R-:W-:-:S11]  /*c010*/  ISETP.GE.AND P3, PT, R19, UR4, PT ;  /* 0x0000000413007c0c */ /* 0x000fd6000bf66270 */
[CC--:B--2---:R-:W-:Y:S02]  /*c020*/  @!P2 LEA R2, P0, R18.reuse, R40.reuse, 0x1 ;  /* 0x000000281202a211 */ /* 0x0c4fe400078008ff */
[C---:B------:R-:W-:Y:S02]  /*c030*/  @!P3 LEA R4, P1, R19.reuse, R40, 0x1 ;  /* 0x000000281304b211 */ /* 0x040fe400078208ff */
[-C--:B---3--:R-:W-:Y:S02]  /*c040*/  @!P2 LEA.HI.X R3, R18, R6.reuse, R219, 0x1, P0 ;  /* 0x000000061203a211 */ /* 0x088fe400000f0cdb */
[----:B------:R-:W-:Y:S02]  /*c050*/  @!P3 LEA.HI.X R5, R19, R6, R218, 0x1, P1 ;  /* 0x000000061305b211 */ /* 0x000fe400008f0cda */
[----:B------:R-:W-:Y:S01]  /*c060*/  ISETP.GE.AND P0, PT, R23, UR4, PT ;  /* 0x0000000417007c0c */ /* 0x000fe2000bf06270 */
[----:B------:R0:W-:Y:S04]  /*c070*/  @!P2 ST.E.128 desc[UR60][R2.64], R24 ;  /* 0x000000180200a985 */ /* 0x0001e8000c101d3c */
[----:B------:R0:W-:Y:S08]  /*c080*/  @!P3 ST.E.128 desc[UR60][R4.64], R32 ;  /* 0x000000200400b985 */ /* 0x0001f0000c101d3c */
[----:B------:R-:W-:Y:S05]  /*c090*/  @P0 BRA `(.L_x_407) ;  /* 0x0000000c00000947 */ /* 0x000fea0003800000 */
[----:B0-----:R-:W-:-:S04]  /*c0a0*/  LEA R2, P0, R23, R40, 0x1 ;  /* 0x0000002817027211 */ /* 0x001fc800078008ff */
[----:B------:R-:W-:-:S05]  /*c0b0*/  LEA.HI.X R3, R23, R6, R217, 0x1, P0 ;  /* 0x0000000617037211 */ /* 0x000fca00000f0cd9 */
[----:B------:R4:W-:Y:S01]  /*c0c0*/  ST.E.128 desc[UR60][R2.64], R48 ;  /* 0x0000003002007985 */ /* 0x0009e2000c101d3c */
[----:B------:R-:W-:Y:S05]  /*c0d0*/  BRA `(.L_x_407) ;  /* 0x0000000800f07947 */ /* 0x000fea0003800000 */
.L_x_399:
[----:B------:R-:W2:Y:S01]  /*c0e0*/  LDC.64 R4, c[0x0][0xc00] ;  /* 0x00030000ff047b82 */ /* 0x000ea20000000a00 */
[----:B------:R-:W-:Y:S01]  /*c0f0*/  ULDC.64 UR4, c[0x0][0xc08] ;  /* 0x0003020000047ab9 */ /* 0x000fe20000000a00 */
[----:B------:R-:W-:-:S06]  /*c100*/  IMAD.MOV.U32 R6, RZ, RZ, RZ ;  /* 0x000000ffff067224 */ /* 0x000fcc00078e00ff */
[----:B------:R-:W3:Y:S01]  /*c110*/  LDC.64 R2, c[0x0][0xc00] ;  /* 0x00030000ff027b82 */ /* 0x000ee20000000a00 */
[----:B------:R-:W-:-:S04]  /*c120*/  ISETP.NE.U32.AND P1, PT, RZ, UR4, PT ;  /* 0x00000004ff007c0c */ /* 0x000fc8000bf25070 */
[----:B------:R-:W-:-:S03]  /*c130*/  ISETP.NE.AND.EX P1, PT, RZ, UR5, PT, P1 ;  /* 0x00000005ff007c0c */ /* 0x000fc6000bf25310 */
[----:B------:R-:W4:Y:S01]  /*c140*/  LDC R25, c[0x0][0xbe8] ;  /* 0x0002fa00ff197b82 */ /* 0x000f220000000800 */
[----:B--2---:R-:W-:-:S04]  /*c150*/  ISETP.NE.U32.AND P0, PT, R4, RZ, PT ;  /* 0x000000ff0400720c */ /* 0x004fc80003f05070 */
[----:B------:R-:W-:Y:S01]  /*c160*/  ISETP.NE.AND.EX P0, PT, R5, RZ, PT, P0 ;  /* 0x000000ff0500720c */ /* 0x000fe20003f05300 */
[----:B---3--:R-:W-:-:S04]  /*c170*/  IMAD.WIDE R4, R204, 0x4, R2 ;  /* 0x00000004cc047825 */ /* 0x008fc800078e0202 */
[----:B------:R-:W2:Y:S01]  /*c180*/  @P1 LDC.64 R2, c[0x0][0xc08] ;  /* 0x00030200ff021b82 */ /* 0x000ea20000000a00 */
[----:B------:R-:W-:Y:S02]  /*c190*/  ULDC UR4, c[0x0][0xa88] ;  /* 0x0002a20000047ab9 */ /* 0x000fe40000000800 */
[----:B------:R-:W-:-:S05]  /*c1a0*/  IMAD.U32 R0, RZ, RZ, UR4 ;  /* 0x00000004ff007e24 */ /* 0x000fca000f8e00ff */
[----:B------:R3:W5:Y:S01]  /*c1b0*/  @P0 LDG.E R6, desc[UR60][R4.64] ;  /* 0x0000003c04060981 */ /* 0x000762000c1e1900 */
[----:B--2---:R-:W-:-:S05]  /*c1c0*/  @P1 IMAD.WIDE R2, R204, 0x4, R2 ;  /* 0x00000004cc021825 */ /* 0x004fca00078e0202 */
[----:B------:R3:W5:Y:S01]  /*c1d0*/  @P1 LDG.E R0, desc[UR60][R2.64] ;  /* 0x0000003c02001981 */ /* 0x000762000c1e1900 */
[----:B----4-:R-:W-:Y:S02]  /*c1e0*/  ISETP.NE.AND P2, PT, R25, 0x1, PT ;  /* 0x000000011900780c */ /* 0x010fe40003f45270 */
[----:B------:R-:W-:-:S11]  /*c1f0*/  ISETP.GE.AND P3, PT, R220, 0x80, PT ;  /* 0x00000080dc00780c */ /* 0x000fd60003f66270 */
[----:B------:R-:W2:Y:S08]  /*c200*/  @P2 LDC R12, c[0x0][0xbec] ;  /* 0x0002fb00ff0c2b82 */ /* 0x000eb00000000800 */
[----:B------:R-:W4:Y:S01]  /*c210*/  @P2 LDC R27, c[0x0][0xbf0] ;  /* 0x0002fc00ff1b2b82 */ /* 0x000f220000000800 */
[----:B---3--:R-:W-:Y:S05]  /*c220*/  @P1 BRA `(.L_x_408) ;  /* 0x0000000000101947 */ /* 0x008fea0003800000 */
[----:B------:R-:W-:Y:S05]  /*c230*/  @!P0 BRA `(.L_x_408) ;  /* 0x00000000000c8947 */ /* 0x000fea0003800000 */
[----:B------:R-:W3:Y:S04]  /*c240*/  LDG.E R3, desc[UR60][R4.64] ;  /* 0x0000003c04037981 */ /* 0x000ee8000c1e1900 */
[----:B-----5:R-:W3:Y:S02]  /*c250*/  LDG.E R0, desc[UR60][R4.64+0x4] ;  /* 0x0000043c04007981 */ /* 0x020ee4000c1e1900 */
[----:B---3--:R-:W-:-:S07]  /*c260*/  IMAD.IADD R0, R0, 0x1, -R3 ;  /* 0x0000000100007824 */ /* 0x008fce00078e0a03 */
.L_x_408:
[----:B------:R-:W-:Y:S01]  /*c270*/  BSSY B1, `(.L_x_409) ;  /* 0x000002e000017945 */ /* 0x000fe20003800000 */
[----:B------:R-:W-:Y:S02]  /*c280*/  SHF.R.S32.HI R10, RZ, 0x1f, R206 ;  /* 0x0000001fff0a7819 */ /* 0x000fe400000114ce */
[----:B------:R-:W-:Y:S02]  /*c290*/  SEL R13, R204, RZ, !P0 ;  /* 0x000000ffcc0d7207 */ /* 0x000fe40004000000 */
[----:B------:R-:W-:Y:S02]  /*c2a0*/  SEL R208, R208, RZ, !P0 ;  /* 0x000000ffd0d07207 */ /* 0x000fe40004000000 */
[----:B-----5:R-:W-:Y:S01]  /*c2b0*/  SHF.R.S32.HI R11, RZ, 0x1f, R6 ;  /* 0x0000001fff0b7819 */ /* 0x020fe20000011406 */
[----:B------:R-:W-:Y:S06]  /*c2c0*/  @P3 BRA `(.L_x_410) ;  /* 0x0000000000a03947 */ /* 0x000fec0003800000 */
[----:B------:R-:W3:Y:S01]  /*c2d0*/  S2R R2, SR_TID.X ;  /* 0x0000000000027919 */ /* 0x000ee20000002100 */
[----:B------:R-:W5:Y:S02]  /*c2e0*/  LDC R9, c[0x0][0xbe8] ;  /* 0x0002fa00ff097b82 */ /* 0x000f640000000800 */
[----:B-----5:R-:W-:Y:S02]  /*c2f0*/  IMAD R3, R0, R9, RZ ;  /* 0x0000000900037224 */ /* 0x020fe400078e02ff */
[----:B---3--:R-:W-:-:S04]  /*c300*/  IMAD R2, R207, 0x80, R2 ;  /* 0x00000080cf027824 */ /* 0x008fc800078e0202 */
[----:B------:R-:W-:-:S05]  /*c310*/  VIADD R8, R2, 0xffffff80 ;  /* 0xffffff8002087836 */ /* 0x000fca0000000000 */
[----:B------:R-:W-:-:S13]  /*c320*/  ISETP.GE.AND P0, PT, R8, R3, PT ;  /* 0x000000030800720c */ /* 0x000fda0003f06270 */
[----:B------:R-:W-:Y:S05]  /*c330*/  @P0 BRA `(.L_x_410) ;  /* 0x0000000000840947 */ /* 0x000fea0003800000 */
[----:B------:R-:W-:Y:S01]  /*c340*/  ISETP.NE.AND P0, PT, R9, 0x1, PT ;  /* 0x000000010900780c */ /* 0x000fe20003f05270 */
[----:B------:R-:W-:Y:S01]  /*c350*/  ULDC.64 UR4, c[0x0][0xb90] ;  /* 0x0002e40000047ab9 */ /* 0x000fe20000000a00 */
[----:B------:R-:W-:Y:S02]  /*c360*/  IMAD.MOV.U32 R2, RZ, RZ, R6 ;  /* 0x000000ffff027224 */ /* 0x000fe400078e0006 */
[----:B------:R-:W-:Y:S02]  /*c370*/  IMAD R7, R10, UR4, RZ ;  /* 0x000000040a077c24 */ /* 0x000fe4000f8e02ff */
[----:B------:R-:W-:Y:S02]  /*c380*/  IMAD.MOV.U32 R3, RZ, RZ, R11 ;  /* 0x000000ffff037224 */ /* 0x000fe400078e000b */
[----:B------:R-:W-:Y:S02]  /*c390*/  IMAD.MOV.U32 R5, RZ, RZ, R8 ;  /* 0x000000ffff057224 */ /* 0x000fe400078e0008 */
[----:B------:R-:W-:-:S03]  /*c3a0*/  IMAD.WIDE.U32 R2, R206, UR4, R2 ;  /* 0x00000004ce027c25 */ /* 0x000fc6000f8e0002 */
[----:B------:R-:W3:Y:S01]  /*c3b0*/  @P0 LDC R15, c[0x0][0xbec] ;  /* 0x0002fb00ff0f0b82 */ /* 0x000ee20000000800 */
[----:B------:R-:W-:Y:S01]  /*c3c0*/  IMAD R7, R206, UR5, R7 ;  /* 0x00000005ce077c24 */ /* 0x000fe2000f8e0207 */
[----:B------:R-:W-:-:S03]  /*c3d0*/  ULDC.64 UR4, c[0x0][0xb98] ;  /* 0x0002e60000047ab9 */ /* 0x000fc60000000a00 */
[----:B------:R-:W-:-:S03]  /*c3e0*/  IMAD.IADD R3, R3, 0x1, R7 ;  /* 0x0000000103037824 */ /* 0x000fc600078e0207 */
[----:B------:R-:W5:Y:S01]  /*c3f0*/  @P0 LDC R21, c[0x0][0xbf0] ;  /* 0x0002fc00ff150b82 */ /* 0x000f620000000800 */
[----:B------:R-:W-:-:S04]  /*c400*/  IMAD.WIDE.U32 R2, R13, UR4, R2 ;  /* 0x000000040d027c25 */ /* 0x000fc8000f8e0002 */
[----:B---3--:R-:W-:-:S05]  /*c410*/  @P0 IMAD.HI.U32 R4, R8, R15, RZ ;  /* 0x0000000f08040227 */ /* 0x008fca00078e00ff */
[----:B-----5:R-:W-:Y:S01]  /*c420*/  @P0 SHF.R.U32.HI R5, RZ, R21, R4 ;  /* 0x00000015ff050219 */ /* 0x020fe20000011604 */
[----:B------:R-:W-:-:S03]  /*c430*/  IMAD R4, R208, UR4, RZ ;  /* 0x00000004d0047c24 */ /* 0x000fc6000f8e02ff */
[----:B------:R-:W-:Y:S01]  /*c440*/  IADD3 R2, P0, R5, R2, RZ ;  /* 0x0000000205027210 */ /* 0x000fe20007f1e0ff */
[----:B------:R-:W-:-:S04]  /*c450*/  IMAD.MOV R7, RZ, RZ, -R5 ;  /* 0x000000ffff077224 */ /* 0x000fc800078e0a05 */
[----:B------:R-:W-:Y:S01]  /*c460*/  IMAD R7, R9, R7, R8 ;  /* 0x0000000709077224 */ /* 0x000fe200078e0208 */
[----:B------:R-:W-:Y:S01]  /*c470*/  SHF.R.S32.HI R9, RZ, 0x1f, R5 ;  /* 0x0000001fff097819 */ /* 0x000fe20000011405 */
[----:B------:R-:W-:Y:S01]  /*c480*/  IMAD R8, R13, UR5, R4 ;  /* 0x000000050d087c24 */ /* 0x000fe2000f8e0204 */
[----:B------:R-:W-:Y:S02]  /*c490*/  ULDC.64 UR4, c[0x0][0xb88] ;  /* 0x0002e20000047ab9 */ /* 0x000fe40000000a00 */
[----:B------:R-:W-:Y:S02]  /*c4a0*/  SHF.R.S32.HI R4, RZ, 0x1f, R7 ;  /* 0x0000001fff047819 */ /* 0x000fe40000011407 */
[----:B------:R-:W-:-:S03]  /*c4b0*/  IADD3.X R3, R9, R3, R8, P0, !PT ;  /* 0x0000000309037210 */ /* 0x000fc600007fe408 */
[----:B------:R-:W-:Y:S02]  /*c4c0*/  IMAD R4, R4, UR4, RZ ;  /* 0x0000000404047c24 */ /* 0x000fe4000f8e02ff */
[----:B------:R-:W-:-:S04]  /*c4d0*/  IMAD.WIDE.U32 R2, R7, UR4, R2 ;  /* 0x0000000407027c25 */ /* 0x000fc8000f8e0002 */
[----:B------:R-:W-:Y:S01]  /*c4e0*/  IMAD R5, R7, UR5, R4 ;  /* 0x0000000507057c24 */ /* 0x000fe2000f8e0204 */
[----:B------:R-:W-:Y:S02]  /*c4f0*/  ULDC.64 UR4, c[0x0][0xb50] ;  /* 0x0002d40000047ab9 */ /* 0x000fe40000000a00 */
[----:B------:R-:W-:Y:S01]  /*c500*/  LEA R4, P0, R2, UR4, 0x2 ;  /* 0x0000000402047c11 */ /* 0x000fe2000f8010ff */
[----:B------:R-:W-:-:S05]  /*c510*/  IMAD.IADD R3, R3, 0x1, R5 ;  /* 0x0000000103037824 */ /* 0x000fca00078e0205 */
[----:B------:R-:W-:Y:S01]  /*c520*/  LEA.HI.X R5, R2, UR5, R3, 0x2, P0 ;  /* 0x0000000502057c11 */ /* 0x000fe200080f1403 */
[----:B------:R-:W-:-:S05]  /*c530*/  IMAD.MOV.U32 R3, RZ, RZ, -0x800000 ;  /* 0xff800000ff037424 */ /* 0x000fca00078e00ff */
[----:B------:R3:W-:Y:S02]  /*c540*/  STG.E desc[UR60][R4.64], R3 ;  /* 0x0000000304007986 */ /* 0x0007e4000c10193c */
.L_x_410:
[----:B------:R-:W-:Y:S05]  /*c550*/  BSYNC B1 ;  /* 0x0000000000017941 */ /* 0x000fea0003800000 */
.L_x_409:
[----:B------:R-:W-:Y:S01]  /*c560*/  ULDC.64 UR4, c[0x0][0xaa0] ;  /* 0x0002a80000047ab9 */ /* 0x000fe20000000a00 */
[----:B---3--:R-:W-:Y:S01]  /*c570*/  IMAD R4, R205, 0x20, R209 ;  /* 0x00000020cd047824 */ /* 0x008fe200078e02d1 */
[----:B------:R-:W-:Y:S01]  /*c580*/  BSSY B1, `(.L_x_411) ;  /* 0x000003b000017945 */ /* 0x000fe20003800000 */
[----:B------:R-:W-:Y:S02]  /*c590*/  IMAD R3, R11, UR4, RZ ;  /* 0x000000040b037c24 */ /* 0x000fe4000f8e02ff */
[----:B------:R-:W-:Y:S02]  /*c5a0*/  IMAD R9, R207, 0x80, R4 ;  /* 0x00000080cf097824 */ /* 0x000fe400078e0204 */
[C---:B------:R-:W-:Y:S02]  /*c5b0*/  IMAD R5, R6.reuse, UR5, R3 ;  /* 0x0000000506057c24 */ /* 0x040fe4000f8e0203 */
[----:B------:R-:W-:Y:S01]  /*c5c0*/  IMAD.WIDE.U32 R2, R6, UR4, RZ ;  /* 0x0000000406027c25 */ /* 0x000fe2000f8e00ff */
[----:B------:R-:W-:-:S03]  /*c5d0*/  ULDC.64 UR4, c[0x0][0xae8] ;  /* 0x0002ba0000047ab9 */ /* 0x000fc60000000a00 */
[----:B------:R-:W-:Y:S02]  /*c5e0*/  IMAD.IADD R3, R3, 0x1, R5 ;  /* 0x0000000103037824 */ /* 0x000fe400078e0205 */
[----:B------:R-:W-:Y:S02]  /*c5f0*/  IMAD R7, R10, UR4, RZ ;  /* 0x000000040a077c24 */ /* 0x000fe4000f8e02ff */
[----:B--2---:R-:W-:-:S04]  /*c600*/  @P2 IMAD.HI.U32 R4, R9, R12, RZ ;  /* 0x0000000c09042227 */ /* 0x004fc800078e00ff */
[C---:B------:R-:W-:Y:S02]  /*c610*/  IMAD R7, R206.reuse, UR5, R7 ;  /* 0x00000005ce077c24 */ /* 0x040fe4000f8e0207 */
[----:B------:R-:W-:Y:S01]  /*c620*/  IMAD.WIDE.U32 R2, R206, UR4, R2 ;  /* 0x00000004ce027c25 */ /* 0x000fe2000f8e0002 */
[----:B------:R-:W-:-:S03]  /*c630*/  ULDC.64 UR4, c[0x0][0xaf0] ;  /* 0x0002bc0000047ab9 */ /* 0x000fc60000000a00 */
[----:B------:R-:W-:Y:S01]  /*c640*/  IMAD.MOV.U32 R5, RZ, RZ, R9 ;  /* 0x000000ffff057224 */ /* 0x000fe200078e0009 */
[----:B----4-:R-:W-:Y:S01]  /*c650*/  @P2 SHF.R.U32.HI R5, RZ, R27, R4 ;  /* 0x0000001bff052219 */ /* 0x010fe20000011604 */
[----:B------:R-:W-:Y:S02]  /*c660*/  IMAD R6, R208, UR4, RZ ;  /* 0x00000004d0067c24 */ /* 0x000fe4000f8e02ff */
[----:B------:R-:W-:Y:S01]  /*c670*/  IMAD.IADD R3, R3, 0x1, R7 ;  /* 0x0000000103037824 */ /* 0x000fe200078e0207 */
[----:B------:R-:W-:Y:S01]  /*c680*/  SHF.R.S32.HI R4, RZ, 0x1f, R5 ;  /* 0x0000001fff047819 */ /* 0x000fe20000011405 */
[C---:B------:R-:W-:Y:S02]  /*c690*/  IMAD R7, R13.reuse, UR5, R6 ;  /* 0x000000050d077c24 */ /* 0x040fe4000f8e0206 */
[----:B------:R-:W-:Y:S01]  /*c6a0*/  IMAD.WIDE.U32 R2, R13, UR4, R2 ;  /* 0x000000040d027c25 */ /* 0x000fe2000f8e0002 */
[----:B------:R-:W-:-:S03]  /*c6b0*/  ULDC.64 UR4, c[0x0][0xae0] ;  /* 0x0002b80000047ab9 */ /* 0x000fc60000000a00 */
[----:B------:R-:W-:Y:S02]  /*c6c0*/  IMAD.MOV R6, RZ, RZ, -R5 ;  /* 0x000000ffff067224 */ /* 0x000fe400078e0a05 */
[----:B------:R-:W-:Y:S02]  /*c6d0*/  IMAD.IADD R3, R3, 0x1, R7 ;  /* 0x0000000103037824 */ /* 0x000fe400078e0207 */
[----:B------:R-:W-:Y:S02]  /*c6e0*/  IMAD R4, R4, UR4, RZ ;  /* 0x0000000404047c24 */ /* 0x000fe4000f8e02ff */
[----:B------:R-:W-:Y:S02]  /*c6f0*/  IMAD R7, R25, R6, R9 ;  /* 0x0000000619077224 */ /* 0x000fe400078e0209 */
[C---:B------:R-:W-:Y:S02]  /*c700*/  IMAD R9, R5.reuse, UR5, R4 ;  /* 0x0000000505097c24 */ /* 0x040fe4000f8e0204 */
[----:B------:R-:W-:Y:S01]  /*c710*/  IMAD.WIDE.U32 R2, R5, UR4, R2 ;  /* 0x0000000405027c25 */ /* 0x000fe2000f8e0002 */
[----:B------:R-:W-:Y:S01]  /*c720*/  SHF.R.S32.HI R4, RZ, 0x1f, R7 ;  /* 0x0000001fff047819 */ /* 0x000fe20000011407 */
[----:B------:R-:W-:-:S02]  /*c730*/  ULDC.64 UR4, c[0x0][0xad8] ;  /* 0x0002b60000047ab9 */ /* 0x000fc40000000a00 */
[----:B------:R-:W-:Y:S02]  /*c740*/  IMAD.IADD R3, R3, 0x1, R9 ;  /* 0x0000000103037824 */ /* 0x000fe400078e0209 */
[----:B------:R-:W-:Y:S02]  /*c750*/  IMAD R4, R4, UR4, RZ ;  /* 0x0000000404047c24 */ /* 0x000fe4000f8e02ff */
[----:B------:R-:W-:Y:S02]  /*c760*/  IMAD R8, R207, 0x80, R209 ;  /* 0x00000080cf087824 */ /* 0x000fe400078e02d1 */
[----:B------:R-:W-:Y:S02]  /*c770*/  IMAD R25, R0, R25, RZ ;  /* 0x0000001900197224 */ /* 0x000fe400078e02ff */
[C---:B------:R-:W-:Y:S02]  /*c780*/  IMAD R5, R7.reuse, UR5, R4 ;  /* 0x0000000507057c24 */ /* 0x040fe4000f8e0204 */
[----:B------:R-:W-:Y:S01]  /*c790*/  IMAD.WIDE.U32 R2, R7, UR4, R2 ;  /* 0x0000000407027c25 */ /* 0x000fe2000f8e0002 */
[----:B------:R-:W-:Y:S01]  /*c7a0*/  ISETP.GE.AND P2, PT, R8, R25, PT ;  /* 0x000000190800720c */ /* 0x000fe20003f46270 */
[----:B------:R-:W-:-:S02]  /*c7b0*/  ULDC.64 UR4, c[0x0][0xa80] ;  /* 0x0002a00000047ab9 */ /* 0x000fc40000000a00 */
[----:B------:R-:W-:Y:S01]  /*c7c0*/  VIADD R0, R8, 0x20 ;  /* 0x0000002008007836 */ /* 0x000fe20000000000 */
[----:B------:R-:W-:Y:S01]  /*c7d0*/  LEA R4, P3, R2, UR4, 0x1 ;  /* 0x0000000402047c11 */ /* 0x000fe2000f8608ff */
[----:B------:R-:W-:-:S03]  /*c7e0*/  IMAD.IADD R3, R3, 0x1, R5 ;  /* 0x0000000103037824 */ /* 0x000fc600078e0205 */
[-C--:B------:R-:W-:Y:S01]  /*c7f0*/  ISETP.GE.AND P1, PT, R0, R25.reuse, PT ;  /* 0x000000190000720c */ /* 0x080fe20003f26270 */
[----:B------:R-:W-:Y:S01]  /*c800*/  VIADD R0, R8, 0x40 ;  /* 0x0000004008007836 */ /* 0x000fe20000000000 */
[----:B------:R-:W-:Y:S02]  /*c810*/  LEA.HI.X R5, R2, UR5, R3, 0x1, P3 ;  /* 0x0000000502057c11 */ /* 0x000fe400098f0c03 */
[----:B------:R2:W3:Y:S02]  /*c820*/  SHFL.IDX PT, R2, R4, RZ, 0x181f ;  /* 0x00181fff04027589 */ /* 0x0004e400000e0000 */
[----:B------:R-:W-:Y:S02]  /*c830*/  ISETP.GE.AND P0, PT, R0, R25, PT ;  /* 0x000000190000720c */ /* 0x000fe40003f06270 */
[----:B------:R2:W4:Y:S01]  /*c840*/  SHFL.IDX PT, R0, R5, RZ, 0x181f ;  /* 0x00181fff05007589 */ /* 0x00052200000e0000 */
[----:B------:R-:W-:Y:S10]  /*c850*/  @P2 BRA `(.L_x_412) ;  /* 0x0000000000342947 */ /* 0x000ff40003800000 */
[----:B------:R-:W-:Y:S02]  /*c860*/  ULDC UR4, c[0x0][0xac8] ;  /* 0x0002b20000047ab9 */ /* 0x000fe40000000800 */
[----:B------:R-:W-:Y:S02]  /*c870*/  ISETP.GE.AND P4, PT, R18, UR4, PT ;  /* 0x0000000412007c0c */ /* 0x000fe4000bf86270 */
[----:B------:R-:W-:Y:S02]  /*c880*/  ISETP.GE.AND P3, PT, R19, UR4, PT ;  /* 0x0000000413007c0c */ /* 0x000fe4000bf66270 */
[----:B------:R-:W-:-:S09]  /*c890*/  ISETP.GE.AND P2, PT, R23, UR4, PT ;  /* 0x0000000417007c0c */ /* 0x000fd2000bf46270 */
[CC--:B---3--:R-:W-:Y:S02]  /*c8a0*/  @!P4 LEA R6, P6, R18.reuse, R2.reuse, 0x1 ;  /* 0x000000021206c211 */ /* 0x0c8fe400078c08ff */
[----:B------:R-:W-:Y:S02]  /*c8b0*/  @!P3 LEA R10, P5, R19, R2, 0x1 ;  /* 0x00000002130ab211 */ /* 0x000fe400078a08ff */
[----:B----4-:R-:W-:Y:S02]  /*c8c0*/  @!P4 LEA.HI.X R7, R18, R0, R219, 0x1, P6 ;  /* 0x000000001207c211 */ /* 0x010fe400030f0cdb */
[----:B------:R-:W-:Y:S02]  /*c8d0*/  @!P2 LEA R2, P6, R23, R2, 0x1 ;  /* 0x000000021702a211 */ /* 0x000fe400078c08ff */
[-C--:B------:R-:W-:Y:S01]  /*c8e0*/  @!P3 LEA.HI.X R11, R19, R0.reuse, R218, 0x1, P5 ;  /* 0x00000000130bb211 */ /* 0x080fe200028f0cda */
[----:B------:R3:W-:Y:S01]  /*c8f0*/  @!P4 ST.E.128 desc[UR60][R6.64], RZ ;  /* 0x000000ff0600c985 */ /* 0x0007e2000c101d3c */
[----:B------:R-:W-:-:S03]  /*c900*/  @!P2 LEA.HI.X R3, R23, R0, R217, 0x1, P6 ;  /* 0x000000001703a211 */ /* 0x000fc600030f0cd9 */
[----:B------:R3:W-:Y:S04]  /*c910*/  @!P3 ST.E.128 desc[UR60][R10.64], RZ ;  /* 0x000000ff0a00b985 */ /* 0x0007e8000c101d3c */
[----:B------:R3:W-:Y:S02]  /*c920*/  @!P2 ST.E.128 desc[UR60][R2.64], RZ ;  /* 0x000000ff0200a985 */ /* 0x0007e4000c101d3c */
.L_x_412:
[----:B------:R-:W-:Y:S05]  /*c930*/  BSYNC B1 ;  /* 0x0000000000017941 */ /* 0x000fea0003800000 */
.L_x_411:
        /* <DEDUP_REMOVED lines=14> */
[----:B------:R0:W-:Y:S04]  /*ca20*/  @!P4 ST.E.128 desc[UR60][R6.64], RZ ;  /* 0x000000ff0600c985 */ /* 0x0001e8000c101d3c */
[----:B------:R0:W-:Y:S04]  /*ca30*/  @!P5 ST.E.128 desc[UR60][R10.64], RZ ;  /* 0x000000ff0a00d985 */ /* 0x0001e8000c101d3c */
[----:B------:R0:W-:Y:S02]  /*ca40*/  @!P6 ST.E.128 desc[UR60][R2.64], RZ ;  /* 0x000000ff0200e985 */ /* 0x0001e4000c101d3c */
.L_x_414:
[----:B------:R-:W-:Y:S05]  /*ca50*/  BSYNC B1 ;  /* 0x0000000000017941 */ /* 0x000fea0003800000 */
.L_x_413:
[----:B0-----:R0:W0:Y:S01]  /*ca60*/  SHFL.IDX PT, R0, R5, 0x2, 0x181f ;  /* 0x00581f0005007f89 */ /* 0x00102200000e0000 */
[----:B------:R-:W-:Y:S03]  /*ca70*/  BSSY B1, `(.L_x_415) ;  /* 0x0000010000017945 */ /* 0x000fe60003800000 */
[----:B---3--:R3:W0:Y:S01]  /*ca80*/  SHFL.IDX PT, R2, R4, 0x2, 0x181f ;  /* 0x00581f0004027f89 */ /* 0x00862200000e0000 */
[----:B------:R-:W-:Y:S05]  /*ca90*/  @P0 BRA `(.L_x_416) ;  /* 0x0000000000340947 */ /* 0x000fea0003800000 */
[----:B------:R-:W-:Y:S02]  /*caa0*/  ULDC UR4, c[0x0][0xac8] ;  /* 0x0002b20000047ab9 */ /* 0x000fe40000000800 */
[----:B------:R-:W-:Y:S02]  /*cab0*/  ISETP.GE.AND P3, PT, R18, UR4, PT ;  /* 0x0000000412007c0c */ /* 0x000fe4000bf66270 */
[----:B------:R-:W-:Y:S02]  /*cac0*/  ISETP.GE.AND P4, PT, R19, UR4, PT ;  /* 0x0000000413007c0c */ /* 0x000fe4000bf86270 */
[----:B------:R-:W-:-:S09]  /*cad0*/  ISETP.GE.AND P5, PT, R23, UR4, PT ;  /* 0x0000000417007c0c */ /* 0x000fd2000bfa6270 */
[CC--:B0-----:R-:W-:Y:S02]  /*cae0*/  @!P3 LEA R6, P0, R18.reuse, R2.reuse, 0x1 ;  /* 0x000000021206b211 */ /* 0x0c1fe400078008ff */
[-C--:B------:R-:W-:Y:S02]  /*caf0*/  @!P4 LEA R10, P1, R19, R2.reuse, 0x1 ;  /* 0x00000002130ac211 */ /* 0x080fe400078208ff */
[----:B------:R-:W-:Y:S02]  /*cb00*/  @!P5 LEA R2, P2, R23, R2, 0x1 ;  /* 0x000000021702d211 */ /* 0x000fe400078408ff */
[-C--:B------:R-:W-:Y:S02]  /*cb10*/  @!P3 LEA.HI.X R7, R18, R0.reuse, R219, 0x1, P0 ;  /* 0x000000001207b211 */ /* 0x080fe400000f0cdb */
[-C--:B------:R-:W-:Y:S02]  /*cb20*/  @!P4 LEA.HI.X R11, R19, R0.reuse, R218, 0x1, P1 ;  /* 0x00000000130bc211 */ /* 0x080fe400008f0cda */
[----:B------:R-:W-:Y:S01]  /*cb30*/  @!P5 LEA.HI.X R3, R23, R0, R217, 0x1, P2 ;  /* 0x000000001703d211 */ /* 0x000fe200010f0cd9 */
[----:B------:R0:W-:Y:S04]  /*cb40*/  @!P3 ST.E.128 desc[UR60][R6.64], RZ ;  /* 0x000000ff0600b985 */ /* 0x0001e8000c101d3c */
[----:B------:R0:W-:Y:S04]  /*cb50*/  @!P4 ST.E.128 desc[UR60][R10.64], RZ ;  /* 0x000000ff0a00c985 */ /* 0x0001e8000c101d3c */
[----:B------:R0:W-:Y:S02]  /*cb60*/  @!P5 ST.E.128 desc[UR60][R2.64], RZ ;  /* 0x000000ff0200d985 */ /* 0x0001e4000c101d3c */
.L_x_416:
[----:B------:R-:W-:Y:S05]  /*cb70*/  BSYNC B1 ;  /* 0x0000000000017941 */ /* 0x000fea0003800000 */
.L_x_415:
[----:B0-----:R-:W-:Y:S01]  /*cb80*/  VIADD R0, R8, 0x60 ;  /* 0x0000006008007836 */ /* 0x001fe20000000000 */
[----:B------:R0:W0:Y:S04]  /*cb90*/  SHFL.IDX PT, R6, R5, 0x3, 0x181f ;  /* 0x00781f0005067f89 */ /* 0x00002800000e0000 */
[----:B------:R-:W-:Y:S01]  /*cba0*/  ISETP.GE.AND P0, PT, R0, R25, PT ;  /* 0x000000190000720c */ /* 0x000fe20003f06270 */
[----:B------:R0:W0:-:S12]  /*cbb0*/  SHFL.IDX PT, R2, R4, 0x3, 0x181f ;  /* 0x00781f0004027f89 */ /* 0x00001800000e0000 */
[----:B------:R-:W-:Y:S05]  /*cbc0*/  @P0 BRA `(.L_x_407) ;  /* 0x0000000000340947 */ /* 0x000fea0003800000 */
[----:B------:R-:W-:Y:S02]  /*cbd0*/  ULDC UR4, c[0x0][0xac8] ;  /* 0x0002b20000047ab9 */ /* 0x000fe40000000800 */
[----:B------:R-:W-:Y:S02]  /*cbe0*/  ISETP.GE.AND P3, PT, R18, UR4, PT ;  /* 0x0000000412007c0c */ /* 0x000fe4000bf66270 */
[----:B------:R-:W-:Y:S02]  /*cbf0*/  ISETP.GE.AND P4, PT, R19, UR4, PT ;  /* 0x0000000413007c0c */ /* 0x000fe4000bf86270 */
[----:B------:R-:W-:-:S09]  /*cc00*/  ISETP.GE.AND P5, PT, R23, UR4, PT ;  /* 0x0000000417007c0c */ /* 0x000fd2000bfa6270 */
[CC--:B0-234-:R-:W-:Y:S02]  /*cc10*/  @!P3 LEA R4, P0, R18.reuse, R2.reuse, 0x1 ;  /* 0x000000021204b211 */ /* 0x0ddfe400078008ff */
        /* <DEDUP_REMOVED lines=8> */
.L_x_407:
[----:B------:R-:W-:Y:S05]  /*cca0*/  BSYNC B0 ;  /* 0x0000000000007941 */ /* 0x000fea0003800000 */
.L_x_398:
[----:B------:R-:W-:Y:S02]  /*ccb0*/  ULDC UR4, c[0x0][0xc3c] ;  /* 0x00030f0000047ab9 */ /* 0x000fe40000000800 */
[----:B-1----:R-:W-:-:S13]  /*ccc0*/  ISETP.GE.AND P0, PT, R43, UR4, PT ;  /* 0x000000042b007c0c */ /* 0x002fda000bf06270 */
[----:B------:R-:W-:Y:S05]  /*ccd0*/  @!P0 BRA `(.L_x_417) ;  /* 0xffffff4000408947 */ /* 0x000fea000383ffff */
[----:B------:R-:W-:Y:S05]  /*cce0*/  EXIT ;  /* 0x000000000000794d */ /* 0x000fea0003800000 */
.L_x_373:
[----:B------:R-:W-:-:S08]  /*ccf0*/  NOP ;  /* 0x0000000000007918 */ /* 0x000fd00000000000 */
[----:B0-----:R-:W0:-:S00]  /*cd00*/  USETMAXREG.DEALLOC.CTAPOOL 0x18 ;  /* 0x00000018000079c8 */ /* 0x001e0000080e0500 */
[----:B0-----:R-:W2:Y:S01]  /*cd10*/  LDL.LU R2, [R1+0x1c] ;  /* 0x00001c0001027983 */ /* 0x001ea20000300800 */
[----:B------:R-:W-:-:S06]  /*cd20*/  LOP3.LUT R0, R0, 0x3, RZ, 0xc0, !PT ;  /* 0x0000000300007812 */ /* 0x000fcc00078ec0ff */
[----:B------:R-:W0:Y:S02]  /*cd30*/  SHFL.IDX PT, R0, R0, RZ, 0x1f ;  /* 0x00001fff00007589 */ /* 0x000e2400000e0000 */
[----:B0-----:R-:W-:Y:S01]  /*cd40*/  ISETP.NE.AND P0, PT, R0, RZ, PT ;  /* 0x000000ff0000720c */ /* 0x001fe20003f05270 */
[----:B------:R-:W-:Y:S01]  /*cd50*/  IMAD.MOV.U32 R0, RZ, RZ, RZ ;  /* 0x000000ffff007224 */ /* 0x000fe200078e00ff */
[----:B--2---:R-:W-:-:S11]  /*cd60*/  LOP3.LUT R2, R2, 0xfffffffd, RZ, 0xc0, !PT ;  /* 0xfffffffd02027812 */ /* 0x004fd600078ec0ff */
[----:B------:R-:W-:-:S05]  /*cd70*/  @P0 LOP3.LUT R2, R2, 0x2, RZ, 0xfc, !PT ;  /* 0x0000000202020812 */ /* 0x000fca00078efcff */
[----:B------:R0:W-:Y:S01]  /*cd80*/  STL [R1+0x1c], R2 ;  /* 0x00001c0201007387 */ /* 0x0001e20000100800 */
[----:B------:R-:W-:Y:S05]  /*cd90*/  @!P0 BRA `(.L_x_418) ;  /* 0x00000000001c8947 */ /* 0x000fea0003800000 */
[----:B------:R-:W1:Y:S08]  /*cda0*/  S2UR UR5, SR_CgaCtaId ;  /* 0x00000000000579c3 */ /* 0x000e700000008800 */
[----:B------:R-:W-:Y:S06]  /*cdb0*/  BAR.SYNC.DEFER_BLOCKING 0x5, 0x180 ;  /* 0x0146000000007b1d */ /* 0x000fec0000010000 */
[----:B------:R-:W-:-:S02]  /*cdc0*/  UMOV UR4, 0x400 ;  /* 0x0000040000047882 */ /* 0x000fc40000000000 */
[----:B-1----:R-:W-:-:S09]  /*cdd0*/  ULEA UR4, UR5, UR4, 0x18 ;  /* 0x0000000405047291 */ /* 0x002fd2000f8ec03f */
[----:B------:R-:W1:Y:S01]  /*cde0*/  LDS.128 R16, [UR4+0x368d0] ;  /* 0x0368d004ff107984 */ /* 0x000e620008000c00 */
[----:B------:R-:W-:Y:S06]  /*cdf0*/  BAR.ARV 0x4, 0x180 ;  /* 0x0106000000007b1d */ /* 0x000fec0000002000 */
[----:B------:R-:W-:Y:S05]  /*ce00*/  BRA `(.L_x_419) ;  /* 0x0000000400fc7947 */ /* 0x000fea0003800000 */
.L_x_418:
[----:B0-----:R-:W0:Y:S01]  /*ce10*/  S2R R2, SR_TID.X ;  /* 0x0000000000027919 */ /* 0x001e220000002100 */
[----:B------:R-:W-:Y:S01]  /*ce20*/  ULDC UR4, c[0x0][0xc3c] ;  /* 0x00030f0000047ab9 */ /* 0x000fe20000000800 */
[----:B------:R-:W1:Y:S01]  /*ce30*/  S2UR UR6, SR_CTAID.X ;  /* 0x00000000000679c3 */ /* 0x000e620000002500 */
[----:B------:R-:W-:Y:S01]  /*ce40*/  ULDC UR5, c[0x0][0xc38] ;  /* 0x00030e0000057ab9 */ /* 0x000fe20000000800 */
[----:B0-----:R-:W-:-:S04]  /*ce50*/  LOP3.LUT R5, R2, 0x1f, RZ, 0xc0, !PT ;  /* 0x0000001f02057812 */ /* 0x001fc800078ec0ff */
[----:B------:R-:W-:-:S04]  /*ce60*/  ISETP.NE.AND P0, PT, R5, 0x1f, PT ;  /* 0x0000001f0500780c */ /* 0x000fc80003f05270 */
[----:B------:R-:W-:-:S13]  /*ce70*/  ISETP.GE.OR P1, PT, R5, UR4, !P0 ;  /* 0x0000000405007c0c */ /* 0x000fda000c726670 */
[----:B------:R-:W0:Y:S02]  /*ce80*/  @!P1 LDC.64 R2, c[0x0][0xc80] ;  /* 0x00032000ff029b82 */ /* 0x000e240000000a00 */
[----:B0-----:R-:W-:-:S05]  /*ce90*/  @!P1 IMAD.WIDE.U32 R2, R5, 0x4, R2 ;  /* 0x0000000405029825 */ /* 0x001fca00078e0002 */
[----:B------:R-:W2:Y:S01]  /*cea0*/  @!P1 LDG.E R0, desc[UR60][R2.64] ;  /* 0x0000003c02009981 */ /* 0x000ea2000c1e1900 */
[C---:B------:R-:W-:Y:S01]  /*ceb0*/  ISETP.NE.AND P1, PT, R5.reuse, RZ, PT ;  /* 0x000000ff0500720c */ /* 0x040fe20003f25270 */
[----:B------:R-:W-:Y:S01]  /*cec0*/  UMOV UR4, URZ ;  /* 0x0000003f00047c82 */ /* 0x000fe20008000000 */
[C---:B------:R-:W-:Y:S01]  /*ced0*/  ISETP.GE.U32.AND P2, PT, R5.reuse, 0x2, PT ;  /* 0x000000020500780c */ /* 0x040fe20003f46070 */
[----:B------:R-:W-:Y:S01]  /*cee0*/  IMAD.MOV.U32 R16, RZ, RZ, RZ ;  /* 0x000000ffff107224 */ /* 0x000fe200078e00ff */
[C---:B------:R-:W-:Y:S02]  /*cef0*/  ISETP.GE.U32.AND P3, PT, R5.reuse, 0x4, PT ;  /* 0x000000040500780c */ /* 0x040fe40003f66070 */
[C---:B------:R-:W-:Y:S02]  /*cf00*/  ISETP.GE.U32.AND P4, PT, R5.reuse, 0x8, PT ;  /* 0x000000080500780c */ /* 0x040fe40003f86070 */
[----:B------:R-:W-:Y:S01]  /*cf10*/  ISETP.GE.U32.AND P5, PT, R5, 0x10, PT ;  /* 0x000000100500780c */ /* 0x000fe20003fa6070 */
[----:B--2---:R-:W0:Y:S02]  /*cf20*/  SHFL.UP PT, R4, R0, 0x1, RZ ;  /* 0x0420000000047989 */ /* 0x004e2400000e00ff */
[----:B0-----:R-:W-:-:S05]  /*cf30*/  SEL R7, R4, RZ, P1 ;  /* 0x000000ff04077207 */ /* 0x001fca0000800000 */
[----:B------:R-:W-:-:S05]  /*cf40*/  IMAD.IADD R7, R0, 0x1, R7 ;  /* 0x0000000100077824 */ /* 0x000fca00078e0207 */
[----:B------:R-:W0:Y:S02]  /*cf50*/  SHFL.UP PT, R4, R7, 0x2, RZ ;  /* 0x0440000007047989 */ /* 0x000e2400000e00ff */
        /* <DEDUP_REMOVED lines=11> */
[----:B------:R-:W0:Y:S02]  /*d010*/  SHFL.IDX PT, R4, R2, 0x1f, 0x1f ;  /* 0x03e01f0002047f89 */ /* 0x000e2400000e0000 */
[----:B0-----:R-:W-:-:S04]  /*d020*/  IMAD R4, R4, UR5, RZ ;  /* 0x0000000504047c24 */ /* 0x001fc8000f8e02ff */
[----:B------:R-:W-:Y:S01]  /*d030*/  IMAD.MOV.U32 R7, RZ, RZ, R4 ;  /* 0x000000ffff077224 */ /* 0x000fe200078e0004 */
[----:B-1----:R-:W-:-:S13]  /*d040*/  ISETP.GT.AND P6, PT, R4, UR6, PT ;  /* 0x0000000604007c0c */ /* 0x002fda000bfc4270 */
[----:B------:R-:W-:Y:S05]  /*d050*/  @P6 BRA `(.L_x_420) ;  /* 0x0000000000a06947 */ /* 0x000fea0003800000 */
[----:B------:R-:W0:Y:S01]  /*d060*/  LDC R6, c[0x0][0xc3c] ;  /* 0x00030f00ff067b82 */ /* 0x000e220000000800 */
[----:B------:R-:W-:Y:S01]  /*d070*/  IMAD.MOV.U32 R4, RZ, RZ, R7 ;  /* 0x000000ffff047224 */ /* 0x000fe200078e0007 */
[----:B------:R-:W-:Y:S01]  /*d080*/  UMOV UR4, URZ ;  /* 0x0000003f00047c82 */ /* 0x000fe20008000000 */
[----:B------:R-:W-:Y:S01]  /*d090*/  ULDC UR7, c[0x0][0xc3c] ;  /* 0x00030f0000077ab9 */ /* 0x000fe20000000800 */
[----:B------:R-:W-:-:S05]  /*d0a0*/  ULDC UR5, c[0x0][0xc38] ;  /* 0x00030e0000057ab9 */ /* 0x000fca0000000800 */
.L_x_424:
[----:B------:R-:W-:Y:S01]  /*d0b0*/  UIADD3 UR4, UR4, 0x1f, URZ ;  /* 0x0000001f04047890 */ /* 0x000fe2000fffe03f */
[----:B------:R-:W-:-:S05]  /*d0c0*/  IMAD.U32 R19, RZ, RZ, UR7 ;  /* 0x00000007ff137e24 */ /* 0x000fca000f8e00ff */
[----:B0-----:R-:W-:-:S13]  /*d0d0*/  ISETP.LE.AND P6, PT, R6, UR4, PT ;  /* 0x0000000406007c0c */ /* 0x001fda000bfc3270 */
[----:B------:R-:W-:Y:S05]  /*d0e0*/  @P6 BRA `(.L_x_421) ;  /* 0x0000000400206947 */ /* 0x000fea0003800000 */
[----:B------:R-:W-:Y:S01]  /*d0f0*/  VIADD R7, R5, UR4 ;  /* 0x0000000405077c36 */ /* 0x000fe20008000000 */
[----:B------:R-:W-:Y:S01]  /*d100*/  BSSY B0, `(.L_x_422) ;  /* 0x0000007000007945 */ /* 0x000fe20003800000 */
[----:B------:R-:W-:-:S03]  /*d110*/  IMAD.MOV.U32 R0, RZ, RZ, RZ ;  /* 0x000000ffff007224 */ /* 0x000fc600078e00ff */
[----:B------:R-:W-:-:S13]  /*d120*/  ISETP.GE.OR P6, PT, R7, R6, !P0 ;  /* 0x000000060700720c */ /* 0x000fda00047c6670 */
[----:B------:R-:W-:Y:S05]  /*d130*/  @P6 BRA `(.L_x_423) ;  /* 0x00000000000c6947 */ /* 0x000fea0003800000 */
[----:B------:R-:W0:Y:S02]  /*d140*/  LDC.64 R2, c[0x0][0xc80] ;  /* 0x00032000ff027b82 */ /* 0x000e240000000a00 */
[----:B0-----:R-:W-:-:S05]  /*d150*/  IMAD.WIDE R2, R7, 0x4, R2 ;  /* 0x0000000407027825 */ /* 0x001fca00078e0202 */
[----:B------:R0:W5:Y:S02]  /*d160*/  LDG.E R0, desc[UR60][R2.64] ;  /* 0x0000003c02007981 */ /* 0x000164000c1e1900 */
.L_x_423:
[----:B------:R-:W-:Y:S05]  /*d170*/  BSYNC B0 ;  /* 0x0000000000007941 */ /* 0x000fea0003800000 */
.L_x_422:
[----:B0----5:R-:W0:Y:S02]  /*d180*/  SHFL.UP PT, R2, R0, 0x1, RZ ;  /* 0x0420000000027989 */ /* 0x021e2400000e00ff */
        /* <DEDUP_REMOVED lines=16> */
[----:B------:R-:W-:-:S05]  /*d290*/  IMAD.IADD R4, R3, 0x1, R4 ;  /* 0x0000000103047824 */ /* 0x000fca00078e0204 */
[----:B------:R-:W-:-:S13]  /*d2a0*/  ISETP.GT.AND P6, PT, R4, UR6, PT ;  /* 0x0000000604007c0c */ /* 0x000fda000bfc4270 */
[----:B------:R-:W-:Y:S05]  /*d2b0*/  @!P6 BRA `(.L_x_424) ;  /* 0xfffffffc007ce947 */ /* 0x000fea000383ffff */
[----:B------:R-:W-:Y:S02]  /*d2c0*/  IMAD.MOV.U32 R2, RZ, RZ, R9 ;  /* 0x000000ffff027224 */ /* 0x000fe400078e0009 */
[----:B------:R-:W-:-:S07]  /*d2d0*/  IMAD.MOV.U32 R7, RZ, RZ, R3 ;  /* 0x000000ffff077224 */ /* 0x000fce00078e0003 */
.L_x_420:
[----:B------:R-:W-:-:S04]  /*d2e0*/  IMAD.IADD R7, R4, 0x1, -R7 ;  /* 0x0000000104077824 */ /* 0x000fc800078e0a07 */
[----:B------:R-:W-:-:S05]  /*d2f0*/  IMAD R3, R2, UR5, R7 ;  /* 0x0000000502037c24 */ /* 0x000fca000f8e0207 */
[----:B------:R-:W-:-:S13]  /*d300*/  ISETP.GT.AND P0, PT, R3, UR6, PT ;  /* 0x0000000603007c0c */ /* 0x000fda000bf04270 */
[----:B------:R-:W-:-:S04]  /*d310*/  VOTE.ANY R6, PT, !P0 ;  /* 0x0000000000067806 */ /* 0x000fc800040e0100 */
[----:B------:R-:W0:Y:S01]  /*d320*/  POPC R19, R6 ;  /* 0x0000000600137309 */ /* 0x000e220000000000 */
[----:B------:R-:W-:Y:S01]  /*d330*/  ISETP.NE.AND P0, PT, R6, RZ, PT ;  /* 0x000000ff0600720c */ /* 0x000fe20003f05270 */
[----:B0-----:R-:W0:Y:S02]  /*d340*/  SHFL.IDX PT, R0, R0, R19, 0x1f ;  /* 0x00001f1300007589 */ /* 0x001e2400000e0000 */
[----:B0-----:R-:W-:-:S04]  /*d350*/  IABS R4, R0 ;  /* 0x0000000000047213 */ /* 0x001fc80000000000 */
[----:B------:R-:W0:Y:S08]  /*d360*/  I2F.RP R8, R4 ;  /* 0x0000000400087306 */ /* 0x000e300000209400 */
[----:B0-----:R-:W0:Y:S02]  /*d370*/  MUFU.RCP R8, R8 ;  /* 0x0000000800087308 */ /* 0x001e240000001000 */
[----:B0-----:R-:W-:-:S06]  /*d380*/  VIADD R3, R8, 0xffffffe ;  /* 0x0ffffffe08037836 */ /* 0x001fcc0000000000 */
[----:B------:R-:W0:Y:S02]  /*d390*/  F2I.FTZ.U32.TRUNC.NTZ R3, R3 ;  /* 0x0000000300037305 */ /* 0x000e24000021f000 */
[----:B0-----:R-:W-:Y:S01]  /*d3a0*/  IMAD.MOV R11, RZ, RZ, -R3 ;  /* 0x000000ffff0b7224 */ /* 0x001fe200078e0a03 */
[----:B------:R-:W-:Y:S06]  /*d3b0*/  @!P0 BRA `(.L_x_425) ;  /* 0x0000000000088947 */ /* 0x000fec0003800000 */
[----:B------:R-:W-:-:S05]  /*d3c0*/  VIADD R9, R19, 0xffffffff ;  /* 0xffffffff13097836 */ /* 0x000fca0000000000 */
[----:B------:R0:W1:Y:S02]  /*d3d0*/  SHFL.IDX PT, R16, R2, R9, 0x1f ;  /* 0x00001f0902107589 */ /* 0x00006400000e0000 */
.L_x_425:
[----:B-1----:R-:W-:Y:S01]  /*d3e0*/  IMAD R16, R16, UR5, R7 ;  /* 0x0000000510107c24 */ /* 0x002fe2000f8e0207 */
[----:B------:R-:W-:Y:S01]  /*d3f0*/  IABS R6, R0 ;  /* 0x0000000000067213 */ /* 0x000fe20000000000 */
[----:B------:R-:W-:Y:S02]  /*d400*/  IMAD R7, R11, R4, RZ ;  /* 0x000000040b077224 */ /* 0x000fe400078e02ff */
[----:B0-----:R-:W-:Y:S01]  /*d410*/  IMAD.MOV.U32 R2, RZ, RZ, RZ ;  /* 0x000000ffff027224 */ /* 0x001fe200078e00ff */
[----:B------:R-:W-:Y:S01]  /*d420*/  IADD3 R17, -R16, UR6, RZ ;  /* 0x0000000610117c10 */ /* 0x000fe2000fffe1ff */
[----:B------:R-:W-:Y:S02]  /*d430*/  IMAD.MOV R6, RZ, RZ, -R6 ;  /* 0x000000ffff067224 */ /* 0x000fe400078e0a06 */
[----:B------:R-:W-:Y:S01]  /*d440*/  IMAD.HI.U32 R2, R3, R7, R2 ;  /* 0x0000000703027227 */ /* 0x000fe200078e0002 */
[----:B------:R-:W-:-:S03]  /*d450*/  IABS R3, R17 ;  /* 0x0000001100037213 */ /* 0x000fc60000000000 */
[----:B------:R-:W-:Y:S02]  /*d460*/  VIADD R19, R19, UR4 ;  /* 0x0000000413137c36 */ /* 0x000fe40008000000 */
[----:B------:R-:W-:-:S04]  /*d470*/  IMAD.HI.U32 R2, R2, R3, RZ ;  /* 0x0000000302027227 */ /* 0x000fc800078e00ff */
[----:B------:R-:W-:-:S05]  /*d480*/  IMAD R3, R2, R6, R3 ;  /* 0x0000000602037224 */ /* 0x000fca00078e0203 */
[----:B------:R-:W-:-:S13]  /*d490*/  ISETP.GT.U32.AND P1, PT, R4, R3, PT ;  /* 0x000000030400720c */ /* 0x000fda0003f24070 */
[----:B------:R-:W-:Y:S02]  /*d4a0*/  @!P1 IMAD.IADD R3, R3, 0x1, -R4 ;  /* 0x0000000103039824 */ /* 0x000fe400078e0a04 */
[----:B------:R-:W-:Y:S01]  /*d4b0*/  @!P1 VIADD R2, R2, 0x1 ;  /* 0x0000000102029836 */ /* 0x000fe20000000000 */
[----:B------:R-:W-:Y:S02]  /*d4c0*/  ISETP.NE.AND P1, PT, R0, RZ, PT ;  /* 0x000000ff0000720c */ /* 0x000fe40003f25270 */
[----:B------:R-:W-:Y:S02]  /*d4d0*/  ISETP.GE.U32.AND P0, PT, R3, R4, PT ;  /* 0x000000040300720c */ /* 0x000fe40003f06070 */
[----:B------:R-:W-:-:S04]  /*d4e0*/  LOP3.LUT R3, R17, R0, RZ, 0x3c, !PT ;  /* 0x0000000011037212 */ /* 0x000fc800078e3cff */
[----:B------:R-:W-:-:S07]  /*d4f0*/  ISETP.GE.AND P2, PT, R3, RZ, PT ;  /* 0x000000ff0300720c */ /* 0x000fce0003f46270 */
[----:B------:R-:W-:-:S06]  /*d500*/  @P0 VIADD R2, R2, 0x1 ;  /* 0x0000000102020836 */ /* 0x000fcc0000000000 */
[----:B------:R-:W-:Y:S01]  /*d510*/  @!P2 IMAD.MOV R2, RZ, RZ, -R2 ;  /* 0x000000ffff02a224 */ /* 0x000fe200078e0a02 */
[----:B------:R-:W-:-:S05]  /*d520*/  @!P1 LOP3.LUT R2, RZ, R0, RZ, 0x33, !PT ;  /* 0x00000000ff029212 */ /* 0x000fca00078e33ff */
[--C-:B------:R-:W-:Y:S02]  /*d530*/  IMAD.MOV R3, RZ, RZ, -R2.reuse ;  /* 0x000000ffff037224 */ /* 0x100fe400078e0a02 */
[----:B------:R-:W-:Y:S02]  /*d540*/  IMAD.MOV.U32 R18, RZ, RZ, R2 ;  /* 0x000000ffff127224 */ /* 0x000fe400078e0002 */
[----:B------:R-:W-:Y:S01]  /*d550*/  IMAD R17, R0, R3, R17 ;  /* 0x0000000300117224 */ /* 0x000fe200078e0211 */
[----:B------:R-:W-:Y:S06]  /*d560*/  BRA `(.L_x_426) ;  /* 0x00000000000c7947 */ /* 0x000fec0003800000 */
.L_x_421:
[----:B------:R-:W-:Y:S02]  /*d570*/  IMAD.MOV.U32 R17, RZ, RZ, RZ ;  /* 0x000000ffff117224 */ /* 0x000fe400078e00ff */
[----:B------:R-:W-:Y:S02]  /*d580*/  IMAD.U32 R16, RZ, RZ, UR6 ;  /* 0x00000006ff107e24 */ /* 0x000fe4000f8e00ff */
[----:B------:R-:W-:-:S07]  /*d590*/  IMAD.MOV.U32 R18, RZ, RZ, RZ ;  /* 0x000000ffff127224 */ /* 0x000fce00078e00ff */
.L_x_426:
[----:B------:R-:W-:-:S13]  /*d5a0*/  ISETP.NE.AND P0, PT, R5, RZ, PT ;  /* 0x000000ff0500720c */ /* 0x000fda0003f05270 */
[----:B------:R-:W0:Y:S01]  /*d5b0*/  @!P0 S2R R3, SR_CgaCtaId ;  /* 0x0000000000038919 */ /* 0x000e220000008800 */
[----:B------:R-:W-:-:S04]  /*d5c0*/  @!P0 MOV R0, 0x400 ;  /* 0x0000040000008802 */ /* 0x000fc80000000f00 */
[----:B0-----:R-:W-:-:S05]  /*d5d0*/  @!P0 LEA R0, R3, R0, 0x18 ;  /* 0x0000000003008211 */ /* 0x001fca00078ec0ff */
[----:B------:R0:W-:Y:S01]  /*d5e0*/  @!P0 STS.128 [R0+0x368d0], R16 ;  /* 0x0368d01000008388 */ /* 0x0001e20000000c00 */
[----:B------:R-:W-:Y:S06]  /*d5f0*/  BAR.ARV 0x5, 0x180 ;  /* 0x0146000000007b1d */ /* 0x000fec0000002000 */
.L_x_419:
[----:B0-----:R-:W-:Y:S01]  /*d600*/  IMAD.MOV.U32 R0, RZ, RZ, 0x1 ;  /* 0x00000001ff007424 */ /* 0x001fe200078e00ff */
[----:B------:R0:W-:Y:S01]  /*d610*/  STL [R1+0x50], RZ ;  /* 0x000050ff01007387 */ /* 0x0001e20000100800 */
[----:B------:R-:W-:Y:S02]  /*d620*/  ULDC UR4, c[0x0][0xc3c] ;  /* 0x00030f0000047ab9 */ /* 0x000fe40000000800 */
[----:B-1----:R-:W-:Y:S01]  /*d630*/  ISETP.GE.AND P0, PT, R19, UR4, PT ;  /* 0x0000000413007c0c */ /* 0x002fe2000bf06270 */
[----:B------:R0:W-:Y:S04]  /*d640*/  STL [R1+0x10], R0 ;  /* 0x0000100001007387 */ /* 0x0001e80000100800 */
[----:B------:R0:W-:Y:S08]  /*d650*/  STL [R1+0x8], RZ ;  /* 0x000008ff01007387 */ /* 0x0001f00000100800 */
[----:B0-----:R-:W-:Y:S05]  /*d660*/  @P0 BRA `(.L_x_427) ;  /* 0x0000005800080947 */ /* 0x001fea0003800000 */
[----:B------:R-:W0:Y:S01]  /*d670*/  S2R R5, SR_TID.X ;  /* 0x0000000000057919 */ /* 0x000e220000002100 */
[----:B------:R-:W1:Y:S01]  /*d680*/  S2UR UR5, SR_CgaCtaId ;  /* 0x00000000000579c3 */ /* 0x000e620000008800 */
[----:B------:R-:W-:Y:S01]  /*d690*/  UMOV UR4, 0x400 ;  /* 0x0000040000047882 */ /* 0x000fe20000000000 */
[----:B------:R-:W-:Y:S01]  /*d6a0*/  BSSY B8, `(.L_x_427) ;  /* 0x000057e000087945 */ /* 0x000fe20003800000 */
[----:B------:R-:W-:Y:S01]  /*d6b0*/  ULDC UR36, c[0x0][0xc] ;  /* 0x0000030000247ab9 */ /* 0x000fe20000000800 */
[----:B------:R-:W-:Y:S01]  /*d6c0*/  ULDC.64 UR38, c[0x0][0x198] ;  /* 0x0000660000267ab9 */ /* 0x000fe20000000a00 */
[----:B-1----:R-:W-:Y:S01]  /*d6d0*/  ULEA UR4, UR5, UR4, 0x18 ;  /* 0x0000000405047291 */ /* 0x002fe2000f8ec03f */
[C---:B0-----:R-:W-:Y:S01]  /*d6e0*/  IMAD.SHL.U32 R0, R5.reuse, 0x8, RZ ;  /* 0x0000000805007824 */ /* 0x041fe200078e00ff */
[----:B------:R-:W-:-:S04]  /*d6f0*/  LOP3.LUT R4, R5, 0x7f, RZ, 0xc0, !PT ;  /* 0x0000007f05047812 */ /* 0x000fc800078ec0ff */
[C---:B------:R-:W-:Y:S02]  /*d700*/  LOP3.LUT R2, R0.reuse, 0x1f8, RZ, 0xc0, !PT ;  /* 0x000001f800027812 */ /* 0x040fe400078ec0ff */
[----:B------:R-:W-:Y:S02]  /*d710*/  LOP3.LUT R0, R0, 0x38, RZ, 0xc0, !PT ;  /* 0x0000003800007812 */ /* 0x000fe400078ec0ff */
[----:B------:R-:W-:Y:S01]  /*d720*/  LOP3.LUT R3, R2, 0x38, R5, 0x78, !PT ;  /* 0x0000003802037812 */ /* 0x000fe200078e7805 */
[----:B------:R-:W-:-:S05]  /*d730*/  IMAD.SHL.U32 R2, R4, 0x8, RZ ;  /* 0x0000000804027824 */ /* 0x000fca00078e00ff */
[----:B------:R-:W-:Y:S01]  /*d740*/  LOP3.LUT R3, R3, 0x200, R2, 0xf8, !PT ;  /* 0x0000020003037812 */ /* 0x000fe200078ef802 */
[----:B------:R-:W-:Y:S01]  /*d750*/  IMAD.SHL.U32 R2, R5, 0x10, RZ ;  /* 0x0000001005027824 */ /* 0x000fe200078e00ff */
[----:B------:R-:W-:Y:S01]  /*d760*/  SHF.R.U32.HI R5, RZ, 0x3, R4 ;  /* 0x00000003ff057819 */ /* 0x000fe20000011604 */
[----:B------:R-:W-:-:S03]  /*d770*/  IMAD.U32 R4, RZ, RZ, UR4 ;  /* 0x00000004ff047e24 */ /* 0x000fc6000f8e00ff */
[----:B------:R-:W-:Y:S01]  /*d780*/  LOP3.LUT R2, R5, 0x70, R2, 0xf8, !PT ;  /* 0x0000007005027812 */ /* 0x000fe200078ef802 */
[----:B------:R-:W-:Y:S01]  /*d790*/  IMAD R3, R3, 0x2, R4 ;  /* 0x0000000203037824 */ /* 0x000fe200078e0204 */
[----:B------:R-:W-:Y:S01]  /*d7a0*/  STL [R1+0x4], R4 ;  /* 0x0000040401007387 */ /* 0x000fe20000100800 */
[----:B------:R-:W-:-:S03]  /*d7b0*/  IMAD.MOV.U32 R2, RZ, RZ, 0x1 ;  /* 0x00000001ff027424 */ /* 0x000fc600078e00ff */
[----:B------:R-:W-:Y:S04]  /*d7c0*/  STL [R1+0x24], R3 ;  /* 0x0000240301007387 */ /* 0x000fe80000100800 */
[----:B------:R-:W-:Y:S04]  /*d7d0*/  STL [R1+0x8], RZ ;  /* 0x000008ff01007387 */ /* 0x000fe80000100800 */
[----:B------:R0:W-:Y:S04]  /*d7e0*/  STL [R1+0x10], R2 ;  /* 0x0000100201007387 */ /* 0x0001e80000100800 */
[----:B------:R1:W-:Y:S01]  /*d7f0*/  STL [R1+0x50], RZ ;  /* 0x000050ff01007387 */ /* 0x0003e20000100800 */
[----:B0-----:R-:W-:-:S02]  /*d800*/  LOP3.LUT R2, R0, 0x40, RZ, 0xfc, !PT ;  /* 0x0000004000027812 */ /* 0x001fc400078efcff */
[----:B-1----:R-:W-:-:S07]  /*d810*/  LOP3.LUT R0, R0, 0x80, RZ, 0xfc, !PT ;  /* 0x0000008000007812 */ /* 0x002fce00078efcff */
.L_x_533:
[----:B0--3--:R-:W0:Y:S02]  /*d820*/  LDC.64 R2, c[0x0][0xc88] ;  /* 0x00032200ff027b82 */ /* 0x009e240000000a00 */
[----:B0-----:R-:W-:-:S05]  /*d830*/  IMAD.WIDE R2, R19, 0x4, R2 ;  /* 0x0000000413027825 */ /* 0x001fca00078e0202 */
[----:B------:R-:W2:Y:S01]  /*d840*/  LDG.E R11, desc[UR60][R2.64] ;  /* 0x0000003c020b7981 */ /* 0x000ea2000c1e1900 */
[----:B------:R-:W-:Y:S05]  /*d850*/  YIELD ;  /* 0x0000000000007946 */ /* 0x000fea0003800000 */
[----:B------:R-:W-:Y:S01]  /*d860*/  ULDC.64 UR4, c[0x0][0xa28] ;  /* 0x00028a0000047ab9 */ /* 0x000fe20000000a00 */
[----:B------:R-:W-:Y:S01]  /*d870*/  IMAD.MOV.U32 R0, RZ, RZ, RZ ;  /* 0x000000ffff007224 */ /* 0x000fe200078e00ff */
[----:B------:R-:W-:Y:S01]  /*d880*/  ISETP.NE.U32.AND P0, PT, RZ, UR4, PT ;  /* 0x00000004ff007c0c */ /* 0x000fe2000bf05070 */
[----:B------:R-:W-:Y:S01]  /*d890*/  ULDC.64 UR6, c[0x0][0xa18] ;  /* 0x0002860000067ab9 */ /* 0x000fe20000000a00 */
[----:B------:R-:W-:Y:S01]  /*d8a0*/  MOV R6, RZ ;  /* 0x000000ff00067202 */ /* 0x000fe20000000f00 */
[----:B------:R-:W-:Y:S01]  /*d8b0*/  ULDC.64 UR8, c[0x0][0xa08] ;  /* 0x0002820000087ab9 */ /* 0x000fe20000000a00 */
[----:B------:R-:W-:-:S02]  /*d8c0*/  ISETP.NE.AND.EX P0, PT, RZ, UR5, PT, P0 ;  /* 0x00000005ff007c0c */ /* 0x000fc4000bf05300 */
[----:B--2---:R-:W-:Y:S01]  /*d8d0*/  SHF.R.S32.HI R4, RZ, 0x1f, R11 ;  /* 0x0000001fff047819 */ /* 0x004fe2000001140b */
[----:B------:R-:W-:-:S10]  /*d8e0*/  IMAD.SHL.U32 R10, R11, 0x4, RZ ;  /* 0x000000040b0a7824 */ /* 0x000fd400078e00ff */
[C---:B------:R-:W-:Y:S01]  /*d8f0*/  @P0 LEA R2, P1, R11.reuse, UR4, 0x2 ;  /* 0x000000040b020c11 */ /* 0x040fe2000f8210ff */
[----:B------:R-:W-:Y:S03]  /*d900*/  STL [R1+0x28], R11 ;  /* 0x0000280b01007387 */ /* 0x000fe60000100800 */
[C-C-:B------:R-:W-:Y:S01]  /*d910*/  @P0 LEA.HI.X R3, R11.reuse, UR5, R4.reuse, 0x2, P1 ;  /* 0x000000050b030c11 */ /* 0x140fe200088f1404 */
[----:B------:R-:W-:Y:S01]  /*d920*/  ULDC.64 UR4, c[0x0][0xa00] ;  /* 0x0002800000047ab9 */ /* 0x000fe20000000a00 */
[----:B------:R-:W-:Y:S01]  /*d930*/  SHF.L.U64.HI R9, R11, 0x2, R4 ;  /* 0x000000020b097819 */ /* 0x000fe20000010204 */
[----:B------:R0:W-:Y:S01]  /*d940*/  STL [R1+0x38], R4 ;  /* 0x0000380401007387 */ /* 0x0001e20000100800 */
[----:B------:R-:W-:-:S03]  /*d950*/  ISETP.NE.U32.AND P1, PT, RZ, UR4, PT ;  /* 0x00000004ff007c0c */ /* 0x000fc6000bf25070 */
[----:B-1---5:R1:W5:Y:S01]  /*d960*/  @P0 LDG.E R0, desc[UR60][R2.64] ;  /* 0x0000003c02000981 */ /* 0x022362000c1e1900 */
[----:B------:R-:W-:Y:S01]  /*d970*/  ISETP.NE.AND.EX P1, PT, RZ, UR5, PT, P1 ;  /* 0x00000005ff007c0c */ /* 0x000fe2000bf25310 */
[----:B----4-:R-:W-:Y:S01]  /*d980*/  IMAD.MOV.U32 R8, RZ, RZ, RZ ;  /* 0x000000ffff087224 */ /* 0x010fe200078e00ff */
[----:B------:R-:W-:Y:S01]  /*d990*/  ISETP.NE.U32.AND P2, PT, RZ, UR6, PT ;  /* 0x00000006ff007c0c */ /* 0x000fe2000bf45070 */
[----:B------:R-:W-:Y:S01]  /*d9a0*/  STL [R1], R10 ;  /* 0x0000000a01007387 */ /* 0x000fe20000100800 */
[----:B------:R-:W-:Y:S02]  /*d9b0*/  ISETP.NE.U32.AND P0, PT, RZ, UR8, PT ;  /* 0x00000008ff007c0c */ /* 0x000fe4000bf05070 */
[----:B------:R-:W-:Y:S01]  /*d9c0*/  ISETP.NE.AND.EX P2, PT, RZ, UR7, PT, P2 ;  /* 0x00000007ff007c0c */ /* 0x000fe2000bf45320 */
[----:B------:R-:W-:Y:S01]  /*d9d0*/  STL [R1+0x20], R9 ;  /* 0x0000200901007387 */ /* 0x000fe20000100800 */
[----:B------:R-:W-:Y:S02]  /*d9e0*/  ISETP.NE.AND.EX P0, PT, RZ, UR9, PT, P0 ;  /* 0x00000009ff007c0c */ /* 0x000fe4000bf05300 */
[----:B-1----:R-:W-:-:S02]  /*d9f0*/  IADD3 R2, P3, R10, UR4, RZ ;  /* 0x000000040a027c10 */ /* 0x002fc4000ff7e0ff */
[----:B0-----:R-:W-:Y:S02]  /*da00*/  IADD3 R4, P4, R10, UR8, RZ ;  /* 0x000000080a047c10 */ /* 0x001fe4000ff9e0ff */
[C---:B------:R-:W-:Y:S01]  /*da10*/  IADD3.X R3, R9.reuse, UR5, RZ, P3, !PT ;  /* 0x0000000509037c10 */ /* 0x040fe20009ffe4ff */
[----:B------:R-:W-:Y:S01]  /*da20*/  ULDC UR4, c[0x0][0x288] ;  /* 0x0000a20000047ab9 */ /* 0x000fe20000000800 */
[----:B------:R-:W-:-:S03]  /*da30*/  IADD3.X R5, R9, UR9, RZ, P4, !PT ;  /* 0x0000000909057c10 */ /* 0x000fc6000a7fe4ff */
[----:B------:R-:W2:Y:S01]  /*da40*/  @P1 LDG.E R6, desc[UR60][R2.64] ;  /* 0x0000003c02061981 */ /* 0x000ea2000c1e1900 */
[----:B------:R-:W-:Y:S01]  /*da50*/  IMAD.U32 R12, RZ, RZ, UR4 ;  /* 0x00000004ff0c7e24 */ /* 0x000fe2000f8e00ff */
[----:B------:R-:W-:Y:S02]  /*da60*/  ULDC.64 UR4, c[0x0][0x418] ;  /* 0x0001060000047ab9 */ /* 0x000fe40000000a00 */
[----:B------:R-:W5:Y:S04]  /*da70*/  @P0 LDG.E R8, desc[UR60][R4.64] ;  /* 0x0000003c04080981 */ /* 0x000f68000c1e1900 */
[----:B--2---:R0:W-:Y:S02]  /*da80*/  STL [R1+0x34], R6 ;  /* 0x0000340601007387 */ /* 0x0041e40000100800 */
[----:B0-----:R-:W-:-:S04]  /*da90*/  @P2 IADD3 R6, P3, R10, UR6, RZ ;  /* 0x000000060a062c10 */ /* 0x001fc8000ff7e0ff */
[----:B------:R-:W-:-:S05]  /*daa0*/  @P2 IADD3.X R7, R9, UR7, RZ, P3, !PT ;  /* 0x0000000709072c10 */ /* 0x000fca0009ffe4ff */
[----:B------:R0:W2:Y:S01]  /*dab0*/  @P2 LDG.E R12, desc[UR60][R6.64] ;  /* 0x0000003c060c2981 */ /* 0x0000a2000c1e1900 */
[----:B------:R-:W-:-:S03]  /*dac0*/  UISETP.NE.U32.AND UP0, UPT, UR4, URZ, UPT ;  /* 0x0000003f0400728c */ /* 0x000fc6000bf05070 */
[----:B------:R-:W-:Y:S01]  /*dad0*/  ULDC UR4, c[0x0][0x424] ;  /* 0x0001090000047ab9 */ /* 0x000fe20000000800 */
[----:B------:R-:W-:-:S03]  /*dae0*/  UISETP.NE.AND.EX UP0, UPT, UR5, URZ, UPT, UP0 ;  /* 0x0000003f0500728c */ /* 0x000fc6000bf05300 */
[----:B------:R-:W-:Y:S01]  /*daf0*/  ULDC UR5, c[0x0][0x2f0] ;  /* 0x0000bc0000057ab9 */ /* 0x000fe20000000800 */
[----:B------:R-:W-:-:S04]  /*db00*/  USEL UR4, UR4, 0x1, UP0 ;  /* 0x0000000104047887 */ /* 0x000fc80008000000 */
[----:B------:R-:W-:-:S06]  /*db10*/  UIMAD UR4, UR4, UR5, URZ ;  /* 0x00000005040472a4 */ /* 0x000fcc000f8e023f */
[----:B0-----:R-:W-:Y:S01]  /*db20*/  IMAD.U32 R6, RZ, RZ, UR4 ;  /* 0x00000004ff067e24 */ /* 0x001fe2000f8e00ff */
[----:B--2---:R0:W-:Y:S01]  /*db30*/  STL [R1+0x3c], R12 ;  /* 0x00003c0c01007387 */ /* 0x0041e20000100800 */
[----:B------:R-:W-:Y:S05]  /*db40*/  @P2 BRA `(.L_x_428) ;  /* 0x0000000000142947 */ /* 0x000fea0003800000 */
[----:B------:R-:W-:Y:S05]  /*db50*/  @!P1 BRA `(.L_x_428) ;  /* 0x0000000000109947 */ /* 0x000fea0003800000 */
[----:B------:R-:W2:Y:S04]  /*db60*/  LDG.E R7, desc[UR60][R2.64] ;  /* 0x0000003c02077981 */ /* 0x000ea8000c1e1900 */
[----:B------:R-:W2:Y:S02]  /*db70*/  LDG.E R2, desc[UR60][R2.64+0x4] ;  /* 0x0000043c02027981 */ /* 0x000ea4000c1e1900 */
[----:B--2---:R-:W-:-:S05]  /*db80*/  IMAD.IADD R2, R2, 0x1, -R7 ;  /* 0x0000000102027824 */ /* 0x004fca00078e0a07 */
[----:B------:R1:W-:Y:S02]  /*db90*/  STL [R1+0x3c], R2 ;  /* 0x00003c0201007387 */ /* 0x0003e40000100800 */
.L_x_428:
[----:B-1----:R-:W-:Y:S01]  /*dba0*/  IMAD.MOV.U32 R2, RZ, RZ, R11 ;  /* 0x000000ffff027224 */ /* 0x002fe200078e000b */
[----:B------:R-:W-:Y:S01]  /*dbb0*/  ULDC.64 UR4, c[0x0][0xa20] ;  /* 0x0002880000047ab9 */ /* 0x000fe20000000a00 */
[----:B-----5:R-:W-:Y:S01]  /*dbc0*/  IMAD.IADD R3, R8, 0x1, R0 ;  /* 0x0000000108037824 */ /* 0x020fe200078e0200 */
[----:B------:R-:W-:Y:S02]  /*dbd0*/  ISETP.NE.U32.AND P1, PT, RZ, UR4, PT ;  /* 0x00000004ff007c0c */ /* 0x000fe4000bf25070 */
[----:B------:R1:W-:Y:S02]  /*dbe0*/  STL [R1+0xc], R2 ;  /* 0x00000c0201007387 */ /* 0x0003e40000100800 */
[----:B------:R-:W-:Y:S02]  /*dbf0*/  ISETP.NE.AND.EX P1, PT, RZ, UR5, PT, P1 ;  /* 0x00000005ff007c0c */ /* 0x000fe4000bf25310 */
[----:B------:R1:W-:Y:S11]  /*dc00*/  STL [R1+0x18], R3 ;  /* 0x0000180301007387 */ /* 0x0003f60000100800 */
[----:B-1----:R-:W-:Y:S05]  /*dc10*/  @!P1 BRA `(.L_x_429) ;  /* 0x0000000000109947 */ /* 0x002fea0003800000 */
[----:B------:R-:W-:-:S04]  /*dc20*/  IADD3 R6, P0, R10, UR4, RZ ;  /* 0x000000040a067c10 */ /* 0x000fc8000ff1e0ff */
[----:B------:R-:W-:-:S05]  /*dc30*/  IADD3.X R7, R9, UR5, RZ, P0, !PT ;  /* 0x0000000509077c10 */ /* 0x000fca00087fe4ff */
[----:B------:R1:W5:Y:S01]  /*dc40*/  LDG.E R6, desc[UR60][R6.64] ;  /* 0x0000003c06067981 */ /* 0x000362000c1e1900 */
[----:B------:R-:W-:Y:S05]  /*dc50*/  BRA `(.L_x_430) ;  /* 0x0000000000107947 */ /* 0x000fea0003800000 */
.L_x_429:
[----:B------:R-:W-:Y:S05]  /*dc60*/  @!P0 BRA `(.L_x_430) ;  /* 0x00000000000c8947 */ /* 0x000fea0003800000 */
[----:B------:R-:W2:Y:S04]  /*dc70*/  LDG.E R6, desc[UR60][R4.64] ;  /* 0x0000003c04067981 */ /* 0x000ea8000c1e1900 */
[----:B------:R-:W2:Y:S02]  /*dc80*/  LDG.E R4, desc[UR60][R4.64+0x4] ;  /* 0x0000043c04047981 */ /* 0x000ea4000c1e1900 */
[----:B--2---:R-:W-:-:S07]  /*dc90*/  IMAD.IADD R6, R4, 0x1, -R6 ;  /* 0x0000000104067824 */ /* 0x004fce00078e0a06 */
.L_x_430:
[----:B-----5:R-:W-:Y:S01]  /*dca0*/  IMAD.IADD R0, R6, 0x1, -R0 ;  /* 0x0000000106007824 */ /* 0x020fe200078e0a00 */
[----:B------:R-:W-:Y:S01]  /*dcb0*/  BSSY B7, `(.L_x_431) ;  /* 0x000047a000077945 */ /* 0x000fe20003800000 */
[----:B------:R-:W-:Y:S02]  /*dcc0*/  IMAD.MOV.U32 R2, RZ, RZ, RZ ;  /* 0x000000ffff027224 */ /* 0x000fe400078e00ff */
[C---:B------:R-:W-:Y:S01]  /*dcd0*/  VIADD R3, R0.reuse, 0x6f ;  /* 0x0000006f00037836 */ /* 0x040fe20000000000 */
[----:B------:R2:W-:Y:S01]  /*dce0*/  STL [R1+0x40], R0 ;  /* 0x0000400001007387 */ /* 0x0005e20000100800 */
[----:B------:R-:W-:Y:S02]  /*dcf0*/  ISETP.GT.AND P0, PT, R0, RZ, PT ;  /* 0x000000ff0000720c */ /* 0x000fe40003f04270 */
[----:B------:R-:W-:-:S05]  /*dd00*/  IMAD.HI R2, R3, -0x6db6db6d, R2 ;  /* 0x9249249303027827 */ /* 0x000fca00078e0202 */
[----:B--2---:R-:W-:-:S04]  /*dd10*/  SHF.R.U32.HI R0, RZ, 0x1f, R2 ;  /* 0x0000001fff007819 */ /* 0x004fc80000011602 */
[----:B------:R-:W-:-:S05]  /*dd20*/  LEA.HI.SX32 R0, R2, R0, 0x1a ;  /* 0x0000000002007211 */ /* 0x000fca00078fd2ff */
[----:B------:R2:W-:Y:S01]  /*dd30*/  STL [R1+0x30], R0 ;  /* 0x0000300001007387 */ /* 0x0005e20000100800 */
[----:B------:R-:W-:Y:S05]  /*dd40*/  @P0 BRA `(.L_x_432) ;  /* 0x0000000000440947 */ /* 0x000fea0003800000 */
[----:B------:R-:W3:Y:S02]  /*dd50*/  S2R R4, SR_TID.X ;  /* 0x0000000000047919 */ /* 0x000ee40000002100 */
[----:B---3--:R-:W-:-:S04]  /*dd60*/  LOP3.LUT R4, R4, 0x7f, RZ, 0xc0, !PT ;  /* 0x0000007f04047812 */ /* 0x008fc800078ec0ff */
[----:B------:R-:W-:-:S13]  /*dd70*/  ISETP.NE.AND P0, PT, R4, RZ, PT ;  /* 0x000000ff0400720c */ /* 0x000fda0003f05270 */
[----:B------:R-:W-:Y:S05]  /*dd80*/  @P0 BRA `(.L_x_433) ;  /* 0x0000004400b00947 */ /* 0x000fea0003800000 */
[----:B------:R-:W3:Y:S01]  /*dd90*/  S2R R3, SR_LANEID ;  /* 0x0000000000037919 */ /* 0x000ee20000000000 */
[----:B------:R-:W-:Y:S02]  /*dda0*/  VOTEU.ANY UR4, UPT, PT ;  /* 0x0000000000047886 */ /* 0x000fe400038e0100 */
[----:B--2---:R-:W3:Y:S08]  /*ddb0*/  FLO.U32 R0, UR4 ;  /* 0x0000000400007d00 */ /* 0x004ef000080e0000 */
[----:B------:R-:W2:Y:S01]  /*ddc0*/  POPC R5, UR4 ;  /* 0x0000000400057d09 */ /* 0x000ea20008000000 */
[----:B---3--:R-:W-:-:S02]  /*ddd0*/  ISETP.EQ.U32.AND P0, PT, R0, R3, PT ;  /* 0x000000030000720c */ /* 0x008fc40003f02070 */
[----:B------:R-:W2:Y:S11]  /*dde0*/  LDC.64 R2, c[0x0][0xc60] ;  /* 0x00031800ff027b82 */ /* 0x000eb60000000a00 */
[----:B--2---:R-:W2:Y:S01]  /*ddf0*/  @P0 ATOMG.E.ADD.STRONG.GPU PT, R3, desc[UR60][R2.64], R5 ;  /* 0x00000005020309a8 */ /* 0x004ea200081ee1fc */
[----:B------:R-:W3:Y:S02]  /*de00*/  S2R R4, SR_LTMASK ;  /* 0x0000000000047919 */ /* 0x000ee40000003900 */
[----:B---3--:R-:W-:-:S04]  /*de10*/  LOP3.LUT R4, R4, UR4, RZ, 0xc0, !PT ;  /* 0x0000000404047c12 */ /* 0x008fc8000f8ec0ff */
[----:B-1----:R-:W1:Y:S01]  /*de20*/  POPC R7, R4 ;  /* 0x0000000400077309 */ /* 0x002e620000000000 */
[----:B--2---:R-:W1:Y:S02]  /*de30*/  SHFL.IDX PT, R0, R3, R0, 0x1f ;  /* 0x00001f0003007589 */ /* 0x004e6400000e0000 */
[----:B-1----:R-:W-:Y:S01]  /*de40*/  IADD3 R16, R0, UR36, R7 ;  /* 0x0000002400107c10 */ /* 0x002fe2000fffe007 */
[----:B------:R-:W-:Y:S06]  /*de50*/  BRA `(.L_x_433) ;  /* 0x00000044007c7947 */ /* 0x000fec0003800000 */
.L_x_432:
[----:B--2---:R-:W2:Y:S01]  /*de60*/  LDL R0, [R1+0x4] ;  /* 0x0000040001007983 */ /* 0x004ea20000100800 */
[----:B------:R-:W-:Y:S01]  /*de70*/  BSSY B6, `(.L_x_434) ;  /* 0x0000014000067945 */ /* 0x000fe20003800000 */
[----:B--2---:R-:W-:-:S05]  /*de80*/  VIADD R0, R0, 0x21400 ;  /* 0x0002140000007836 */ /* 0x004fca0000000000 */
[----:B------:R-:W-:-:S13]  /*de90*/  LOP3.LUT P0, RZ, R0, 0x3ff, RZ, 0xc0, !PT ;  /* 0x000003ff00ff7812 */ /* 0x000fda000780c0ff */
[----:B------:R-:W-:Y:S05]  /*dea0*/  @!P0 BRA `(.L_x_435) ;  /* 0x0000000000408947 */ /* 0x000fea0003800000 */
[----:B------:R-:W-:Y:S01]  /*deb0*/  MOV R2, 0x0 ;  /* 0x0000000000027802 */ /* 0x000fe20000000f00 */
[----:B------:R-:W-:Y:S01]  /*dec0*/  ULDC.64 UR6, c[0x4][0xa8] ;  /* 0x01002a0000067ab9 */ /* 0x000fe20000000a00 */
[----:B------:R-:W-:Y:S01]  /*ded0*/  ULDC.64 UR8, c[0x4][0xb0] ;  /* 0x01002c0000087ab9 */ /* 0x000fe20000000a00 */
[----:B------:R-:W-:Y:S01]  /*dee0*/  ULDC.64 UR4, c[0x4][0x8] ;  /* 0x0100020000047ab9 */ /* 0x000fe20000000a00 */
[----:B------:R-:W-:Y:S02]  /*def0*/  IMAD.U32 R4, RZ, RZ, UR6 ;  /* 0x00000006ff047e24 */ /* 0x000fe4000f8e00ff */
[----:B------:R-:W2:Y:S01]  /*df00*/  LDC.64 R2, c[0x4][R2] ;  /* 0x0100000002027b82 */ /* 0x000ea20000000a00 */
[----:B------:R-:W-:Y:S02]  /*df10*/  IMAD.U32 R5, RZ, RZ, UR7 ;  /* 0x00000007ff057e24 */ /* 0x000fe4000f8e00ff */
[----:B------:R-:W-:Y:S02]  /*df20*/  IMAD.U32 R6, RZ, RZ, UR8 ;  /* 0x00000008ff067e24 */ /* 0x000fe4000f8e00ff */
[----:B-1----:R-:W-:-:S02]  /*df30*/  IMAD.U32 R7, RZ, RZ, UR9 ;  /* 0x00000009ff077e24 */ /* 0x002fc4000f8e00ff */
[----:B------:R-:W-:Y:S02]  /*df40*/  IMAD.U32 R10, RZ, RZ, UR4 ;  /* 0x00000004ff0a7e24 */ /* 0x000fe4000f8e00ff */
[----:B------:R-:W-:Y:S02]  /*df50*/  IMAD.U32 R11, RZ, RZ, UR5 ;  /* 0x00000005ff0b7e24 */ /* 0x000fe4000f8e00ff */
[----:B------:R-:W-:Y:S02]  /*df60*/  IMAD.MOV.U32 R8, RZ, RZ, 0x70 ;  /* 0x00000070ff087424 */ /* 0x000fe400078e00ff */
[----:B0-----:R-:W-:Y:S02]  /*df70*/  IMAD.MOV.U32 R12, RZ, RZ, 0x1 ;  /* 0x00000001ff0c7424 */ /* 0x001fe400078e00ff */
[----:B------:R-:W-:-:S07]  /*df80*/  IMAD.MOV.U32 R13, RZ, RZ, RZ ;  /* 0x000000ffff0d7224 */ /* 0x000fce00078e00ff */
[----:B------:R-:W-:-:S07]  /*df90*/  LEPC R20, `(.L_x_435) ;  /* 0x000000001014794e */ /* 0x000fce0000000000 */
[----:B--2---:R-:W-:Y:S05]  /*dfa0*/  CALL.ABS.NOINC R2 ;  /* 0x0000000002007343 */ /* 0x004fea0003c00000 */
.L_x_435:
[----:B------:R-:W-:Y:S05]  /*dfb0*/  BSYNC B6 ;  /* 0x0000000000067941 */ /* 0x000fea0003800000 */
.L_x_434:
[----:B------:R-:W2:Y:S01]  /*dfc0*/  LDL R2, [R1+0x4] ;  /* 0x0000040001027983 */ /* 0x000ea20000100800 */
        /* <DEDUP_REMOVED lines=8> */
[----:B------:R2:W3:Y:S01]  /*e050*/  LDC.64 R2, c[0x4][R0] ;  /* 0x0100000000027b82 */ /* 0x0004e20000000a00 */
[----:B------:R-:W-:Y:S02]  /*e060*/  IMAD.U32 R4, RZ, RZ, UR6 ;  /* 0x00000006ff047e24 */ /* 0x000fe4000f8e00ff */
[----:B------:R-:W-:Y:S02]  /*e070*/  IMAD.U32 R5, RZ, RZ, UR7 ;  /* 0x00000007ff057e24 */ /* 0x000fe4000f8e00ff */
[----:B------:R-:W-:Y:S02]  /*e080*/  IMAD.U32 R6, RZ, RZ, UR8 ;  /* 0x00000008ff067e24 */ /* 0x000fe4000f8e00ff */
[----:B-1----:R-:W-:-:S02]  /*e090*/  IMAD.U32 R7, RZ, RZ, UR9 ;  /* 0x00000009ff077e24 */ /* 0x002fc4000f8e00ff */
[----:B------:R-:W-:Y:S02]  /*e0a0*/  IMAD.U32 R10, RZ, RZ, UR4 ;  /* 0x00000004ff0a7e24 */ /* 0x000fe4000f8e00ff */
[----:B------:R-:W-:Y:S02]  /*e0b0*/  IMAD.U32 R11, RZ, RZ, UR5 ;  /* 0x00000005ff0b7e24 */ /* 0x000fe4000f8e00ff */
[----:B------:R-:W-:Y:S02]  /*e0c0*/  IMAD.MOV.U32 R8, RZ, RZ, 0x70 ;  /* 0x00000070ff087424 */ /* 0x000fe400078e00ff */
[----:B0-----:R-:W-:Y:S02]  /*e0d0*/  IMAD.MOV.U32 R12, RZ, RZ, 0x1 ;  /* 0x00000001ff0c7424 */ /* 0x001fe400078e00ff */
[----:B--2---:R-:W-:-:S07]  /*e0e0*/  IMAD.MOV.U32 R13, RZ, RZ, RZ ;  /* 0x000000ffff0d7224 */ /* 0x004fce00078e00ff */
[----:B------:R-:W-:-:S07]  /*e0f0*/  LEPC R20, `(.L_x_438) ;  /* 0x000000001014794e */ /* 0x000fce0000000000 */
[----:B---3--:R-:W-:Y:S05]  /*e100*/  CALL.ABS.NOINC R2 ;  /* 0x0000000002007343 */ /* 0x008fea0003c00000 */
.L_x_438:
[----:B------:R-:W-:Y:S01]  /*e110*/  MOV R2, 0x0 ;  /* 0x0000000000027802 */ /* 0x000fe20000000f00 */
[----:B------:R-:W-:Y:S01]  /*e120*/  ULDC.64 UR6, c[0x4][0xa8] ;  /* 0x01002a0000067ab9 */ /* 0x000fe20000000a00 */
[----:B------:R-:W-:Y:S01]  /*e130*/  ULDC.64 UR8, c[0x4][0xb0] ;  /* 0x01002c0000087ab9 */ /* 0x000fe20000000a00 */
[----:B------:R-:W-:Y:S01]  /*e140*/  ULDC.64 UR4, c[0x4][0x18] ;  /* 0x0100060000047ab9 */ /* 0x000fe20000000a00 */
[----:B------:R-:W-:Y:S02]  /*e150*/  IMAD.U32 R4, RZ, RZ, UR6 ;  /* 0x00000006ff047e24 */ /* 0x000fe4000f8e00ff */
        /* <DEDUP_REMOVED lines=11> */
.L_x_437:
[----:B------:R-:W-:Y:S05]  /*e210*/  BSYNC B6 ;  /* 0x0000000000067941 */ /* 0x000fea0003800000 */
.L_x_436:
[----:B------:R-:W2:Y:S01]  /*e220*/  LDL.LU R2, [R1] ;  /* 0x0000000001027983 */ /* 0x000ea20000300800 */
[----:B------:R-:W-:-:S03]  /*e230*/  ULDC.64 UR4, c[0x0][0x9f8] ;  /* 0x00027e0000047ab9 */ /* 0x000fc60000000a00 */
[----:B------:R-:W3:Y:S04]  /*e240*/  LDL.LU R4, [R1+0x20] ;  /* 0x0000200001047983 */ /* 0x000ee80000300800 */
[----:B-1----:R-:W4:Y:S01]  /*e250*/  LDL R7, [R1+0xc] ;  /* 0x00000c0001077983 */ /* 0x002f220000100800 */
[----:B------:R-:W-:-:S03]  /*e260*/  ISETP.NE.U32.AND P0, PT, RZ, UR4, PT ;  /* 0x00000004ff007c0c */ /* 0x000fc6000bf05070 */
[----:B------:R-:W5:Y:S01]  /*e270*/  LDL R0, [R1+0x30] ;  /* 0x0000300001007983 */ /* 0x000f620000100800 */
[----:B------:R-:W-:-:S13]  /*e280*/  ISETP.NE.AND.EX P0, PT, RZ, UR5, PT, P0 ;  /* 0x00000005ff007c0c */ /* 0x000fda000bf05300 */
[----:B--2---:R-:W-:-:S04]  /*e290*/  @P0 IADD3 R2, P1, R2, UR4, RZ ;  /* 0x0000000402020c10 */ /* 0x004fc8000ff3e0ff */
[----:B---3--:R-:W-:Y:S01]  /*e2a0*/  @P0 IADD3.X R3, R4, UR5, RZ, P1, !PT ;  /* 0x0000000504030c10 */ /* 0x008fe20008ffe4ff */
[----:B------:R-:W-:-:S04]  /*e2b0*/  ULDC.64 UR4, c[0x0][0xa08] ;  /* 0x0002820000047ab9 */ /* 0x000fc80000000a00 */
[----:B----4-:R1:W2:Y:S01]  /*e2c0*/  @P0 LDG.E R7, desc[UR60][R2.64] ;  /* 0x0000003c02070981 */ /* 0x0102a2000c1e1900 */
[----:B-----5:R-:W-:Y:S01]  /*e2d0*/  VIADD R9, R0, 0xffffffff ;  /* 0xffffffff00097836 */ /* 0x020fe20000000000 */
[----:B-1----:R-:W1:Y:S01]  /*e2e0*/  LDC.64 R2, c[0x0][0x418] ;  /* 0x00010600ff027b82 */ /* 0x002e620000000a00 */
[----:B--2---:R-:W-:Y:S01]  /*e2f0*/  SHF.R.S32.HI R8, RZ, 0x1f, R7 ;  /* 0x0000001fff087819 */ /* 0x004fe20000011407 */
[----:B------:R2:W-:Y:S04]  /*e300*/  @P0 STL [R1+0xc], R7 ;  /* 0x00000c0701000387 */ /* 0x0005e80000100800 */
[----:B------:R2:W-:Y:S04]  /*e310*/  STL [R1+0x2c], R9 ;  /* 0x00002c0901007387 */ /* 0x0005e80000100800 */
[----:B------:R2:W-:Y:S01]  /*e320*/  STL [R1+0x20], R8 ;  /* 0x0000200801007387 */ /* 0x0005e20000100800 */
[----:B-1----:R-:W-:Y:S01]  /*e330*/  LOP3.LUT P0, RZ, R2, UR4, RZ, 0xfc, !PT ;  /* 0x0000000402ff7c12 */ /* 0x002fe2000f80fcff */
[----:B------:R-:W-:-:S03]  /*e340*/  UMOV UR4, 0xffffffff ;  /* 0xffffffff00047882 */ /* 0x000fc60000000000 */
[----:B------:R-:W-:-:S04]  /*e350*/  LOP3.LUT P0, RZ, R3, UR5, RZ, 0xfc, P0 ;  /* 0x0000000503ff7c12 */ /* 0x000fc8000800fcff */
[----:B------:R-:W-:Y:S01]  /*e360*/  SEL R0, R7, RZ, !P0 ;  /* 0x000000ff07007207 */ /* 0x000fe20004000000 */
[----:B--2---:R-:W-:Y:S08]  /*e370*/  BRA.DIV UR4, `(.L_x_439) ;  /* 0x00000052041c7947 */ /* 0x004ff0000b800000 */
[----:B------:R-:W1:Y:S02]  /*e380*/  S2R R4, SR_TID.X ;  /* 0x0000000000047919 */ /* 0x000e640000002100 */
[----:B-1----:R-:W-:-:S04]  /*e390*/  SHF.R.U32.HI R4, RZ, 0x5, R4 ;  /* 0x00000005ff047819 */ /* 0x002fc80000011604 */
[----:B------:R-:W-:-:S05]  /*e3a0*/  LOP3.LUT R4, R4, 0x3, RZ, 0xc0, !PT ;  /* 0x0000000304047812 */ /* 0x000fca00078ec0ff */
[----:B------:R1:W2:Y:S02]  /*e3b0*/  SHFL.IDX PT, R14, R4, RZ, 0x1f ;  /* 0x00001fff040e7589 */ /* 0x0002a400000e0000 */
.L_x_549:
[----:B-1----:R-:W3:Y:S01]  /*e3c0*/  LDL.LU R4, [R1+0x1c] ;  /* 0x00001c0001047983 */ /* 0x002ee20000300800 */
[----:B------:R-:W-:Y:S02]  /*e3d0*/  PLOP3.LUT P1, PT, PT, PT, PT, 0x8, 0x0 ;  /* 0x000000000000781c */ /* 0x000fe40003f2e170 */
[----:B--2---:R-:W-:Y:S01]  /*e3e0*/  ISETP.NE.AND P0, PT, R14, RZ, PT ;  /* 0x000000ff0e00720c */ /* 0x004fe20003f05270 */
[----:B------:R1:W-:Y:S01]  /*e3f0*/  STL [R1], R0 ;  /* 0x0000000001007387 */ /* 0x0003e20000100800 */
[----:B---3--:R-:W-:-:S09]  /*e400*/  LOP3.LUT R4, R4, 0xfffffffe, RZ, 0xc0, !PT ;  /* 0xfffffffe04047812 */ /* 0x008fd200078ec0ff */
[----:B------:R-:W-:-:S05]  /*e410*/  @P1 LOP3.LUT R4, R4, 0x1, RZ, 0xfc, !PT ;  /* 0x0000000104041812 */ /* 0x000fca00078efcff */
[----:B------:R1:W-:Y:S01]  /*e420*/  STL [R1+0x1c], R4 ;  /* 0x00001c0401007387 */ /* 0x0003e20000100800 */
[----:B------:R-:W-:Y:S05]  /*e430*/  @P0 BRA `(.L_x_440) ;  /* 0x0000000400500947 */ /* 0x000fea0003800000 */
[----:B------:R-:W-:-:S03]  /*e440*/  UMOV UR4, 0xffffffff ;  /* 0xffffffff00047882 */ /* 0x000fc60000000000 */
[----:B------:R-:W-:Y:S05]  /*e450*/  BRA.DIV UR4, `(.L_x_441) ;  /* 0x0000005204187947 */ /* 0x000fea000b800000 */
[----:B------:R-:W-:-:S13]  /*e460*/  ELECT P6, URZ, PT ;  /* 0x00000000003f782f */ /* 0x000fda00038c0000 */
.L_x_552:
[----:B------:R-:W-:Y:S05]  /*e470*/  @!P6 BRA `(.L_x_440) ;  /* 0x000000040040e947 */ /* 0x000fea0003800000 */
[----:B------:R2:W-:Y:S01]  /*e480*/  STL [R1+0x14], R9 ;  /* 0x0000140901007387 */ /* 0x0005e20000100800 */
[----:B------:R-:W-:-:S04]  /*e490*/  ISETP.NE.U32.AND P0, PT, R2, RZ, PT ;  /* 0x000000ff0200720c */ /* 0x000fc80003f05070 */
[----:B------:R-:W-:-:S13]  /*e4a0*/  ISETP.NE.AND.EX P0, PT, R3, RZ, PT, P0 ;  /* 0x000000ff0300720c */ /* 0x000fda0003f05300 */
[----:B--2---:R-:W-:Y:S05]  /*e4b0*/  @!P0 BRA `(.L_x_442) ;  /* 0x0000000000508947 */ /* 0x004fea0003800000 */
[----:B------:R-:W2:Y:S01]  /*e4c0*/  LDC R6, c[0x0][0x43c] ;  /* 0x00010f00ff067b82 */ /* 0x000ea20000000800 */
[----:B-1----:R-:W-:Y:S01]  /*e4d0*/  IMAD.MOV.U32 R0, RZ, RZ, R9 ;  /* 0x000000ffff007224 */ /* 0x002fe200078e0009 */
[----:B------:R-:W-:Y:S01]  /*e4e0*/  ULDC.64 UR4, c[0x0][0x428] ;  /* 0x00010a0000047ab9 */ /* 0x000fe20000000a00 */
[----:B--2---:R-:W-:-:S13]  /*e4f0*/  ISETP.NE.AND P0, PT, R6, 0x1, PT ;  /* 0x000000010600780c */ /* 0x004fda0003f05270 */
        /* <DEDUP_REMOVED lines=14> */
[----:B------:R-:W2:Y:S04]  /*e5e0*/  LDG.E R0, desc[UR60][R2.64] ;  /* 0x0000003c02007981 */ /* 0x000ea8000c1e1900 */
[----:B--2---:R2:W-:Y:S02]  /*e5f0*/  STL [R1], R0 ;  /* 0x0000000001007387 */ /* 0x0045e40000100800 */
.L_x_442:
[----:B------:R-:W3:Y:S04]  /*e600*/  LDL R7, [R1+0x4] ;  /* 0x0000040001077983 */ /* 0x000ee80000100800 */
[----:B-12---:R-:W3:Y:S04]  /*e610*/  LDL R0, [R1+0x8] ;  /* 0x0000080001007983 */ /* 0x006ee80000100800 */
[----:B------:R-:W2:Y:S01]  /*e620*/  LDL R2, [R1+0x10] ;  /* 0x0000100001027983 */ /* 0x000ea20000100800 */
[----:B---3--:R-:W-:Y:S01]  /*e630*/  IMAD R0, R0, 0x8, R7 ;  /* 0x0000000800007824 */ /* 0x008fe200078e0207 */
[----:B--2---:R-:W-:-:S04]  /*e640*/  SHF.L.U32 R2, R2, 0x1f, RZ ;  /* 0x0000001f02027819 */ /* 0x004fc800000006ff */
[----:B------:R-:W1:Y:S02]  /*e650*/  SYNCS.PHASECHK.TRANS64.TRYWAIT P0, [R0+URZ+0x36840], R2 ;  /* 0x03684002000075a7 */ /* 0x000e64000800017f */
[----:B-1----:R-:W-:Y:S05]  /*e660*/  @!P0 BRA `(.L_x_443) ;  /* 0x0000004c00b48947 */ /* 0x002fea0003800000 */
.L_x_553:
[----:B------:R-:W2:Y:S02]  /*e670*/  S2R R3, SR_TID.X ;  /* 0x0000000000037919 */ /* 0x000ea40000002100 */
        /* <DEDUP_REMOVED lines=10> */
.L_x_444:
[----:B------:R-:W2:Y:S04]  /*e720*/  LDL R7, [R1+0x4] ;  /* 0x0000040001077983 */ /* 0x000ea80000100800 */
[----:B------:R-:W2:Y:S04]  /*e730*/  LDL R6, [R1+0x8] ;  /* 0x0000080001067983 */ /* 0x000ea80000100800 */
[----:B------:R-:W3:Y:S04]  /*e740*/  LDL R5, [R1+0x14] ;  /* 0x0000140001057983 */ /* 0x000ee80000100800 */
[----:B------:R-:W4:Y:S04]  /*e750*/  LDL R4, [R1+0x18] ;  /* 0x0000180001047983 */ /* 0x000f280000100800 */
[----:B------:R-:W5:Y:S04]  /*e760*/  LDL R3, [R1] ;  /* 0x0000000001037983 */ /* 0x000f680000100800 */
[----:B-1----:R-:W5:Y:S01]  /*e770*/  LDL.LU R2, [R1+0x1c] ;  /* 0x00001c0001027983 */ /* 0x002f620000300800 */
[----:B------:R-:W-:Y:S01]  /*e780*/  R2UR UR9, R0 ;  /* 0x00000000000972ca */ /* 0x000fe200000e0000 */
[----:B------:R-:W-:Y:S01]  /*e790*/  UIADD3 UR4, UP0, UR38, 0x370, URZ ;  /* 0x0000037026047890 */ /* 0x000fe2000ff1e03f */
[----:B------:R-:W-:Y:S01]  /*e7a0*/  R2UR UR12, R18 ;  /* 0x00000000120c72ca */ /* 0x000fe200000e0000 */
[----:B------:R-:W-:Y:S01]  /*e7b0*/  UMOV UR10, URZ ;  /* 0x0000003f000a7c82 */ /* 0x000fe20008000000 */
[----:B------:R-:W-:Y:S01]  /*e7c0*/  PLOP3.LUT P0, PT, PT, PT, PT, 0x80, 0x0 ;  /* 0x000000000000781c */ /* 0x000fe20003f0f070 */
[----:B------:R-:W-:Y:S01]  /*e7d0*/  UMOV UR6, 0x0 ;  /* 0x0000000000067882 */ /* 0x000fe20000000000 */
[----:B------:R-:W-:Y:S01]  /*e7e0*/  UMOV UR7, 0x14f00000 ;  /* 0x14f0000000077882 */ /* 0x000fe20000000000 */
[----:B------:R-:W-:-:S06]  /*e7f0*/  UMOV UR16, 0x40 ;  /* 0x0000004000107882 */ /* 0x000fcc0000000000 */
[----:B------:R-:W-:Y:S01]  /*e800*/  UIADD3 UR9, UR9, 0x36830, URZ ;  /* 0x0003683009097890 */ /* 0x000fe2000fffe03f */
[----:B--2---:R-:W-:Y:S01]  /*e810*/  IMAD R0, R6, 0xa800, R7 ;  /* 0x0000a80006007824 */ /* 0x004fe200078e0207 */
[----:B---3--:R-:W-:-:S04]  /*e820*/  R2UR UR11, R5 ;  /* 0x00000000050b72ca */ /* 0x008fc800000e0000 */
[----:B------:R-:W-:Y:S02]  /*e830*/  R2UR UR8, R0 ;  /* 0x00000000000872ca */ /* 0x000fe400000e0000 */
[----:B----4-:R-:W-:Y:S02]  /*e840*/  R2UR UR5, R4 ;  /* 0x00000000040572ca */ /* 0x010fe400000e0000 */
[----:B-----5:R-:W-:Y:S02]  /*e850*/  R2UR UR13, R3 ;  /* 0x00000000030d72ca */ /* 0x020fe400000e0000 */
[----:B------:R-:W-:-:S07]  /*e860*/  LOP3.LUT R2, R2, 0xfffffffe, RZ, 0xc0, !PT ;  /* 0xfffffffe02027812 */ /* 0x000fce00078ec0ff */
[----:B------:R-:W-:Y:S01]  /*e870*/  UIADD3 UR14, UR8, 0x21400, URZ ;  /* 0x00021400080e7890 */ /* 0x000fe2000fffe03f */
[----:B------:R-:W-:Y:S01]  /*e880*/  @P0 LOP3.LUT R2, R2, 0x1, RZ, 0xfc, !PT ;  /* 0x0000000102020812 */ /* 0x000fe200078efcff */
[----:B------:R-:W-:Y:S02]  /*e890*/  UIMAD UR11, UR11, 0x70, UR5 ;  /* 0x000000700b0b78a4 */ /* 0x000fe4000f8e0205 */
[----:B------:R-:W-:Y:S02]  /*e8a0*/  UIADD3.X UR5, URZ, UR39, URZ, UP0, !UPT ;  /* 0x000000273f057290 */ /* 0x000fe400087fe43f */
[----:B------:R-:W-:Y:S01]  /*e8b0*/  UIADD3 UR15, UR8, 0x24c00, URZ ;  /* 0x00024c00080f7890 */ /* 0x000fe2000fffe03f */
[----:B------:R2:W-:Y:S01]  /*e8c0*/  STL [R1+0x1c], R2 ;  /* 0x00001c0201007387 */ /* 0x0005e20000100800 */
[----:B------:R-:W-:-:S03]  /*e8d0*/  UIADD3 UR17, UR8, 0x28400, URZ ;  /* 0x0002840008117890 */ /* 0x000fc6000fffe03f */
[----:B------:R-:W-:Y:S01]  /*e8e0*/  UMOV UR8, UR14 ;  /* 0x0000000e00087c82 */ /* 0x000fe20008000000 */
[----:B------:R-:W-:Y:S01]  /*e8f0*/  UMOV UR14, 0x80 ;  /* 0x00000080000e7882 */ /* 0x000fe20000000000 */
[----:B------:R1:W-:Y:S02]  /*e900*/  UTMALDG.4D [UR8], [UR4], desc[UR6] ;  /* 0x00000608040075b4 */ /* 0x0003e40008019000 */
[----:B-1----:R-:W-:Y:S01]  /*e910*/  UMOV UR8, UR15 ;  /* 0x0000000f00087c82 */ /* 0x002fe20008000000 */
[----:B------:R-:W-:Y:S02]  /*e920*/  UMOV UR10, UR16 ;  /* 0x00000010000a7c82 */ /* 0x000fe40008000000 */
[----:B------:R1:W-:Y:S02]  /*e930*/  UTMALDG.4D [UR8], [UR4], desc[UR6] ;  /* 0x00000608040075b4 */ /* 0x0003e40008019000 */
[----:B-1----:R-:W-:Y:S01]  /*e940*/  UMOV UR8, UR17 ;  /* 0x0000001100087c82 */ /* 0x002fe20008000000 */
[----:B------:R-:W-:-:S02]  /*e950*/  UMOV UR10, UR14 ;  /* 0x0000000e000a7c82 */ /* 0x000fc40008000000 */
[----:B------:R2:W-:Y:S02]  /*e960*/  UTMALDG.4D [UR8], [UR4], desc[UR6] ;  /* 0x00000608040075b4 */ /* 0x0005e40008019000 */
[----:B--2---:R-:W-:Y:S01]  /*e970*/  NOP ;  /* 0x0000000000007918 */ /* 0x004fe20000000000 */
.L_x_440:
[----:B------:R-:W2:Y:S04]  /*e980*/  LDL R2, [R1+0x4] ;  /* 0x0000040001027983 */ /* 0x000ea80000100800 */
[----:B------:R-:W3:Y:S04]  /*e990*/  LDL.LU R3, [R1+0x34] ;  /* 0x0000340001037983 */ /* 0x000ee80000300800 */
[----:B------:R-:W4:Y:S04]  /*e9a0*/  LDL.LU R5, [R1+0x28] ;  /* 0x0000280001057983 */ /* 0x000f280000300800 */
[----:B-1----:R-:W5:Y:S01]  /*e9b0*/  LDL.LU R4, [R1+0x38] ;  /* 0x0000380001047983 */ /* 0x002f620000300800 */
[----:B------:R-:W-:Y:S05]  /*e9c0*/  WARPSYNC.ALL ;  /* 0x0000000000007948 */ /* 0x000fea0003800000 */
[----:B------:R-:W-:Y:S01]  /*e9d0*/  ULDC.64 UR4, c[0x0][0x298] ;  /* 0x0000a60000047ab9 */ /* 0x000fe20000000a00 */
[----:B------:R-:W-:Y:S01]  /*e9e0*/  ULDC.64 UR6, c[0x0][0xa00] ;  /* 0x0002800000067ab9 */ /* 0x000fe20000000a00 */
[----:B------:R-:W-:Y:S01]  /*e9f0*/  BSSY B6, `(.L_x_445) ;  /* 0x0000024000067945 */ /* 0x000fe20003800000 */
[----:B------:R-:W-:Y:S01]  /*ea00*/  BAR.SYNC.DEFER_BLOCKING 0x8, 0x180 ;  /* 0x0206000000007b1d */ /* 0x000fe20000010000 */
[----:B------:R-:W-:-:S04]  /*ea10*/  ISETP.NE.U32.AND P0, PT, RZ, UR6, PT ;  /* 0x00000006ff007c0c */ /* 0x000fc8000bf05070 */
[----:B------:R-:W-:Y:S01]  /*ea20*/  ISETP.NE.AND.EX P0, PT, RZ, UR7, PT, P0 ;  /* 0x00000007ff007c0c */ /* 0x000fe2000bf05300 */
[----:B--2---:R-:W-:Y:S01]  /*ea30*/  VIADD R2, R2, 0x15400 ;  /* 0x0001540002027836 */ /* 0x004fe20000000000 */
[----:B---3--:R-:W-:-:S04]  /*ea40*/  SHF.R.S32.HI R0, RZ, 0x1f, R3 ;  /* 0x0000001fff007819 */ /* 0x008fc80000011403 */
[----:B------:R-:W-:Y:S02]  /*ea50*/  LOP3.LUT P1, RZ, R2, 0x3ff, RZ, 0xc0, !PT ;  /* 0x000003ff02ff7812 */ /* 0x000fe4000782c0ff */
[----:B----4-:R-:W-:Y:S01]  /*ea60*/  SEL R5, R5, RZ, !P0 ;  /* 0x000000ff05057207 */ /* 0x010fe20004000000 */
[----:B------:R-:W-:Y:S01]  /*ea70*/  IMAD R0, R0, UR4, RZ ;  /* 0x0000000400007c24 */ /* 0x000fe2000f8e02ff */
[----:B-----5:R-:W-:-:S03]  /*ea80*/  SEL R4, R4, RZ, !P0 ;  /* 0x000000ff04047207 */ /* 0x020fc60004000000 */
[C---:B------:R-:W-:Y:S02]  /*ea90*/  IMAD R0, R3.reuse, UR5, R0 ;  /* 0x0000000503007c24 */ /* 0x040fe4000f8e0200 */
[----:B------:R-:W-:-:S05]  /*eaa0*/  IMAD.WIDE.U32 R2, R3, UR4, RZ ;  /* 0x0000000403027c25 */ /* 0x000fca000f8e00ff */
[----:B------:R1:W-:Y:S04]  /*eab0*/  STL.64 [R1+0x48], R2 ;  /* 0x0000480201007387 */ /* 0x0003e80000100a00 */
[----:B------:R2:W-:Y:S04]  /*eac0*/  STL [R1+0x28], R5 ;  /* 0x0000280501007387 */ /* 0x0005e80000100800 */
[----:B------:R2:W-:Y:S01]  /*ead0*/  STL [R1+0x54], R4 ;  /* 0x0000540401007387 */ /* 0x0005e20000100800 */
[----:B-1----:R-:W-:Y:S01]  /*eae0*/  IMAD.IADD R2, R3, 0x1, R0 ;  /* 0x0000000103027824 */ /* 0x002fe200078e0200 */
[----:B------:R-:W-:-:S05]  /*eaf0*/  SHF.R.S32.HI R0, RZ, 0x1f, R18 ;  /* 0x0000001fff007819 */ /* 0x000fca0000011412 */
[----:B------:R2:W-:Y:S04]  /*eb00*/  STL [R1+0x38], R0 ;  /* 0x0000380001007387 */ /* 0x0005e80000100800 */
[----:B------:R2:W-:Y:S01]  /*eb10*/  STL [R1+0x34], R2 ;  /* 0x0000340201007387 */ /* 0x0005e20000100800 */
[----:B------:R-:W-:Y:S05]  /*eb20*/  @!P1 BRA `(.L_x_446) ;  /* 0x0000000000409947 */ /* 0x000fea0003800000 */
[----:B--2---:R-:W-:Y:S01]  /*eb30*/  MOV R2, 0x0 ;  /* 0x0000000000027802 */ /* 0x004fe20000000f00 */
[----:B------:R-:W-:Y:S01]  /*eb40*/  ULDC.64 UR6, c[0x4][0xa8] ;  /* 0x01002a0000067ab9 */ /* 0x000fe20000000a00 */
[----:B------:R-:W-:Y:S01]  /*eb50*/  ULDC.64 UR8, c[0x4][0xb0] ;  /* 0x01002c0000087ab9 */ /* 0x000fe20000000a00 */
[----:B------:R-:W-:Y:S01]  /*eb60*/  ULDC.64 UR4, c[0x4][0x20] ;  /* 0x0100080000047ab9 */ /* 0x000fe20000000a00 */
[----:B------:R-:W-:Y:S02]  /*eb70*/  IMAD.U32 R4, RZ, RZ, UR6 ;  /* 0x00000006ff047e24 */ /* 0x000fe4000f8e00ff */
[----:B------:R-:W1:Y:S01]  /*eb80*/  LDC.64 R2, c[0x4][R2] ;  /* 0x0100000002027b82 */ /* 0x000e620000000a00 */
[----:B------:R-:W-:Y:S02]  /*eb90*/  IMAD.U32 R5, RZ, RZ, UR7 ;  /* 0x00000007ff057e24 */ /* 0x000fe4000f8e00ff */
[----:B------:R-:W-:Y:S02]  /*eba0*/  IMAD.U32 R6, RZ, RZ, UR8 ;  /* 0x00000008ff067e24 */ /* 0x000fe4000f8e00ff */
[----:B------:R-:W-:-:S02]  /*ebb0*/  IMAD.U32 R7, RZ, RZ, UR9 ;  /* 0x00000009ff077e24 */ /* 0x000fc4000f8e00ff */
[----:B------:R-:W-:Y:S02]  /*ebc0*/  IMAD.U32 R10, RZ, RZ, UR4 ;  /* 0x00000004ff0a7e24 */ /* 0x000fe4000f8e00ff */
[----:B------:R-:W-:Y:S02]  /*ebd0*/  IMAD.U32 R11, RZ, RZ, UR5 ;  /* 0x00000005ff0b7e24 */ /* 0x000fe4000f8e00ff */
[----:B------:R-:W-:Y:S02]  /*ebe0*/  IMAD.MOV.U32 R8, RZ, RZ, 0x70 ;  /* 0x00000070ff087424 */ /* 0x000fe400078e00ff */
[----:B0-----:R-:W-:Y:S02]  /*ebf0*/  IMAD.MOV.U32 R12, RZ, RZ, 0x1 ;  /* 0x00000001ff0c7424 */ /* 0x001fe400078e00ff */
[----:B------:R-:W-:-:S07]  /*ec00*/  IMAD.MOV.U32 R13, RZ, RZ, RZ ;  /* 0x000000ffff0d7224 */ /* 0x000fce00078e00ff */
[----:B------:R-:W-:-:S07]  /*ec10*/  LEPC R20, `(.L_x_446) ;  /* 0x000000001014794e */ /* 0x000fce0000000000 */
[----:B-1----:R-:W-:Y:S05]  /*ec20*/  CALL.ABS.NOINC R2 ;  /* 0x0000000002007343 */ /* 0x002fea0003c00000 */
.L_x_446:
[----:B------:R-:W-:Y:S05]  /*ec30*/  BSYNC B6 ;  /* 0x0000000000067941 */ /* 0x000fea0003800000 */
.L_x_445:
[----:B--2---:R-:W2:Y:S01]  /*ec40*/  LDL.LU R4, [R1+0x34] ;  /* 0x0000340001047983 */ /* 0x004ea20000300800 */
[----:B------:R-:W1:Y:S01]  /*ec50*/  LDC R7, c[0x0][0x448] ;  /* 0x00011200ff077b82 */ /* 0x000e620000000800 */
[----:B------:R-:W-:Y:S01]  /*ec60*/  ULDC.64 UR4, c[0x0][0x2d8] ;  /* 0x0000b60000047ab9 */ /* 0x000fe20000000a00 */
[----:B------:R-:W-:Y:S01]  /*ec70*/  IMAD.SHL.U32 R17, R17, 0x80, RZ ;  /* 0x0000008011117824 */ /* 0x000fe200078e00ff */
[----:B------:R-:W2:Y:S01]  /*ec80*/  LDL.LU.64 R2, [R1+0x48] ;  /* 0x0000480001027983 */ /* 0x000ea20000300a00 */
[----:B------:R-:W-:-:S03]  /*ec90*/  ULDC.64 UR6, c[0x0][0x280] ;  /* 0x0000a00000067ab9 */ /* 0x000fc60000000a00 */
[----:B------:R-:W3:Y:S04]  /*eca0*/  LDL.LU R0, [R1+0x38] ;  /* 0x0000380001007983 */ /* 0x000ee80000300800 */
[----:B------:R-:W4:Y:S04]  /*ecb0*/  LDL.LU R6, [R1+0x54] ;  /* 0x0000540001067983 */ /* 0x000f280000300800 */
[----:B------:R-:W4:Y:S01]  /*ecc0*/  LDL.LU R5, [R1+0x28] ;  /* 0x0000280001057983 */ /* 0x000f220000300800 */
[----:B------:R-:W0:Y:S01]  /*ecd0*/  S2R R8, SR_TID.X ;  /* 0x0000000000087919 */ /* 0x000e220000002100 */
[----:B-1----:R-:W-:Y:S01]  /*ece0*/  ISETP.NE.AND P0, PT, R7, 0x1, PT ;  /* 0x000000010700780c */ /* 0x002fe20003f05270 */
[----:B0-----:R-:W-:-:S05]  /*ecf0*/  IMAD.SHL.U32 R10, R8, 0x8, RZ ;  /* 0x00000008080a7824 */ /* 0x001fca00078e00ff */
[----:B------:R-:W-:-:S04]  /*ed00*/  LOP3.LUT R10, R10, 0x38, RZ, 0xc0, !PT ;  /* 0x000000380a0a7812 */ /* 0x000fc800078ec0ff */
[C---:B------:R-:W-:Y:S02]  /*ed10*/  LOP3.LUT R9, R10.reuse, 0x40, RZ, 0xfc, !PT ;  /* 0x000000400a097812 */ /* 0x040fe400078efcff */
[----:B------:R-:W-:Y:S01]  /*ed20*/  LOP3.LUT R8, R10, 0x80, RZ, 0xfc, !PT ;  /* 0x000000800a087812 */ /* 0x000fe200078efcff */
[----:B--2---:R-:W-:Y:S02]  /*ed30*/  IMAD.MOV.U32 R3, RZ, RZ, R4 ;  /* 0x000000ffff037224 */ /* 0x004fe400078e0004 */
[----:B------:R-:W0:Y:S01]  /*ed40*/  S2R R4, SR_TID.X ;  /* 0x0000000000047919 */ /* 0x000e220000002100 */
[----:B---3--:R-:W-:Y:S02]  /*ed50*/  IMAD R0, R0, UR4, RZ ;  /* 0x0000000400007c24 */ /* 0x008fe4000f8e02ff */
[----:B------:R-:W-:-:S04]  /*ed60*/  IMAD.WIDE.U32 R2, R18, UR4, R2 ;  /* 0x0000000412027c25 */ /* 0x000fc8000f8e0002 */
[----:B------:R-:W-:Y:S01]  /*ed70*/  IMAD R0, R18, UR5, R0 ;  /* 0x0000000512007c24 */ /* 0x000fe2000f8e0200 */
[----:B------:R-:W-:-:S03]  /*ed80*/  ULDC.64 UR4, c[0x0][0x2e0] ;  /* 0x0000b80000047ab9 */ /* 0x000fc60000000a00 */
[----:B------:R-:W-:Y:S02]  /*ed90*/  IMAD.IADD R3, R3, 0x1, R0 ;  /* 0x0000000103037824 */ /* 0x000fe400078e0200 */
[----:B----4-:R-:W-:Y:S02]  /*eda0*/  IMAD R0, R6, UR4, RZ ;  /* 0x0000000406007c24 */ /* 0x010fe4000f8e02ff */
[C---:B------:R-:W-:Y:S01]  /*edb0*/  IMAD.WIDE.U32 R2, R5.reuse, UR4, R2 ;  /* 0x0000000405027c25 */ /* 0x040fe2000f8e0002 */
[----:B------:R-:W1:Y:S03]  /*edc0*/  @P0 LDC R6, c[0x0][0x450] ;  /* 0x00011400ff060b82 */ /* 0x000e660000000800 */
[----:B------:R-:W-:Y:S01]  /*edd0*/  IMAD R0, R5, UR5, R0 ;  /* 0x0000000505007c24 */ /* 0x000fe2000f8e0200 */
[----:B------:R-:W-:-:S03]  /*ede0*/  ULDC.64 UR4, c[0x0][0x2d0] ;  /* 0x0000b40000047ab9 */ /* 0x000fc60000000a00 */
[----:B------:R-:W-:Y:S01]  /*edf0*/  IMAD.IADD R3, R3, 0x1, R0 ;  /* 0x0000000103037824 */ /* 0x000fe200078e0200 */
[C---:B0-----:R-:W-:Y:S01]  /*ee00*/  LOP3.LUT R5, R4.reuse, 0x7f, RZ, 0xc0, !PT ;  /* 0x0000007f04057812 */ /* 0x041fe200078ec0ff */
[----:B------:R-:W-:-:S03]  /*ee10*/  IMAD.SHL.U32 R4, R4, 0x10, RZ ;  /* 0x0000001004047824 */ /* 0x000fc600078e00ff */
[----:B------:R-:W-:-:S04]  /*ee20*/  SHF.R.U32.HI R5, RZ, 0x3, R5 ;  /* 0x00000003ff057819 */ /* 0x000fc80000011605 */
[----:B------:R-:W-:Y:S02]  /*ee30*/  LOP3.LUT R4, R5, 0x70, R4, 0xf8, !PT ;  /* 0x0000007005047812 */ /* 0x000fe400078ef804 */
[----:B------:R-:W0:Y:S02]  /*ee40*/  @P0 LDC R5, c[0x0][0x44c] ;  /* 0x00011300ff050b82 */ /* 0x000e240000000800 */
[----:B------:R-:W-:-:S05]  /*ee50*/  LOP3.LUT R0, R4, R17, RZ, 0xfc, !PT ;  /* 0x0000001104007212 */ /* 0x000fca00078efcff */
[----:B------:R-:W-:Y:S02]  /*ee60*/  IMAD.MOV.U32 R4, RZ, RZ, R0 ;  /* 0x000000ffff047224 */ /* 0x000fe400078e0000 */
[----:B0-----:R-:W-:-:S05]  /*ee70*/  @P0 IMAD.HI.U32 R5, R0, R5, RZ ;  /* 0x0000000500050227 */ /* 0x001fca00078e00ff */
[----:B-1----:R-:W-:-:S05]  /*ee80*/  @P0 SHF.R.U32.HI R4, RZ, R6, R5 ;  /* 0x00000006ff040219 */ /* 0x002fca0000011605 */
[----:B------:R-:W-:Y:S02]  /*ee90*/  IMAD.MOV R5, RZ, RZ, -R4 ;  /* 0x000000ffff057224 */ /* 0x000fe400078e0a04 */
[----:B------:R-:W-:-:S04]  /*eea0*/  IMAD.WIDE.U32 R2, R4, UR4, R2 ;  /* 0x0000000404027c25 */ /* 0x000fc8000f8e0002 */
[----:B------:R-:W-:Y:S01]  /*eeb0*/  IMAD R0, R7, R5, R0 ;  /* 0x0000000507007224 */ /* 0x000fe200078e0200 */
[----:B------:R-:W-:-:S05]  /*eec0*/  SHF.R.S32.HI R5, RZ, 0x1f, R4 ;  /* 0x0000001fff057819 */ /* 0x000fca0000011404 */
[----:B------:R-:W-:-:S04]  /*eed0*/  IMAD R5, R5, UR4, RZ ;  /* 0x0000000405057c24 */ /* 0x000fc8000f8e02ff */
[----:B------:R-:W-:Y:S01]  /*eee0*/  IMAD R4, R4, UR5, R5 ;  /* 0x0000000504047c24 */ /* 0x000fe2000f8e0205 */
[----:B------:R-:W-:-:S03]  /*eef0*/  ULDC.64 UR4, c[0x0][0x2c8] ;  /* 0x0000b20000047ab9 */ /* 0x000fc60000000a00 */
[----:B------:R-:W-:Y:S01]  /*ef00*/  IMAD.IADD R3, R3, 0x1, R4 ;  /* 0x0000000103037824 */ /* 0x000fe200078e0204 */
[----:B------:R-:W-:Y:S01]  /*ef10*/  SHF.R.S32.HI R4, RZ, 0x1f, R0 ;  /* 0x0000001fff047819 */ /* 0x000fe20000011400 */
[----:B------:R-:W-:-:S04]  /*ef20*/  IMAD.WIDE.U32 R2, R0, UR4, R2 ;  /* 0x0000000400027c25 */ /* 0x000fc8000f8e0002 */
[----:B------:R-:W-:Y:S01]  /*ef30*/  IMAD R4, R4, UR4, RZ ;  /* 0x0000000404047c24 */ /* 0x000fe2000f8e02ff */
[----:B------:R-:W-:Y:S02]  /*ef40*/  ULDC UR4, c[0x0][0x2b8] ;  /* 0x0000ae0000047ab9 */ /* 0x000fe40000000800 */
[----:B------:R-:W-:Y:S01]  /*ef50*/  ISETP.GE.AND P2, PT, R10, UR4, PT ;  /* 0x000000040a007c0c */ /* 0x000fe2000bf46270 */
[----:B------:R-:W-:Y:S01]  /*ef60*/  IMAD R0, R0, UR5, R4 ;  /* 0x0000000500007c24 */ /* 0x000fe2000f8e0204 */
[----:B------:R0:W5:Y:S01]  /*ef70*/  LDL R10, [R1+0x24] ;  /* 0x00002400010a7983 */ /* 0x0001620000100800 */
[----:B------:R-:W-:Y:S02]  /*ef80*/  LEA R4, P3, R2, UR6, 0x1 ;  /* 0x0000000602047c11 */ /* 0x000fe4000f8608ff */
[----:B------:R-:W-:Y:S01]  /*ef90*/  IMAD.IADD R0, R3, 0x1, R0 ;  /* 0x0000000103007824 */ /* 0x000fe200078e0200 */
[----:B------:R-:W-:Y:S02]  /*efa0*/  ISETP.GE.AND P1, PT, R9, UR4, PT ;  /* 0x0000000409007c0c */ /* 0x000fe4000bf26270 */
[----:B------:R-:W-:Y:S01]  /*efb0*/  ISETP.GE.AND P0, PT, R8, UR4, PT ;  /* 0x0000000408007c0c */ /* 0x000fe2000bf06270 */
[----:B------:R-:W-:Y:S01]  /*efc0*/  UMOV UR4, 0xffffffff ;  /* 0xffffffff00047882 */ /* 0x000fe20000000000 */
[----:B------:R-:W-:-:S02]  /*efd0*/  LEA.HI.X R0, R2, UR7, R0, 0x1, P3 ;  /* 0x0000000702007c11 */ /* 0x000fc400098f0c00 */
[----:B0-----:R-:W-:Y:S09]  /*efe0*/  BRA.DIV UR4, `(.L_x_447) ;  /* 0x0000004604687947 */ /* 0x001ff2000b800000 */
[----:B------:R-:W0:Y:S02]  /*eff0*/  S2R R5, SR_TID.X ;  /* 0x0000000000057919 */ /* 0x000e240000002100 */
[----:B0-----:R-:W-:-:S04]  /*f000*/  LOP3.LUT R5, R5, 0x7f, RZ, 0xc0, !PT ;  /* 0x0000007f05057812 */ /* 0x001fc800078ec0ff */
[----:B------:R-:W-:Y:S02]  /*f010*/  SHF.R.U32.HI R6, RZ, 0x3, R5 ;  /* 0x00000003ff067819 */ /* 0x000fe40000011605 */
[----:B------:R-:W2:Y:S03]  /*f020*/  LDL.LU R5, [R1+0x3c] ;  /* 0x00003c0001057983 */ /* 0x000ea60000300800 */
[----:B------:R-:W-:Y:S01]  /*f030*/  IMAD.IADD R2, R6, 0x1, R17 ;  /* 0x0000000106027824 */ /* 0x000fe200078e0211 */
[----:B------:R-:W-:Y:S01]  /*f040*/  SHFL.IDX PT, R9, R0, 0x1, 0x181f ;  /* 0x00381f0000097f89 */ /* 0x000fe200000e0000 */
[----:B------:R-:W0:Y:S02]  /*f050*/  S2R R6, SR_TID.X ;  /* 0x0000000000067919 */ /* 0x000e240000002100 */
[----:B0-----:R-:W-:Y:S02]  /*f060*/  IMAD.SHL.U32 R11, R6, 0x8, RZ ;  /* 0x00000008060b7824 */ /* 0x001fe400078e00ff */
[----:B------:R-:W-:Y:S03]  /*f070*/  SHFL.IDX PT, R6, R0, RZ, 0x181f ;  /* 0x00181fff00067589 */ /* 0x000fe600000e0000 */
[----:B------:R-:W-:Y:S01]  /*f080*/  LOP3.LUT R11, R11, 0x38, RZ, 0xc0, !PT ;  /* 0x000000380b0b7812 */ /* 0x000fe200078ec0ff */
[----:B--2---:R-:W-:-:S02]  /*f090*/  IMAD R3, R5, R7, RZ ;  /* 0x0000000705037224 */ /* 0x004fc400078e02ff */
[----:B------:R-:W0:Y:S01]  /*f0a0*/  SHFL.IDX PT, R7, R4, RZ, 0x181f ;  /* 0x00181fff04077589 */ /* 0x000e2200000e0000 */
[C---:B------:R-:W-:Y:S02]  /*f0b0*/  VIADD R5, R2.reuse, 0x10 ;  /* 0x0000001002057836 */ /* 0x040fe40000000000 */
[----:B------:R-:W-:-:S03]  /*f0c0*/  ISETP.GE.AND P4, PT, R2, R3, PT ;  /* 0x000000030200720c */ /* 0x000fc60003f86270 */
[----:B------:R-:W-:Y:S02]  /*f0d0*/  ISETP.GE.AND P3, PT, R5, R3, PT ;  /* 0x000000030500720c */ /* 0x000fe40003f66270 */
[----:B------:R-:W1:Y:S08]  /*f0e0*/  SHFL.IDX PT, R5, R4, 0x1, 0x181f ;  /* 0x00381f0004057f89 */ /* 0x000e7000000e0000 */
[----:B0-----:R-:W-:-:S05]  /*f0f0*/  @!P4 LEA R7, P5, R11, R7, 0x1 ;  /* 0x000000070b07c211 */ /* 0x001fca00078a08ff */
[----:B------:R-:W-:Y:S01]  /*f100*/  @!P4 IMAD.X R6, RZ, RZ, R6, P5 ;  /* 0x000000ffff06c224 */ /* 0x000fe200028e0606 */
[----:B-1----:R-:W-:-:S04]  /*f110*/  @!P3 LEA R8, P5, R11, R5, 0x1 ;  /* 0x000000050b08b211 */ /* 0x002fc800078a08ff */
[----:B------:R-:W-:Y:S01]  /*f120*/  @!P4 LOP3.LUT R7, R7, R6, RZ, 0x3c, !PT ;  /* 0x000000060707c212 */ /* 0x000fe200078e3cff */
[----:B------:R-:W-:-:S03]  /*f130*/  @!P3 IMAD.X R5, RZ, RZ, R9, P5 ;  /* 0x000000ffff05b224 */ /* 0x000fc600028e0609 */
[----:B------:R-:W-:-:S04]  /*f140*/  @!P4 LOP3.LUT R6, R7, R6, RZ, 0x3c, !PT ;  /* 0x000000060706c212 */ /* 0x000fc800078e3cff */
[----:B------:R-:W-:-:S05]  /*f150*/  @!P4 LOP3.LUT R7, R7, R6, RZ, 0x3c, !PT ;  /* 0x000000060707c212 */ /* 0x000fca00078e3cff */
[----:B-----5:R-:W-:Y:S04]  /*f160*/  @!P4 LDGSTS.E.BYPASS.LTC128B.128 [R10+0x15400], desc[UR60][R6.64], !P2 ;  /* 0x15400000060acfae */ /* 0x020fe8000d101d7c */
[----:B------:R-:W-:Y:S04]  /*f170*/  @!P4 LDGSTS.E.BYPASS.LTC128B.128 [R10+0x19400], desc[UR60][R6.64+0x80], !P1 ;  /* 0x19400080060acfae */ /* 0x000fe8000c901d7c */
[----:B------:R0:W-:Y:S02]  /*f180*/  @!P4 LDGSTS.E.BYPASS.LTC128B.128 [R10+0x1d400], desc[UR60][R6.64+0x100], !P0 ;  /* 0x1d400100060acfae */ /* 0x0001e4000c101d7c */
[----:B0-----:R-:W-:-:S02]  /*f190*/  @!P3 IMAD.MOV.U32 R6, RZ, RZ, R8 ;  /* 0x000000ffff06b224 */ /* 0x001fc400078e0008 */
[----:B------:R-:W-:Y:S01]  /*f1a0*/  @!P3 IMAD.MOV.U32 R7, RZ, RZ, R5 ;  /* 0x000000ffff07b224 */ /* 0x000fe200078e0005 */
[----:B------:R-:W-:Y:S01]  /*f1b0*/  SHFL.IDX PT, R8, R0, 0x2, 0x181f ;  /* 0x00581f0000087f89 */ /* 0x000fe200000e0000 */
[----:B------:R-:W-:-:S03]  /*f1c0*/  VIADD R5, R2, 0x20 ;  /* 0x0000002002057836 */ /* 0x000fc60000000000 */
[----:B------:R-:W-:Y:S04]  /*f1d0*/  @!P3 LDGSTS.E.BYPASS.LTC128B.128 [R10+0x15c00], desc[UR60][R6.64], !P2 ;  /* 0x15c00000060abfae */ /* 0x000fe8000d101d7c */
[----:B------:R-:W-:Y:S04]  /*f1e0*/  @!P3 LDGSTS.E.BYPASS.LTC128B.128 [R10+0x19c00], desc[UR60][R6.64+0x80], !P1 ;  /* 0x19c00080060abfae */ /* 0x000fe8000c901d7c */
[----:B------:R0:W-:Y:S01]  /*f1f0*/  @!P3 LDGSTS.E.BYPASS.LTC128B.128 [R10+0x1dc00], desc[UR60][R6.64+0x100], !P0 ;  /* 0x1dc00100060abfae */ /* 0x0001e2000c101d7c */
[----:B------:R-:W-:-:S03]  /*f200*/  ISETP.GE.AND P3, PT, R5, R3, PT ;  /* 0x000000030500720c */ /* 0x000fc60003f66270 */
[----:B------:R-:W1:Y:S10]  /*f210*/  SHFL.IDX PT, R5, R4, 0x2, 0x181f ;  /* 0x00581f0004057f89 */ /* 0x000e7400000e0000 */
        /* <DEDUP_REMOVED lines=38> */
[----:B------:R-:W-:Y:S02]  /*f480*/  @!P3 LDGSTS.E.BYPASS.LTC128B.128 [R10+0x17c00], desc[UR60][R6.64], !P2 ;  /* 0x17c00000060abfae */ /* 0x000fe4000d101d7c */
[----:B------:R-:W-:Y:S02]  /*f490*/  ISETP.GE.AND P4, PT, R5, R3, PT ;  /* 0x000000030500720c */ /* 0x000fe40003f86270 */
[----:B------:R-:W0:Y:S04]  /*f4a0*/  SHFL.IDX PT, R5, R4, 0x6, 0x181f ;  /* 0x00d81f0004057f89 */ /* 0x000e2800000e0000 */
[----:B------:R-:W-:Y:S04]  /*f4b0*/  @!P3 LDGSTS.E.BYPASS.LTC128B.128 [R10+0x1bc00], desc[UR60][R6.64+0x80], !P1 ;  /* 0x1bc00080060abfae */ /* 0x000fe8000c901d7c */
[----:B------:R1:W-:Y:S04]  /*f4c0*/  @!P3 LDGSTS.E.BYPASS.LTC128B.128 [R10+0x1fc00], desc[UR60][R6.64+0x100], !P0 ;  /* 0x1fc00100060abfae */ /* 0x0003e8000c101d7c */
[----:B------:R-:W-:Y:S04]  /*f4d0*/  SHFL.IDX PT, R4, R4, 0x7, 0x181f ;  /* 0x00f81f0004047f89 */ /* 0x000fe800000e0000 */
[----:B-1----:R-:W1:Y:S01]  /*f4e0*/  SHFL.IDX PT, R6, R0, 0x6, 0x181f ;  /* 0x00d81f0000067f89 */ /* 0x002e6200000e0000 */
[----:B0-----:R-:W-:-:S03]  /*f4f0*/  @!P4 LEA R5, P3, R11, R5, 0x1 ;  /* 0x000000050b05c211 */ /* 0x001fc600078608ff */
[----:B------:R-:W2:Y:S02]  /*f500*/  SHFL.IDX PT, R0, R0, 0x7, 0x181f ;  /* 0x00f81f0000007f89 */ /* 0x000ea400000e0000 */
[----:B-1----:R-:W-:-:S04]  /*f510*/  @!P4 IMAD.X R6, RZ, RZ, R6, P3 ;  /* 0x000000ffff06c224 */ /* 0x002fc800018e0606 */
[----:B------:R-:W-:Y:S02]  /*f520*/  @!P4 IMAD.MOV.U32 R7, RZ, RZ, R6 ;  /* 0x000000ffff07c224 */ /* 0x000fe400078e0006 */
[----:B------:R-:W-:-:S05]  /*f530*/  @!P4 IMAD.MOV.U32 R6, RZ, RZ, R5 ;  /* 0x000000ffff06c224 */ /* 0x000fca00078e0005 */
[----:B------:R1:W-:Y:S04]  /*f540*/  @!P4 LDGSTS.E.BYPASS.LTC128B.128 [R10+0x18400], desc[UR60][R6.64], !P2 ;  /* 0x18400000060acfae */ /* 0x0003e8000d101d7c */
[----:B------:R1:W-:Y:S04]  /*f550*/  @!P4 LDGSTS.E.BYPASS.LTC128B.128 [R10+0x1c400], desc[UR60][R6.64+0x80], !P1 ;  /* 0x1c400080060acfae */ /* 0x0003e8000c901d7c */
[----:B--2---:R1:W-:Y:S02]  /*f560*/  @!P4 LDGSTS.E.BYPASS.LTC128B.128 [R10+0x20400], desc[UR60][R6.64+0x100], !P0 ;  /* 0x20400100060acfae */ /* 0x0043e4000c101d7c */
.L_x_570:
[----:B------:R-:W-:Y:S01]  /*f570*/  VIADD R2, R2, 0x70 ;  /* 0x0000007002027836 */ /* 0x000fe20000000000 */
[----:B------:R-:W-:Y:S04]  /*f580*/  BSSY B0, `(.L_x_448) ;  /* 0x000000e000007945 */ /* 0x000fe80003800000 */
[----:B------:R-:W-:-:S13]  /*f590*/  ISETP.GE.AND P3, PT, R2, R3, PT ;  /* 0x000000030200720c */ /* 0x000fda0003f66270 */
[----:B------:R-:W-:Y:S05]  /*f5a0*/  @P3 BRA `(.L_x_449) ;  /* 0x00000000002c3947 */ /* 0x000fea0003800000 */
[----:B------:R-:W2:Y:S02]  /*f5b0*/  S2R R5, SR_TID.X ;  /* 0x0000000000057919 */ /* 0x000ea40000002100 */
[----:B--2---:R-:W-:-:S05]  /*f5c0*/  IMAD.SHL.U32 R5, R5, 0x8, RZ ;  /* 0x0000000805057824 */ /* 0x004fca00078e00ff */
[----:B------:R-:W-:-:S04]  /*f5d0*/  LOP3.LUT R5, R5, 0x38, RZ, 0xc0, !PT ;  /* 0x0000003805057812 */ /* 0x000fc800078ec0ff */
[----:B------:R-:W-:-:S04]  /*f5e0*/  LEA R2, P3, R5, R4, 0x1 ;  /* 0x0000000405027211 */ /* 0x000fc800078608ff */
[----:B------:R-:W-:-:S05]  /*f5f0*/  IADD3.X R3, RZ, R0, RZ, P3, !PT ;  /* 0x00000000ff037210 */ /* 0x000fca0001ffe4ff */
[----:B------:R-:W-:Y:S01]  /*f600*/  @!PT LDS RZ, [RZ] ;  /* 0x00000000fffff984 */ /* 0x000fe20000000800 */
[----:B------:R-:W-:Y:S01]  /*f610*/  @!PT LDS RZ, [RZ] ;  /* 0x00000000fffff984 */ /* 0x000fe20000000800 */
[----:B------:R-:W-:Y:S01]  /*f620*/  @!PT LDS RZ, [RZ] ;  /* 0x00000000fffff984 */ /* 0x000fe20000000800 */
[----:B------:R2:W-:Y:S04]  /*f630*/  LDGSTS.E.BYPASS.LTC128B.128 [R10+0x18c00], desc[UR60][R2.64], !P2 ;  /* 0x18c00000020a7fae */ /* 0x0005e8000d101d7c */
[----:B------:R2:W-:Y:S04]  /*f640*/  LDGSTS.E.BYPASS.LTC128B.128 [R10+0x1cc00], desc[UR60][R2.64+0x80], !P1 ;  /* 0x1cc00080020a7fae */ /* 0x0005e8000c901d7c */
[----:B------:R2:W-:Y:S02]  /*f650*/  LDGSTS.E.BYPASS.LTC128B.128 [R10+0x20c00], desc[UR60][R2.64+0x100], !P0 ;  /* 0x20c00100020a7fae */ /* 0x0005e4000c101d7c */
.L_x_449:
[----:B------:R-:W-:Y:S05]  /*f660*/  BSYNC B0 ;  /* 0x0000000000007941 */ /* 0x000fea0003800000 */
.L_x_448:
[----:B012---:R-:W2:Y:S01]  /*f670*/  LDL R10, [R1+0x4] ;  /* 0x00000400010a7983 */ /* 0x007ea20000100800 */
[----:B------:R-:W-:Y:S01]  /*f680*/  PLOP3.LUT P0, PT, PT, PT, PT, 0x80, 0x0 ;  /* 0x000000000000781c */ /* 0x000fe20003f0f070 */
[----:B------:R-:W-:Y:S01]  /*f690*/  NOP ;  /* 0x0000000000007918 */ /* 0x000fe20000000000 */
[----:B--2---:R-:W-:-:S11]  /*f6a0*/  VIADD R6, R10, 0x36800 ;  /* 0x000368000a067836 */ /* 0x004fd60000000000 */
.L_x_450:
[----:B------:R-:W2:Y:S01]  /*f6b0*/  LDL R2, [R1+0x4] ;  /* 0x0000040001027983 */ /* 0x000ea20000100800 */
[----:B------:R-:W-:Y:S02]  /*f6c0*/  PLOP3.LUT P1, PT, P1, P0, PT, 0xa2, 0x0 ;  /* 0x000000000000781c */ /* 0x000fe40000f21472 */
[----:B--2---:R-:W-:-:S08]  /*f6d0*/  @P0 R2UR P1, UR4, R2 ;  /* 0x00000000020402ca */ /* 0x004fd00000020000 */
[----:B------:R-:W-:-:S05]  /*f6e0*/  @P0 PLOP3.LUT P0, PT, P1, PT, PT, 0x80, 0x0 ;  /* 0x000000000000081c */ /* 0x000fca0000f0f070 */
[----:B------:R-:W-:Y:S01]  /*f6f0*/  @!P1 SYNCS.ARRIVE.TRANS64.RED.A0T1 RZ, [UR4+0x36800], RZ ;  /* 0x036800ffffff99a7 */ /* 0x000fe20008200404 */
[----:B------:R-:W-:Y:S07]  /*f700*/  @!P1 ARRIVES.LDGSTSBAR.64.TRANSCNT [UR4+0x36800] ;  /* 0x03680000ff0099b0 */ /* 0x000fee0008000a84 */
[----:B------:R-:W-:Y:S05]  /*f710*/  @P0 BRA.U.ANY `(.L_x_450) ;  /* 0xfffffffd00e40947 */ /* 0x000fea000393ffff */
[----:B------:R-:W2:Y:S02]  /*f720*/  LDL.LU R3, [R1+0x50] ;  /* 0x0000500001037983 */ /* 0x000ea40000300800 */
[----:B--2---:R-:W-:-:S05]  /*f730*/  VIADD R3, R3, 0x1 ;  /* 0x0000000103037836 */ /* 0x004fca0000000000 */
[----:B------:R0:W-:Y:S01]  /*f740*/  STL [R1+0x50], R3 ;  /* 0x0000500301007387 */ /* 0x0001e20000100800 */
[----:B------:R-:W-:-:S04]  /*f750*/  LEA.HI R0, R3, R3, RZ, 0x1 ;  /* 0x0000000303007211 */ /* 0x000fc800078f08ff */
[----:B------:R-:W-:-:S05]  /*f760*/  LOP3.LUT R0, R0, 0xfffffffe, RZ, 0xc0, !PT ;  /* 0xfffffffe00007812 */ /* 0x000fca00078ec0ff */
[----:B------:R-:W-:-:S05]  /*f770*/  IMAD.IADD R0, R3, 0x1, -R0 ;  /* 0x0000000103007824 */ /* 0x000fca00078e0a00 */
[----:B------:R-:W-:Y:S01]  /*f780*/  SHF.L.U32 R0, R0, 0x1f, RZ ;  /* 0x0000001f00007819 */ /* 0x000fe200000006ff */
[----:B------:R-:W-:Y:S01]  /*f790*/  NOP ;  /* 0x0000000000007918 */ /* 0x000fe20000000000 */
[----:B------:R0:W-:Y:S01]  /*f7a0*/  SYNCS.ARRIVE.TRANS64.A1T0 RZ, [R2+URZ+0x36800], RZ ;  /* 0x036800ff02ff79a7 */ /* 0x0001e2000810003f */
[----:B------:R-:W-:Y:S01]  /*f7b0*/  BSSY B0, `(.L_x_451) ;  /* 0x0000003000007945 */ /* 0x000fe20003800000 */
[----:B------:R-:W1:Y:S03]  /*f7c0*/  SYNCS.PHASECHK.TRANS64.TRYWAIT P0, [R2+URZ+0x36820], R0 ;  /* 0x03682000020075a7 */ /* 0x000e66000800017f */
[----:B01----:R-:W-:Y:S05]  /*f7d0*/  @!P0 BRA `(.L_x_452) ;  /* 0x0000004800588947 */ /* 0x003fea0003800000 */
.L_x_571:
[----:B------:R-:W-:Y:S05]  /*f7e0*/  BSYNC B0 ;  /* 0x0000000000007941 */ /* 0x000fea0003800000 */
.L_x_451:
[----:B0-----:R-:W2:Y:S01]  /*f7f0*/  LDL.LU R2, [R1+0x40] ;  /* 0x0000400001027983 */ /* 0x001ea20000300800 */
[----:B------:R-:W-:Y:S01]  /*f800*/  BSSY B0, `(.L_x_453) ;  /* 0x0000257000007945 */ /* 0x000fe20003800000 */
[----:B--2---:R-:W-:-:S13]  /*f810*/  ISETP.GE.AND P0, PT, R2, 0x71, PT ;  /* 0x000000710200780c */ /* 0x004fda0003f06270 */
[----:B------:R-:W-:Y:S05]  /*f820*/  @!P0 BRA `(.L_x_454) ;  /* 0x0000002400508947 */ /* 0x000fea0003800000 */
[----:B------:R-:W2:Y:S01]  /*f830*/  LDL R2, [R1+0x30] ;  /* 0x0000300001027983 */ /* 0x000ea20000100800 */
[----:B------:R-:W-:Y:S01]  /*f840*/  IMAD.MOV.U32 R0, RZ, RZ, 0x1 ;  /* 0x00000001ff007424 */ /* 0x000fe200078e00ff */
[----:B------:R-:W-:Y:S01]  /*f850*/  BSSY B2, `(.L_x_455) ;  /* 0x00000cd000027945 */ /* 0x000fe20003800000 */
[----:B--2---:R-:W-:-:S05]  /*f860*/  IMAD.MOV R9, RZ, RZ, -R2 ;  /* 0x000000ffff097224 */ /* 0x004fca00078e0a02 */
[----:B------:R-:W-:-:S05]  /*f870*/  VIADDMNMX R9, R9, R0, 0xffffffff, !PT ;  /* 0xffffffff09097446 */ /* 0x000fca0007800100 */
[----:B------:R-:W-:-:S05]  /*f880*/  IMAD.IADD R0, R2, 0x1, R9 ;  /* 0x0000000102007824 */ /* 0x000fca00078e0209 */
[----:B------:R-:W-:-:S04]  /*f890*/  LOP3.LUT R0, R0, 0x1, RZ, 0xc0, !PT ;  /* 0x0000000100007812 */ /* 0x000fc800078ec0ff */
[----:B------:R-:W-:Y:S01]  /*f8a0*/  ISETP.NE.U32.AND P0, PT, R0, 0x1, PT ;  /* 0x000000010000780c */ /* 0x000fe20003f05070 */
[----:B------:R-:W-:-:S12]  /*f8b0*/  VIADD R0, R2, 0xfffffffe ;  /* 0xfffffffe02007836 */ /* 0x000fd80000000000 */
[----:B------:R-:W-:Y:S05]  /*f8c0*/  @P0 BRA `(.L_x_456) ;  /* 0x0000000c00140947 */ /* 0x000fea0003800000 */
[----:B------:R-:W2:Y:S04]  /*f8d0*/  LDL R4, [R1+0x1c] ;  /* 0x00001c0001047983 */ /* 0x000ea80000100800 */
[----:B------:R-:W3:Y:S04]  /*f8e0*/  LDL R3, [R1+0x8] ;  /* 0x0000080001037983 */ /* 0x000ee80000100800 */
[----:B------:R-:W4:Y:S01]  /*f8f0*/  LDL R2, [R1+0x10] ;  /* 0x0000100001027983 */ /* 0x000f220000100800 */
[----:B------:R-:W-:Y:S01]  /*f900*/  BSSY B1, `(.L_x_457) ;  /* 0x00000bd000017945 */ /* 0x000fe20003800000 */
[----:B--2---:R-:W-:Y:S01]  /*f910*/  LOP3.LUT P1, RZ, R4, 0x1, RZ, 0xc0, !PT ;  /* 0x0000000104ff7812 */ /* 0x004fe2000782c0ff */
[----:B---3--:R-:W-:-:S05]  /*f920*/  VIADD R8, R3, 0x1 ;  /* 0x0000000103087836 */ /* 0x008fca0000000000 */
[----:B------:R-:W-:-:S04]  /*f930*/  ISETP.NE.AND P0, PT, R8, 0x2, PT ;  /* 0x000000020800780c */ /* 0x000fc80003f05270 */
[----:B------:R-:W-:Y:S02]  /*f940*/  SEL R10, RZ, 0x1, P0 ;  /* 0x00000001ff0a7807 */ /* 0x000fe40000000000 */
[----:B------:R-:W-:Y:S02]  /*f950*/  SEL R8, R8, RZ, P0 ;  /* 0x000000ff08087207 */ /* 0x000fe40000000000 */
[----:B----4-:R-:W-:Y:S01]  /*f960*/  LOP3.LUT R10, R2, R10, RZ, 0x3c, !PT ;  /* 0x0000000a020a7212 */ /* 0x010fe200078e3cff */
[----:B------:R-:W-:Y:S06]  /*f970*/  @!P1 BRA `(.L_x_458) ;  /* 0x0000000800d49947 */ /* 0x000fec0003800000 */
[----:B------:R0:W5:Y:S01]  /*f980*/  LDL R4, [R1] ;  /* 0x0000000001047983 */ /* 0x0001620000100800 */
[----:B------:R-:W-:Y:S02]  /*f990*/  ULDC.64 UR4, c[0x0][0x418] ;  /* 0x0001060000047ab9 */ /* 0x000fe40000000a00 */
[----:B------:R-:W-:-:S04]  /*f9a0*/  ISETP.NE.U32.AND P0, PT, RZ, UR4, PT ;  /* 0x00000004ff007c0c */ /* 0x000fc8000bf05070 */
[----:B------:R-:W-:-:S13]  /*f9b0*/  ISETP.NE.AND.EX P0, PT, RZ, UR5, PT, P0 ;  /* 0x00000005ff007c0c */ /* 0x000fda000bf05300 */
[----:B0-----:R-:W-:Y:S05]  /*f9c0*/  @!P0 BRA `(.L_x_459) ;  /* 0x00000000004c8947 */ /* 0x001fea0003800000 */
[----:B------:R-:W2:Y:S01]  /*f9d0*/  LDL R11, [R1+0x20] ;  /* 0x00002000010b7983 */ /* 0x000ea20000100800 */
[----:B------:R-:W0:Y:S01]  /*f9e0*/  LDC R5, c[0x0][0x43c] ;  /* 0x00010f00ff057b82 */ /* 0x000e220000000800 */
[----:B------:R-:W-:Y:S02]  /*f9f0*/  ULDC.64 UR6, c[0x0][0x428] ;  /* 0x00010a0000067ab9 */ /* 0x000fe40000000a00 */
[----:B------:R-:W3:Y:S01]  /*fa00*/  LDL R7, [R1+0xc] ;  /* 0x00000c0001077983 */ /* 0x000ee20000100800 */
[----:B0-----:R-:W-:-:S13]  /*fa10*/  ISETP.NE.AND P0, PT, R5, 0x1, PT ;  /* 0x000000010500780c */ /* 0x001fda0003f05270 */
[----:B------:R-:W0:Y:S02]  /*fa20*/  @P0 LDC.64 R2, c[0x0][0x440] ;  /* 0x00011000ff020b82 */ /* 0x000e240000000a00 */
[----:B0----5:R-:W-:-:S04]  /*fa30*/  @P0 IMAD.HI.U32 R4, R0, R2, RZ ;  /* 0x0000000200040227 */ /* 0x021fc800078e00ff */
[----:B------:R-:W-:Y:S01]  /*fa40*/  IMAD.MOV.U32 R2, RZ, RZ, R0 ;  /* 0x000000ffff027224 */ /* 0x000fe200078e0000 */
[----:B------:R-:W-:-:S05]  /*fa50*/  @P0 SHF.R.U32.HI R2, RZ, R3, R4 ;  /* 0x00000003ff020219 */ /* 0x000fca0000011604 */
[----:B------:R-:W-:-:S04]  /*fa60*/  IMAD.MOV R3, RZ, RZ, -R2 ;  /* 0x000000ffff037224 */ /* 0x000fc800078e0a02 */
[----:B------:R-:W-:Y:S01]  /*fa70*/  IMAD R0, R5, R3, R0 ;  /* 0x0000000305007224 */ /* 0x000fe200078e0200 */
[----:B------:R-:W-:Y:S01]  /*fa80*/  SHF.R.S32.HI R3, RZ, 0x1f, R2 ;  /* 0x0000001fff037819 */ /* 0x000fe20000011402 */
[----:B--2---:R-:W-:-:S04]  /*fa90*/  IMAD R4, R11, UR6, RZ ;  /* 0x000000060b047c24 */ /* 0x004fc8000f8e02ff */
[C---:B---3--:R-:W-:Y:S02]  /*faa0*/  IMAD R4, R7.reuse, UR7, R4 ;  /* 0x0000000707047c24 */ /* 0x048fe4000f8e0204 */
[----:B------:R-:W-:-:S04]  /*fab0*/  IMAD.WIDE.U32 R2, R7, UR6, R2 ;  /* 0x0000000607027c25 */ /* 0x000fc8000f8e0002 */
[----:B------:R-:W-:Y:S01]  /*fac0*/  IMAD.IADD R3, R4, 0x1, R3 ;  /* 0x0000000104037824 */ /* 0x000fe200078e0203 */
[----:B------:R-:W-:-:S04]  /*fad0*/  LEA R4, P0, R2, UR4, 0x2 ;  /* 0x0000000402047c11 */ /* 0x000fc8000f8010ff */
[----:B------:R-:W-:-:S05]  /*fae0*/  LEA.HI.X R5, R2, UR5, R3, 0x2, P0 ;  /* 0x0000000502057c11 */ /* 0x000fca00080f1403 */
[----:B------:R0:W5:Y:S04]  /*faf0*/  LDG.E R4, desc[UR60][R4.64] ;  /* 0x0000003c04047981 */ /* 0x000168000c1e1900 */
.L_x_459:
[----:B------:R-:W2:Y:S01]  /*fb00*/  LDL R2, [R1+0x4] ;  /* 0x0000040001027983 */ /* 0x000ea20000100800 */
[----:B------:R-:W-:Y:S01]  /*fb10*/  BSSY B3, `(.L_x_460) ;  /* 0x0000005000037945 */ /* 0x000fe20003800000 */
[----:B--2---:R-:W-:Y:S01]  /*fb20*/  IMAD R3, R8, 0x8, R2 ;  /* 0x0000000808037824 */ /* 0x004fe200078e0202 */
[----:B------:R-:W-:-:S04]  /*fb30*/  SHF.L.U32 R2, R10, 0x1f, RZ ;  /* 0x0000001f0a027819 */ /* 0x000fc800000006ff */
[----:B------:R-:W1:Y:S02]  /*fb40*/  SYNCS.PHASECHK.TRANS64.TRYWAIT P0, [R3+URZ+0x36840], R2 ;  /* 0x03684002030075a7 */ /* 0x000e64000800017f */
[----:B-1----:R-:W-:Y:S05]  /*fb50*/  @!P0 BRA `(.L_x_461) ;  /* 0x0000004400908947 */ /* 0x002fea0003800000 */
.L_x_572:
[----:B------:R-:W-:Y:S05]  /*fb60*/  BSYNC B3 ;  /* 0x0000000000037941 */ /* 0x000fea0003800000 */
.L_x_460:
        /* <DEDUP_REMOVED lines=12> */
.L_x_463:
[----:B------:R-:W-:Y:S05]  /*fc30*/  BSYNC B3 ;  /* 0x0000000000037941 */ /* 0x000fea0003800000 */
.L_x_462:
[----:B------:R-:W2:Y:S04]  /*fc40*/  LDL R5, [R1+0x4] ;  /* 0x0000040001057983 */ /* 0x000ea80000100800 */
[----:B-1----:R-:W3:Y:S01]  /*fc50*/  LDL R2, [R1+0x18] ;  /* 0x0000180001027983 */ /* 0x002ee20000100800 */
        /* <DEDUP_REMOVED lines=8> */
[----:B--2---:R-:W-:-:S02]  /*fce0*/  IMAD R7, R8, 0xa800, R5 ;  /* 0x0000a80008077824 */ /* 0x004fc400078e0205 */
[----:B---3--:R-:W-:Y:S02]  /*fcf0*/  IMAD R2, R0, 0x70, R2 ;  /* 0x0000007000027824 */ /* 0x008fe400078e0202 */
[----:B------:R-:W-:-:S08]  /*fd00*/  VIADD R5, R7, 0x21400 ;  /* 0x0002140007057836 */ /* 0x000fd00000000000 */
.L_x_464:
        /* <DEDUP_REMOVED lines=16> */
.L_x_465:
        /* <DEDUP_REMOVED lines=16> */
.L_x_466:
        /* <DEDUP_REMOVED lines=10> */
[----:B------:R-:W2:Y:S04]  /*ffb0*/  LDL.LU R12, [R1+0x10] ;  /* 0x00001000010c7983 */ /* 0x000ea80000300800 */
[----:B------:R-:W3:Y:S01]  /*ffc0*/  LDL R7, [R1+0x8] ;  /* 0x0000080001077983 */ /* 0x000ee20000100800 */
[----:B------:R-:W-:Y:S01]  /*ffd0*/  BSSY B3, `(.L_x_467) ;  /* 0x0000005000037945 */ /* 0x000fe20003800000 */
[----:B--2---:R-:W-:Y:S01]  /*ffe0*/  SHF.L.U32 R2, R12, 0x1f, RZ ;  /* 0x0000001f0c027819 */ /* 0x004fe200000006ff */
[----:B---3--:R-:W-:-:S04]  /*fff0*/  IMAD R3, R7, 0x8, R6 ;  /* 0x0000000807037824 */ /* 0x008fc800078e0206 */
[----:B------:R-:W0:Y:S02]  /*10000*/  SYNCS.PHASECHK.TRANS64.TRYWAIT P0, [R3+URZ+0x60], R2 ;  /* 0x00006002030075a7 */ /* 0x000e24000800017f */
[----:B0-----:R-:W-:Y:S05]  /*10010*/  @!P0 BRA `(.L_x_468) ;  /* 0x0000004000748947 */ /* 0x001fea0003800000 */
.L_x_573:
[----:B------:R-:W-:Y:S05]  /*10020*/  BSYNC B3 ;  /* 0x0000000000037941 */ /* 0x000fea0003800000 */
.L_x_467:
[----:B------:R1:W5:Y:S01]  /*10030*/  LDL R17, [R1+0x8] ;  /* 0x0000080001117983 */ /* 0x0003620000100800 */
[----:B------:R-:W-:Y:S01]  /*10040*/  BSSY B3, `(.L_x_469) ;  /* 0x000000d000037945 */ /* 0x000fe20003800000 */
[----:B------:R-:W-:Y:S02]  /*10050*/  IMAD.MOV.U32 R12, RZ, RZ, 0x0 ;  /* 0x00000000ff0c7424 */ /* 0x000fe400078e00ff */
[----:B------:R-:W-:Y:S01]  /*10060*/  IMAD.MOV.U32 R13, RZ, RZ, 0x14f00000 ;  /* 0x14f00000ff0d7424 */ /* 0x000fe200078e00ff */
[----:B------:R-:W-:Y:S06]  /*10070*/  @P1 BRA `(.L_x_470) ;  /* 0x0000000000241947 */ /* 0x000fec0003800000 */
[----:B------:R-:W2:Y:S01]  /*10080*/  LDL R7, [R1+0x4] ;  /* 0x0000040001077983 */ /* 0x000ea20000100800 */
[----:B------:R-:W3:Y:S01]  /*10090*/  S2R R5, SR_TID.X ;  /* 0x0000000000057919 */ /* 0x000ee20000002100 */
[----:B0-----:R-:W-:Y:S01]  /*100a0*/  IMAD.MOV.U32 R3, RZ, RZ, 0xa800 ;  /* 0x0000a800ff037424 */ /* 0x001fe200078e00ff */
[----:B---3--:R-:W-:-:S04]  /*100b0*/  LOP3.LUT R5, R5, 0x1f, RZ, 0xc0, !PT ;  /* 0x0000001f05057812 */ /* 0x008fc800078ec0ff */
[----:B------:R-:W-:Y:S01]  /*100c0*/  ISETP.NE.AND P0, PT, R5, RZ, PT ;  /* 0x000000ff0500720c */ /* 0x000fe20003f05270 */
[----:B--2--5:R-:W-:-:S04]  /*100d0*/  IMAD R2, R17, 0x8, R7 ;  /* 0x0000000811027824 */ /* 0x024fc800078e0207 */
[----:B------:R2:W-:Y:S08]  /*100e0*/  SYNCS.ARRIVE.TRANS64 RZ, [R2+URZ+0x36850], R3 ;  /* 0x0368500302ff79a7 */ /* 0x0005f0000800003f */
[----:B------:R-:W-:Y:S05]  /*100f0*/  @!P0 BRA `(.L_x_470) ;  /* 0x0000000000048947 */ /* 0x000fea0003800000 */
[----:B------:R-:W-:Y:S01]  /*10100*/  BPT.TRAP 0x1 ;  /* 0x000000040000795c */ /* 0x000fe20000300000 */
.L_x_470:
[----:B------:R-:W-:Y:S05]  /*10110*/  BSYNC B3 ;  /* 0x0000000000037941 */ /* 0x000fea0003800000 */
.L_x_469:
[----:B0-2---:R-:W2:Y:S04]  /*10120*/  LDL R2, [R1+0x4] ;  /* 0x0000040001027983 */ /* 0x005ea80000100800 */
[----:B------:R-:W3:Y:S04]  /*10130*/  LDL R7, [R1+0x18] ;  /* 0x0000180001077983 */ /* 0x000ee80000100800 */
[----:B------:R-:W3:Y:S01]  /*10140*/  LDL.LU R5, [R1+0x14] ;  /* 0x0000140001057983 */ /* 0x000ee20000300800 */
[----:B------:R-:W-:Y:S01]  /*10150*/  R2UR UR10, R11 ;  /* 0x000000000b0a72ca */ /* 0x000fe200000e0000 */
[----:B------:R-:W-:Y:S01]  /*10160*/  UIADD3 UR4, UP0, UR38, 0x470, URZ ;  /* 0x0000047026047890 */ /* 0x000fe2000ff1e03f */
[----:B------:R-:W-:-:S02]  /*10170*/  R2UR UR6, R12 ;  /* 0x000000000c0672ca */ /* 0x000fc400000e0000 */
[----:B------:R-:W-:Y:S01]  /*10180*/  R2UR UR7, R13 ;  /* 0x000000000d0772ca */ /* 0x000fe200000e0000 */
[----:B------:R-:W-:Y:S01]  /*10190*/  UIADD3.X UR5, URZ, UR39, URZ, UP0, !UPT ;  /* 0x000000273f057290 */ /* 0x000fe200087fe43f */
[----:B------:R-:W-:Y:S01]  /*101a0*/  PLOP3.LUT P0, PT, PT, PT, PT, 0x80, 0x0 ;  /* 0x000000000000781c */ /* 0x000fe20003f0f070 */
[C-C-:B--2--5:R-:W-:Y:S02]  /*101b0*/  IMAD R3, R17.reuse, 0x8, R2.reuse ;  /* 0x0000000811037824 */ /* 0x164fe400078e0202 */
[----:B------:R-:W-:Y:S02]  /*101c0*/  IMAD R2, R17, 0xa800, R2 ;  /* 0x0000a80011027824 */ /* 0x000fe400078e0202 */
[----:B------:R-:W-:Y:S02]  /*101d0*/  VIADD R3, R3, 0x36850 ;  /* 0x0003685003037836 */ /* 0x000fe40000000000 */
[----:B---3--:R-:W-:Y:S02]  /*101e0*/  IMAD R5, R5, 0x70, R7 ;  /* 0x0000007005057824 */ /* 0x008fe400078e0207 */
[----:B------:R-:W-:-:S07]  /*101f0*/  VIADD R7, R2, 0x400 ;  /* 0x0000040002077836 */ /* 0x000fce0000000000 */
.L_x_471:
[----:B------:R-:W2:Y:S01]  /*10200*/  LDL R11, [R1] ;  /* 0x00000000010b7983 */ /* 0x000ea20000100800 */
[----:B------:R-:W-:-:S13]  /*10210*/  @P0 ELECT P1, URZ, PT ;  /* 0x00000000003f082f */ /* 0x000fda0003820000 */
[----:B------:R-:W-:Y:S02]  /*10220*/  @P1 R2UR UR12, R18 ;  /* 0x00000000120c12ca */ /* 0x000fe400000e0000 */
[----:B------:R-:W-:Y:S02]  /*10230*/  @P1 R2UR UR11, R5 ;  /* 0x00000000050b12ca */ /* 0x000fe400000e0000 */
[----:B------:R-:W-:Y:S02]  /*10240*/  @P1 R2UR UR9, R3 ;  /* 0x00000000030912ca */ /* 0x000fe400000e0000 */
[----:B------:R-:W-:Y:S02]  /*10250*/  @P1 R2UR UR8, R7 ;  /* 0x00000000070812ca */ /* 0x000fe400000e0000 */
[----:B------:R-:W-:Y:S02]  /*10260*/  @P1 PLOP3.LUT P0, PT, P1, PT, PT, 0x8, 0x0 ;  /* 0x000000000000181c */ /* 0x000fe40000f0e170 */
[----:B--2---:R-:W-:-:S02]  /*10270*/  @P1 R2UR UR13, R11 ;  /* 0x000000000b0d12ca */ /* 0x004fc400000e0000 */
[----:B------:R-:W-:-:S11]  /*10280*/  PLOP3.LUT P1, PT, PT, PT, PT, 0x8, 0x0 ;  /* 0x000000000000781c */ /* 0x000fd60003f2e170 */
[----:B------:R0:W-:Y:S02]  /*10290*/  UTMALDG.4D [UR8], [UR4], desc[UR6] ;  /* 0x00000608040075b4 */ /* 0x0001e40008019000 */
[----:B0-----:R-:W-:Y:S05]  /*102a0*/  @P0 BRA.U.ANY `(.L_x_471) ;  /* 0xfffffffd00d40947 */ /* 0x001fea000393ffff */
[----:B------:R-:W-:Y:S01]  /*102b0*/  R2UR UR10, R15 ;  /* 0x000000000f0a72ca */ /* 0x000fe200000e0000 */
[----:B------:R-:W-:Y:S01]  /*102c0*/  VIADD R7, R2, 0x3c00 ;  /* 0x00003c0002077836 */ /* 0x000fe20000000000 */
[----:B------:R-:W-:Y:S02]  /*102d0*/  R2UR UR6, R12 ;  /* 0x000000000c0672ca */ /* 0x000fe400000e0000 */
[----:B------:R-:W-:Y:S02]  /*102e0*/  R2UR UR7, R13 ;  /* 0x000000000d0772ca */ /* 0x000fe400000e0000 */
[----:B------:R-:W-:-:S13]  /*102f0*/  PLOP3.LUT P0, PT, PT, PT, PT, 0x80, 0x0 ;  /* 0x000000000000781c */ /* 0x000fda0003f0f070 */
.L_x_472:
        /* <DEDUP_REMOVED lines=16> */
.L_x_473:
        /* <DEDUP_REMOVED lines=11> */
[----:B------:R0:W-:Y:S04]  /*104b0*/  STL [R1], R4 ;  /* 0x0000000401007387 */ /* 0x0001e80000100800 */
[----:B------:R0:W-:Y:S02]  /*104c0*/  STL [R1+0x14], R0 ;  /* 0x0000140001007387 */ /* 0x0001e40000100800 */
.L_x_458:
[----:B------:R-:W-:Y:S05]  /*104d0*/  BSYNC B1 ;  /* 0x0000000000017941 */ /* 0x000fea0003800000 */
.L_x_457:
[----:B0-----:R-:W2:Y:S04]  /*104e0*/  LDL.LU R0, [R1+0x30] ;  /* 0x0000300001007983 */ /* 0x001ea80000300800 */
[----:B------:R0:W-:Y:S04]  /*104f0*/  STL [R1+0x8], R8 ;  /* 0x0000080801007387 */ /* 0x0001e80000100800 */
[----:B------:R0:W-:Y:S02]  /*10500*/  STL [R1+0x10], R10 ;  /* 0x0000100a01007387 */ /* 0x0001e40000100800 */
[----:B0-2---:R-:W-:-:S07]  /*10510*/  VIADD R0, R0, 0xfffffffd ;  /* 0xfffffffd00007836 */ /* 0x005fce0000000000 */
.L_x_456:
[----:B------:R-:W-:Y:S05]  /*10520*/  BSYNC B2 ;  /* 0x0000000000027941 */ /* 0x000fea0003800000 */
.L_x_455:
[----:B------:R-:W2:Y:S01]  /*10530*/  LDL.LU R2, [R1+0x2c] ;  /* 0x00002c0001027983 */ /* 0x000ea20000300800 */
[----:B------:R-:W-:-:S05]  /*10540*/  IMAD.MOV R9, RZ, RZ, -R9 ;  /* 0x000000ffff097224 */ /* 0x000fca00078e0a09 */
[----:B--2---:R-:W-:-:S13]  /*10550*/  ISETP.NE.AND P0, PT, R2, R9, PT ;  /* 0x000000090200720c */ /* 0x004fda0003f05270 */
[----:B------:R-:W-:Y:S05]  /*10560*/  @!P0 BRA `(.L_x_454) ;  /* 0x0000001800008947 */ /* 0x000fea0003800000 */
[----:B------:R0:W5:Y:S02]  /*10570*/  LDL R8, [R1] ;  /* 0x0000000001087983 */ /* 0x0001640000100800 */
.L_x_508:
[----:B--2---:R-:W2:Y:S04]  /*10580*/  LDL R4, [R1+0x1c] ;  /* 0x00001c0001047983 */ /* 0x004ea80000100800 */
[----:B---3--:R-:W3:Y:S04]  /*10590*/  LDL R3, [R1+0x8] ;  /* 0x0000080001037983 */ /* 0x008ee80000100800 */
[----:B----4-:R-:W4:Y:S01]  /*105a0*/  LDL R2, [R1+0x10] ;  /* 0x0000100001027983 */ /* 0x010f220000100800 */
[----:B------:R-:W-:Y:S05]  /*105b0*/  YIELD ;  /* 0x0000000000007946 */ /* 0x000fea0003800000 */
        /* <DEDUP_REMOVED lines=8> */
[----:B------:R-:W-:Y:S01]  /*10640*/  ULDC.64 UR4, c[0x0][0x418] ;  /* 0x0001060000047ab9 */ /* 0x000fe20000000a00 */
[----:B------:R-:W-:Y:S01]  /*10650*/  IMAD.MOV.U32 R7, RZ, RZ, R0 ;  /* 0x000000ffff077224 */ /* 0x000fe200078e0000 */
[----:B------:R-:W-:-:S04]  /*10660*/  ISETP.NE.U32.AND P0, PT, RZ, UR4, PT ;  /* 0x00000004ff007c0c */ /* 0x000fc8000bf05070 */
[----:B------:R-:W-:-:S13]  /*10670*/  ISETP.NE.AND.EX P0, PT, RZ, UR5, PT, P0 ;  /* 0x00000005ff007c0c */ /* 0x000fda000bf05300 */
[----:B------:R-:W-:Y:S05]  /*10680*/  @!P0 BRA `(.L_x_476) ;  /* 0x00000000004c8947 */ /* 0x000fea0003800000 */
[----:B------:R-:W2:Y:S01]  /*10690*/  LDL R10, [R1+0x20] ;  /* 0x00002000010a7983 */ /* 0x000ea20000100800 */
[----:B-----5:R-:W3:Y:S01]  /*106a0*/  LDC R8, c[0x0][0x43c] ;  /* 0x00010f00ff087b82 */ /* 0x020ee20000000800 */
[----:B------:R-:W-:Y:S02]  /*106b0*/  ULDC.64 UR6, c[0x0][0x428] ;  /* 0x00010a0000067ab9 */ /* 0x000fe40000000a00 */
[----:B------:R-:W4:Y:S01]  /*106c0*/  LDL R9, [R1+0xc] ;  /* 0x00000c0001097983 */ /* 0x000f220000100800 */
[----:B---3--:R-:W-:-:S13]  /*106d0*/  ISETP.NE.AND P0, PT, R8, 0x1, PT ;  /* 0x000000010800780c */ /* 0x008fda0003f05270 */
[----:B------:R-:W3:Y:S02]  /*106e0*/  @P0 LDC.64 R2, c[0x0][0x440] ;  /* 0x00011000ff020b82 */ /* 0x000ee40000000a00 */
[----:B---3--:R-:W-:-:S04]  /*106f0*/  @P0 IMAD.HI.U32 R7, R0, R2, RZ ;  /* 0x0000000200070227 */ /* 0x008fc800078e00ff */
[----:B------:R-:W-:Y:S01]  /*10700*/  IMAD.MOV.U32 R2, RZ, RZ, R0 ;  /* 0x000000ffff027224 */ /* 0x000fe200078e0000 */
[----:B------:R-:W-:-:S04]  /*10710*/  @P0 SHF.R.U32.HI R2, RZ, R3, R7 ;  /* 0x00000003ff020219 */ /* 0x000fc80000011607 */
[--C-:B------:R-:W-:Y:S01]  /*10720*/  SHF.R.S32.HI R3, RZ, 0x1f, R2.reuse ;  /* 0x0000001fff037819 */ /* 0x100fe20000011402 */
[----:B------:R-:W-:-:S04]  /*10730*/  IMAD.MOV R7, RZ, RZ, -R2 ;  /* 0x000000ffff077224 */ /* 0x000fc800078e0a02 */
[----:B------:R-:W-:Y:S02]  /*10740*/  IMAD R7, R8, R7, R0 ;  /* 0x0000000708077224 */ /* 0x000fe400078e0200 */
[----:B--2---:R-:W-:-:S04]  /*10750*/  IMAD R8, R10, UR6, RZ ;  /* 0x000000060a087c24 */ /* 0x004fc8000f8e02ff */
[C---:B----4-:R-:W-:Y:S02]  /*10760*/  IMAD R8, R9.reuse, UR7, R8 ;  /* 0x0000000709087c24 */ /* 0x050fe4000f8e0208 */
[----:B------:R-:W-:-:S04]  /*10770*/  IMAD.WIDE.U32 R2, R9, UR6, R2 ;  /* 0x0000000609027c25 */ /* 0x000fc8000f8e0002 */
[----:B------:R-:W-:Y:S01]  /*10780*/  IMAD.IADD R3, R8, 0x1, R3 ;  /* 0x0000000108037824 */ /* 0x000fe200078e0203 */
[----:B------:R-:W-:-:S04]  /*10790*/  LEA R8, P0, R2, UR4, 0x2 ;  /* 0x0000000402087c11 */ /* 0x000fc8000f8010ff */
[----:B------:R-:W-:-:S05]  /*107a0*/  LEA.HI.X R9, R2, UR5, R3, 0x2, P0 ;  /* 0x0000000502097c11 */ /* 0x000fca00080f1403 */
[----:B------:R2:W5:Y:S04]  /*107b0*/  LDG.E R8, desc[UR60][R8.64] ;  /* 0x0000003c08087981 */ /* 0x000568000c1e1900 */
.L_x_476:
[----:B------:R-:W3:Y:S01]  /*107c0*/  LDL R2, [R1+0x4] ;  /* 0x0000040001027983 */ /* 0x000ee20000100800 */
[----:B------:R-:W-:Y:S01]  /*107d0*/  BSSY B2, `(.L_x_477) ;  /* 0x0000005000027945 */ /* 0x000fe20003800000 */
[----:B---3--:R-:W-:Y:S01]  /*107e0*/  IMAD R3, R4, 0x8, R2 ;  /* 0x0000000804037824 */ /* 0x008fe200078e0202 */
[----:B------:R-:W-:-:S04]  /*107f0*/  SHF.L.U32 R2, R5, 0x1f, RZ ;  /* 0x0000001f05027819 */ /* 0x000fc800000006ff */
[----:B------:R-:W3:Y:S02]  /*10800*/  SYNCS.PHASECHK.TRANS64.TRYWAIT P0, [R3+URZ+0x36840], R2 ;  /* 0x03684002030075a7 */ /* 0x000ee4000800017f */
[----:B---3--:R-:W-:Y:S05]  /*10810*/  @!P0 BRA `(.L_x_478) ;  /* 0x0000003800888947 */ /* 0x008fea0003800000 */
.L_x_574:
[----:B------:R-:W-:Y:S05]  /*10820*/  BSYNC B2 ;  /* 0x0000000000027941 */ /* 0x000fea0003800000 */
.L_x_477:
[----:B--2---:R-:W2:Y:S01]  /*10830*/  S2R R9, SR_TID.X ;  /* 0x0000000000097919 */ /* 0x004ea20000002100 */
[----:B------:R-:W-:Y:S01]  /*10840*/  BSSY B2, `(.L_x_479) ;  /* 0x000000b000027945 */ /* 0x000fe20003800000 */
[----:B--2---:R-:W-:-:S04]  /*10850*/  LOP3.LUT R9, R9, 0x7f, RZ, 0xc0, !PT ;  /* 0x0000007f09097812 */ /* 0x004fc800078ec0ff */
[----:B------:R-:W-:-:S13]  /*10860*/  ISETP.NE.AND P1, PT, R9, RZ, PT ;  /* 0x000000ff0900720c */ /* 0x000fda0003f25270 */
[----:B------:R-:W-:Y:S05]  /*10870*/  @P1 BRA `(.L_x_480) ;  /* 0x00000000001c1947 */ /* 0x000fea0003800000 */
[----:B------:R-:W2:Y:S01]  /*10880*/  S2R R9, SR_TID.X ;  /* 0x0000000000097919 */ /* 0x000ea20000002100 */
[----:B---3--:R-:W-:-:S04]  /*10890*/  IMAD.MOV.U32 R2, RZ, RZ, 0xa800 ;  /* 0x0000a800ff027424 */ /* 0x008fc800078e00ff */
[----:B------:R4:W-:Y:S01]  /*108a0*/  SYNCS.ARRIVE.TRANS64 RZ, [R3+URZ+0x36830], R2 ;  /* 0x0368300203ff79a7 */ /* 0x0009e2000800003f */
[----:B--2---:R-:W-:-:S04]  /*108b0*/  LOP3.LUT R9, R9, 0x1f, RZ, 0xc0, !PT ;  /* 0x0000001f09097812 */ /* 0x004fc800078ec0ff */
[----:B------:R-:W-:-:S13]  /*108c0*/  ISETP.NE.AND P0, PT, R9, RZ, PT ;  /* 0x000000ff0900720c */ /* 0x000fda0003f05270 */
[----:B----4-:R-:W-:Y:S05]  /*108d0*/  @!P0 BRA `(.L_x_480) ;  /* 0x0000000000048947 */ /* 0x010fea0003800000 */
[----:B------:R-:W-:Y:S01]  /*108e0*/  BPT.TRAP 0x1 ;  /* 0x000000040000795c */ /* 0x000fe20000300000 */
.L_x_480:
[----:B------:R-:W-:Y:S05]  /*108f0*/  BSYNC B2 ;  /* 0x0000000000027941 */ /* 0x000fea0003800000 */
.L_x_479:
[----:B------:R-:W2:Y:S04]  /*10900*/  LDL R9, [R1+0x4] ;  /* 0x0000040001097983 */ /* 0x000ea80000100800 */
[----:B---3--:R-:W3:Y:S01]  /*10910*/  LDL R2, [R1+0x18] ;  /* 0x0000180001027983 */ /* 0x008ee20000100800 */
        /* <DEDUP_REMOVED lines=11> */
.L_x_481:
        /* <DEDUP_REMOVED lines=9> */
[----:B--2---:R-:W-:Y:S05]  /*10a60*/  @P0 BRA.U.ANY `(.L_x_481) ;  /* 0xfffffffd00d80947 */ /* 0x004fea000393ffff */
[----:B------:R-:W-:Y:S01]  /*10a70*/  IMAD.MOV.U32 R15, RZ, RZ, 0x40 ;  /* 0x00000040ff0f7424 */ /* 0x000fe200078e00ff */
[----:B------:R-:W-:Y:S01]  /*10a80*/  PLOP3.LUT P0, PT, PT, PT, PT, 0x80, 0x0 ;  /* 0x000000000000781c */ /* 0x000fe20003f0f070 */
[----:B------:R-:W-:Y:S01]  /*10a90*/  VIADD R10, R9, 0x24c00 ;  /* 0x00024c00090a7836 */ /* 0x000fe20000000000 */
[----:B------:R-:W-:Y:S01]  /*10aa0*/  UMOV UR6, 0x0 ;  /* 0x0000000000067882 */ /* 0x000fe20000000000 */
[----:B------:R-:W-:Y:S01]  /*10ab0*/  UMOV UR7, 0x14f00000 ;  /* 0x14f0000000077882 */ /* 0x000fe20000000000 */
[----:B------:R-:W-:-:S15]  /*10ac0*/  R2UR UR10, R15 ;  /* 0x000000000f0a72ca */ /* 0x000fde00000e0000 */
.L_x_482:
        /* <DEDUP_REMOVED lines=16> */
.L_x_483:
        /* <DEDUP_REMOVED lines=10> */
[----:B------:R-:W2:Y:S04]  /*10c70*/  LDL.LU R12, [R1+0x10] ;  /* 0x00001000010c7983 */ /* 0x000ea80000300800 */
[----:B------:R-:W3:Y:S01]  /*10c80*/  LDL R10, [R1+0x8] ;  /* 0x00000800010a7983 */ /* 0x000ee20000100800 */
[----:B------:R-:W-:Y:S01]  /*10c90*/  BSSY B2, `(.L_x_484) ;  /* 0x0000005000027945 */ /* 0x000fe20003800000 */
[----:B--2---:R-:W-:Y:S01]  /*10ca0*/  SHF.L.U32 R3, R12, 0x1f, RZ ;  /* 0x0000001f0c037819 */ /* 0x004fe200000006ff */
[----:B---3--:R-:W-:-:S04]  /*10cb0*/  IMAD R2, R10, 0x8, R6 ;  /* 0x000000080a027824 */ /* 0x008fc800078e0206 */
[----:B------:R-:W2:Y:S02]  /*10cc0*/  SYNCS.PHASECHK.TRANS64.TRYWAIT P0, [R2+URZ+0x60], R3 ;  /* 0x00006003020075a7 */ /* 0x000ea4000800017f */
[----:B--2---:R-:W-:Y:S05]  /*10cd0*/  @!P0 BRA `(.L_x_485) ;  /* 0x00000034006c8947 */ /* 0x004fea0003800000 */
.L_x_575:
[----:B------:R-:W-:Y:S05]  /*10ce0*/  BSYNC B2 ;  /* 0x0000000000027941 */ /* 0x000fea0003800000 */
.L_x_484:
[----:B------:R-:W-:Y:S01]  /*10cf0*/  BSSY B2, `(.L_x_486) ;  /* 0x000000b000027945 */ /* 0x000fe20003800000 */
[----:B------:R-:W-:Y:S02]  /*10d00*/  IMAD.MOV.U32 R12, RZ, RZ, 0x0 ;  /* 0x00000000ff0c7424 */ /* 0x000fe400078e00ff */
[----:B------:R-:W-:Y:S01]  /*10d10*/  IMAD.MOV.U32 R13, RZ, RZ, 0x14f00000 ;  /* 0x14f00000ff0d7424 */ /* 0x000fe200078e00ff */
[----:B------:R-:W-:Y:S06]  /*10d20*/  @P1 BRA `(.L_x_487) ;  /* 0x00000000001c1947 */ /* 0x000fec0003800000 */
[----:B------:R-:W3:Y:S01]  /*10d30*/  S2R R9, SR_TID.X ;  /* 0x0000000000097919 */ /* 0x000ee20000002100 */
[----:B--2---:R-:W-:-:S04]  /*10d40*/  IMAD.MOV.U32 R3, RZ, RZ, 0xa800 ;  /* 0x0000a800ff037424 */ /* 0x004fc800078e00ff */
[----:B------:R4:W-:Y:S01]  /*10d50*/  SYNCS.ARRIVE.TRANS64 RZ, [R2+URZ+0x50], R3 ;  /* 0x0000500302ff79a7 */ /* 0x0009e2000800003f */
[----:B---3--:R-:W-:-:S04]  /*10d60*/  LOP3.LUT R9, R9, 0x1f, RZ, 0xc0, !PT ;  /* 0x0000001f09097812 */ /* 0x008fc800078ec0ff */
[----:B------:R-:W-:-:S13]  /*10d70*/  ISETP.NE.AND P0, PT, R9, RZ, PT ;  /* 0x000000ff0900720c */ /* 0x000fda0003f05270 */
[----:B----4-:R-:W-:Y:S05]  /*10d80*/  @!P0 BRA `(.L_x_487) ;  /* 0x0000000000048947 */ /* 0x010fea0003800000 */
[----:B------:R-:W-:Y:S01]  /*10d90*/  BPT.TRAP 0x1 ;  /* 0x000000040000795c */ /* 0x000fe20000300000 */
.L_x_487:
[----:B------:R-:W-:Y:S05]  /*10da0*/  BSYNC B2 ;  /* 0x0000000000027941 */ /* 0x000fea0003800000 */
.L_x_486:
[----:B------:R-:W3:Y:S04]  /*10db0*/  LDL R17, [R1+0x4] ;  /* 0x0000040001117983 */ /* 0x000ee80000100800 */
[----:B--2---:R-:W3:Y:S04]  /*10dc0*/  LDL.LU R3, [R1+0x8] ;  /* 0x0000080001037983 */ /* 0x004ee80000300800 */
[----:B------:R-:W2:Y:S04]  /*10dd0*/  LDL R10, [R1+0x18] ;  /* 0x00001800010a7983 */ /* 0x000ea80000100800 */
[----:B------:R-:W2:Y:S01]  /*10de0*/  LDL.LU R9, [R1+0x14] ;  /* 0x0000140001097983 */ /* 0x000ea20000300800 */
[----:B------:R-:W-:Y:S01]  /*10df0*/  R2UR UR10, R11 ;  /* 0x000000000b0a72ca */ /* 0x000fe200000e0000 */
[----:B------:R-:W-:Y:S01]  /*10e00*/  UIADD3 UR4, UP0, UR38, 0x470, URZ ;  /* 0x0000047026047890 */ /* 0x000fe2000ff1e03f */
[----:B------:R-:W-:Y:S01]  /*10e10*/  R2UR UR6, R12 ;  /* 0x000000000c0672ca */ /* 0x000fe200000e0000 */
[----:B------:R-:W-:Y:S01]  /*10e20*/  VIADD R2, R2, 0x50 ;  /* 0x0000005002027836 */ /* 0x000fe20000000000 */
[----:B------:R-:W-:Y:S01]  /*10e30*/  R2UR UR7, R13 ;  /* 0x000000000d0772ca */ /* 0x000fe200000e0000 */
[----:B------:R-:W-:Y:S01]  /*10e40*/  UIADD3.X UR5, URZ, UR39, URZ, UP0, !UPT ;  /* 0x000000273f057290 */ /* 0x000fe200087fe43f */
[----:B------:R-:W-:Y:S01]  /*10e50*/  PLOP3.LUT P0, PT, PT, PT, PT, 0x80, 0x0 ;  /* 0x000000000000781c */ /* 0x000fe20003f0f070 */
[----:B---3--:R-:W-:-:S02]  /*10e60*/  IMAD R3, R3, 0xa800, R17 ;  /* 0x0000a80003037824 */ /* 0x008fc400078e0211 */
[----:B--2---:R-:W-:Y:S02]  /*10e70*/  IMAD R9, R9, 0x70, R10 ;  /* 0x0000007009097824 */ /* 0x004fe400078e020a */
[----:B------:R-:W-:-:S08]  /*10e80*/  VIADD R10, R3, 0x400 ;  /* 0x00000400030a7836 */ /* 0x000fd00000000000 */
.L_x_488:
        /* <DEDUP_REMOVED lines=10> */
[----:B--2---:R-:W-:Y:S05]  /*10f30*/  @P0 BRA.U.ANY `(.L_x_488) ;  /* 0xfffffffd00d40947 */ /* 0x004fea000393ffff */
[----:B------:R-:W-:Y:S01]  /*10f40*/  R2UR UR10, R15 ;  /* 0x000000000f0a72ca */ /* 0x000fe200000e0000 */
[----:B------:R-:W-:Y:S01]  /*10f50*/  VIADD R10, R3, 0x3c00 ;  /* 0x00003c00030a7836 */ /* 0x000fe20000000000 */
[----:B------:R-:W-:Y:S02]  /*10f60*/  R2UR UR6, R12 ;  /* 0x000000000c0672ca */ /* 0x000fe400000e0000 */
[----:B------:R-:W-:Y:S02]  /*10f70*/  R2UR UR7, R13 ;  /* 0x000000000d0772ca */ /* 0x000fe400000e0000 */
[----:B------:R-:W-:-:S13]  /*10f80*/  PLOP3.LUT P0, PT, PT, PT, PT, 0x80, 0x0 ;  /* 0x000000000000781c */ /* 0x000fda0003f0f070 */
.L_x_489:
        /* <DEDUP_REMOVED lines=16> */
.L_x_490:
        /* <DEDUP_REMOVED lines=11> */
[----:B------:R2:W-:Y:S04]  /*11140*/  STL [R1+0x14], R7 ;  /* 0x0000140701007387 */ /* 0x0005e80000100800 */
[----:B------:R2:W-:Y:S02]  /*11150*/  STL [R1], R8 ;  /* 0x0000000801007387 */ /* 0x0005e40000100800 */
.L_x_475:
[----:B------:R-:W-:Y:S05]  /*11160*/  BSYNC B1 ;  /* 0x0000000000017941 */ /* 0x000fea0003800000 */
.L_x_474:
[----:B------:R-:W3:Y:S01]  /*11170*/  LDL R2, [R1+0x1c] ;  /* 0x00001c0001027983 */ /* 0x000ee20000100800 */
[----:B------:R-:W-:Y:S01]  /*11180*/  VIADD R3, R4, 0x1 ;  /* 0x0000000104037836 */ /* 0x000fe20000000000 */
[----:B------:R-:W-:Y:S04]  /*11190*/  BSSY B1, `(.L_x_491) ;  /* 0x00000ba000017945 */ /* 0x000fe80003800000 */
[----:B------:R-:W-:-:S04]  /*111a0*/  ISETP.NE.AND P0, PT, R3, 0x2, PT ;  /* 0x000000020300780c */ /* 0x000fc80003f05270 */
[----:B------:R-:W-:Y:S02]  /*111b0*/  SEL R11, R3, RZ, P0 ;  /* 0x000000ff030b7207 */ /* 0x000fe40000000000 */
[----:B---3--:R-:W-:Y:S02]  /*111c0*/  LOP3.LUT P1, RZ, R2, 0x1, RZ, 0xc0, !PT ;  /* 0x0000000102ff7812 */ /* 0x008fe4000782c0ff */
[----:B------:R-:W-:-:S04]  /*111d0*/  SEL R2, RZ, 0x1, P0 ;  /* 0x00000001ff027807 */ /* 0x000fc80000000000 */
[----:B------:R-:W-:-:S05]  /*111e0*/  LOP3.LUT R10, R5, R2, RZ, 0x3c, !PT ;  /* 0x00000002050a7212 */ /* 0x000fca00078e3cff */
[----:B------:R3:W-:Y:S04]  /*111f0*/  STL [R1+0x10], R10 ;  /* 0x0000100a01007387 */ /* 0x0007e80000100800 */
[----:B------:R3:W-:Y:S01]  /*11200*/  STL [R1+0x8], R11 ;  /* 0x0000080b01007387 */ /* 0x0007e20000100800 */
[----:B------:R-:W-:Y:S05]  /*11210*/  @!P1 BRA `(.L_x_492) ;  /* 0x0000000800c49947 */ /* 0x000fea0003800000 */
[----:B------:R-:W-:Y:S01]  /*11220*/  ULDC.64 UR4, c[0x0][0x418] ;  /* 0x0001060000047ab9 */ /* 0x000fe20000000a00 */
[----:B--2---:R-:W-:Y:S01]  /*11230*/  VIADD R7, R0, 0xffffffff ;  /* 0xffffffff00077836 */ /* 0x004fe20000000000 */
[----:B------:R-:W-:-:S04]  /*11240*/  ISETP.NE.U32.AND P0, PT, RZ, UR4, PT ;  /* 0x00000004ff007c0c */ /* 0x000fc8000bf05070 */
[----:B------:R-:W-:-:S13]  /*11250*/  ISETP.NE.AND.EX P0, PT, RZ, UR5, PT, P0 ;  /* 0x00000005ff007c0c */ /* 0x000fda000bf05300 */
[----:B------:R-:W-:Y:S05]  /*11260*/  @!P0 BRA `(.L_x_493) ;  /* 0x00000000004c8947 */ /* 0x000fea0003800000 */
[----:B------:R-:W2:Y:S01]  /*11270*/  LDL R13, [R1+0x20] ;  /* 0x00002000010d7983 */ /* 0x000ea20000100800 */
[----:B------:R-:W4:Y:S01]  /*11280*/  LDC R9, c[0x0][0x43c] ;  /* 0x00010f00ff097b82 */ /* 0x000f220000000800 */
[----:B------:R-:W-:Y:S02]  /*11290*/  ULDC.64 UR6, c[0x0][0x428] ;  /* 0x00010a0000067ab9 */ /* 0x000fe40000000a00 */
[----:B------:R-:W3:Y:S01]  /*112a0*/  LDL R12, [R1+0xc] ;  /* 0x00000c00010c7983 */ /* 0x000ee20000100800 */
[----:B----4-:R-:W-:-:S13]  /*112b0*/  ISETP.NE.AND P0, PT, R9, 0x1, PT ;  /* 0x000000010900780c */ /* 0x010fda0003f05270 */
[----:B------:R-:W4:Y:S02]  /*112c0*/  @P0 LDC.64 R2, c[0x0][0x440] ;  /* 0x00011000ff020b82 */ /* 0x000f240000000a00 */
[----:B----45:R-:W-:-:S04]  /*112d0*/  @P0 IMAD.HI.U32 R8, R7, R2, RZ ;  /* 0x0000000207080227 */ /* 0x030fc800078e00ff */
        /* <DEDUP_REMOVED lines=12> */
.L_x_493:
[----:B------:R-:W4:Y:S01]  /*113a0*/  LDL R2, [R1+0x4] ;  /* 0x0000040001027983 */ /* 0x000f220000100800 */
[----:B------:R-:W-:Y:S01]  /*113b0*/  SHF.L.U32 R3, R10, 0x1f, RZ ;  /* 0x0000001f0a037819 */ /* 0x000fe200000006ff */
[----:B------:R-:W-:Y:S01]  /*113c0*/  BSSY B2, `(.L_x_494) ;  /* 0x0000004000027945 */ /* 0x000fe20003800000 */
[----:B----4-:R-:W-:-:S04]  /*113d0*/  IMAD R2, R11, 0x8, R2 ;  /* 0x000000080b027824 */ /* 0x010fc800078e0202 */
[----:B------:R-:W4:Y:S02]  /*113e0*/  SYNCS.PHASECHK.TRANS64.TRYWAIT P0, [R2+URZ+0x36840], R3 ;  /* 0x03684003020075a7 */ /* 0x000f24000800017f */
[----:B----4-:R-:W-:Y:S05]  /*113f0*/  @!P0 BRA `(.L_x_495) ;  /* 0x0000002c00b88947 */ /* 0x010fea0003800000 */
.L_x_576:
[----:B------:R-:W-:Y:S05]  /*11400*/  BSYNC B2 ;  /* 0x0000000000027941 */ /* 0x000fea0003800000 */
.L_x_494:
[----:B--2---:R-:W2:Y:S01]  /*11410*/  S2R R9, SR_TID.X ;  /* 0x0000000000097919 */ /* 0x004ea20000002100 */
[----:B------:R-:W-:Y:S01]  /*11420*/  BSSY B2, `(.L_x_496) ;  /* 0x000000b000027945 */ /* 0x000fe20003800000 */
[----:B--2---:R-:W-:-:S04]  /*11430*/  LOP3.LUT R9, R9, 0x7f, RZ, 0xc0, !PT ;  /* 0x0000007f09097812 */ /* 0x004fc800078ec0ff */
[----:B------:R-:W-:-:S13]  /*11440*/  ISETP.NE.AND P1, PT, R9, RZ, PT ;  /* 0x000000ff0900720c */ /* 0x000fda0003f25270 */
[----:B------:R-:W-:Y:S05]  /*11450*/  @P1 BRA `(.L_x_497) ;  /* 0x00000000001c1947 */ /* 0x000fea0003800000 */
[----:B------:R-:W2:Y:S01]  /*11460*/  S2R R9, SR_TID.X ;  /* 0x0000000000097919 */ /* 0x000ea20000002100 */
[----:B----4-:R-:W-:-:S04]  /*11470*/  IMAD.MOV.U32 R3, RZ, RZ, 0xa800 ;  /* 0x0000a800ff037424 */ /* 0x010fc800078e00ff */
[----:B------:R4:W-:Y:S01]  /*11480*/  SYNCS.ARRIVE.TRANS64 RZ, [R2+URZ+0x36830], R3 ;  /* 0x0368300302ff79a7 */ /* 0x0009e2000800003f */
[----:B--2---:R-:W-:-:S04]  /*11490*/  LOP3.LUT R9, R9, 0x1f, RZ, 0xc0, !PT ;  /* 0x0000001f09097812 */ /* 0x004fc800078ec0ff */
[----:B------:R-:W-:-:S13]  /*114a0*/  ISETP.NE.AND P0, PT, R9, RZ, PT ;  /* 0x000000ff0900720c */ /* 0x000fda0003f05270 */
[----:B----4-:R-:W-:Y:S05]  /*114b0*/  @!P0 BRA `(.L_x_497) ;  /* 0x0000000000048947 */ /* 0x010fea0003800000 */
[----:B------:R-:W-:Y:S01]  /*114c0*/  BPT.TRAP 0x1 ;  /* 0x000000040000795c */ /* 0x000fe20000300000 */
.L_x_497:
[----:B------:R-:W-:Y:S05]  /*114d0*/  BSYNC B2 ;  /* 0x0000000000027941 */ /* 0x000fea0003800000 */
.L_x_496:
[----:B------:R-:W2:Y:S04]  /*114e0*/  LDL R9, [R1+0x8] ;  /* 0x0000080001097983 */ /* 0x000ea80000100800 */
[----:B---3--:R-:W3:Y:S04]  /*114f0*/  LDL R10, [R1+0x4] ;  /* 0x00000400010a7983 */ /* 0x008ee80000100800 */
[----:B----4-:R-:W4:Y:S01]  /*11500*/  LDL R2, [R1+0x18] ;  /* 0x0000180001027983 */ /* 0x010f220000100800 */
[----:B------:R-:W-:-:S05]  /*11510*/  IMAD.MOV.U32 R12, RZ, RZ, RZ ;  /* 0x000000ffff0c7224 */ /* 0x000fca00078e00ff */
[----:B------:R-:W-:Y:S01]  /*11520*/  R2UR UR10, R12 ;  /* 0x000000000c0a72ca */ /* 0x000fe200000e0000 */
[----:B------:R-:W-:Y:S01]  /*11530*/  UIADD3 UR4, UP0, UR38, 0x370, URZ ;  /* 0x0000037026047890 */ /* 0x000fe2000ff1e03f */
[----:B------:R-:W-:Y:S01]  /*11540*/  PLOP3.LUT P0, PT, PT, PT, PT, 0x80, 0x0 ;  /* 0x000000000000781c */ /* 0x000fe20003f0f070 */
[----:B------:R-:W-:Y:S01]  /*11550*/  UMOV UR6, 0x0 ;  /* 0x0000000000067882 */ /* 0x000fe20000000000 */
[----:B------:R-:W-:Y:S01]  /*11560*/  UMOV UR7, 0x14f00000 ;  /* 0x14f0000000077882 */ /* 0x000fe20000000000 */
[----:B------:R-:W-:Y:S01]  /*11570*/  UIADD3.X UR5, URZ, UR39, URZ, UP0, !UPT ;  /* 0x000000273f057290 */ /* 0x000fe200087fe43f */
[C---:B--2---:R-:W-:Y:S02]  /*11580*/  IMAD R3, R9.reuse, 0x8, R6 ;  /* 0x0000000809037824 */ /* 0x044fe400078e0206 */
[----:B---3--:R-:W-:Y:S02]  /*11590*/  IMAD R9, R9, 0xa800, R10 ;  /* 0x0000a80009097824 */ /* 0x008fe400078e020a */
[----:B------:R-:W-:-:S02]  /*115a0*/  VIADD R3, R3, 0x30 ;  /* 0x0000003003037836 */ /* 0x000fc40000000000 */
[----:B----4-:R-:W-:Y:S02]  /*115b0*/  IMAD R2, R7, 0x70, R2 ;  /* 0x0000007007027824 */ /* 0x010fe400078e0202 */
[----:B------:R-:W-:-:S07]  /*115c0*/  VIADD R10, R9, 0x21400 ;  /* 0x00021400090a7836 */ /* 0x000fce0000000000 */
.L_x_498:
        /* <DEDUP_REMOVED lines=16> */
.L_x_499:
        /* <DEDUP_REMOVED lines=16> */
.L_x_500:
        /* <DEDUP_REMOVED lines=10> */
[----:B------:R-:W-:Y:S01]  /*11870*/  SHF.L.U32 R5, R5, 0x1f, RZ ;  /* 0x0000001f05057819 */ /* 0x000fe200000006ff */
[----:B------:R-:W-:Y:S01]  /*11880*/  IMAD R2, R4, 0x8, R6 ;  /* 0x0000000804027824 */ /* 0x000fe200078e0206 */
[----:B------:R-:W-:Y:S03]  /*11890*/  BSSY B2, `(.L_x_501) ;  /* 0x0000003000027945 */ /* 0x000fe60003800000 */
[----:B------:R-:W2:Y:S02]  /*118a0*/  SYNCS.PHASECHK.TRANS64.TRYWAIT P0, [R2+URZ+0x60], R5 ;  /* 0x00006005020075a7 */ /* 0x000ea4000800017f */
[----:B--2---:R-:W-:Y:S05]  /*118b0*/  @!P0 BRA `(.L_x_502) ;  /* 0x00000028009c8947 */ /* 0x004fea0003800000 */
.L_x_577:
[----:B------:R-:W-:Y:S05]  /*118c0*/  BSYNC B2 ;  /* 0x0000000000027941 */ /* 0x000fea0003800000 */
.L_x_501:
[----:B------:R-:W-:Y:S01]  /*118d0*/  BSSY B2, `(.L_x_503) ;  /* 0x000000b000027945 */ /* 0x000fe20003800000 */
[----:B------:R-:W-:Y:S02]  /*118e0*/  IMAD.MOV.U32 R10, RZ, RZ, 0x0 ;  /* 0x00000000ff0a7424 */ /* 0x000fe400078e00ff */
[----:B------:R-:W-:Y:S01]  /*118f0*/  IMAD.MOV.U32 R11, RZ, RZ, 0x14f00000 ;  /* 0x14f00000ff0b7424 */ /* 0x000fe200078e00ff */
[----:B------:R-:W-:Y:S06]  /*11900*/  @P1 BRA `(.L_x_504) ;  /* 0x00000000001c1947 */ /* 0x000fec0003800000 */
[----:B------:R-:W3:Y:S02]  /*11910*/  S2R R3, SR_TID.X ;  /* 0x0000000000037919 */ /* 0x000ee40000002100 */
[----:B---3--:R-:W-:Y:S01]  /*11920*/  LOP3.LUT R9, R3, 0x1f, RZ, 0xc0, !PT ;  /* 0x0000001f03097812 */ /* 0x008fe200078ec0ff */
[----:B------:R-:W-:-:S03]  /*11930*/  IMAD.MOV.U32 R3, RZ, RZ, 0xa800 ;  /* 0x0000a800ff037424 */ /* 0x000fc600078e00ff */
[----:B------:R-:W-:Y:S01]  /*11940*/  ISETP.NE.AND P0, PT, R9, RZ, PT ;  /* 0x000000ff0900720c */ /* 0x000fe20003f05270 */
[----:B------:R3:W-:-:S12]  /*11950*/  SYNCS.ARRIVE.TRANS64 RZ, [R2+URZ+0x50], R3 ;  /* 0x0000500302ff79a7 */ /* 0x0007d8000800003f */
[----:B---3--:R-:W-:Y:S05]  /*11960*/  @!P0 BRA `(.L_x_504) ;  /* 0x0000000000048947 */ /* 0x008fea0003800000 */
[----:B------:R-:W-:Y:S01]  /*11970*/  BPT.TRAP 0x1 ;  /* 0x000000040000795c */ /* 0x000fe20000300000 */
.L_x_504:
[----:B------:R-:W-:Y:S05]  /*11980*/  BSYNC B2 ;  /* 0x0000000000027941 */ /* 0x000fea0003800000 */
.L_x_503:
[----:B------:R-:W3:Y:S04]  /*11990*/  LDL R9, [R1+0x4] ;  /* 0x0000040001097983 */ /* 0x000ee80000100800 */
[----:B--2---:R-:W2:Y:S04]  /*119a0*/  LDL R5, [R1+0x18] ;  /* 0x0000180001057983 */ /* 0x004ea80000100800 */
        /* <DEDUP_REMOVED lines=11> */
.L_x_505:
        /* <DEDUP_REMOVED lines=16> */
.L_x_506:
        /* <DEDUP_REMOVED lines=16> */
.L_x_507:
        /* <DEDUP_REMOVED lines=13> */
.L_x_492:
[----:B------:R-:W-:Y:S05]  /*11d30*/  BSYNC B1 ;  /* 0x0000000000017941 */ /* 0x000fea0003800000 */
.L_x_491:
[C---:B------:R-:W-:Y:S01]  /*11d40*/  ISETP.GT.AND P0, PT, R0.reuse, 0x1, PT ;  /* 0x000000010000780c */ /* 0x040fe20003f04270 */
[----:B------:R-:W-:-:S12]  /*11d50*/  VIADD R0, R0, 0xfffffffe ;  /* 0xfffffffe00007836 */ /* 0x000fd80000000000 */
[----:B------:R-:W-:Y:S05]  /*11d60*/  @P0 BRA `(.L_x_508) ;  /* 0xffffffe800040947 */ /* 0x000fea000383ffff */
.L_x_454:
[----:B------:R-:W-:Y:S05]  /*11d70*/  BSYNC B0 ;  /* 0x0000000000007941 */ /* 0x000fea0003800000 */
.L_x_453:
[----:B------:R-:W0:Y:S01]  /*11d80*/  S2R R2, SR_TID.X ;  /* 0x0000000000027919 */ /* 0x000e220000002100 */
[----:B------:R-:W-:Y:S01]  /*11d90*/  BSSY B0, `(.L_x_509) ;  /* 0x0000010000007945 */ /* 0x000fe20003800000 */
[----:B0-----:R-:W-:-:S04]  /*11da0*/  LOP3.LUT R3, R2, 0x7f, RZ, 0xc0, !PT ;  /* 0x0000007f02037812 */ /* 0x001fc800078ec0ff */
[----:B------:R-:W-:-:S13]  /*11db0*/  ISETP.NE.AND P0, PT, R3, RZ, PT ;  /* 0x000000ff0300720c */ /* 0x000fda0003f05270 */
[----:B------:R-:W-:Y:S05]  /*11dc0*/  @P0 BRA `(.L_x_510) ;  /* 0x0000000000300947 */ /* 0x000fea0003800000 */
[----:B------:R-:W0:Y:S01]  /*11dd0*/  S2R R2, SR_LANEID ;  /* 0x0000000000027919 */ /* 0x000e220000000000 */
[----:B------:R-:W-:Y:S01]  /*11de0*/  VOTEU.ANY UR4, UPT, PT ;  /* 0x0000000000047886 */ /* 0x000fe200038e0100 */
[----:B------:R-:W1:Y:S01]  /*11df0*/  LDC.64 R4, c[0x0][0xc60] ;  /* 0x00031800ff047b82 */ /* 0x000e620000000a00 */
[----:B------:R-:W0:Y:S02]  /*11e00*/  FLO.U32 R0, UR4 ;  /* 0x0000000400007d00 */ /* 0x000e2400080e0000 */
[----:B0-----:R-:W-:-:S06]  /*11e10*/  ISETP.EQ.U32.AND P0, PT, R0, R2, PT ;  /* 0x000000020000720c */ /* 0x001fcc0003f02070 */
[----:B------:R-:W1:Y:S07]  /*11e20*/  POPC R2, UR4 ;  /* 0x0000000400027d09 */ /* 0x000e6e0008000000 */
[----:B-1----:R-:W2:Y:S04]  /*11e30*/  @P0 ATOMG.E.ADD.STRONG.GPU PT, R2, desc[UR60][R4.64], R2 ;  /* 0x00000002040209a8 */ /* 0x002ea800081ee1fc */
[----:B--2---:R0:W1:Y:S02]  /*11e40*/  SHFL.IDX PT, R2, R2, R0, 0x1f ;  /* 0x00001f0002027589 */ /* 0x00406400000e0000 */
[----:B0-----:R-:W0:Y:S02]  /*11e50*/  S2R R0, SR_LTMASK ;  /* 0x0000000000007919 */ /* 0x001e240000003900 */
[----:B0-----:R-:W-:-:S06]  /*11e60*/  LOP3.LUT R0, R0, UR4, RZ, 0xc0, !PT ;  /* 0x0000000400007c12 */ /* 0x001fcc000f8ec0ff */
[----:B------:R-:W1:Y:S02]  /*11e70*/  POPC R0, R0 ;  /* 0x0000000000007309 */ /* 0x000e640000000000 */
[----:B-1----:R-:W-:-:S07]  /*11e80*/  IADD3 R16, R2, UR36, R0 ;  /* 0x0000002402107c10 */ /* 0x002fce000fffe000 */
.L_x_510:
[----:B------:R-:W-:Y:S05]  /*11e90*/  BSYNC B0 ;  /* 0x0000000000007941 */ /* 0x000fea0003800000 */
.L_x_509:
[----:B------:R-:W2:Y:S01]  /*11ea0*/  LDL R0, [R1+0x1c] ;  /* 0x00001c0001007983 */ /* 0x000ea20000100800 */
[----:B------:R-:W-:Y:S01]  /*11eb0*/  BSSY B0, `(.L_x_511) ;  /* 0x0000050000007945 */ /* 0x000fe20003800000 */
[----:B--2---:R-:W-:-:S13]  /*11ec0*/  LOP3.LUT P0, RZ, R0, 0x1, RZ, 0xc0, !PT ;  /* 0x0000000100ff7812 */ /* 0x004fda000780c0ff */
[----:B------:R-:W-:Y:S05]  /*11ed0*/  @!P0 BRA `(.L_x_512) ;  /* 0x0000000400348947 */ /* 0x000fea0003800000 */
[----:B------:R-:W2:Y:S04]  /*11ee0*/  LDL R4, [R1+0x4] ;  /* 0x0000040001047983 */ /* 0x000ea80000100800 */
[----:B------:R-:W2:Y:S04]  /*11ef0*/  LDL R2, [R1+0x8] ;  /* 0x0000080001027983 */ /* 0x000ea80000100800 */
[----:B------:R-:W3:Y:S01]  /*11f00*/  LDL R0, [R1+0x10] ;  /* 0x0000100001007983 */ /* 0x000ee20000100800 */
[----:B------:R-:W-:Y:S01]  /*11f10*/  BSSY B1, `(.L_x_513) ;  /* 0x0000006000017945 */ /* 0x000fe20003800000 */
[----:B------:R-:W-:Y:S01]  /*11f20*/  ISETP.NE.AND P1, PT, R3, RZ, PT ;  /* 0x000000ff0300720c */ /* 0x000fe20003f25270 */
[----:B--2---:R-:W-:Y:S01]  /*11f30*/  IMAD R2, R2, 0x8, R4 ;  /* 0x0000000802027824 */ /* 0x004fe200078e0204 */
[----:B---3--:R-:W-:-:S04]  /*11f40*/  SHF.L.U32 R0, R0, 0x1f, RZ ;  /* 0x0000001f00007819 */ /* 0x008fc800000006ff */
[----:B------:R-:W0:Y:S02]  /*11f50*/  SYNCS.PHASECHK.TRANS64.TRYWAIT P0, [R2+URZ+0x36860], R0 ;  /* 0x03686000020075a7 */ /* 0x000e24000800017f */
[----:B0-----:R-:W-:Y:S05]  /*11f60*/  @!P0 BRA `(.L_x_514) ;  /* 0x0000002400048947 */ /* 0x001fea0003800000 */
.L_x_578:
[----:B------:R-:W-:Y:S05]  /*11f70*/  BSYNC B1 ;  /* 0x0000000000017941 */ /* 0x000fea0003800000 */
.L_x_513:
[----:B------:R-:W-:Y:S04]  /*11f80*/  BSSY B1, `(.L_x_515) ;  /* 0x0000009000017945 */ /* 0x000fe80003800000 */
[----:B------:R-:W-:Y:S05]  /*11f90*/  @P1 BRA `(.L_x_516) ;  /* 0x00000000001c1947 */ /* 0x000fea0003800000 */
[----:B------:R-:W2:Y:S01]  /*11fa0*/  S2R R3, SR_TID.X ;  /* 0x0000000000037919 */ /* 0x000ea20000002100 */
[----:B0-----:R-:W-:-:S04]  /*11fb0*/  IMAD.MOV.U32 R0, RZ, RZ, 0xa800 ;  /* 0x0000a800ff007424 */ /* 0x001fc800078e00ff */
[----:B------:R3:W-:Y:S01]  /*11fc0*/  SYNCS.ARRIVE.TRANS64 RZ, [R2+URZ+0x36850], R0 ;  /* 0x0368500002ff79a7 */ /* 0x0007e2000800003f */
[----:B--2---:R-:W-:-:S04]  /*11fd0*/  LOP3.LUT R3, R3, 0x1f, RZ, 0xc0, !PT ;  /* 0x0000001f03037812 */ /* 0x004fc800078ec0ff */
[----:B------:R-:W-:-:S13]  /*11fe0*/  ISETP.NE.AND P0, PT, R3, RZ, PT ;  /* 0x000000ff0300720c */ /* 0x000fda0003f05270 */
[----:B---3--:R-:W-:Y:S05]  /*11ff0*/  @!P0 BRA `(.L_x_516) ;  /* 0x0000000000048947 */ /* 0x008fea0003800000 */
[----:B------:R-:W-:Y:S01]  /*12000*/  BPT.TRAP 0x1 ;  /* 0x000000040000795c */ /* 0x000fe20000300000 */
.L_x_516:
[----:B------:R-:W-:Y:S05]  /*12010*/  BSYNC B1 ;  /* 0x0000000000017941 */ /* 0x000fea0003800000 */
.L_x_515:
[----:B------:R-:W2:Y:S04]  /*12020*/  LDL R5, [R1+0x4] ;  /* 0x0000040001057983 */ /* 0x000ea80000100800 */
[----:B0-----:R-:W2:Y:S04]  /*12030*/  LDL R0, [R1+0x8] ;  /* 0x0000080001007983 */ /* 0x001ea80000100800 */
[----:B------:R-:W3:Y:S04]  /*12040*/  LDL.LU R4, [R1+0x18] ;  /* 0x0000180001047983 */ /* 0x000ee80000300800 */
[----:B------:R-:W3:Y:S01]  /*12050*/  LDL R3, [R1+0x14] ;  /* 0x0000140001037983 */ /* 0x000ee20000100800 */
[----:B------:R-:W-:Y:S01]  /*12060*/  UIADD3 UR4, UP0, UR38, 0x470, URZ ;  /* 0x0000047026047890 */ /* 0x000fe2000ff1e03f */
[----:B------:R-:W-:Y:S01]  /*12070*/  PLOP3.LUT P0, PT, PT, PT, PT, 0x80, 0x0 ;  /* 0x000000000000781c */ /* 0x000fe20003f0f070 */
[----:B------:R-:W-:Y:S01]  /*12080*/  VIADD R2, R2, 0x36850 ;  /* 0x0003685002027836 */ /* 0x000fe20000000000 */
[----:B------:R-:W-:Y:S01]  /*12090*/  UMOV UR6, 0x0 ;  /* 0x0000000000067882 */ /* 0x000fe20000000000 */
[----:B------:R-:W-:Y:S01]  /*120a0*/  UIADD3.X UR5, URZ, UR39, URZ, UP0, !UPT ;  /* 0x000000273f057290 */ /* 0x000fe200087fe43f */
[----:B------:R-:W-:Y:S01]  /*120b0*/  UMOV UR7, 0x14f00000 ;  /* 0x14f0000000077882 */ /* 0x000fe20000000000 */
[----:B------:R-:W-:Y:S01]  /*120c0*/  UMOV UR10, URZ ;  /* 0x0000003f000a7c82 */ /* 0x000fe20008000000 */
[----:B--2---:R-:W-:-:S02]  /*120d0*/  IMAD R0, R0, 0xa800, R5 ;  /* 0x0000a80000007824 */ /* 0x004fc400078e0205 */
[----:B---3--:R-:W-:Y:S02]  /*120e0*/  IMAD R3, R3, 0x70, R4 ;  /* 0x0000007003037824 */ /* 0x008fe400078e0204 */
[----:B------:R-:W-:-:S07]  /*120f0*/  VIADD R4, R0, 0x400 ;  /* 0x0000040000047836 */ /* 0x000fce0000000000 */
.L_x_517:
        /* <DEDUP_REMOVED lines=11> */
[----:B------:R-:W-:Y:S01]  /*121b0*/  PLOP3.LUT P0, PT, PT, PT, PT, 0x80, 0x0 ;  /* 0x000000000000781c */ /* 0x000fe20003f0f070 */
[----:B------:R-:W-:Y:S01]  /*121c0*/  VIADD R4, R0, 0x3c00 ;  /* 0x00003c0000047836 */ /* 0x000fe20000000000 */
[----:B------:R-:W-:Y:S01]  /*121d0*/  UMOV UR6, 0x0 ;  /* 0x0000000000067882 */ /* 0x000fe20000000000 */
[----:B------:R-:W-:Y:S01]  /*121e0*/  UMOV UR7, 0x14f00000 ;  /* 0x14f0000000077882 */ /* 0x000fe20000000000 */
[----:B------:R-:W-:-:S09]  /*121f0*/  UMOV UR10, 0x40 ;  /* 0x00000040000a7882 */ /* 0x000fd20000000000 */
.L_x_518:
        /* <DEDUP_REMOVED lines=16> */
.L_x_519:
        /* <DEDUP_REMOVED lines=11> */
.L_x_512:
[----:B------:R-:W-:Y:S05]  /*123b0*/  BSYNC B0 ;  /* 0x0000000000007941 */ /* 0x000fea0003800000 */
.L_x_511:
[----:B------:R-:W2:Y:S04]  /*123c0*/  LDL.LU R5, [R1+0x8] ;  /* 0x0000080001057983 */ /* 0x000ea80000300800 */
[----:B------:R-:W3:Y:S01]  /*123d0*/  LDL.LU R4, [R1+0x10] ;  /* 0x0000100001047983 */ /* 0x000ee20000300800 */
[----:B--2---:R-:W-:-:S05]  /*123e0*/  VIADD R0, R5, 0x1 ;  /* 0x0000000105007836 */ /* 0x004fca0000000000 */
[----:B------:R-:W-:-:S04]  /*123f0*/  ISETP.NE.AND P0, PT, R0, 0x2, PT ;  /* 0x000000020000780c */ /* 0x000fc80003f05270 */
[----:B------:R-:W-:Y:S02]  /*12400*/  SEL R2, RZ, 0x1, P0 ;  /* 0x00000001ff027807 */ /* 0x000fe40000000000 */
[----:B------:R-:W-:Y:S02]  /*12410*/  SEL R0, R0, RZ, P0 ;  /* 0x000000ff00007207 */ /* 0x000fe40000000000 */
[----:B---3--:R-:W-:-:S03]  /*12420*/  LOP3.LUT R4, R4, R2, RZ, 0x3c, !PT ;  /* 0x0000000204047212 */ /* 0x008fc600078e3cff */
[----:B------:R0:W-:Y:S04]  /*12430*/  STL [R1+0x8], R0 ;  /* 0x0000080001007387 */ /* 0x0001e80000100800 */
[----:B------:R0:W-:Y:S02]  /*12440*/  STL [R1+0x10], R4 ;  /* 0x0000100401007387 */ /* 0x0001e40000100800 */
.L_x_433:
[----:B------:R-:W-:Y:S05]  /*12450*/  BSYNC B7 ;  /* 0x0000000000077941 */ /* 0x000fea0003800000 */
.L_x_431:
[----:B0-2---:R-:W2:Y:S02]  /*12460*/  LDL R0, [R1+0x1c] ;  /* 0x00001c0001007983 */ /* 0x005ea40000100800 */
[----:B--2---:R-:W-:-:S13]  /*12470*/  LOP3.LUT P0, RZ, R0, 0x2, RZ, 0xc0, !PT ;  /* 0x0000000200ff7812 */ /* 0x004fda000780c0ff */
[----:B------:R-:W-:Y:S05]  /*12480*/  @!P0 BRA `(.L_x_520) ;  /* 0x0000000000288947 */ /* 0x000fea0003800000 */
[----:B------:R-:W-:Y:S05]  /*12490*/  WARPSYNC.ALL ;  /* 0x0000000000007948 */ /* 0x000fea0003800000 */
[----:B------:R-:W0:Y:S08]  /*124a0*/  S2UR UR5, SR_CgaCtaId ;  /* 0x00000000000579c3 */ /* 0x000e300000008800 */
[----:B------:R-:W-:Y:S06]  /*124b0*/  BAR.SYNC.DEFER_BLOCKING 0x5, 0x180 ;  /* 0x0146000000007b1d */ /* 0x000fec0000010000 */
[----:B------:R-:W-:-:S02]  /*124c0*/  UMOV UR4, 0x400 ;  /* 0x0000040000047882 */ /* 0x000fc40000000000 */
[----:B0-----:R-:W-:-:S06]  /*124d0*/  ULEA UR4, UR5, UR4, 0x18 ;  /* 0x0000000405047291 */ /* 0x001fcc000f8ec03f */
[----:B------:R-:W-:-:S05]  /*124e0*/  IMAD.U32 R0, RZ, RZ, UR4 ;  /* 0x00000004ff007e24 */ /* 0x000fca000f8e00ff */
[----:B------:R0:W2:Y:S04]  /*124f0*/  LDS.128 R16, [R0+0x368d0] ;  /* 0x0368d00000107984 */ /* 0x0000a80000000c00 */
[----:B------:R0:W-:Y:S01]  /*12500*/  STL [R1+0x4], R0 ;  /* 0x0000040001007387 */ /* 0x0001e20000100800 */
[----:B------:R-:W-:Y:S06]  /*12510*/  BAR.ARV 0x4, 0x180 ;  /* 0x0106000000007b1d */ /* 0x000fec0000002000 */
[----:B------:R-:W-:Y:S05]  /*12520*/  BRA `(.L_x_521) ;  /* 0x0000000800487947 */ /* 0x000fea0003800000 */
.L_x_520:
[----:B------:R-:W1:Y:S01]  /*12530*/  S2R R0, SR_TID.X ;  /* 0x0000000000007919 */ /* 0x000e620000002100 */
[----:B------:R-:W-:Y:S01]  /*12540*/  UMOV UR4, 0xffffffff ;  /* 0xffffffff00047882 */ /* 0x000fe20000000000 */
[----:B-1--4-:R-:W-:-:S04]  /*12550*/  LOP3.LUT R7, R0, 0x1f, RZ, 0xc0, !PT ;  /* 0x0000001f00077812 */ /* 0x012fc800078ec0ff */
[----:B------:R-:W-:Y:S01]  /*12560*/  ISETP.NE.AND P0, PT, R7, 0x1f, PT ;  /* 0x0000001f0700780c */ /* 0x000fe20003f05270 */
[----:B------:R-:W-:-:S12]  /*12570*/  BRA.DIV UR4, `(.L_x_522) ;  /* 0x0000001e04947947 */ /* 0x000fd8000b800000 */
[----:B------:R-:W-:Y:S01]  /*12580*/  IMAD.IADD R5, R19, 0x1, R7 ;  /* 0x0000000113057824 */ /* 0x000fe200078e0207 */
[----:B------:R-:W-:-:S04]  /*12590*/  ULDC UR4, c[0x0][0xc3c] ;  /* 0x00030f0000047ab9 */ /* 0x000fc80000000800 */
[----:B------:R-:W-:-:S13]  /*125a0*/  ISETP.GE.OR P1, PT, R5, UR4, !P0 ;  /* 0x0000000405007c0c */ /* 0x000fda000c726670 */
[----:B------:R-:W0:Y:S02]  /*125b0*/  @!P1 LDC.64 R2, c[0x0][0xc80] ;  /* 0x00032000ff029b82 */ /* 0x000e240000000a00 */
[----:B0-----:R-:W-:-:S06]  /*125c0*/  @!P1 IMAD.WIDE R2, R5, 0x4, R2 ;  /* 0x0000000405029825 */ /* 0x001fcc00078e0202 */
[----:B------:R0:W2:Y:S01]  /*125d0*/  @!P1 LDG.E R3, desc[UR60][R2.64] ;  /* 0x0000003c02039981 */ /* 0x0000a2000c1e1900 */
[C---:B------:R-:W-:Y:S02]  /*125e0*/  ISETP.GE.U32.AND P2, PT, R7.reuse, 0x2, PT ;  /* 0x000000020700780c */ /* 0x040fe40003f46070 */
[C---:B------:R-:W-:Y:S01]  /*125f0*/  ISETP.GE.U32.AND P3, PT, R7.reuse, 0x4, PT ;  /* 0x000000040700780c */ /* 0x040fe20003f66070 */
[----:B------:R-:W-:Y:S01]  /*12600*/  SHFL.IDX PT, R4, R16, 0x1, 0x1f ;  /* 0x00201f0010047f89 */ /* 0x000fe200000e0000 */
[C---:B------:R-:W-:Y:S02]  /*12610*/  ISETP.GE.U32.AND P4, PT, R7.reuse, 0x8, PT ;  /* 0x000000080700780c */ /* 0x040fe40003f86070 */
[C---:B------:R-:W-:Y:S01]  /*12620*/  ISETP.GE.U32.AND P5, PT, R7.reuse, 0x10, PT ;  /* 0x000000100700780c */ /* 0x040fe20003fa6070 */
[----:B0-----:R-:W-:Y:S02]  /*12630*/  IMAD.MOV.U32 R2, RZ, RZ, RZ ;  /* 0x000000ffff027224 */ /* 0x001fe400078e00ff */
[----:B--2---:R-:W-:Y:S01]  /*12640*/  @!P1 IMAD.MOV.U32 R2, RZ, RZ, R3 ;  /* 0x000000ffff029224 */ /* 0x004fe200078e0003 */
[----:B------:R-:W-:-:S04]  /*12650*/  ISETP.NE.AND P1, PT, R7, RZ, PT ;  /* 0x000000ff0700720c */ /* 0x000fc80003f25270 */
        /* <DEDUP_REMOVED lines=14> */
[----:B------:R-:W-:Y:S02]  /*12740*/  IMAD.IADD R3, R3, 0x1, R0 ;  /* 0x0000000103037824 */ /* 0x000fe400078e0200 */
[----:B------:R0:W1:Y:S04]  /*12750*/  SHFL.IDX PT, R0, R16, RZ, 0x1f ;  /* 0x00001fff10007589 */ /* 0x00006800000e0000 */
[----:B------:R0:W2:Y:S02]  /*12760*/  SHFL.IDX PT, R6, R3, 0x1f, 0x1f ;  /* 0x03e01f0003067f89 */ /* 0x0000a400000e0000 */
.L_x_588:
[----:B------:R-:W-:Y:S02]  /*12770*/  ULDC UR4, c[0x0][0xc38] ;  /* 0x00030e0000047ab9 */ /* 0x000fe40000000800 */
[----:B0-----:R-:W-:-:S04]  /*12780*/  IMAD.U32 R16, RZ, RZ, UR4 ;  /* 0x00000004ff107e24 */ /* 0x001fc8000f8e00ff */
[----:B--2---:R-:W-:-:S04]  /*12790*/  IMAD R6, R6, R16, RZ ;  /* 0x0000001006067224 */ /* 0x004fc800078e02ff */
[----:B------:R-:W-:-:S05]  /*127a0*/  IMAD.IADD R4, R4, 0x1, R6 ;  /* 0x0000000104047824 */ /* 0x000fca00078e0206 */
[----:B-1----:R-:W-:-:S13]  /*127b0*/  ISETP.GT.AND P6, PT, R4, R0, PT ;  /* 0x000000000400720c */ /* 0x002fda0003fc4270 */
[----:B------:R-:W-:Y:S05]  /*127c0*/  @P6 BRA `(.L_x_523) ;  /* 0x00000000009c6947 */ /* 0x000fea0003800000 */
.L_x_528:
[----:B0-----:R-:W0:Y:S01]  /*127d0*/  LDC R2, c[0x0][0xc3c] ;  /* 0x00030f00ff027b82 */ /* 0x001e220000000800 */
[----:B------:R-:W-:-:S04]  /*127e0*/  IADD3 R19, R19, 0x1f, RZ ;  /* 0x0000001f13137810 */ /* 0x000fc80007ffe0ff */
[----:B0-----:R-:W-:-:S13]  /*127f0*/  ISETP.GE.AND P6, PT, R19, R2, PT ;  /* 0x000000021300720c */ /* 0x001fda0003fc6270 */
[----:B------:R-:W-:Y:S05]  /*12800*/  @P6 BRA `(.L_x_524) ;  /* 0x0000000400446947 */ /* 0x000fea0003800000 */
[----:B------:R-:W0:Y:S01]  /*12810*/  S2R R3, SR_TID.X ;  /* 0x0000000000037919 */ /* 0x000e220000002100 */
[----:B------:R-:W-:Y:S01]  /*12820*/  BSSY B0, `(.L_x_525) ;  /* 0x0000009000007945 */ /* 0x000fe20003800000 */
[----:B0-----:R-:W-:-:S05]  /*12830*/  LOP3.LUT R3, R3, 0x1f, RZ, 0xc0, !PT ;  /* 0x0000001f03037812 */ /* 0x001fca00078ec0ff */
[----:B------:R-:W-:-:S05]  /*12840*/  IMAD.IADD R5, R19, 0x1, R3 ;  /* 0x0000000113057824 */ /* 0x000fca00078e0203 */
[----:B------:R-:W-:Y:S01]  /*12850*/  ISETP.GE.OR P6, PT, R5, R2, !P0 ;  /* 0x000000020500720c */ /* 0x000fe200047c6670 */
[----:B------:R-:W-:-:S12]  /*12860*/  IMAD.MOV.U32 R2, RZ, RZ, RZ ;  /* 0x000000ffff027224 */ /* 0x000fd800078e00ff */
[----:B------:R-:W-:Y:S05]  /*12870*/  @P6 BRA `(.L_x_526) ;  /* 0x00000000000c6947 */ /* 0x000fea0003800000 */
[----:B------:R-:W0:Y:S02]  /*12880*/  LDC.64 R2, c[0x0][0xc80] ;  /* 0x00032000ff027b82 */ /* 0x000e240000000a00 */
[----:B0-----:R-:W-:-:S06]  /*12890*/  IMAD.WIDE R2, R5, 0x4, R2 ;  /* 0x0000000405027825 */ /* 0x001fcc00078e0202 */
[----:B------:R0:W5:Y:S02]  /*128a0*/  LDG.E R2, desc[UR60][R2.64] ;  /* 0x0000003c02027981 */ /* 0x000164000c1e1900 */
.L_x_526:
[----:B------:R-:W-:Y:S05]  /*128b0*/  BSYNC B0 ;  /* 0x0000000000007941 */ /* 0x000fea0003800000 */
.L_x_525:
[----:B------:R-:W-:-:S03]  /*128c0*/  UMOV UR4, 0xffffffff ;  /* 0xffffffff00047882 */ /* 0x000fc60000000000 */
[----:B------:R-:W-:Y:S05]  /*128d0*/  BRA.DIV UR4, `(.L_x_527) ;  /* 0x0000001e04f87947 */ /* 0x000fea000b800000 */
[----:B-----5:R-:W0:Y:S02]  /*128e0*/  SHFL.UP PT, R14, R2, 0x1, RZ ;  /* 0x04200000020e7989 */ /* 0x020e2400000e00ff */
        /* <DEDUP_REMOVED lines=14> */
[----:B------:R0:W1:Y:S02]  /*129d0*/  SHFL.IDX PT, R6, R3, 0x1f, 0x1f ;  /* 0x03e01f0003067f89 */ /* 0x00006400000e0000 */
.L_x_596:
[----:B------:R-:W-:Y:S02]  /*129e0*/  ULDC UR4, c[0x0][0xc38] ;  /* 0x00030e0000047ab9 */ /* 0x000fe40000000800 */
[----:B------:R-:W-:-:S04]  /*129f0*/  IMAD.U32 R16, RZ, RZ, UR4 ;  /* 0x00000004ff107e24 */ /* 0x000fc8000f8e00ff */
[----:B-1----:R-:W-:-:S04]  /*12a00*/  IMAD R6, R6, R16, RZ ;  /* 0x0000001006067224 */ /* 0x002fc800078e02ff */
[----:B------:R-:W-:-:S05]  /*12a10*/  IMAD.IADD R4, R6, 0x1, R4 ;  /* 0x0000000106047824 */ /* 0x000fca00078e0204 */
[----:B------:R-:W-:-:S13]  /*12a20*/  ISETP.GT.AND P6, PT, R4, R0, PT ;  /* 0x000000000400720c */ /* 0x000fda0003fc4270 */
[----:B------:R-:W-:Y:S05]  /*12a30*/  @!P6 BRA `(.L_x_528) ;  /* 0xfffffffc0064e947 */ /* 0x000fea000383ffff */
.L_x_523:
[----:B------:R-:W-:Y:S01]  /*12a40*/  IMAD.IADD R6, R4, 0x1, -R6 ;  /* 0x0000000104067824 */ /* 0x000fe200078e0a06 */
[----:B------:R-:W-:-:S03]  /*12a50*/  UMOV UR4, 0xffffffff ;  /* 0xffffffff00047882 */ /* 0x000fc60000000000 */
[----:B------:R-:W-:-:S05]  /*12a60*/  IMAD R4, R3, R16, R6 ;  /* 0x0000001003047224 */ /* 0x000fca00078e0206 */
[----:B------:R-:W-:Y:S01]  /*12a70*/  ISETP.GT.AND P6, PT, R4, R0, PT ;  /* 0x000000000400720c */ /* 0x000fe20003fc4270 */
[----:B------:R-:W-:-:S12]  /*12a80*/  BRA.DIV UR4, `(.L_x_529) ;  /* 0x0000002204607947 */ /* 0x000fd8000b800000 */
[----:B------:R-:W-:-:S04]  /*12a90*/  VOTE.ANY R5, PT, !P6 ;  /* 0x0000000000057806 */ /* 0x000fc800070e0100 */
[----:B------:R-:W1:Y:S02]  /*12aa0*/  POPC R4, R5 ;  /* 0x0000000500047309 */ /* 0x000e640000000000 */
[----:B-1----:R1:W2:Y:S02]  /*12ab0*/  SHFL.IDX PT, R17, R2, R4, 0x1f ;  /* 0x00001f0402117589 */ /* 0x0022a400000e0000 */
.L_x_600:
[----:B------:R-:W-:Y:S01]  /*12ac0*/  ISETP.NE.AND P0, PT, R5, RZ, PT ;  /* 0x000000ff0500720c */ /* 0x000fe20003f05270 */
[----:B-1----:R-:W-:-:S12]  /*12ad0*/  IMAD.MOV.U32 R2, RZ, RZ, RZ ;  /* 0x000000ffff027224 */ /* 0x002fd800078e00ff */
[----:B------:R-:W-:Y:S05]  /*12ae0*/  @!P0 BRA `(.L_x_530) ;  /* 0x0000000000108947 */ /* 0x000fea0003800000 */
[----:B------:R-:W-:Y:S01]  /*12af0*/  UMOV UR4, 0xffffffff ;  /* 0xffffffff00047882 */ /* 0x000fe20000000000 */
[----:B------:R-:W-:Y:S02]  /*12b00*/  VIADD R12, R4, 0xffffffff ;  /* 0xffffffff040c7836 */ /* 0x000fe40000000000 */
[----:B------:R-:W-:Y:S05]  /*12b10*/  BRA.DIV UR4, `(.L_x_531) ;  /* 0x0000002204847947 */ /* 0x000fea000b800000 */
[----:B------:R1:W3:Y:S02]  /*12b20*/  SHFL.IDX PT, R2, R3, R12, 0x1f ;  /* 0x00001f0c03027589 */ /* 0x0002e400000e0000 */
.L_x_530:
[----:B--2---:R-:W-:Y:S01]  /*12b30*/  IABS R5, R17 ;  /* 0x0000001100057213 */ /* 0x004fe20000000000 */
[----:B---3--:R-:W-:Y:S02]  /*12b40*/  IMAD R16, R2, R16, R6 ;  /* 0x0000001002107224 */ /* 0x008fe400078e0206 */
[----:B------:R-:W-:Y:S01]  /*12b50*/  IMAD.IADD R19, R4, 0x1, R19 ;  /* 0x0000000104137824 */ /* 0x000fe200078e0213 */
[----:B------:R-:W2:Y:S01]  /*12b60*/  I2F.RP R2, R5 ;  /* 0x0000000500027306 */ /* 0x000ea20000209400 */
[----:B------:R-:W-:-:S07]  /*12b70*/  IMAD.IADD R0, R0, 0x1, -R16 ;  /* 0x0000000100007824 */ /* 0x000fce00078e0a10 */
[----:B--2---:R-:W2:Y:S02]  /*12b80*/  MUFU.RCP R2, R2 ;  /* 0x0000000200027308 */ /* 0x004ea40000001000 */
[----:B--2---:R-:W-:-:S06]  /*12b90*/  VIADD R2, R2, 0xffffffe ;  /* 0x0ffffffe02027836 */ /* 0x004fcc0000000000 */
[----:B01----:R-:W0:Y:S02]  /*12ba0*/  F2I.FTZ.U32.TRUNC.NTZ R3, R2 ;  /* 0x0000000200037305 */ /* 0x003e24000021f000 */
[----:B0-----:R-:W-:-:S04]  /*12bb0*/  IMAD.MOV R2, RZ, RZ, -R3 ;  /* 0x000000ffff027224 */ /* 0x001fc800078e0a03 */
[----:B------:R-:W-:Y:S02]  /*12bc0*/  IMAD R6, R2, R5, RZ ;  /* 0x0000000502067224 */ /* 0x000fe400078e02ff */
[----:B------:R-:W-:-:S04]  /*12bd0*/  IMAD.MOV.U32 R2, RZ, RZ, RZ ;  /* 0x000000ffff027224 */ /* 0x000fc800078e00ff */
[----:B------:R-:W-:Y:S01]  /*12be0*/  IMAD.HI.U32 R2, R3, R6, R2 ;  /* 0x0000000603027227 */ /* 0x000fe200078e0002 */
[----:B------:R-:W-:Y:S02]  /*12bf0*/  IABS R6, R17 ;  /* 0x0000001100067213 */ /* 0x000fe40000000000 */
[----:B------:R-:W-:-:S03]  /*12c00*/  IABS R3, R0 ;  /* 0x0000000000037213 */ /* 0x000fc60000000000 */
[----:B------:R-:W-:Y:S02]  /*12c10*/  IMAD.MOV R6, RZ, RZ, -R6 ;  /* 0x000000ffff067224 */ /* 0x000fe400078e0a06 */
        /* <DEDUP_REMOVED lines=16> */
.L_x_524:
[----:B------:R-:W-:Y:S01]  /*12d20*/  UMOV UR4, URZ ;  /* 0x0000003f00047c82 */ /* 0x000fe20008000000 */
[----:B------:R-:W-:Y:S01]  /*12d30*/  UMOV UR5, URZ ;  /* 0x0000003f00057c82 */ /* 0x000fe20008000000 */
[----:B------:R-:W-:Y:S01]  /*12d40*/  ULDC UR6, c[0x0][0xc3c] ;  /* 0x00030f0000067ab9 */ /* 0x000fe20000000800 */
[----:B------:R-:W-:Y:S02]  /*12d50*/  IMAD.MOV.U32 R16, RZ, RZ, R0 ;  /* 0x000000ffff107224 */ /* 0x000fe400078e0000 */
[----:B------:R-:W-:Y:S02]  /*12d60*/  IMAD.U32 R17, RZ, RZ, UR4 ;  /* 0x00000004ff117e24 */ /* 0x000fe4000f8e00ff */
[----:B------:R-:W-:Y:S02]  /*12d70*/  IMAD.U32 R18, RZ, RZ, UR5 ;  /* 0x00000005ff127e24 */ /* 0x000fe4000f8e00ff */
[----:B------:R-:W-:-:S07]  /*12d80*/  IMAD.U32 R19, RZ, RZ, UR6 ;  /* 0x00000006ff137e24 */ /* 0x000fce000f8e00ff */
.L_x_532:
[----:B------:R3:W2:Y:S01]  /*12d90*/  LDL R3, [R1+0x4] ;  /* 0x0000040001037983 */ /* 0x0006a20000100800 */
[----:B------:R-:W0:Y:S01]  /*12da0*/  S2R R0, SR_TID.X ;  /* 0x0000000000007919 */ /* 0x000e220000002100 */
[----:B------:R-:W-:Y:S05]  /*12db0*/  WARPSYNC.ALL ;  /* 0x0000000000007948 */ /* 0x000fea0003800000 */
[----:B0-----:R-:W-:Y:S01]  /*12dc0*/  LOP3.LUT R0, R0, 0x1f, RZ, 0xc0, !PT ;  /* 0x0000001f00007812 */ /* 0x001fe200078ec0ff */
[----:B------:R-:W-:Y:S03]  /*12dd0*/  BAR.SYNC.DEFER_BLOCKING 0x4, 0x180 ;  /* 0x0106000000007b1d */ /* 0x000fe60000010000 */
[----:B------:R-:W-:-:S13]  /*12de0*/  ISETP.NE.AND P0, PT, R0, RZ, PT ;  /* 0x000000ff0000720c */ /* 0x000fda0003f05270 */
[----:B------:R-:W2:Y:S01]  /*12df0*/  @!P0 S2R R0, SR_CgaCtaId ;  /* 0x0000000000008919 */ /* 0x000ea20000008800 */
[----:B------:R-:W-:-:S04]  /*12e00*/  @!P0 MOV R2, 0x400 ;  /* 0x0000040000028802 */ /* 0x000fc80000000f00 */
[----:B--2---:R-:W-:-:S05]  /*12e10*/  @!P0 LEA R3, R0, R2, 0x18 ;  /* 0x0000000200038211 */ /* 0x004fca00078ec0ff */
[----:B------:R3:W-:Y:S04]  /*12e20*/  @!P0 STS.128 [R3+0x368d0], R16 ;  /* 0x0368d01003008388 */ /* 0x0007e80000000c00 */
[----:B------:R3:W-:Y:S01]  /*12e30*/  @!P0 STL [R1+0x4], R3 ;  /* 0x0000040301008387 */ /* 0x0007e20000100800 */
[----:B------:R-:W-:Y:S06]  /*12e40*/  BAR.ARV 0x5, 0x180 ;  /* 0x0146000000007b1d */ /* 0x000fec0000002000 */
.L_x_521:
[----:B------:R-:W-:Y:S02]  /*12e50*/  ULDC UR4, c[0x0][0xc3c] ;  /* 0x00030f0000047ab9 */ /* 0x000fe40000000800 */
[----:B--2---:R-:W-:-:S13]  /*12e60*/  ISETP.GE.AND P0, PT, R19, UR4, PT ;  /* 0x0000000413007c0c */ /* 0x004fda000bf06270 */
[----:B------:R-:W-:Y:S05]  /*12e70*/  @!P0 BRA `(.L_x_533) ;  /* 0xffffffa800688947 */ /* 0x000fea000383ffff */
[----:B------:R-:W-:Y:S05]  /*12e80*/  BSYNC B8 ;  /* 0x0000000000087941 */ /* 0x000fea0003800000 */
.L_x_427:
[----:B0-----:R-:W2:Y:S01]  /*12e90*/  LDL.LU R0, [R1+0x50] ;  /* 0x0000500001007983 */ /* 0x001ea20000300800 */
[----:B------:R-:W-:Y:S01]  /*12ea0*/  BSSY B0, `(.L_x_534) ;  /* 0x000000b000007945 */ /* 0x000fe20003800000 */
[----:B------:R-:W0:Y:S01]  /*12eb0*/  S2R R5, SR_CgaCtaId ;  /* 0x0000000000057919 */ /* 0x000e220000008800 */
[----:B--2---:R-:W-:-:S05]  /*12ec0*/  VIADD R0, R0, 0x1 ;  /* 0x0000000100007836 */ /* 0x004fca0000000000 */
[----:B------:R-:W-:-:S04]  /*12ed0*/  LEA.HI R2, R0, R0, RZ, 0x1 ;  /* 0x0000000000027211 */ /* 0x000fc800078f08ff */
[----:B---3--:R-:W-:-:S05]  /*12ee0*/  LOP3.LUT R3, R2, 0xfffffffe, RZ, 0xc0, !PT ;  /* 0xfffffffe02037812 */ /* 0x008fca00078ec0ff */
[----:B------:R-:W-:Y:S01]  /*12ef0*/  IMAD.IADD R3, R0, 0x1, -R3 ;  /* 0x0000000100037824 */ /* 0x000fe200078e0a03 */
[----:B------:R-:W-:-:S04]  /*12f00*/  MOV R0, 0x400 ;  /* 0x0000040000007802 */ /* 0x000fc80000000f00 */
[----:B0-----:R-:W-:Y:S02]  /*12f10*/  LEA R0, R5, R0, 0x18 ;  /* 0x0000000005007211 */ /* 0x001fe400078ec0ff */
[----:B------:R-:W-:-:S04]  /*12f20*/  SHF.L.U32 R3, R3, 0x1f, RZ ;  /* 0x0000001f03037819 */ /* 0x000fc800000006ff */
[----:B------:R-:W0:Y:S02]  /*12f30*/  SYNCS.PHASECHK.TRANS64.TRYWAIT P0, [R0+URZ+0x36820], R3 ;  /* 0x03682003000075a7 */ /* 0x000e24000800017f */
[----:B0-----:R-:W-:Y:S05]  /*12f40*/  @!P0 BRA `(.L_x_535) ;  /* 0x0000001c00a08947 */ /* 0x001fea0003800000 */
.L_x_603:
[----:B------:R-:W-:Y:S05]  /*12f50*/  BSYNC B0 ;  /* 0x0000000000007941 */ /* 0x000fea0003800000 */
.L_x_534:
[----:B------:R-:W-:-:S03]  /*12f60*/  UMOV UR4, 0xffffffff ;  /* 0xffffffff00047882 */ /* 0x000fc60000000000 */
[----:B------:R-:W-:Y:S05]  /*12f70*/  BRA.DIV UR4, `(.L_x_536) ;  /* 0x0000001e04a87947 */ /* 0x000fea000b800000 */
[----:B------:R-:W2:Y:S02]  /*12f80*/  S2R R2, SR_TID.X ;  /* 0x0000000000027919 */ /* 0x000ea40000002100 */
[----:B--2---:R-:W-:-:S04]  /*12f90*/  SHF.R.U32.HI R2, RZ, 0x5, R2 ;  /* 0x00000005ff027819 */ /* 0x004fc80000011602 */
[----:B------:R-:W-:-:S05]  /*12fa0*/  LOP3.LUT R2, R2, 0x3, RZ, 0xc0, !PT ;  /* 0x0000000302027812 */ /* 0x000fca00078ec0ff */
[----:B------:R2:W3:Y:S02]  /*12fb0*/  SHFL.IDX PT, R14, R2, RZ, 0x1f ;  /* 0x00001fff020e7589 */ /* 0x0004e400000e0000 */
.L_x_606:
[----:B---3--:R-:W-:Y:S01]  /*12fc0*/  ISETP.NE.AND P0, PT, R14, RZ, PT ;  /* 0x000000ff0e00720c */ /* 0x008fe20003f05270 */
[----:B------:R-:W-:-:S12]  /*12fd0*/  BSSY B0, `(.L_x_537) ;  /* 0x0000027000007945 */ /* 0x000fd80003800000 */
[----:B------:R-:W-:Y:S05]  /*12fe0*/  @P0 BRA `(.L_x_538) ;  /* 0x0000000000940947 */ /* 0x000fea0003800000 */
[----:B------:R-:W-:-:S03]  /*12ff0*/  UMOV UR4, 0xffffffff ;  /* 0xffffffff00047882 */ /* 0x000fc60000000000 */
[----:B------:R-:W-:Y:S05]  /*13000*/  BRA.DIV UR4, `(.L_x_539) ;  /* 0x0000001e04b87947 */ /* 0x000fea000b800000 */
[----:B------:R-:W-:-:S13]  /*13010*/  ELECT P6, URZ, PT ;  /* 0x00000000003f782f */ /* 0x000fda00038c0000 */
.L_x_609:
[----:B------:R-:W-:Y:S05]  /*13020*/  @!P6 BRA `(.L_x_538) ;  /* 0x000000000084e947 */ /* 0x000fea0003800000 */
[----:B--2---:R-:W2:Y:S02]  /*13030*/  LDL.LU R2, [R1+0x58] ;  /* 0x0000580001027983 */ /* 0x004ea40000300800 */
[----:B--2---:R-:W-:-:S04]  /*13040*/  LOP3.LUT R2, R2, 0x2, RZ, 0xfc, !PT ;  /* 0x0000000202027812 */ /* 0x004fc800078efcff */
[----:B------:R-:W-:-:S13]  /*13050*/  ISETP.NE.AND P2, PT, R2, 0x3, PT ;  /* 0x000000030200780c */ /* 0x000fda0003f45270 */
[----:B------:R-:W-:Y:S05]  /*13060*/  @!P2 BRA `(.L_x_540) ;  /* 0x000000000004a947 */ /* 0x000fea0003800000 */
[----:B------:R-:W-:Y:S01]  /*13070*/  BPT.TRAP 0x1 ;  /* 0x000000040000795c */ /* 0x000fe20000300000 */
.L_x_540:
[----:B0-----:R-:W2:Y:S04]  /*13080*/  LDL R3, [R1+0x8] ;  /* 0x0000080001037983 */ /* 0x001ea80000100800 */
[----:B-1--4-:R-:W3:Y:S01]  /*13090*/  LDL.LU R7, [R1+0x10] ;  /* 0x0000100001077983 */ /* 0x012ee20000300800 */
[----:B------:R-:W-:-:S04]  /*130a0*/  VIADD R2, R0, 0x36840 ;  /* 0x0003684000027836 */ /* 0x000fc80000000000 */
[C---:B--2---:R-:W-:Y:S02]  /*130b0*/  IMAD R6, R3.reuse, 0x8, R2 ;  /* 0x0000000803067824 */ /* 0x044fe400078e0202 */
[----:B------:R-:W-:Y:S01]  /*130c0*/  VIADD R3, R3, 0x1 ;  /* 0x0000000103037836 */ /* 0x000fe20000000000 */
[----:B---3--:R-:W-:-:S04]  /*130d0*/  SHF.L.U32 R5, R7, 0x1f, RZ ;  /* 0x0000001f07057819 */ /* 0x008fc800000006ff */
[C---:B------:R-:W-:Y:S01]  /*130e0*/  ISETP.NE.AND P1, PT, R3.reuse, 0x2, PT ;  /* 0x000000020300780c */ /* 0x040fe20003f25270 */
[----:B------:R-:W0:Y:S03]  /*130f0*/  SYNCS.PHASECHK.TRANS64.TRYWAIT P0, [R6+URZ], R5 ;  /* 0x00000005060075a7 */ /* 0x000e26000800017f */
[----:B------:R-:W-:Y:S02]  /*13100*/  SEL R4, RZ, 0x1, P1 ;  /* 0x00000001ff047807 */ /* 0x000fe40000800000 */
[----:B------:R-:W-:Y:S02]  /*13110*/  SEL R3, R3, RZ, P1 ;  /* 0x000000ff03037207 */ /* 0x000fe40000800000 */
[----:B------:R-:W-:-:S03]  /*13120*/  LOP3.LUT R4, R7, R4, RZ, 0x3c, !PT ;  /* 0x0000000407047212 */ /* 0x000fc600078e3cff */
[----:B------:R-:W-:Y:S01]  /*13130*/  IMAD R7, R3, 0x8, R2 ;  /* 0x0000000803077824 */ /* 0x000fe200078e0202 */
[----:B------:R-:W-:Y:S01]  /*13140*/  SHF.L.U32 R2, R4, 0x1f, RZ ;  /* 0x0000001f04027819 */ /* 0x000fe200000006ff */
[----:B0-----:R-:W-:Y:S06]  /*13150*/  @!P0 BRA `(.L_x_541) ;  /* 0x0000001c00848947 */ /* 0x001fec0003800000 */
.L_x_610:
[----:B------:R-:W1:Y:S02]  /*13160*/  SYNCS.PHASECHK.TRANS64.TRYWAIT P0, [R7+URZ], R2 ;  /* 0x00000002070075a7 */ /* 0x000e64000800017f */
[----:B-1----:R-:W-:Y:S05]  /*13170*/  @!P0 BRA `(.L_x_542) ;  /* 0x0000001c00908947 */ /* 0x002fea0003800000 */
.L_x_611:
[----:B------:R-:W-:Y:S05]  /*13180*/  @!P2 BRA `(.L_x_543) ;  /* 0x000000000004a947 */ /* 0x000fea0003800000 */
[----:B------:R-:W-:Y:S01]  /*13190*/  BPT.TRAP 0x1 ;  /* 0x000000040000795c */ /* 0x000fe20000300000 */
.L_x_543:
[----:B------:R-:W2:Y:S01]  /*131a0*/  LDL.LU R4, [R1+0x8] ;  /* 0x0000080001047983 */ /* 0x000ea20000300800 */
[----:B------:R-:W-:-:S04]  /*131b0*/  VIADD R0, R0, 0x36860 ;  /* 0x0003686000007836 */ /* 0x000fc80000000000 */
[----:B--2---:R-:W-:-:S04]  /*131c0*/  IMAD R4, R4, 0x8, R0 ;  /* 0x0000000804047824 */ /* 0x004fc800078e0200 */
[----:B------:R-:W2:Y:S02]  /*131d0*/  SYNCS.PHASECHK.TRANS64.TRYWAIT P0, [R4+URZ], R5 ;  /* 0x00000005040075a7 */ /* 0x000ea4000800017f */
[----:B--2---:R-:W-:Y:S05]  /*131e0*/  @!P0 BRA `(.L_x_544) ;  /* 0x0000001c00888947 */ /* 0x004fea0003800000 */
.L_x_612:
[----:B------:R-:W-:-:S07]  /*131f0*/  IMAD R3, R3, 0x8, R0 ;  /* 0x0000000803037824 */ /* 0x000fce00078e0200 */
.L_x_545:
[----:B---3--:R3:W4:Y:S02]  /*13200*/  SYNCS.PHASECHK.TRANS64.TRYWAIT P0, [R3+URZ], R2 ;  /* 0x00000002030075a7 */ /* 0x008724000800017f */
[----:B----4-:R-:W-:Y:S05]  /*13210*/  @!P0 NANOSLEEP.SYNCS 0x989680 ;  /* 0x009896800000895d */ /* 0x010fea0003900000 */
[----:B------:R-:W4:Y:S02]  /*13220*/  @!P0 SYNCS.PHASECHK.TRANS64 P0, [R3+URZ], R2 ;  /* 0x00000002030085a7 */ /* 0x000f24000800007f */
[----:B----4-:R-:W-:Y:S05]  /*13230*/  @!P0 BRA `(.L_x_545) ;  /* 0xfffffffc00f08947 */ /* 0x010fea000383ffff */
.L_x_538:
[----:B------:R-:W-:Y:S05]  /*13240*/  BSYNC B0 ;  /* 0x0000000000007941 */ /* 0x000fea0003800000 */
.L_x_537:
[----:B------:R-:W-:Y:S05]  /*13250*/  EXIT ;  /* 0x000000000000794d */ /* 0x000fea0003800000 */
.L_x_379:
[----:B0-----:R0:W1:Y:S02]  /*13260*/  SYNCS.PHASECHK.TRANS64.TRYWAIT P1, [R5+URZ+0x36800], R0 ;  /* 0x03680000050075a7 */ /* 0x001064000802017f */
[----:B-1----:R-:W-:Y:S05]  /*13270*/  @!P1 NANOSLEEP.SYNCS 0x989680 ;  /* 0x009896800000995d */ /* 0x002fea0003900000 */
[----:B------:R-:W1:Y:S02]  /*13280*/  @!P1 SYNCS.PHASECHK.TRANS64 P1, [R5+URZ+0x36800], R0 ;  /* 0x03680000050095a7 */ /* 0x000e64000802007f */
[----:B-1----:R-:W-:Y:S05]  /*13290*/  @!P1 BRA `(.L_x_379) ;  /* 0xfffffffc00f09947 */ /* 0x002fea000383ffff */
[----:B------:R-:W-:Y:S05]  /*132a0*/  BRA `(.L_x_546) ;  /* 0xfffffee400007947 */ /* 0x000fea000383ffff */
.L_x_383:
[----:B0-----:R0:W2:Y:S02]  /*132b0*/  SYNCS.PHASECHK.TRANS64.TRYWAIT P2, [R2+URZ+0x36830], R3 ;  /* 0x03683003020075a7 */ /* 0x0010a4000804017f */
[----:B--2---:R-:W-:Y:S05]  /*132c0*/  @!P2 NANOSLEEP.SYNCS 0x989680 ;  /* 0x009896800000a95d */ /* 0x004fea0003900000 */
[----:B------:R-:W2:Y:S02]  /*132d0*/  @!P2 SYNCS.PHASECHK.TRANS64 P2, [R2+URZ+0x36830], R3 ;  /* 0x036830030200a5a7 */ /* 0x000ea4000804007f */
[----:B--2---:R-:W-:Y:S05]  /*132e0*/  @!P2 BRA `(.L_x_383) ;  /* 0xfffffffc00f0a947 */ /* 0x004fea000383ffff */
[----:B------:R-:W-:Y:S05]  /*132f0*/  BRA `(.L_x_382) ;  /* 0xfffffee400247947 */ /* 0x000fea000383ffff */
.L_x_388:
[----:B-1----:R1:W2:Y:S02]  /*13300*/  SYNCS.PHASECHK.TRANS64.TRYWAIT P2, [R12+URZ+0x36830], R3 ;  /* 0x036830030c0075a7 */ /* 0x0022a4000804017f */
[----:B--2---:R-:W-:Y:S05]  /*13310*/  @!P2 NANOSLEEP.SYNCS 0x989680 ;  /* 0x009896800000a95d */ /* 0x004fea0003900000 */
[----:B------:R-:W2:Y:S02]  /*13320*/  @!P2 SYNCS.PHASECHK.TRANS64 P2, [R12+URZ+0x36830], R3 ;  /* 0x036830030c00a5a7 */ /* 0x000ea4000804007f */
[----:B--2---:R-:W-:Y:S05]  /*13330*/  @!P2 BRA `(.L_x_388) ;  /* 0xfffffffc00f0a947 */ /* 0x004fea000383ffff */
[----:B------:R-:W-:Y:S05]  /*13340*/  BRA `(.L_x_387) ;  /* 0xffffff2400f07947 */ /* 0x000fea000383ffff */
.L_x_392:
[----:B---3--:R3:W4:Y:S02]  /*13350*/  SYNCS.PHASECHK.TRANS64.TRYWAIT P2, [R13+URZ+0x36850], R0 ;  /* 0x036850000d0075a7 */ /* 0x008724000804017f */
[----:B----4-:R-:W-:Y:S05]  /*13360*/  @!P2 NANOSLEEP.SYNCS 0x989680 ;  /* 0x009896800000a95d */ /* 0x010fea0003900000 */
[----:B------:R-:W4:Y:S02]  /*13370*/  @!P2 SYNCS.PHASECHK.TRANS64 P2, [R13+URZ+0x36850], R0 ;  /* 0x036850000d00a5a7 */ /* 0x000f24000804007f */
[----:B----4-:R-:W-:Y:S05]  /*13380*/  @!P2 BRA `(.L_x_392) ;  /* 0xfffffffc00f0a947 */ /* 0x010fea000383ffff */
[----:B------:R-:W-:Y:S05]  /*13390*/  BRA `(.L_x_391) ;  /* 0xffffff4c003c7947 */ /* 0x000fea000383ffff */
.L_x_397:
[----:B-1----:R1:W2:Y:S02]  /*133a0*/  SYNCS.PHASECHK.TRANS64.TRYWAIT P0, [R11+URZ+0x36850], R2 ;  /* 0x036850020b0075a7 */ /* 0x0022a4000800017f */
[----:B--2---:R-:W-:Y:S05]  /*133b0*/  @!P0 NANOSLEEP.SYNCS 0x989680 ;  /* 0x009896800000895d */ /* 0x004fea0003900000 */
[----:B------:R-:W2:Y:S02]  /*133c0*/  @!P0 SYNCS.PHASECHK.TRANS64 P0, [R11+URZ+0x36850], R2 ;  /* 0x036850020b0085a7 */ /* 0x000ea4000800007f */
[----:B--2---:R-:W-:Y:S05]  /*133d0*/  @!P0 BRA `(.L_x_397) ;  /* 0xfffffffc00f08947 */ /* 0x004fea000383ffff */
[----:B------:R-:W-:Y:S05]  /*133e0*/  BRA `(.L_x_396) ;  /* 0xffffff6400e47947 */ /* 0x000fea000383ffff */
.L_x_439:
[----:B------:R-:W1:Y:S01]  /*133f0*/  S2R R4, SR_TID.X ;  /* 0x0000000000047919 */ /* 0x000e620000002100 */
[----:B------:R-:W-:Y:S01]  /*13400*/  BSSY B0, `(.L_x_547) ;  /* 0x000000a000007945 */ /* 0x000fe20003800000 */
[----:B0-----:R-:W-:Y:S02]  /*13410*/  IMAD.MOV.U32 R12, RZ, RZ, RZ ;  /* 0x000000ffff0c7224 */ /* 0x001fe400078e00ff */
[----:B------:R-:W-:Y:S02]  /*13420*/  IMAD.MOV.U32 R11, RZ, RZ, 0x1f ;  /* 0x0000001fff0b7424 */ /* 0x000fe400078e00ff */
[----:B------:R-:W-:Y:S01]  /*13430*/  IMAD.MOV.U32 R15, RZ, RZ, -0x1 ;  /* 0xffffffffff0f7424 */ /* 0x000fe200078e00ff */
[----:B-1----:R-:W-:-:S04]  /*13440*/  SHF.R.U32.HI R4, RZ, 0x5, R4 ;  /* 0x00000005ff047819 */ /* 0x002fc80000011604 */
[----:B------:R-:W-:-:S05]  /*13450*/  LOP3.LUT R4, R4, 0x3, RZ, 0xc0, !PT ;  /* 0x0000000304047812 */ /* 0x000fca00078ec0ff */
[----:B------:R-:W-:-:S07]  /*13460*/  IMAD.MOV.U32 R13, RZ, RZ, R4 ;  /* 0x000000ffff0d7224 */ /* 0x000fce00078e0004 */
[----:B------:R-:W-:Y:S05]  /*13470*/  WARPSYNC.COLLECTIVE R15, `(.L_x_548) ;  /* 0x000000000f087348 */ /* 0x000fea0003c00000 */
[----:B------:R0:W1:Y:S02]  /*13480*/  SHFL.IDX P6, R14, R13, R12, R11 ;  /* 0x0000000c0d0e7389 */ /* 0x00006400000c000b */
[----:B01----:R-:W-:Y:S01]  /*13490*/  ENDCOLLECTIVE ;  /* 0x000000000000791b */ /* 0x003fe20003800000 */
.L_x_548:
[----:B------:R-:W-:Y:S05]  /*134a0*/  BSYNC B0 ;  /* 0x0000000000007941 */ /* 0x000fea0003800000 */
.L_x_547:
[----:B------:R-:W-:Y:S05]  /*134b0*/  BRA `(.L_x_549) ;  /* 0xffffffac00c07947 */ /* 0x000fea000383ffff */
.L_x_441:
[----:B------:R-:W-:Y:S01]  /*134c0*/  BSSY B0, `(.L_x_550) ;  /* 0x0000006000007945 */ /* 0x000fe20003800000 */
[----:B------:R-:W-:-:S07]  /*134d0*/  IMAD.MOV.U32 R15, RZ, RZ, -0x1 ;  /* 0xffffffffff0f7424 */ /* 0x000fce00078e00ff */
[----:B01----:R-:W-:Y:S05]  /*134e0*/  WARPSYNC.COLLECTIVE R15, `(.L_x_551) ;  /* 0x000000000f0c7348 */ /* 0x003fea0003c00000 */
[----:B------:R-:W-:Y:S02]  /*134f0*/  ELECT P6, UR62, PT ;  /* 0x00000000003e782f */ /* 0x000fe400038c0000 */
[----:B------:R-:W-:Y:S01]  /*13500*/  MOV R14, UR62 ;  /* 0x0000003e000e7c02 */ /* 0x000fe20008000f00 */
[----:B01----:R-:W-:Y:S10]  /*13510*/  ENDCOLLECTIVE ;  /* 0x000000000000791b */ /* 0x003ff40003800000 */
.L_x_551:
[----:B------:R-:W-:Y:S05]  /*13520*/  BSYNC B0 ;  /* 0x0000000000007941 */ /* 0x000fea0003800000 */
.L_x_550:
[----:B------:R-:W-:Y:S05]  /*13530*/  BRA `(.L_x_552) ;  /* 0xffffffac00cc7947 */ /* 0x000fea000383ffff */
.L_x_443:
[----:B-1----:R1:W2:Y:S02]  /*13540*/  SYNCS.PHASECHK.TRANS64.TRYWAIT P0, [R0+URZ+0x36840], R2 ;  /* 0x03684002000075a7 */ /* 0x0022a4000800017f */
[----:B--2---:R-:W-:Y:S05]  /*13550*/  @!P0 NANOSLEEP.SYNCS 0x989680 ;  /* 0x009896800000895d */ /* 0x004fea0003900000 */
[----:B------:R-:W2:Y:S02]  /*13560*/  @!P0 SYNCS.PHASECHK.TRANS64 P0, [R0+URZ+0x36840], R2 ;  /* 0x03684002000085a7 */ /* 0x000ea4000800007f */
[----:B--2---:R-:W-:Y:S05]  /*13570*/  @!P0 BRA `(.L_x_443) ;  /* 0xfffffffc00f08947 */ /* 0x004fea000383ffff */
[----:B------:R-:W-:Y:S05]  /*13580*/  BRA `(.L_x_553) ;  /* 0xffffffb000387947 */ /* 0x000fea000383ffff */
.L_x_447:
[----:B------:R0:W5:Y:S01]  /*13590*/  LDL.LU R8, [R1+0x3c] ;  /* 0x00003c0001087983 */ /* 0x0001620000300800 */
[----:B------:R-:W-:Y:S02]  /*135a0*/  IMAD.MOV.U32 R13, RZ, RZ, R0 ;  /* 0x000000ffff0d7224 */ /* 0x000fe400078e0000 */
[----:B------:R-:W-:Y:S01]  /*135b0*/  IMAD.MOV.U32 R12, RZ, RZ, RZ ;  /* 0x000000ffff0c7224 */ /* 0x000fe200078e00ff */
[----:B------:R-:W1:Y:S01]  /*135c0*/  S2R R5, SR_TID.X ;  /* 0x0000000000057919 */ /* 0x000e620000002100 */
[----:B------:R-:W-:Y:S02]  /*135d0*/  IMAD.MOV.U32 R11, RZ, RZ, 0x181f ;  /* 0x0000181fff0b7424 */ /* 0x000fe400078e00ff */
[----:B------:R-:W-:-:S07]  /*135e0*/  IMAD.MOV.U32 R15, RZ, RZ, -0x1 ;  /* 0xffffffffff0f7424 */ /* 0x000fce00078e00ff */
[----:B01---5:R-:W-:Y:S05]  /*135f0*/  WARPSYNC.COLLECTIVE R15, `(.L_x_554) ;  /* 0x000000000f087348 */ /* 0x023fea0003c00000 */
[----:B------:R2:W3:Y:S02]  /*13600*/  SHFL.IDX P6, R14, R13, R12, R11 ;  /* 0x0000000c0d0e7389 */ /* 0x0004e400000c000b */
[----:B0123-5:R-:W-:Y:S01]  /*13610*/  ENDCOLLECTIVE ;  /* 0x000000000000791b */ /* 0x02ffe20003800000 */
.L_x_554:
[----:B------:R-:W-:Y:S02]  /*13620*/  IMAD.MOV.U32 R13, RZ, RZ, R4 ;  /* 0x000000ffff0d7224 */ /* 0x000fe400078e0004 */
[----:B------:R-:W-:-:S07]  /*13630*/  IMAD.MOV.U32 R6, RZ, RZ, R14 ;  /* 0x000000ffff067224 */ /* 0x000fce00078e000e */
[----:B------:R-:W-:Y:S05]  /*13640*/  WARPSYNC.COLLECTIVE R15, `(.L_x_555) ;  /* 0x000000000f087348 */ /* 0x000fea0003c00000 */
[----:B------:R0:W1:Y:S02]  /*13650*/  SHFL.IDX P6, R14, R13, R12, R11 ;  /* 0x0000000c0d0e7389 */ /* 0x00006400000c000b */
[----:B01----:R-:W-:Y:S01]  /*13660*/  ENDCOLLECTIVE ;  /* 0x000000000000791b */ /* 0x003fe20003800000 */
.L_x_555:
[----:B------:R-:W-:Y:S02]  /*13670*/  IMAD.MOV.U32 R13, RZ, RZ, R0 ;  /* 0x000000ffff0d7224 */ /* 0x000fe400078e0000 */
[----:B------:R-:W-:Y:S02]  /*13680*/  IMAD.MOV.U32 R12, RZ, RZ, 0x1 ;  /* 0x00000001ff0c7424 */ /* 0x000fe400078e00ff */
[----:B------:R-:W-:Y:S02]  /*13690*/  IMAD R3, R8, R7, RZ ;  /* 0x0000000708037224 */ /* 0x000fe400078e02ff */
[----:B------:R-:W0:Y:S01]  /*136a0*/  S2R R8, SR_TID.X ;  /* 0x0000000000087919 */ /* 0x000e220000002100 */
[----:B------:R-:W-:-:S07]  /*136b0*/  IMAD.MOV.U32 R7, RZ, RZ, R14 ;  /* 0x000000ffff077224 */ /* 0x000fce00078e000e */
[----:B0-----:R-:W-:Y:S05]  /*136c0*/  WARPSYNC.COLLECTIVE R15, `(.L_x_556) ;  /* 0x000000000f087348 */ /* 0x001fea0003c00000 */
[----:B------:R1:W2:Y:S02]  /*136d0*/  SHFL.IDX P6, R14, R13, R12, R11 ;  /* 0x0000000c0d0e7389 */ /* 0x0002a400000c000b */
[----:B012---:R-:W-:Y:S01]  /*136e0*/  ENDCOLLECTIVE ;  /* 0x000000000000791b */ /* 0x007fe20003800000 */
.L_x_556:
[----:B------:R-:W-:Y:S02]  /*136f0*/  IMAD.MOV.U32 R13, RZ, RZ, R4 ;  /* 0x000000ffff0d7224 */ /* 0x000fe400078e0004 */
[----:B------:R-:W-:-:S07]  /*13700*/  IMAD.MOV.U32 R9, RZ, RZ, R14 ;  /* 0x000000ffff097224 */ /* 0x000fce00078e000e */
[----:B------:R-:W-:Y:S05]  /*13710*/  WARPSYNC.COLLECTIVE R15, `(.L_x_557) ;  /* 0x000000000f087348 */ /* 0x000fea0003c00000 */
[----:B------:R0:W1:Y:S02]  /*13720*/  SHFL.IDX P6, R14, R13, R12, R11 ;  /* 0x0000000c0d0e7389 */ /* 0x00006400000c000b */
[----:B01----:R-:W-:Y:S01]  /*13730*/  ENDCOLLECTIVE ;  /* 0x000000000000791b */ /* 0x003fe20003800000 */
.L_x_557:
[----:B------:R-:W-:-:S04]  /*13740*/  LOP3.LUT R8, R8, 0x7f, RZ, 0xc0, !PT ;  /* 0x0000007f08087812 */ /* 0x000fc800078ec0ff */
[----:B------:R-:W-:-:S05]  /*13750*/  SHF.R.U32.HI R8, RZ, 0x3, R8 ;  /* 0x00000003ff087819 */ /* 0x000fca0000011608 */
[----:B------:R-:W-:Y:S02]  /*13760*/  IMAD.IADD R2, R8, 0x1, R17 ;  /* 0x0000000108027824 */ /* 0x000fe400078e0211 */
[----:B------:R-:W-:Y:S02]  /*13770*/  IMAD.SHL.U32 R17, R5, 0x8, RZ ;  /* 0x0000000805117824 */ /* 0x000fe400078e00ff */
[C---:B------:R-:W-:Y:S01]  /*13780*/  VIADD R5, R2.reuse, 0x10 ;  /* 0x0000001002057836 */ /* 0x040fe20000000000 */
[----:B------:R-:W-:Y:S01]  /*13790*/  ISETP.GE.AND P3, PT, R2, R3, PT ;  /* 0x000000030200720c */ /* 0x000fe20003f66270 */
[----:B------:R-:W-:Y:S01]  /*137a0*/  IMAD.MOV.U32 R13, RZ, RZ, R0 ;  /* 0x000000ffff0d7224 */ /* 0x000fe200078e0000 */
[----:B------:R-:W-:Y:S01]  /*137b0*/  LOP3.LUT R17, R17, 0x38, RZ, 0xc0, !PT ;  /* 0x0000003811117812 */ /* 0x000fe200078ec0ff */
[----:B------:R-:W-:-:S10]  /*137c0*/  IMAD.MOV.U32 R12, RZ, RZ, 0x2 ;  /* 0x00000002ff0c7424 */ /* 0x000fd400078e00ff */
        /* <DEDUP_REMOVED lines=11> */
[----:B------:R-:W-:Y:S01]  /*13880*/  ISETP.GE.AND P3, PT, R5, R3, PT ;  /* 0x000000030500720c */ /* 0x000fe20003f66270 */
[----:B------:R-:W-:-:S12]  /*13890*/  IMAD.MOV.U32 R5, RZ, RZ, R14 ;  /* 0x000000ffff057224 */ /* 0x000fd800078e000e */
[----:B0-----:R-:W-:Y:S05]  /*138a0*/  WARPSYNC.COLLECTIVE R15, `(.L_x_558) ;  /* 0x000000000f087348 */ /* 0x001fea0003c00000 */
[----:B------:R1:W2:Y:S02]  /*138b0*/  SHFL.IDX P6, R14, R13, R12, R11 ;  /* 0x0000000c0d0e7389 */ /* 0x0002a400000c000b */
[----:B012---:R-:W-:Y:S01]  /*138c0*/  ENDCOLLECTIVE ;  /* 0x000000000000791b */ /* 0x007fe20003800000 */
.L_x_558:
[----:B------:R-:W-:Y:S01]  /*138d0*/  @!P3 LEA R8, P5, R17, R5, 0x1 ;  /* 0x000000051108b211 */ /* 0x000fe200078a08ff */
[----:B------:R-:W-:-:S04]  /*138e0*/  IMAD.MOV.U32 R13, RZ, RZ, R4 ;  /* 0x000000ffff0d7224 */ /* 0x000fc800078e0004 */
[----:B------:R-:W-:Y:S02]  /*138f0*/  @!P3 IMAD.MOV.U32 R6, RZ, RZ, R8 ;  /* 0x000000ffff06b224 */ /* 0x000fe400078e0008 */
[----:B------:R-:W-:-:S04]  /*13900*/  @!P3 IMAD.X R5, RZ, RZ, R9, P5 ;  /* 0x000000ffff05b224 */ /* 0x000fc800028e0609 */
[----:B------:R-:W-:Y:S02]  /*13910*/  @!P3 IMAD.MOV.U32 R7, RZ, RZ, R5 ;  /* 0x000000ffff07b224 */ /* 0x000fe400078e0005 */
[----:B------:R-:W-:-:S07]  /*13920*/  IMAD.MOV.U32 R8, RZ, RZ, R14 ;  /* 0x000000ffff087224 */ /* 0x000fce00078e000e */
[----:B------:R-:W-:Y:S05]  /*13930*/  WARPSYNC.COLLECTIVE R15, `(.L_x_559) ;  /* 0x000000000f087348 */ /* 0x000fea0003c00000 */
[----:B------:R0:W1:Y:S02]  /*13940*/  SHFL.IDX P6, R14, R13, R12, R11 ;  /* 0x0000000c0d0e7389 */ /* 0x00006400000c000b */
[----:B01----:R-:W-:Y:S01]  /*13950*/  ENDCOLLECTIVE ;  /* 0x000000000000791b */ /* 0x003fe20003800000 */
.L_x_559:
[----:B------:R-:W-:Y:S01]  /*13960*/  VIADD R5, R2, 0x20 ;  /* 0x0000002002057836 */ /* 0x000fe20000000000 */
[----:B------:R-:W-:Y:S01]  /*13970*/  @!PT LDS RZ, [RZ] ;  /* 0x00000000fffff984 */ /* 0x000fe20000000800 */
[----:B------:R-:W-:Y:S01]  /*13980*/  @!PT LDS RZ, [RZ] ;  /* 0x00000000fffff984 */ /* 0x000fe20000000800 */
[----:B------:R-:W-:Y:S01]  /*13990*/  @!PT LDS RZ, [RZ] ;  /* 0x00000000fffff984 */ /* 0x000fe20000000800 */
[----:B------:R0:W-:Y:S04]  /*139a0*/  @!P3 LDGSTS.E.BYPASS.LTC128B.128 [R10+0x15c00], desc[UR60][R6.64], !P2 ;  /* 0x15c00000060abfae */ /* 0x0001e8000d101d7c */
[----:B------:R0:W-:Y:S04]  /*139b0*/  @!P3 LDGSTS.E.BYPASS.LTC128B.128 [R10+0x19c00], desc[UR60][R6.64+0x80], !P1 ;  /* 0x19c00080060abfae */ /* 0x0001e8000c901d7c */
[----:B------:R0:W-:Y:S01]  /*139c0*/  @!P3 LDGSTS.E.BYPASS.LTC128B.128 [R10+0x1dc00], desc[UR60][R6.64+0x100], !P0 ;  /* 0x1dc00100060abfae */ /* 0x0001e2000c101d7c */
[----:B------:R-:W-:Y:S01]  /*139d0*/  ISETP.GE.AND P3, PT, R5, R3, PT ;  /* 0x000000030500720c */ /* 0x000fe20003f66270 */
[----:B------:R-:W-:-:S02]  /*139e0*/  IMAD.MOV.U32 R13, RZ, RZ, R0 ;  /* 0x000000ffff0d7224 */ /* 0x000fc400078e0000 */
[----:B------:R-:W-:Y:S02]  /*139f0*/  IMAD.MOV.U32 R12, RZ, RZ, 0x3 ;  /* 0x00000003ff0c7424 */ /* 0x000fe400078e00ff */
[----:B------:R-:W-:-:S08]  /*13a00*/  IMAD.MOV.U32 R5, RZ, RZ, R14 ;  /* 0x000000ffff057224 */ /* 0x000fd000078e000e */
[----:B0-----:R-:W-:Y:S05]  /*13a10*/  WARPSYNC.COLLECTIVE R15, `(.L_x_560) ;  /* 0x000000000f087348 */ /* 0x001fea0003c00000 */
[----:B------:R1:W2:Y:S02]  /*13a20*/  SHFL.IDX P6, R14, R13, R12, R11 ;  /* 0x0000000c0d0e7389 */ /* 0x0002a400000c000b */
[----:B012---:R-:W-:Y:S01]  /*13a30*/  ENDCOLLECTIVE ;  /* 0x000000000000791b */ /* 0x007fe20003800000 */
.L_x_560:
[----:B------:R-:W-:-:S05]  /*13a40*/  @!P3 LEA R5, P4, R17, R5, 0x1 ;  /* 0x000000051105b211 */ /* 0x000fca00078808ff */
[----:B------:R-:W-:Y:S02]  /*13a50*/  @!P3 IMAD.X R6, RZ, RZ, R8, P4 ;  /* 0x000000ffff06b224 */ /* 0x000fe400020e0608 */
[C---:B------:R-:W-:Y:S02]  /*13a60*/  VIADD R8, R2.reuse, 0x60 ;  /* 0x0000006002087836 */ /* 0x040fe40000000000 */
[----:B------:R-:W-:Y:S02]  /*13a70*/  @!P3 IMAD.MOV.U32 R7, RZ, RZ, R6 ;  /* 0x000000ffff07b224 */ /* 0x000fe400078e0006 */
[----:B------:R-:W-:Y:S02]  /*13a80*/  @!P3 IMAD.MOV.U32 R6, RZ, RZ, R5 ;  /* 0x000000ffff06b224 */ /* 0x000fe400078e0005 */
[----:B------:R-:W-:Y:S02]  /*13a90*/  IMAD.MOV.U32 R13, RZ, RZ, R4 ;  /* 0x000000ffff0d7224 */ /* 0x000fe400078e0004 */
[----:B------:R-:W-:Y:S01]  /*13aa0*/  VIADD R5, R2, 0x30 ;  /* 0x0000003002057836 */ /* 0x000fe20000000000 */
[----:B------:R-:W-:Y:S01]  /*13ab0*/  @!PT LDS RZ, [RZ] ;  /* 0x00000000fffff984 */ /* 0x000fe20000000800 */
[----:B------:R-:W-:Y:S01]  /*13ac0*/  @!PT LDS RZ, [RZ] ;  /* 0x00000000fffff984 */ /* 0x000fe20000000800 */
[----:B------:R-:W-:Y:S01]  /*13ad0*/  @!PT LDS RZ, [RZ] ;  /* 0x00000000fffff984 */ /* 0x000fe20000000800 */
[----:B------:R-:W-:Y:S04]  /*13ae0*/  @!P3 LDGSTS.E.BYPASS.LTC128B.128 [R10+0x16400], desc[UR60][R6.64], !P2 ;  /* 0x16400000060abfae */ /* 0x000fe8000d101d7c */
[----:B------:R-:W-:Y:S04]  /*13af0*/  @!P3 LDGSTS.E.BYPASS.LTC128B.128 [R10+0x1a400], desc[UR60][R6.64+0x80], !P1 ;  /* 0x1a400080060abfae */ /* 0x000fe8000c901d7c */
[----:B------:R0:W-:Y:S01]  /*13b00*/  @!P3 LDGSTS.E.BYPASS.LTC128B.128 [R10+0x1e400], desc[UR60][R6.64+0x100], !P0 ;  /* 0x1e400100060abfae */ /* 0x0001e2000c101d7c */
[----:B------:R-:W-:Y:S01]  /*13b10*/  ISETP.GE.AND P3, PT, R5, R3, PT ;  /* 0x000000030500720c */ /* 0x000fe20003f66270 */
[----:B0-----:R-:W-:-:S12]  /*13b20*/  IMAD.MOV.U32 R6, RZ, RZ, R14 ;  /* 0x000000ffff067224 */ /* 0x001fd800078e000e */
[----:B------:R-:W-:Y:S05]  /*13b30*/  WARPSYNC.COLLECTIVE R15, `(.L_x_561) ;  /* 0x000000000f087348 */ /* 0x000fea0003c00000 */
[----:B------:R0:W1:Y:S02]  /*13b40*/  SHFL.IDX P6, R14, R13, R12, R11 ;  /* 0x0000000c0d0e7389 */ /* 0x00006400000c000b */
[----:B01----:R-:W-:Y:S01]  /*13b50*/  ENDCOLLECTIVE ;  /* 0x000000000000791b */ /* 0x003fe20003800000 */
.L_x_561:
[----:B------:R-:W-:Y:S02]  /*13b60*/  IMAD.MOV.U32 R13, RZ, RZ, R0 ;  /* 0x000000ffff0d7224 */ /* 0x000fe400078e0000 */
[----:B------:R-:W-:Y:S02]  /*13b70*/  IMAD.MOV.U32 R12, RZ, RZ, 0x4 ;  /* 0x00000004ff0c7424 */ /* 0x000fe400078e00ff */
[----:B------:R-:W-:-:S07]  /*13b80*/  IMAD.MOV.U32 R5, RZ, RZ, R14 ;  /* 0x000000ffff057224 */ /* 0x000fce00078e000e */
[----:B------:R-:W-:Y:S05]  /*13b90*/  WARPSYNC.COLLECTIVE R15, `(.L_x_562) ;  /* 0x000000000f087348 */ /* 0x000fea0003c00000 */
[----:B------:R0:W1:Y:S02]  /*13ba0*/  SHFL.IDX P6, R14, R13, R12, R11 ;  /* 0x0000000c0d0e7389 */ /* 0x00006400000c000b */
[----:B01----:R-:W-:Y:S01]  /*13bb0*/  ENDCOLLECTIVE ;  /* 0x000000000000791b */ /* 0x003fe20003800000 */
.L_x_562:
[----:B------:R-:W-:-:S05]  /*13bc0*/  @!P3 LEA R5, P4, R17, R5, 0x1 ;  /* 0x000000051105b211 */ /* 0x000fca00078808ff */
[----:B------:R-:W-:-:S04]  /*13bd0*/  @!P3 IMAD.X R6, RZ, RZ, R6, P4 ;  /* 0x000000ffff06b224 */ /* 0x000fc800020e0606 */
        /* <DEDUP_REMOVED lines=15> */
.L_x_563:
[----:B------:R-:W-:Y:S02]  /*13cd0*/  IMAD.MOV.U32 R13, RZ, RZ, R0 ;  /* 0x000000ffff0d7224 */ /* 0x000fe400078e0000 */
[----:B------:R-:W-:Y:S02]  /*13ce0*/  IMAD.MOV.U32 R12, RZ, RZ, 0x5 ;  /* 0x00000005ff0c7424 */ /* 0x000fe400078e00ff */
[----:B------:R-:W-:-:S07]  /*13cf0*/  IMAD.MOV.U32 R5, RZ, RZ, R14 ;  /* 0x000000ffff057224 */ /* 0x000fce00078e000e */
[----:B------:R-:W-:Y:S05]  /*13d00*/  WARPSYNC.COLLECTIVE R15, `(.L_x_564) ;  /* 0x000000000f087348 */ /* 0x000fea0003c00000 */
[----:B------:R0:W1:Y:S02]  /*13d10*/  SHFL.IDX P6, R14, R13, R12, R11 ;  /* 0x0000000c0d0e7389 */ /* 0x00006400000c000b */
[----:B01----:R-:W-:Y:S01]  /*13d20*/  ENDCOLLECTIVE ;  /* 0x000000000000791b */ /* 0x003fe20003800000 */
.L_x_564:
        /* <DEDUP_REMOVED lines=17> */
.L_x_565:
[----:B------:R-:W-:Y:S02]  /*13e40*/  IMAD.MOV.U32 R13, RZ, RZ, R0 ;  /* 0x000000ffff0d7224 */ /* 0x000fe400078e0000 */
[----:B------:R-:W-:Y:S02]  /*13e50*/  IMAD.MOV.U32 R12, RZ, RZ, 0x6 ;  /* 0x00000006ff0c7424 */ /* 0x000fe400078e00ff */
[----:B------:R-:W-:-:S07]  /*13e60*/  IMAD.MOV.U32 R5, RZ, RZ, R14 ;  /* 0x000000ffff057224 */ /* 0x000fce00078e000e */
[----:B------:R-:W-:Y:S05]  /*13e70*/  WARPSYNC.COLLECTIVE R15, `(.L_x_566) ;  /* 0x000000000f087348 */ /* 0x000fea0003c00000 */
[----:B------:R0:W1:Y:S02]  /*13e80*/  SHFL.IDX P6, R14, R13, R12, R11 ;  /* 0x0000000c0d0e7389 */ /* 0x00006400000c000b */
[----:B01----:R-:W-:Y:S01]  /*13e90*/  ENDCOLLECTIVE ;  /* 0x000000000000791b */ /* 0x003fe20003800000 */
.L_x_566:
[----:B------:R-:W-:-:S05]  /*13ea0*/  @!P3 LEA R5, P4, R17, R5, 0x1 ;  /* 0x000000051105b211 */ /* 0x000fca00078808ff */
[----:B------:R-:W-:Y:S01]  /*13eb0*/  @!P3 IMAD.X R6, RZ, RZ, R6, P4 ;  /* 0x000000ffff06b224 */ /* 0x000fe200020e0606 */
[----:B------:R-:W-:-:S03]  /*13ec0*/  ISETP.GE.AND P4, PT, R8, R3, PT ;  /* 0x000000030800720c */ /* 0x000fc60003f86270 */
[----:B------:R-:W-:Y:S01]  /*13ed0*/  @!P3 IMAD.MOV.U32 R7, RZ, RZ, R6 ;  /* 0x000000ffff07b224 */ /* 0x000fe200078e0006 */
[----:B------:R-:W-:Y:S01]  /*13ee0*/  @!P3 MOV R6, R5 ;  /* 0x000000050006b202 */ /* 0x000fe20000000f00 */
[----:B------:R-:W-:-:S04]  /*13ef0*/  IMAD.MOV.U32 R13, RZ, RZ, R4 ;  /* 0x000000ffff0d7224 */ /* 0x000fc800078e0004 */
[----:B------:R-:W-:Y:S01]  /*13f00*/  @!PT LDS RZ, [RZ] ;  /* 0x00000000fffff984 */ /* 0x000fe20000000800 */
[----:B------:R-:W-:Y:S01]  /*13f10*/  @!PT LDS RZ, [RZ] ;  /* 0x00000000fffff984 */ /* 0x000fe20000000800 */
[----:B------:R-:W-:Y:S01]  /*13f20*/  @!PT LDS RZ, [RZ] ;  /* 0x00000000fffff984 */ /* 0x000fe20000000800 */
[----:B------:R-:W-:Y:S04]  /*13f30*/  @!P3 LDGSTS.E.BYPASS.LTC128B.128 [R10+0x17c00], desc[UR60][R6.64], !P2 ;  /* 0x17c00000060abfae */ /* 0x000fe8000d101d7c */
[----:B------:R-:W-:Y:S04]  /*13f40*/  @!P3 LDGSTS.E.BYPASS.LTC128B.128 [R10+0x1bc00], desc[UR60][R6.64+0x80], !P1 ;  /* 0x1bc00080060abfae */ /* 0x000fe8000c901d7c */
[----:B------:R0:W-:Y:S02]  /*13f50*/  @!P3 LDGSTS.E.BYPASS.LTC128B.128 [R10+0x1fc00], desc[UR60][R6.64+0x100], !P0 ;  /* 0x1fc00100060abfae */ /* 0x0001e4000c101d7c */
[----:B0-----:R-:W-:-:S07]  /*13f60*/  IMAD.MOV.U32 R6, RZ, RZ, R14 ;  /* 0x000000ffff067224 */ /* 0x001fce00078e000e */
[----:B------:R-:W-:Y:S05]  /*13f70*/  WARPSYNC.COLLECTIVE R15, `(.L_x_567) ;  /* 0x000000000f087348 */ /* 0x000fea0003c00000 */
[----:B------:R0:W1:Y:S02]  /*13f80*/  SHFL.IDX P6, R14, R13, R12, R11 ;  /* 0x0000000c0d0e7389 */ /* 0x00006400000c000b */
[----:B01----:R-:W-:Y:S01]  /*13f90*/  ENDCOLLECTIVE ;  /* 0x000000000000791b */ /* 0x003fe20003800000 */
.L_x_567:
[----:B------:R-:W-:Y:S02]  /*13fa0*/  IMAD.MOV.U32 R13, RZ, RZ, R0 ;  /* 0x000000ffff0d7224 */ /* 0x000fe400078e0000 */
[----:B------:R-:W-:Y:S02]  /*13fb0*/  IMAD.MOV.U32 R12, RZ, RZ, 0x7 ;  /* 0x00000007ff0c7424 */ /* 0x000fe400078e00ff */
[----:B------:R-:W-:-:S07]  /*13fc0*/  IMAD.MOV.U32 R5, RZ, RZ, R14 ;  /* 0x000000ffff057224 */ /* 0x000fce00078e000e */
[----:B------:R-:W-:Y:S05]  /*13fd0*/  WARPSYNC.COLLECTIVE R15, `(.L_x_568) ;  /* 0x000000000f087348 */ /* 0x000fea0003c00000 */
[----:B------:R0:W1:Y:S02]  /*13fe0*/  SHFL.IDX P6, R14, R13, R12, R11 ;  /* 0x0000000c0d0e7389 */ /* 0x00006400000c000b */
[----:B01----:R-:W-:Y:S01]  /*13ff0*/  ENDCOLLECTIVE ;  /* 0x000000000000791b */ /* 0x003fe20003800000 */
.L_x_568:
[----:B------:R-:W-:-:S05]  /*14000*/  @!P4 LEA R5, P3, R17, R5, 0x1 ;  /* 0x000000051105c211 */ /* 0x000fca00078608ff */
[----:B------:R-:W-:-:S04]  /*14010*/  @!P4 IMAD.X R6, RZ, RZ, R6, P3 ;  /* 0x000000ffff06c224 */ /* 0x000fc800018e0606 */
[----:B------:R-:W-:Y:S02]  /*14020*/  @!P4 IMAD.MOV.U32 R7, RZ, RZ, R6 ;  /* 0x000000ffff07c224 */ /* 0x000fe400078e0006 */
[----:B------:R-:W-:Y:S02]  /*14030*/  IMAD.MOV.U32 R13, RZ, RZ, R4 ;  /* 0x000000ffff0d7224 */ /* 0x000fe400078e0004 */
[----:B------:R-:W-:-:S05]  /*14040*/  @!P4 IMAD.MOV.U32 R6, RZ, RZ, R5 ;  /* 0x000000ffff06c224 */ /* 0x000fca00078e0005 */
[----:B------:R-:W-:Y:S01]  /*14050*/  @!PT LDS RZ, [RZ] ;  /* 0x00000000fffff984 */ /* 0x000fe20000000800 */
[----:B------:R-:W-:Y:S01]  /*14060*/  @!PT LDS RZ, [RZ] ;  /* 0x00000000fffff984 */ /* 0x000fe20000000800 */
[----:B------:R-:W-:Y:S01]  /*14070*/  @!PT LDS RZ, [RZ] ;  /* 0x00000000fffff984 */ /* 0x000fe20000000800 */
[----:B------:R0:W-:Y:S01]  /*14080*/  @!P4 LDGSTS.E.BYPASS.LTC128B.128 [R10+0x18400], desc[UR60][R6.64], !P2 ;  /* 0x18400000060acfae */ /* 0x0001e2000d101d7c */
[----:B------:R-:W-:-:S03]  /*14090*/  IMAD.MOV.U32 R0, RZ, RZ, R14 ;  /* 0x000000ffff007224 */ /* 0x000fc600078e000e */
[----:B------:R0:W-:Y:S04]  /*140a0*/  @!P4 LDGSTS.E.BYPASS.LTC128B.128 [R10+0x1c400], desc[UR60][R6.64+0x80], !P1 ;  /* 0x1c400080060acfae */ /* 0x0001e8000c901d7c */
[----:B0-----:R-:W-:Y:S05]  /*140b0*/  WARPSYNC.COLLECTIVE R15, `(.L_x_569) ;  /* 0x000000000f087348 */ /* 0x001fea0003c00000 */
[----:B------:R1:W2:Y:S02]  /*140c0*/  SHFL.IDX P6, R14, R13, R12, R11 ;  /* 0x0000000c0d0e7389 */ /* 0x0002a400000c000b */
[----:B012---:R-:W-:Y:S01]  /*140d0*/  ENDCOLLECTIVE ;  /* 0x000000000000791b */ /* 0x007fe20003800000 */
.L_x_569:
[----:B------:R-:W-:Y:S01]  /*140e0*/  @!PT LDS RZ, [RZ] ;  /* 0x00000000fffff984 */ /* 0x000fe20000000800 */
[----:B------:R-:W-:Y:S01]  /*140f0*/  @!PT LDS RZ, [RZ] ;  /* 0x00000000fffff984 */ /* 0x000fe20000000800 */
[----:B------:R-:W-:Y:S01]  /*14100*/  @!PT LDS RZ, [RZ] ;  /* 0x00000000fffff984 */ /* 0x000fe20000000800 */
[----:B------:R0:W-:Y:S01]  /*14110*/  @!P4 LDGSTS.E.BYPASS.LTC128B.128 [R10+0x20400], desc[UR60][R6.64+0x100], !P0 ;  /* 0x20400100060acfae */ /* 0x0001e2000c101d7c */
[----:B------:R-:W-:Y:S01]  /*14120*/  IMAD.MOV.U32 R4, RZ, RZ, R14 ;  /* 0x000000ffff047224 */ /* 0x000fe200078e000e */
[----:B------:R-:W-:Y:S06]  /*14130*/  BRA `(.L_x_570) ;  /* 0xffffffb4000c7947 */ /* 0x000fec000383ffff */
.L_x_452:
[----:B0-----:R-:W2:Y:S02]  /*14140*/  LDL R2, [R1+0x4] ;  /* 0x0000040001027983 */ /* 0x001ea40000100800 */
[----:B--2---:R0:W1:Y:S02]  /*14150*/  SYNCS.PHASECHK.TRANS64.TRYWAIT P0, [R2+URZ+0x36820], R0 ;  /* 0x03682000020075a7 */ /* 0x004064000800017f */
[----:B-1----:R-:W-:Y:S05]  /*14160*/  @!P0 NANOSLEEP.SYNCS 0x989680 ;  /* 0x009896800000895d */ /* 0x002fea0003900000 */
[----:B------:R-:W1:Y:S02]  /*14170*/  @!P0 SYNCS.PHASECHK.TRANS64 P0, [R2+URZ+0x36820], R0 ;  /* 0x03682000020085a7 */ /* 0x000e64000800007f */
[----:B-1----:R-:W-:Y:S05]  /*14180*/  @!P0 BRA `(.L_x_452) ;  /* 0xfffffffc00ec8947 */ /* 0x002fea000383ffff */
[----:B------:R-:W-:Y:S05]  /*14190*/  BRA `(.L_x_571) ;  /* 0xffffffb400907947 */ /* 0x000fea000383ffff */
.L_x_461:
[----:B-1----:R1:W2:Y:S02]  /*141a0*/  SYNCS.PHASECHK.TRANS64.TRYWAIT P0, [R3+URZ+0x36840], R2 ;  /* 0x03684002030075a7 */ /* 0x0022a4000800017f */
[----:B--2---:R-:W-:Y:S05]  /*141b0*/  @!P0 NANOSLEEP.SYNCS 0x989680 ;  /* 0x009896800000895d */ /* 0x004fea0003900000 */
[----:B------:R-:W2:Y:S02]  /*141c0*/  @!P0 SYNCS.PHASECHK.TRANS64 P0, [R3+URZ+0x36840], R2 ;  /* 0x03684002030085a7 */ /* 0x000ea4000800007f */
[----:B--2---:R-:W-:Y:S05]  /*141d0*/  @!P0 BRA `(.L_x_461) ;  /* 0xfffffffc00f08947 */ /* 0x004fea000383ffff */
[----:B------:R-:W-:Y:S05]  /*141e0*/  BRA `(.L_x_572) ;  /* 0xffffffb8005c7947 */ /* 0x000fea000383ffff */
.L_x_468:
[----:B0-----:R0:W1:Y:S02]  /*141f0*/  SYNCS.PHASECHK.TRANS64.TRYWAIT P0, [R3+URZ+0x60], R2 ;  /* 0x00006002030075a7 */ /* 0x001064000800017f */
[----:B-1----:R-:W-:Y:S05]  /*14200*/  @!P0 NANOSLEEP.SYNCS 0x989680 ;  /* 0x009896800000895d */ /* 0x002fea0003900000 */
[----:B------:R-:W1:Y:S02]  /*14210*/  @!P0 SYNCS.PHASECHK.TRANS64 P0, [R3+URZ+0x60], R2 ;  /* 0x00006002030085a7 */ /* 0x000e64000800007f */
[----:B-1----:R-:W-:Y:S05]  /*14220*/  @!P0 BRA `(.L_x_468) ;  /* 0xfffffffc00f08947 */ /* 0x002fea000383ffff */
[----:B------:R-:W-:Y:S05]  /*14230*/  BRA `(.L_x_573) ;  /* 0xffffffbc00787947 */ /* 0x000fea000383ffff */
.L_x_478:
[----:B---3--:R3:W4:Y:S02]  /*14240*/  SYNCS.PHASECHK.TRANS64.TRYWAIT P0, [R3+URZ+0x36840], R2 ;  /* 0x03684002030075a7 */ /* 0x008724000800017f */
[----:B----4-:R-:W-:Y:S05]  /*14250*/  @!P0 NANOSLEEP.SYNCS 0x989680 ;  /* 0x009896800000895d */ /* 0x010fea0003900000 */
[----:B------:R-:W4:Y:S02]  /*14260*/  @!P0 SYNCS.PHASECHK.TRANS64 P0, [R3+URZ+0x36840], R2 ;  /* 0x03684002030085a7 */ /* 0x000f24000800007f */
[----:B----4-:R-:W-:Y:S05]  /*14270*/  @!P0 BRA `(.L_x_478) ;  /* 0xfffffffc00f08947 */ /* 0x010fea000383ffff */
[----:B------:R-:W-:Y:S05]  /*14280*/  BRA `(.L_x_574) ;  /* 0xffffffc400647947 */ /* 0x000fea000383ffff */
.L_x_485:
[----:B--2---:R2:W3:Y:S02]  /*14290*/  SYNCS.PHASECHK.TRANS64.TRYWAIT P0, [R2+URZ+0x60], R3 ;  /* 0x00006003020075a7 */ /* 0x0044e4000800017f */
[----:B---3--:R-:W-:Y:S05]  /*142a0*/  @!P0 NANOSLEEP.SYNCS 0x989680 ;  /* 0x009896800000895d */ /* 0x008fea0003900000 */
[----:B------:R-:W3:Y:S02]  /*142b0*/  @!P0 SYNCS.PHASECHK.TRANS64 P0, [R2+URZ+0x60], R3 ;  /* 0x00006003020085a7 */ /* 0x000ee4000800007f */
[----:B---3--:R-:W-:Y:S05]  /*142c0*/  @!P0 BRA `(.L_x_485) ;  /* 0xfffffffc00f08947 */ /* 0x008fea000383ffff */
[----:B------:R-:W-:Y:S05]  /*142d0*/  BRA `(.L_x_575) ;  /* 0xffffffc800807947 */ /* 0x000fea000383ffff */
.L_x_495:
[----:B----4-:R4:W0:Y:S02]  /*142e0*/  SYNCS.PHASECHK.TRANS64.TRYWAIT P0, [R2+URZ+0x36840], R3 ;  /* 0x03684003020075a7 */ /* 0x010824000800017f */
[----:B0-----:R-:W-:Y:S05]  /*142f0*/  @!P0 NANOSLEEP.SYNCS 0x989680 ;  /* 0x009896800000895d */ /* 0x001fea0003900000 */
[----:B------:R-:W0:Y:S02]  /*14300*/  @!P0 SYNCS.PHASECHK.TRANS64 P0, [R2+URZ+0x36840], R3 ;  /* 0x03684003020085a7 */ /* 0x000e24000800007f */
[----:B0-----:R-:W-:Y:S05]  /*14310*/  @!P0 BRA `(.L_x_495) ;  /* 0xfffffffc00f08947 */ /* 0x001fea000383ffff */
[----:B------:R-:W-:Y:S05]  /*14320*/  BRA `(.L_x_576) ;  /* 0xffffffd000347947 */ /* 0x000fea000383ffff */
.L_x_502:
[----:B--2---:R2:W3:Y:S02]  /*14330*/  SYNCS.PHASECHK.TRANS64.TRYWAIT P0, [R2+URZ+0x60], R5 ;  /* 0x00006005020075a7 */ /* 0x0044e4000800017f */
[----:B---3--:R-:W-:Y:S05]  /*14340*/  @!P0 NANOSLEEP.SYNCS 0x989680 ;  /* 0x009896800000895d */ /* 0x008fea0003900000 */
[----:B------:R-:W3:Y:S02]  /*14350*/  @!P0 SYNCS.PHASECHK.TRANS64 P0, [R2+URZ+0x60], R5 ;  /* 0x00006005020085a7 */ /* 0x000ee4000800007f */
[----:B---3--:R-:W-:Y:S05]  /*14360*/  @!P0 BRA `(.L_x_502) ;  /* 0xfffffffc00f08947 */ /* 0x008fea000383ffff */
[----:B------:R-:W-:Y:S05]  /*14370*/  BRA `(.L_x_577) ;  /* 0xffffffd400507947 */ /* 0x000fea000383ffff */
.L_x_514:
[----:B0-----:R0:W2:Y:S02]  /*14380*/  SYNCS.PHASECHK.TRANS64.TRYWAIT P0, [R2+URZ+0x36860], R0 ;  /* 0x03686000020075a7 */ /* 0x0010a4000800017f */
[----:B--2---:R-:W-:Y:S05]  /*14390*/  @!P0 NANOSLEEP.SYNCS 0x989680 ;  /* 0x009896800000895d */ /* 0x004fea0003900000 */
[----:B------:R-:W2:Y:S02]  /*143a0*/  @!P0 SYNCS.PHASECHK.TRANS64 P0, [R2+URZ+0x36860], R0 ;  /* 0x03686000020085a7 */ /* 0x000ea4000800007f */
[----:B--2---:R-:W-:Y:S05]  /*143b0*/  @!P0 BRA `(.L_x_514) ;  /* 0xfffffffc00f08947 */ /* 0x004fea000383ffff */
[----:B------:R-:W-:Y:S05]  /*143c0*/  BRA `(.L_x_578) ;  /* 0xffffffd800e87947 */ /* 0x000fea000383ffff */
.L_x_522:
[----:B------:R-:W-:Y:S01]  /*143d0*/  BSSY B0, `(.L_x_579) ;  /* 0x0000008000007945 */ /* 0x000fe20003800000 */
[----:B------:R-:W-:Y:S02]  /*143e0*/  IMAD.MOV.U32 R13, RZ, RZ, R16 ;  /* 0x000000ffff0d7224 */ /* 0x000fe400078e0010 */
[----:B------:R-:W-:Y:S02]  /*143f0*/  IMAD.MOV.U32 R12, RZ, RZ, RZ ;  /* 0x000000ffff0c7224 */ /* 0x000fe400078e00ff */
[----:B------:R-:W-:Y:S02]  /*14400*/  IMAD.MOV.U32 R11, RZ, RZ, 0x1f ;  /* 0x0000001fff0b7424 */ /* 0x000fe400078e00ff */
[----:B------:R-:W-:-:S07]  /*14410*/  IMAD.MOV.U32 R15, RZ, RZ, -0x1 ;  /* 0xffffffffff0f7424 */ /* 0x000fce00078e00ff */
[----:B-----5:R-:W-:Y:S05]  /*14420*/  WARPSYNC.COLLECTIVE R15, `(.L_x_580) ;  /* 0x000000000f087348 */ /* 0x020fea0003c00000 */
[----:B------:R0:W1:Y:S02]  /*14430*/  SHFL.IDX P6, R14, R13, R12, R11 ;  /* 0x0000000c0d0e7389 */ /* 0x00006400000c000b */
[----:B01---5:R-:W-:Y:S01]  /*14440*/  ENDCOLLECTIVE ;  /* 0x000000000000791b */ /* 0x023fe20003800000 */
.L_x_580:
[----:B------:R-:W-:Y:S05]  /*14450*/  BSYNC B0 ;  /* 0x0000000000007941 */ /* 0x000fea0003800000 */
.L_x_579:
[----:B------:R-:W-:Y:S02]  /*14460*/  IMAD.MOV.U32 R13, RZ, RZ, R16 ;  /* 0x000000ffff0d7224 */ /* 0x000fe400078e0010 */
[----:B------:R-:W-:Y:S02]  /*14470*/  IMAD.MOV.U32 R12, RZ, RZ, 0x1 ;  /* 0x00000001ff0c7424 */ /* 0x000fe400078e00ff */
[----:B------:R-:W-:Y:S02]  /*14480*/  IMAD.MOV.U32 R11, RZ, RZ, 0x1f ;  /* 0x0000001fff0b7424 */ /* 0x000fe400078e00ff */
[----:B------:R-:W-:Y:S02]  /*14490*/  IMAD.MOV.U32 R15, RZ, RZ, -0x1 ;  /* 0xffffffffff0f7424 */ /* 0x000fe400078e00ff */
[----:B------:R-:W-:Y:S02]  /*144a0*/  IMAD.IADD R5, R19, 0x1, R7 ;  /* 0x0000000113057824 */ /* 0x000fe400078e0207 */
[----:B------:R-:W-:-:S07]  /*144b0*/  IMAD.MOV.U32 R0, RZ, RZ, R14 ;  /* 0x000000ffff007224 */ /* 0x000fce00078e000e */
[----:B------:R-:W-:Y:S05]  /*144c0*/  WARPSYNC.COLLECTIVE R15, `(.L_x_581) ;  /* 0x000000000f087348 */ /* 0x000fea0003c00000 */
[----:B------:R0:W1:Y:S02]  /*144d0*/  SHFL.IDX P6, R14, R13, R12, R11 ;  /* 0x0000000c0d0e7389 */ /* 0x00006400000c000b */
[----:B01----:R-:W-:Y:S01]  /*144e0*/  ENDCOLLECTIVE ;  /* 0x000000000000791b */ /* 0x003fe20003800000 */
.L_x_581:
[----:B------:R-:W-:Y:S02]  /*144f0*/  ULDC UR4, c[0x0][0xc3c] ;  /* 0x00030f0000047ab9 */ /* 0x000fe40000000800 */
[----:B------:R-:W-:-:S13]  /*14500*/  ISETP.GE.OR P1, PT, R5, UR4, !P0 ;  /* 0x0000000405007c0c */ /* 0x000fda000c726670 */
[----:B------:R-:W0:Y:S01]  /*14510*/  @!P1 LDC.64 R2, c[0x0][0xc80] ;  /* 0x00032000ff029b82 */ /* 0x000e220000000a00 */
[----:B------:R-:W-:Y:S02]  /*14520*/  IMAD.MOV.U32 R11, RZ, RZ, RZ ;  /* 0x000000ffff0b7224 */ /* 0x000fe400078e00ff */
[----:B------:R-:W-:Y:S02]  /*14530*/  IMAD.MOV.U32 R4, RZ, RZ, R14 ;  /* 0x000000ffff047224 */ /* 0x000fe400078e000e */
[----:B0-----:R-:W-:-:S06]  /*14540*/  @!P1 IMAD.WIDE R2, R5, 0x4, R2 ;  /* 0x0000000405029825 */ /* 0x001fcc00078e0202 */
[----:B------:R0:W2:Y:S01]  /*14550*/  @!P1 LDG.E R3, desc[UR60][R2.64] ;  /* 0x0000003c02039981 */ /* 0x0000a2000c1e1900 */
[C---:B------:R-:W-:Y:S02]  /*14560*/  ISETP.GE.U32.AND P2, PT, R7.reuse, 0x2, PT ;  /* 0x000000020700780c */ /* 0x040fe40003f46070 */
[C---:B------:R-:W-:Y:S02]  /*14570*/  ISETP.GE.U32.AND P3, PT, R7.reuse, 0x4, PT ;  /* 0x000000040700780c */ /* 0x040fe40003f66070 */
[C---:B------:R-:W-:Y:S02]  /*14580*/  ISETP.GE.U32.AND P4, PT, R7.reuse, 0x8, PT ;  /* 0x000000080700780c */ /* 0x040fe40003f86070 */
[C---:B------:R-:W-:Y:S01]  /*14590*/  ISETP.GE.U32.AND P5, PT, R7.reuse, 0x10, PT ;  /* 0x000000100700780c */ /* 0x040fe20003fa6070 */
[----:B0-----:R-:W-:Y:S02]  /*145a0*/  IMAD.MOV.U32 R2, RZ, RZ, RZ ;  /* 0x000000ffff027224 */ /* 0x001fe400078e00ff */
[----:B--2---:R-:W-:Y:S01]  /*145b0*/  @!P1 IMAD.MOV.U32 R2, RZ, RZ, R3 ;  /* 0x000000ffff029224 */ /* 0x004fe200078e0003 */
[----:B------:R-:W-:-:S03]  /*145c0*/  ISETP.NE.AND P1, PT, R7, RZ, PT ;  /* 0x000000ff0700720c */ /* 0x000fc60003f25270 */
[----:B------:R-:W-:-:S10]  /*145d0*/  IMAD.MOV.U32 R13, RZ, RZ, R2 ;  /* 0x000000ffff0d7224 */ /* 0x000fd400078e0002 */
[----:B------:R-:W-:Y:S05]  /*145e0*/  WARPSYNC.COLLECTIVE R15, `(.L_x_582) ;  /* 0x000000000f087348 */ /* 0x000fea0003c00000 */
[----:B------:R0:W1:Y:S02]  /*145f0*/  SHFL.UP P6, R14, R13, R12, R11 ;  /* 0x0400000c0d0e7389 */ /* 0x00006400000c000b */
[----:B01----:R-:W-:Y:S01]  /*14600*/  ENDCOLLECTIVE ;  /* 0x000000000000791b */ /* 0x003fe20003800000 */
.L_x_582:
[----:B------:R-:W-:Y:S02]  /*14610*/  IMAD.MOV.U32 R12, RZ, RZ, 0x2 ;  /* 0x00000002ff0c7424 */ /* 0x000fe400078e00ff */
[----:B------:R-:W-:-:S05]  /*14620*/  IMAD.MOV.U32 R3, RZ, RZ, R14 ;  /* 0x000000ffff037224 */ /* 0x000fca00078e000e */
[----:B------:R-:W-:-:S05]  /*14630*/  SEL R5, R3, RZ, P1 ;  /* 0x000000ff03057207 */ /* 0x000fca0000800000 */
[----:B------:R-:W-:-:S04]  /*14640*/  IMAD.IADD R3, R2, 0x1, R5 ;  /* 0x0000000102037824 */ /* 0x000fc800078e0205 */
[----:B------:R-:W-:-:S07]  /*14650*/  IMAD.MOV.U32 R13, RZ, RZ, R3 ;  /* 0x000000ffff0d7224 */ /* 0x000fce00078e0003 */
[----:B------:R-:W-:Y:S05]  /*14660*/  WARPSYNC.COLLECTIVE R15, `(.L_x_583) ;  /* 0x000000000f087348 */ /* 0x000fea0003c00000 */
[----:B------:R0:W1:Y:S02]  /*14670*/  SHFL.UP P6, R14, R13, R12, R11 ;  /* 0x0400000c0d0e7389 */ /* 0x00006400000c000b */
[----:B01----:R-:W-:Y:S01]  /*14680*/  ENDCOLLECTIVE ;  /* 0x000000000000791b */ /* 0x003fe20003800000 */
.L_x_583:
        /* <DEDUP_REMOVED lines=8> */
.L_x_584:
        /* <DEDUP_REMOVED lines=8> */
.L_x_585:
        /* <DEDUP_REMOVED lines=8> */
.L_x_586:
[----:B------:R-:W-:Y:S02]  /*14810*/  IMAD.MOV.U32 R12, RZ, RZ, 0x1f ;  /* 0x0000001fff0c7424 */ /* 0x000fe400078e00ff */
[----:B------:R-:W-:Y:S02]  /*14820*/  IMAD.MOV.U32 R11, RZ, RZ, 0x1f ;  /* 0x0000001fff0b7424 */ /* 0x000fe400078e00ff */
[----:B------:R-:W-:-:S05]  /*14830*/  IMAD.MOV.U32 R5, RZ, RZ, R14 ;  /* 0x000000ffff057224 */ /* 0x000fca00078e000e */
[----:B------:R-:W-:-:S05]  /*14840*/  SEL R5, R5, RZ, P5 ;  /* 0x000000ff05057207 */ /* 0x000fca0002800000 */
[----:B------:R-:W-:-:S04]  /*14850*/  IMAD.IADD R3, R3, 0x1, R5 ;  /* 0x0000000103037824 */ /* 0x000fc800078e0205 */
[----:B------:R-:W-:-:S07]  /*14860*/  IMAD.MOV.U32 R13, RZ, RZ, R3 ;  /* 0x000000ffff0d7224 */ /* 0x000fce00078e0003 */
[----:B------:R-:W-:Y:S05]  /*14870*/  WARPSYNC.COLLECTIVE R15, `(.L_x_587) ;  /* 0x000000000f087348 */ /* 0x000fea0003c00000 */
[----:B------:R0:W1:Y:S02]  /*14880*/  SHFL.IDX P6, R14, R13, R12, R11 ;  /* 0x0000000c0d0e7389 */ /* 0x00006400000c000b */
[----:B01----:R-:W-:Y:S01]  /*14890*/  ENDCOLLECTIVE ;  /* 0x000000000000791b */ /* 0x003fe20003800000 */
.L_x_587:
[----:B------:R-:W-:Y:S01]  /*148a0*/  IMAD.MOV.U32 R6, RZ, RZ, R14 ;  /* 0x000000ffff067224 */ /* 0x000fe200078e000e */
[----:B------:R-:W-:Y:S06]  /*148b0*/  BRA `(.L_x_588) ;  /* 0xffffffdc00ac7947 */ /* 0x000fec000383ffff */
.L_x_527:
[----:B------:R-:W-:Y:S01]  /*148c0*/  BSSY B0, `(.L_x_589) ;  /* 0x0000008000007945 */ /* 0x000fe20003800000 */
[----:B-----5:R-:W-:Y:S02]  /*148d0*/  IMAD.MOV.U32 R13, RZ, RZ, R2 ;  /* 0x000000ffff0d7224 */ /* 0x020fe400078e0002 */
[----:B------:R-:W-:Y:S02]  /*148e0*/  IMAD.MOV.U32 R12, RZ, RZ, 0x1 ;  /* 0x00000001ff0c7424 */ /* 0x000fe400078e00ff */
[----:B------:R-:W-:Y:S02]  /*148f0*/  IMAD.MOV.U32 R11, RZ, RZ, RZ ;  /* 0x000000ffff0b7224 */ /* 0x000fe400078e00ff */
[----:B------:R-:W-:-:S07]  /*14900*/  IMAD.MOV.U32 R15, RZ, RZ, -0x1 ;  /* 0xffffffffff0f7424 */ /* 0x000fce00078e00ff */
[----:B0-----:R-:W-:Y:S05]  /*14910*/  WARPSYNC.COLLECTIVE R15, `(.L_x_590) ;  /* 0x000000000f087348 */ /* 0x001fea0003c00000 */
[----:B------:R1:W2:Y:S02]  /*14920*/  SHFL.UP P6, R14, R13, R12, R11 ;  /* 0x0400000c0d0e7389 */ /* 0x0002a400000c000b */
[----:B012---:R-:W-:Y:S01]  /*14930*/  ENDCOLLECTIVE ;  /* 0x000000000000791b */ /* 0x007fe20003800000 */
.L_x_590:
[----:B------:R-:W-:Y:S05]  /*14940*/  BSYNC B0 ;  /* 0x0000000000007941 */ /* 0x000fea0003800000 */
.L_x_589:
[----:B------:R-:W-:Y:S01]  /*14950*/  SEL R3, R14, RZ, P1 ;  /* 0x000000ff0e037207 */ /* 0x000fe20000800000 */
[----:B------:R-:W-:Y:S02]  /*14960*/  IMAD.MOV.U32 R12, RZ, RZ, 0x2 ;  /* 0x00000002ff0c7424 */ /* 0x000fe400078e00ff */
[----:B------:R-:W-:Y:S02]  /*14970*/  IMAD.MOV.U32 R11, RZ, RZ, RZ ;  /* 0x000000ffff0b7224 */ /* 0x000fe400078e00ff */
[----:B------:R-:W-:Y:S02]  /*14980*/  IMAD.IADD R3, R2, 0x1, R3 ;  /* 0x0000000102037824 */ /* 0x000fe400078e0203 */
[----:B------:R-:W-:Y:S02]  /*14990*/  IMAD.MOV.U32 R15, RZ, RZ, -0x1 ;  /* 0xffffffffff0f7424 */ /* 0x000fe400078e00ff */
[----:B------:R-:W-:-:S07]  /*149a0*/  IMAD.MOV.U32 R13, RZ, RZ, R3 ;  /* 0x000000ffff0d7224 */ /* 0x000fce00078e0003 */
[----:B------:R-:W-:Y:S05]  /*149b0*/  WARPSYNC.COLLECTIVE R15, `(.L_x_591) ;  /* 0x000000000f087348 */ /* 0x000fea0003c00000 */
[----:B------:R0:W1:Y:S02]  /*149c0*/  SHFL.UP P6, R14, R13, R12, R11 ;  /* 0x0400000c0d0e7389 */ /* 0x00006400000c000b */
[----:B01----:R-:W-:Y:S01]  /*149d0*/  ENDCOLLECTIVE ;  /* 0x000000000000791b */ /* 0x003fe20003800000 */
.L_x_591:
        /* <DEDUP_REMOVED lines=8> */
.L_x_592:
        /* <DEDUP_REMOVED lines=8> */
.L_x_593:
        /* <DEDUP_REMOVED lines=8> */
.L_x_594:
        /* <DEDUP_REMOVED lines=9> */
.L_x_595:
[----:B------:R-:W-:Y:S01]  /*14bf0*/  IMAD.MOV.U32 R6, RZ, RZ, R14 ;  /* 0x000000ffff067224 */ /* 0x000fe200078e000e */
[----:B------:R-:W-:Y:S06]  /*14c00*/  BRA `(.L_x_596) ;  /* 0xffffffdc00747947 */ /* 0x000fec000383ffff */
.L_x_529:
[----:B------:R-:W-:Y:S01]  /*14c10*/  BSSY B0, `(.L_x_597) ;  /* 0x0000006000007945 */ /* 0x000fe20003800000 */
[----:B------:R-:W-:Y:S01]  /*14c20*/  PLOP3.LUT P6, PT, P6, PT, PT, 0x8, 0x0 ;  /* 0x000000000000781c */ /* 0x000fe200037ce170 */
[----:B------:R-:W-:-:S12]  /*14c30*/  IMAD.MOV.U32 R15, RZ, RZ, -0x1 ;  /* 0xffffffffff0f7424 */ /* 0x000fd800078e00ff */
[----:B0----5:R-:W-:Y:S05]  /*14c40*/  WARPSYNC.COLLECTIVE R15, `(.L_x_598) ;  /* 0x000000000f087348 */ /* 0x021fea0003c00000 */
[----:B------:R-:W-:Y:S01]  /*14c50*/  VOTE.ANY R14, PT, P6 ;  /* 0x00000000000e7806 */ /* 0x000fe200030e0100 */
[----:B0----5:R-:W-:Y:S06]  /*14c60*/  ENDCOLLECTIVE ;  /* 0x000000000000791b */ /* 0x021fec0003800000 */
.L_x_598:
[----:B------:R-:W-:Y:S05]  /*14c70*/  BSYNC B0 ;  /* 0x0000000000007941 */ /* 0x000fea0003800000 */
.L_x_597:
[----:B------:R-:W-:Y:S02]  /*14c80*/  IMAD.MOV.U32 R5, RZ, RZ, R14 ;  /* 0x000000ffff057224 */ /* 0x000fe400078e000e */
[----:B------:R-:W-:Y:S02]  /*14c90*/  IMAD.MOV.U32 R13, RZ, RZ, R2 ;  /* 0x000000ffff0d7224 */ /* 0x000fe400078e0002 */
[----:B------:R-:W0:Y:S01]  /*14ca0*/  POPC R4, R5 ;  /* 0x0000000500047309 */ /* 0x000e220000000000 */
[----:B------:R-:W-:Y:S02]  /*14cb0*/  IMAD.MOV.U32 R11, RZ, RZ, 0x1f ;  /* 0x0000001fff0b7424 */ /* 0x000fe400078e00ff */
[----:B------:R-:W-:Y:S02]  /*14cc0*/  IMAD.MOV.U32 R15, RZ, RZ, -0x1 ;  /* 0xffffffffff0f7424 */ /* 0x000fe400078e00ff */
[----:B0-----:R-:W-:-:S07]  /*14cd0*/  IMAD.MOV.U32 R12, RZ, RZ, R4 ;  /* 0x000000ffff0c7224 */ /* 0x001fce00078e0004 */
[----:B------:R-:W-:Y:S05]  /*14ce0*/  WARPSYNC.COLLECTIVE R15, `(.L_x_599) ;  /* 0x000000000f087348 */ /* 0x000fea0003c00000 */
[----:B------:R0:W1:Y:S02]  /*14cf0*/  SHFL.IDX P6, R14, R13, R12, R11 ;  /* 0x0000000c0d0e7389 */ /* 0x00006400000c000b */
[----:B01----:R-:W-:Y:S01]  /*14d00*/  ENDCOLLECTIVE ;  /* 0x000000000000791b */ /* 0x003fe20003800000 */
.L_x_599:
[----:B------:R-:W-:Y:S01]  /*14d10*/  IMAD.MOV.U32 R17, RZ, RZ, R14 ;  /* 0x000000ffff117224 */ /* 0x000fe200078e000e */
[----:B------:R-:W-:Y:S06]  /*14d20*/  BRA `(.L_x_600) ;  /* 0xffffffdc00647947 */ /* 0x000fec000383ffff */
.L_x_531:
[----:B------:R-:W-:Y:S01]  /*14d30*/  BSSY B0, `(.L_x_601) ;  /* 0x0000007000007945 */ /* 0x000fe20003800000 */
[----:B------:R-:W-:Y:S02]  /*14d40*/  IMAD.MOV.U32 R13, RZ, RZ, R3 ;  /* 0x000000ffff0d7224 */ /* 0x000fe400078e0003 */
[----:B------:R-:W-:Y:S02]  /*14d50*/  IMAD.MOV.U32 R11, RZ, RZ, 0x1f ;  /* 0x0000001fff0b7424 */ /* 0x000fe400078e00ff */
[----:B------:R-:W-:-:S07]  /*14d60*/  IMAD.MOV.U32 R15, RZ, RZ, -0x1 ;  /* 0xffffffffff0f7424 */ /* 0x000fce00078e00ff */
[----:B0-2--5:R-:W-:Y:S05]  /*14d70*/  WARPSYNC.COLLECTIVE R15, `(.L_x_602) ;  /* 0x000000000f087348 */ /* 0x025fea0003c00000 */
[----:B------:R1:W3:Y:S02]  /*14d80*/  SHFL.IDX P6, R14, R13, R12, R11 ;  /* 0x0000000c0d0e7389 */ /* 0x0002e400000c000b */
[----:B0123-5:R-:W-:Y:S01]  /*14d90*/  ENDCOLLECTIVE ;  /* 0x000000000000791b */ /* 0x02ffe20003800000 */
.L_x_602:
[----:B------:R-:W-:Y:S05]  /*14da0*/  BSYNC B0 ;  /* 0x0000000000007941 */ /* 0x000fea0003800000 */
.L_x_601:
[----:B------:R-:W-:Y:S01]  /*14db0*/  IMAD.MOV.U32 R2, RZ, RZ, R14 ;  /* 0x000000ffff027224 */ /* 0x000fe200078e000e */
[----:B------:R-:W-:Y:S06]  /*14dc0*/  BRA `(.L_x_530) ;  /* 0xffffffdc00587947 */ /* 0x000fec000383ffff */
.L_x_535:
[----:B0-----:R0:W2:Y:S02]  /*14dd0*/  SYNCS.PHASECHK.TRANS64.TRYWAIT P0, [R0+URZ+0x36820], R3 ;  /* 0x03682003000075a7 */ /* 0x0010a4000800017f */
[----:B--2---:R-:W-:Y:S05]  /*14de0*/  @!P0 NANOSLEEP.SYNCS 0x989680 ;  /* 0x009896800000895d */ /* 0x004fea0003900000 */
[----:B------:R-:W2:Y:S02]  /*14df0*/  @!P0 SYNCS.PHASECHK.TRANS64 P0, [R0+URZ+0x36820], R3 ;  /* 0x03682003000085a7 */ /* 0x000ea4000800007f */
[----:B--2---:R-:W-:Y:S05]  /*14e00*/  @!P0 BRA `(.L_x_535) ;  /* 0xfffffffc00f08947 */ /* 0x004fea000383ffff */
[----:B------:R-:W-:Y:S05]  /*14e10*/  BRA `(.L_x_603) ;  /* 0xffffffe0004c7947 */ /* 0x000fea000383ffff */
.L_x_536:
[----:B------:R-:W2:Y:S01]  /*14e20*/  S2R R2, SR_TID.X ;  /* 0x0000000000027919 */ /* 0x000ea20000002100 */
[----:B------:R-:W-:Y:S01]  /*14e30*/  BSSY B0, `(.L_x_604) ;  /* 0x000000a000007945 */ /* 0x000fe20003800000 */
[----:B------:R-:W-:Y:S02]  /*14e40*/  IMAD.MOV.U32 R12, RZ, RZ, RZ ;  /* 0x000000ffff0c7224 */ /* 0x000fe400078e00ff */
[----:B------:R-:W-:Y:S02]  /*14e50*/  IMAD.MOV.U32 R11, RZ, RZ, 0x1f ;  /* 0x0000001fff0b7424 */ /* 0x000fe400078e00ff */
[----:B------:R-:W-:Y:S01]  /*14e60*/  IMAD.MOV.U32 R15, RZ, RZ, -0x1 ;  /* 0xffffffffff0f7424 */ /* 0x000fe200078e00ff */
[----:B--2---:R-:W-:-:S04]  /*14e70*/  SHF.R.U32.HI R2, RZ, 0x5, R2 ;  /* 0x00000005ff027819 */ /* 0x004fc80000011602 */
[----:B------:R-:W-:-:S05]  /*14e80*/  LOP3.LUT R2, R2, 0x3, RZ, 0xc0, !PT ;  /* 0x0000000302027812 */ /* 0x000fca00078ec0ff */
[----:B------:R-:W-:-:S07]  /*14e90*/  IMAD.MOV.U32 R13, RZ, RZ, R2 ;  /* 0x000000ffff0d7224 */ /* 0x000fce00078e0002 */
[----:B01--45:R-:W-:Y:S05]  /*14ea0*/  WARPSYNC.COLLECTIVE R15, `(.L_x_605) ;  /* 0x000000000f087348 */ /* 0x033fea0003c00000 */
[----:B------:R2:W3:Y:S02]  /*14eb0*/  SHFL.IDX P6, R14, R13, R12, R11 ;  /* 0x0000000c0d0e7389 */ /* 0x0004e400000c000b */
[----:B012345:R-:W-:Y:S01]  /*14ec0*/  ENDCOLLECTIVE ;  /* 0x000000000000791b */ /* 0x03ffe20003800000 */
.L_x_605:
[----:B------:R-:W-:Y:S05]  /*14ed0*/  BSYNC B0 ;  /* 0x0000000000007941 */ /* 0x000fea0003800000 */
.L_x_604:
[----:B------:R-:W-:Y:S05]  /*14ee0*/  BRA `(.L_x_606) ;  /* 0xffffffe000347947 */ /* 0x000fea000383ffff */
.L_x_539:
[----:B------:R-:W-:Y:S01]  /*14ef0*/  BSSY B1, `(.L_x_607) ;  /* 0x0000006000017945 */ /* 0x000fe20003800000 */
[----:B------:R-:W-:-:S07]  /*14f00*/  IMAD.MOV.U32 R15, RZ, RZ, -0x1 ;  /* 0xffffffffff0f7424 */ /* 0x000fce00078e00ff */
[----:B012-45:R-:W-:Y:S05]  /*14f10*/  WARPSYNC.COLLECTIVE R15, `(.L_x_608) ;  /* 0x000000000f0c7348 */ /* 0x037fea0003c00000 */
[----:B------:R-:W-:Y:S02]  /*14f20*/  ELECT P6, UR62, PT ;  /* 0x00000000003e782f */ /* 0x000fe400038c0000 */
[----:B------:R-:W-:Y:S01]  /*14f30*/  MOV R14, UR62 ;  /* 0x0000003e000e7c02 */ /* 0x000fe20008000f00 */
[----:B012-45:R-:W-:Y:S10]  /*14f40*/  ENDCOLLECTIVE ;  /* 0x000000000000791b */ /* 0x037ff40003800000 */
.L_x_608:
[----:B------:R-:W-:Y:S05]  /*14f50*/  BSYNC B1 ;  /* 0x0000000000017941 */ /* 0x000fea0003800000 */
.L_x_607:
[----:B------:R-:W-:Y:S05]  /*14f60*/  BRA `(.L_x_609) ;  /* 0xffffffe0002c7947 */ /* 0x000fea000383ffff */
.L_x_541:
[----:B0-----:R0:W1:Y:S02]  /*14f70*/  SYNCS.PHASECHK.TRANS64.TRYWAIT P0, [R6+URZ], R5 ;  /* 0x00000005060075a7 */ /* 0x001064000800017f */
[----:B-1----:R-:W-:Y:S05]  /*14f80*/  @!P0 NANOSLEEP.SYNCS 0x989680 ;  /* 0x009896800000895d */ /* 0x002fea0003900000 */
[----:B------:R-:W1:Y:S02]  /*14f90*/  @!P0 SYNCS.PHASECHK.TRANS64 P0, [R6+URZ], R5 ;  /* 0x00000005060085a7 */ /* 0x000e64000800007f */
[----:B-1----:R-:W-:Y:S05]  /*14fa0*/  @!P0 BRA `(.L_x_541) ;  /* 0xfffffffc00f08947 */ /* 0x002fea000383ffff */
[----:B------:R-:W-:Y:S05]  /*14fb0*/  BRA `(.L_x_610) ;  /* 0xffffffe000687947 */ /* 0x000fea000383ffff */
.L_x_542:
[----:B-1----:R1:W2:Y:S02]  /*14fc0*/  SYNCS.PHASECHK.TRANS64.TRYWAIT P0, [R7+URZ], R2 ;  /* 0x00000002070075a7 */ /* 0x0022a4000800017f */
[----:B--2---:R-:W-:Y:S05]  /*14fd0*/  @!P0 NANOSLEEP.SYNCS 0x989680 ;  /* 0x009896800000895d */ /* 0x004fea0003900000 */
[----:B------:R-:W2:Y:S02]  /*14fe0*/  @!P0 SYNCS.PHASECHK.TRANS64 P0, [R7+URZ], R2 ;  /* 0x00000002070085a7 */ /* 0x000ea4000800007f */
[----:B--2---:R-:W-:Y:S05]  /*14ff0*/  @!P0 BRA `(.L_x_542) ;  /* 0xfffffffc00f08947 */ /* 0x004fea000383ffff */
[----:B------:R-:W-:Y:S05]  /*15000*/  BRA `(.L_x_611) ;  /* 0xffffffe0005c7947 */ /* 0x000fea000383ffff */
.L_x_544:
[----:B--2---:R2:W3:Y:S02]  /*15010*/  SYNCS.PHASECHK.TRANS64.TRYWAIT P0, [R4+URZ], R5 ;  /* 0x00000005040075a7 */ /* 0x0044e4000800017f */
[----:B---3--:R-:W-:Y:S05]  /*15020*/  @!P0 NANOSLEEP.SYNCS 0x989680 ;  /* 0x009896800000895d */ /* 0x008fea0003900000 */
[----:B------:R-:W3:Y:S02]  /*15030*/  @!P0 SYNCS.PHASECHK.TRANS64 P0, [R4+URZ], R5 ;  /* 0x00000005040085a7 */ /* 0x000ee4000800007f */
[----:B---3--:R-:W-:Y:S05]  /*15040*/  @!P0 BRA `(.L_x_544) ;  /* 0xfffffffc00f08947 */ /* 0x008fea000383ffff */
[----:B------:R-:W-:Y:S05]  /*15050*/  BRA `(.L_x_612) ;  /* 0xffffffe000647947 */ /* 0x000fea000383ffff */
.L_x_613:
        /* <DEDUP_REMOVED lines=10> */
.L_x_3241:


//--------------------- .text._ZN7cutlass13device_kernelIN5flash11enable_sm90INS1_16FlashAttnFwdSm90INS1_25CollectiveMainloopFwdSm90ILi2EN4cute5tupleIJNS5_1CILi1EEES8_S8_EEENS6_IJNS7_ILi128EEENS7_ILi112EEENS7_ILi192EEEEEELi192ENS_6half_tEfNS_4arch4Sm90ELb0ELb0ELb0ELb1ELb0ELb1ELb0ELb1ELb1ELb1ELb0ELb0EEENS1_21CollectiveEpilogueFwdINS6_IJSA_SC_SB_EEES9_SE_SG_Li256ELb1ELb1ELb0ELb0EEENS1_36VarlenDynamicPersistentTileSchedulerILi128ELi112ELi256ELi128ELb0ELb1ELb1ELb0ELb1ELb1EEEEEEEEEvNT_6ParamsE --------------------------
	.section	.text._ZN7cutlass13device_kernelIN5flash11enable_sm90INS1_16FlashAttnFwdSm90INS1_25CollectiveMainloopFwdSm90ILi2EN4cute5tupleIJNS5_1CILi1EEES8_S8_EEENS6_IJNS7_ILi128EEENS7_ILi112EEENS7_ILi192EEEEEELi192ENS_6half_tEfNS_4arch4Sm90ELb0ELb0ELb0ELb1ELb0ELb1ELb0ELb1ELb1ELb1ELb0ELb0EEENS1_21CollectiveEpilogueFwdINS6_IJSA_SC_SB_EEES9_SE_SG_Li256ELb1ELb1ELb0ELb0EEENS1_36VarlenDynamicPersistentTileSchedulerILi128ELi112ELi256ELi128ELb0ELb1ELb1ELb0ELb1ELb1EEEEEEEEEvNT_6ParamsE,"ax",@progbits
	.align	128
.text._ZN7cutlass13device_kernelIN5flash11enable_sm90INS1_16FlashAttnFwdSm90INS1_25CollectiveMainloopFwdSm90ILi2EN4cute5tupleIJNS5_1CILi1EEES8_S8_EEENS6_IJNS7_ILi128EEENS7_ILi112EEENS7_ILi192EEEEEELi192ENS_6half_tEfNS_4arch4Sm90ELb0ELb0ELb0ELb1ELb0ELb1ELb0ELb1ELb1ELb1ELb0ELb0EEENS1_21CollectiveEpilogueFwdINS6_IJSA_SC_SB_EEES9_SE_SG_Li256ELb1ELb1ELb0ELb0EEENS1_36VarlenDynamicPersistentTileSchedulerILi128ELi112ELi256ELi128ELb0ELb1ELb1ELb0ELb1ELb1EEEEEEEEEvNT_6ParamsE:
        .type           _ZN7cutlass13device_kernelIN5flash11enable_sm90INS1_16FlashAttnFwdSm90INS1_25CollectiveMainloopFwdSm90ILi2EN4cute5tupleIJNS5_1CILi1EEES8_S8_EEENS6_IJNS7_ILi128EEENS7_ILi112EEENS7_ILi192EEEEEELi192ENS_6half_tEfNS_4arch4Sm90ELb0ELb0ELb0ELb1ELb0ELb1ELb0ELb1ELb1ELb1ELb0ELb0EEENS1_21CollectiveEpilogueFwdINS6_IJSA_SC_SB_EEES9_SE_SG_Li256ELb1ELb1ELb0ELb0EEENS1_36VarlenDynamicPersistentTileSchedulerILi128ELi112ELi256ELi128ELb0ELb1ELb1ELb0ELb1ELb1EEEEEEEEEvNT_6ParamsE,@function
        .size           _ZN7cutlass13device_kernelIN5flash11enable_sm90INS1_16FlashAttnFwdSm90INS1_25CollectiveMainloopFwdSm90ILi2EN4cute5tupleIJNS5_1CILi1EEES8_S8_EEENS6_IJNS7_ILi128EEENS7_ILi112EEENS7_ILi192EEEEEELi192ENS_6half_tEfNS_4arch4Sm90ELb0ELb0ELb0ELb1ELb0ELb1ELb0ELb1ELb1ELb1ELb0ELb0EEENS1_21CollectiveEpilogueFwdINS6_IJSA_SC_SB_EEES9_SE_SG_Li256ELb1ELb1ELb0ELb0EEENS1_36VarlenDynamicPersistentTileSchedulerILi128ELi112ELi256ELi128ELb0ELb1ELb1ELb0ELb1ELb1EEEEEEEEEvNT_6ParamsE,(.L_x_3242 - _ZN7cutlass13device_kernelIN5flash11enable_sm90INS1_16FlashAttnFwdSm90INS1_25CollectiveMainloopFwdSm90ILi2EN4cute5tupleIJNS5_1CILi1EEES8_S8_EEENS6_IJNS7_ILi128EEENS7_ILi112EEENS7_ILi192EEEEEELi192ENS_6half_tEfNS_4arch4Sm90ELb0ELb0ELb0ELb1ELb0ELb1ELb0ELb1ELb1ELb1ELb0ELb0EEENS1_21CollectiveEpilogueFwdINS6_IJSA_SC_SB_EEES9_SE_SG_Li256ELb1ELb1ELb0ELb0EEENS1_36VarlenDynamicPersistentTileSchedulerILi128ELi112ELi256ELi128ELb0ELb1ELb1ELb0ELb1ELb1EEEEEEEEEvNT_6ParamsE)
        .other          _ZN7cutlass13device_kernelIN5flash11enable_sm90INS1_16FlashAttnFwdSm90INS1_25CollectiveMainloopFwdSm90ILi2EN4cute5tupleIJNS5_1CILi1EEES8_S8_EEENS6_IJNS7_ILi128EEENS7_ILi112EEENS7_ILi192EEEEEELi192ENS_6half_tEfNS_4arch4Sm90ELb0ELb0ELb0ELb1ELb0ELb1ELb0ELb1ELb1ELb1ELb0ELb0EEENS1_21CollectiveEpilogueFwdINS6_IJSA_SC_SB_EEES9_SE_SG_Li256ELb1ELb1ELb0ELb0EEENS1_36VarlenDynamicPersistentTileSchedulerILi128ELi112ELi256ELi128ELb0ELb1ELb1ELb0ELb1ELb1EEEEEEEEEvNT_6ParamsE,@"STO_CUDA_ENTRY STV_DEFAULT"
_ZN7cutlass13device_kernelIN5flash11enable_sm90INS1_16FlashAttnFwdSm90INS1_25CollectiveMainloopFwdSm90ILi2EN4cute5tupleIJNS5_1CILi1EEES8_S8_EEENS6_IJNS7_ILi128EEENS7_ILi112EEENS7_ILi192EEEEEELi192ENS_6half_tEfNS_4arch4Sm90ELb0ELb0ELb0ELb1ELb0ELb1ELb0ELb1ELb1ELb1ELb0ELb0EEENS1_21CollectiveEpilogueFwdINS6_IJSA_SC_SB_EEES9_SE_SG_Li256ELb1ELb1ELb0ELb0EEENS1_36VarlenDynamicPersistentTileSchedulerILi128ELi112ELi256ELi128ELb0ELb1ELb1ELb0ELb1ELb1EEEEEEEEEvNT_6ParamsE:
[----:B------:R-:W0:Y:S02]  /*0000*/  LDC R1, c[0x0][0x28] ;  /* 0x00000a00ff017b82 */ /* 0x000e240000000800 */
[----:B0-----:R-:W-:Y:S01]  /*0010*/  VIADD R1, R1, 0xffffff60 ;  /* 0xffffff6001017836 */ /* 0x001fe20000000000 */
[----:B------:R-:W0:Y:S01]  /*0020*/  S2R R0, SR_TID.X ;  /* 0x0000000000007919 */ /* 0x000e220000002100 */
[----:B------:R-:W-:Y:S01]  /*0030*/  ELECT P0, URZ, PT ;  /* 0x00000000003f782f */ /* 0x000fe20003800000 */
[----:B------:R-:W-:Y:S01]  /*0040*/  BSSY B0, `(.L_x_614) ;  /* 0x0000014000007945 */ /* 0x000fe20003800000 */
[----:B0-----:R-:W-:-:S05]  /*0050*/  SHF.R.U32.HI R2, RZ, 0x5, R0 ;  /* 0x00000005ff027819 */ /* 0x001fca0000011600 */
[----:B------:R-:W0:Y:S02]  /*0060*/  SHFL.IDX PT, R3, R2, RZ, 0x1f ;  /* 0x00001fff02037589 */ /* 0x000e2400000e0000 */
[----:B0-----:R-:W-:Y:S02]  /*0070*/  ISETP.EQ.AND P0, PT, R3, RZ, P0 ;  /* 0x000000ff0300720c */ /* 0x001fe40000702270 */
[----:B------:R-:W-:-:S11]  /*0080*/  SHF.R.U32.HI R3, RZ, 0x7, R0 ;  /* 0x00000007ff037819 */ /* 0x000fd60000011600 */
[----:B------:R-:W-:Y:S05]  /*0090*/  @!P0 BRA `(.L_x_615) ;  /* 0x0000000000388947 */ /* 0x000fea0003800000 */
[----:B------:R-:W-:Y:S02]  /*00a0*/  ULDC.64 UR4, c[0x0][0x198] ;  /* 0x0000660000047ab9 */ /* 0x000fe40000000a00 */
[----:B------:R-:W-:Y:S02]  /*00b0*/  UIADD3 UR6, UP0, UR4, 0x370, URZ ;  /* 0x0000037004067890 */ /* 0x000fe4000ff1e03f */
[----:B------:R-:W-:Y:S02]  /*00c0*/  UIADD3 UR8, UP1, UR4, 0x470, URZ ;  /* 0x0000047004087890 */ /* 0x000fe4000ff3e03f */
[----:B------:R-:W-:Y:S02]  /*00d0*/  UIADD3 UR10, UP2, UR4, 0x570, URZ ;  /* 0x00000570040a7890 */ /* 0x000fe4000ff5e03f */
[----:B------:R-:W-:Y:S02]  /*00e0*/  UIADD3 UR4, UP3, UR4, 0x670, URZ ;  /* 0x0000067004047890 */ /* 0x000fe4000ff7e03f */
[----:B------:R-:W-:-:S02]  /*00f0*/  UIADD3.X UR7, URZ, UR5, URZ, UP0, !UPT ;  /* 0x000000053f077290 */ /* 0x000fc400087fe43f */
[----:B------:R-:W-:Y:S02]  /*0100*/  UIADD3.X UR9, URZ, UR5, URZ, UP1, !UPT ;  /* 0x000000053f097290 */ /* 0x000fe40008ffe43f */
[----:B------:R-:W-:Y:S02]  /*0110*/  UIADD3.X UR11, URZ, UR5, URZ, UP2, !UPT ;  /* 0x000000053f0b7290 */ /* 0x000fe400097fe43f */
[----:B------:R-:W-:-:S03]  /*0120*/  UIADD3.X UR5, URZ, UR5, URZ, UP3, !UPT ;  /* 0x000000053f057290 */ /* 0x000fc60009ffe43f */
[----:B------:R0:W-:Y:S02]  /*0130*/  UTMACCTL.PF [UR6] ;  /* 0x00000000060079b9 */ /* 0x0001e40008040000 */
[----:B------:R0:W-:Y:S02]  /*0140*/  UTMACCTL.PF [UR8] ;  /* 0x00000000080079b9 */ /* 0x0001e40008040000 */
[----:B------:R0:W-:Y:S02]  /*0150*/  UTMACCTL.PF [UR10] ;  /* 0x000000000a0079b9 */ /* 0x0001e40008040000 */
[----:B------:R0:W-:Y:S02]  /*0160*/  UTMACCTL.PF [UR4] ;  /* 0x00000000040079b9 */ /* 0x0001e40008040000 */
[----:B0-----:R-:W-:Y:S01]  /*0170*/  NOP ;  /* 0x0000000000007918 */ /* 0x001fe20000000000 */
.L_x_615:
[----:B------:R-:W-:Y:S05]  /*0180*/  BSYNC B0 ;  /* 0x0000000000007941 */ /* 0x000fea0003800000 */
.L_x_614:
[----:B------:R-:W-:Y:S01]  /*0190*/  VOTEU.ANY UP0, P0 ;  /* 0x00000000003f7886 */ /* 0x000fe20000000100 */
[----:B------:R-:W0:Y:S01]  /*01a0*/  SHFL.IDX PT, R3, R3, RZ, 0x1f ;  /* 0x00001fff03037589 */ /* 0x000e2200000e0000 */
[----:B------:R-:W-:Y:S01]  /*01b0*/  UMOV UR4, 0x80 ;  /* 0x0000008000047882 */ /* 0x000fe20000000000 */
[----:B------:R-:W-:Y:S01]  /*01c0*/  UMOV UR7, 0x100 ;  /* 0x0000010000077882 */ /* 0x000fe20000000000 */
[----:B------:R-:W-:Y:S01]  /*01d0*/  VOTEU.ANY UP1, P0 ;  /* 0x00000000003f7886 */ /* 0x000fe20000020100 */
[----:B------:R-:W1:Y:S01]  /*01e0*/  @UP0 S2UR UR8, SR_CgaCtaId ;  /* 0x00000000000809c3 */ /* 0x000e620000008800 */
[----:B------:R-:W2:Y:S01]  /*01f0*/  SHFL.IDX PT, R4, R2, RZ, 0x1f ;  /* 0x00001fff02047589 */ /* 0x000ea200000e0000 */
[----:B------:R-:W-:Y:S01]  /*0200*/  @UP0 UMOV UR6, 0x400 ;  /* 0x0000040000060882 */ /* 0x000fe20000000000 */
[----:B------:R-:W-:-:S04]  /*0210*/  @UP0 UIADD3 UR4, -UR4, 0x100000, URZ ;  /* 0x0010000004040890 */ /* 0x000fc8000fffe13f */
[----:B------:R-:W-:Y:S02]  /*0220*/  @UP0 USHF.L.U32 UR5, UR4, 0xb, URZ ;  /* 0x0000000b04050899 */ /* 0x000fe4000800063f */
[----:B------:R-:W-:Y:S01]  /*0230*/  @UP0 USHF.L.U32 UR4, UR4, 0x1, URZ ;  /* 0x0000000104040899 */ /* 0x000fe2000800063f */
[----:B------:R-:W-:Y:S01]  /*0240*/  VOTEU.ANY UP2, P0 ;  /* 0x00000000003f7886 */ /* 0x000fe20000040100 */
[----:B0-----:R-:W-:Y:S01]  /*0250*/  R2UR UR9, R3 ;  /* 0x00000000030972ca */ /* 0x001fe200000e0000 */
[----:B-1----:R-:W-:Y:S01]  /*0260*/  @UP0 ULEA UR8, UR8, UR6, 0x18 ;  /* 0x0000000608080291 */ /* 0x002fe2000f8ec03f */
[----:B--2---:R-:W-:Y:S01]  /*0270*/  ISETP.NE.AND P1, PT, R4, RZ, PT ;  /* 0x000000ff0400720c */ /* 0x004fe20003f25270 */
[----:B------:R-:W-:-:S04]  /*0280*/  @UP0 UIADD3 UR6, -UR7, 0x100000, URZ ;  /* 0x0010000007060890 */ /* 0x000fc8000fffe13f */
[----:B------:R-:W-:Y:S02]  /*0290*/  @UP0 USHF.L.U32 UR7, UR6, 0xb, URZ ;  /* 0x0000000b06070899 */ /* 0x000fe4000800063f */
[----:B------:R-:W-:-:S04]  /*02a0*/  @UP0 USHF.L.U32 UR6, UR6, 0x1, URZ ;  /* 0x0000000106060899 */ /* 0x000fc8000800063f */
[----:B------:R-:W-:Y:S01]  /*02b0*/  UISETP.NE.AND UP0, UPT, UR9, URZ, UPT ;  /* 0x0000003f0900728c */ /* 0x000fe2000bf05270 */
[----:B------:R-:W0:Y:S02]  /*02c0*/  FENCE.VIEW.ASYNC.S ;  /* 0x00000000000073c6 */ /* 0x000e240000000000 */
[----:B0-----:R0:W1:Y:S05]  /*02d0*/  @UP1 SYNCS.EXCH.64 URZ, [UR8+0x36800], UR4 ;  /* 0x03680004083f15b2 */ /* 0x00106a0008000100 */
[----:B------:R0:W2:Y:S01]  /*02e0*/  @UP2 SYNCS.EXCH.64 URZ, [UR8+0x36820], UR6 ;  /* 0x03682006083f25b2 */ /* 0x0000a20008000100 */
[----:B------:R-:W-:Y:S05]  /*02f0*/  @P1 BRA `(.L_x_616) ;  /* 0x0000000000481947 */ /* 0x000fea0003800000 */
        /* <DEDUP_REMOVED lines=17> */
[----:B---3--:R-:W-:Y:S01]  /*0410*/  NOP ;  /* 0x0000000000007918 */ /* 0x008fe20000000000 */
.L_x_616:
[----:B------:R-:W3:Y:S01]  /*0420*/  SHFL.IDX PT, R3, R2, RZ, 0x1f ;  /* 0x00001fff02037589 */ /* 0x000ee200000e0000 */
[----:B------:R-:W-:Y:S01]  /*0430*/  NOP ;  /* 0x0000000000007918 */ /* 0x000fe20000000000 */
[----:B---3--:R-:W-:-:S13]  /*0440*/  ISETP.NE.AND P0, PT, R3, RZ, PT ;  /* 0x000000ff0300720c */ /* 0x008fda0003f05270 */
        /* <DEDUP_REMOVED lines=18> */
[----:B---3--:R-:W-:Y:S01]  /*0570*/  NOP ;  /* 0x0000000000007918 */ /* 0x008fe20000000000 */
.L_x_617:
[----:B------:R-:W3:Y:S01]  /*0580*/  SHFL.IDX PT, R3, R2, RZ, 0x1f ;  /* 0x00001fff02037589 */ /* 0x000ee200000e0000 */
[----:B------:R-:W-:Y:S01]  /*0590*/  NOP ;  /* 0x0000000000007918 */ /* 0x000fe20000000000 */
[----:B---3--:R-:W-:-:S13]  /*05a0*/  ISETP.NE.AND P0, PT, R3, RZ, PT ;  /* 0x000000ff0300720c */ /* 0x008fda0003f05270 */
[----:B------:R-:W-:Y:S05]  /*05b0*/  @P0 BRA `(.L_x_618) ;  /* 0x0000000000380947 */ /* 0x000fea0003800000 */
[----:B0-----:R-:W0:Y:S01]  /*05c0*/  S2UR UR5, SR_CgaCtaId ;  /* 0x00000000000579c3 */ /* 0x001e220000008800 */
[----:B------:R-:W-:Y:S01]  /*05d0*/  UMOV UR4, 0x400 ;  /* 0x0000040000047882 */ /* 0x000fe20000000000 */
[----:B------:R-:W-:Y:S01]  /*05e0*/  UMOV UR7, 0x1 ;  /* 0x0000000100077882 */ /* 0x000fe20000000000 */
[----:B------:R-:W-:Y:S01]  /*05f0*/  ELECT P0, URZ, PT ;  /* 0x00000000003f782f */ /* 0x000fe20003800000 */
[----:B0-----:R-:W-:Y:S02]  /*0600*/  ULEA UR6, UR5, UR4, 0x18 ;  /* 0x0000000405067291 */ /* 0x001fe4000f8ec03f */
[----:B------:R-:W-:-:S04]  /*0610*/  UIADD3 UR4, -UR7, 0x100000, URZ ;  /* 0x0010000007047890 */ /* 0x000fc8000fffe13f */
[----:B------:R-:W-:Y:S02]  /*0620*/  USHF.L.U32 UR5, UR4, 0xb, URZ ;  /* 0x0000000b04057899 */ /* 0x000fe4000800063f */
[----:B------:R-:W-:Y:S01]  /*0630*/  USHF.L.U32 UR4, UR4, 0x1, URZ ;  /* 0x0000000104047899 */ /* 0x000fe2000800063f */
[----:B------:R-:W0:Y:S11]  /*0640*/  FENCE.VIEW.ASYNC.S ;  /* 0x00000000000073c6 */ /* 0x000e360000000000 */
[----:B0-----:R3:W0:Y:S01]  /*0650*/  SYNCS.EXCH.64 URZ, [UR6+0x36870], UR4 ;  /* 0x03687004063f75b2 */ /* 0x0016220008000100 */
[----:B------:R3:W0:Y:S01]  /*0660*/  SYNCS.EXCH.64 URZ, [UR6+0x36880], UR4 ;  /* 0x03688004063f75b2 */ /* 0x0006220008000100 */
[----:B------:R3:W0:Y:S01]  /*0670*/  SYNCS.EXCH.64 URZ, [UR6+0x36878], UR4 ;  /* 0x03687804063f75b2 */ /* 0x0006220008000100 */
[----:B------:R3:W0:Y:S02]  /*0680*/  SYNCS.EXCH.64 URZ, [UR6+0x36888], UR4 ;  /* 0x03688804063f75b2 */ /* 0x0006240008000100 */
[----:B---3--:R-:W-:Y:S01]  /*0690*/  NOP ;  /* 0x0000000000007918 */ /* 0x008fe20000000000 */
.L_x_618:
        /* <DEDUP_REMOVED lines=22> */
.L_x_619:
        /* <DEDUP_REMOVED lines=22> */
.L_x_620:
[----:B0-----:R-:W-:Y:S01]  /*0960*/  UMOV UR4, 0x1 ;  /* 0x0000000100047882 */ /* 0x001fe20000000000 */
[----:B------:R-:W-:Y:S01]  /*0970*/  PLOP3.LUT P0, PT, PT, PT, UP0, 0x80, 0x0 ;  /* 0x000000000000781c */ /* 0x000fe20003f0f008 */
[----:B------:R-:W-:Y:S01]  /*0980*/  USEL UR4, UR4, 0x2, !UP0 ;  /* 0x0000000204047887 */ /* 0x000fe2000c000000 */
[----:B------:R-:W-:Y:S01]  /*0990*/  NOP ;  /* 0x0000000000007918 */ /* 0x000fe20000000000 */
[----:B------:R-:W-:Y:S01]  /*09a0*/  ULDC.64 UR60, c[0x0][0x208] ;  /* 0x00008200003c7ab9 */ /* 0x000fe20000000a00 */
[----:B------:R-:W-:Y:S03]  /*09b0*/  BSSY B9, `(.L_x_621) ;  /* 0x0002560000097945 */ /* 0x000fe60003800000 */
[----:B------:R-:W-:-:S05]  /*09c0*/  IMAD.U32 R3, RZ, RZ, UR4 ;  /* 0x00000004ff037e24 */ /* 0x000fca000f8e00ff */
[----:B------:R0:W-:Y:S01]  /*09d0*/  STL [R1+0x9c], R3 ;  /* 0x00009c0301007387 */ /* 0x0001e20000100800 */
[----:B-12-4-:R-:W-:Y:S06]  /*09e0*/  BAR.SYNC.DEFER_BLOCKING 0x0 ;  /* 0x0000000000007b1d */ /* 0x016fec0000010000 */
[----:B------:R-:W-:Y:S05]  /*09f0*/  @!P0 BRA `(.L_x_622) ;  /* 0x000001d800448947 */ /* 0x000fea0003800000 */
.L_x_623:
        /* <DEDUP_REMOVED lines=8> */
[----:B-1----:R-:W-:-:S06]  /*0a80*/  ULEA UR4, UR5, UR4, 0x18 ;  /* 0x0000000405047291 */ /* 0x002fcc000f8ec03f */
[----:B------:R-:W-:Y:S01]  /*0a90*/  IMAD.U32 R16, RZ, RZ, UR4 ;  /* 0x00000004ff107e24 */ /* 0x000fe2000f8e00ff */
[----:B------:R-:W-:-:S04]  /*0aa0*/  ULDC UR4, c[0x0][0xc3c] ;  /* 0x00030f0000047ab9 */ /* 0x000fc80000000800 */
[----:B------:R-:W1:Y:S01]  /*0ab0*/  LDS.128 R132, [R16+0x368d0] ;  /* 0x0368d00010847984 */ /* 0x000e620000000c00 */
[----:B------:R-:W-:Y:S06]  /*0ac0*/  BAR.ARV 0x4, 0x180 ;  /* 0x0106000000007b1d */ /* 0x000fec0000002000 */
[----:B-1----:R-:W-:-:S13]  /*0ad0*/  ISETP.GE.AND P0, PT, R135, UR4, PT ;  /* 0x0000000487007c0c */ /* 0x002fda000bf06270 */
[----:B------:R-:W-:Y:S05]  /*0ae0*/  @P0 BRA `(.L_x_624) ;  /* 0x0000025400300947 */ /* 0x000fea0003800000 */
[----:B------:R-:W2:Y:S01]  /*0af0*/  LDL R2, [R1+0x9c] ;  /* 0x00009c0001027983 */ /* 0x000ea20000100800 */
[----:B------:R-:W-:Y:S01]  /*0b00*/  IADD3 R18, R0, -0x80, RZ ;  /* 0xffffff8000127810 */ /* 0x000fe20007ffe0ff */
[----:B------:R-:W-:Y:S01]  /*0b10*/  IMAD.MOV.U32 R14, RZ, RZ, -0x2 ;  /* 0xfffffffeff0e7424 */ /* 0x000fe200078e00ff */
[----:B------:R-:W-:Y:S01]  /*0b20*/  R2UR UR4, R16 ;  /* 0x00000000100472ca */ /* 0x000fe200000e0000 */
[----:B------:R-:W-:Y:S01]  /*0b30*/  IMAD.MOV.U32 R228, RZ, RZ, RZ ;  /* 0x000000ffffe47224 */ /* 0x000fe200078e00ff */
[----:B------:R-:W-:Y:S01]  /*0b40*/  SHF.R.S32.HI R0, RZ, 0x1f, R18 ;  /* 0x0000001fff007819 */ /* 0x000fe20000011412 */
[----:B------:R-:W-:Y:S01]  /*0b50*/  IMAD.MOV.U32 R205, RZ, RZ, RZ ;  /* 0x000000ffffcd7224 */ /* 0x000fe200078e00ff */
[----:B------:R-:W-:Y:S01]  /*0b60*/  MOV R17, RZ ;  /* 0x000000ff00117202 */ /* 0x000fe20000000f00 */
[----:B------:R-:W-:Y:S01]  /*0b70*/  IMAD.MOV.U32 R217, RZ, RZ, RZ ;  /* 0x000000ffffd97224 */ /* 0x000fe200078e00ff */
[CC--:B0-----:R-:W-:Y:S01]  /*0b80*/  LEA.HI R3, R0.reuse, R18.reuse, RZ, 0x4 ;  /* 0x0000001200037211 */ /* 0x0c1fe200078f20ff */
[----:B------:R-:W-:Y:S01]  /*0b90*/  IMAD.MOV.U32 R215, RZ, RZ, RZ ;  /* 0x000000ffffd77224 */ /* 0x000fe200078e00ff */
[----:B------:R-:W-:-:S02]  /*0ba0*/  LEA.HI R8, R0, R18, RZ, 0x2 ;  /* 0x0000001200087211 */ /* 0x000fc400078f10ff */
[----:B------:R-:W-:Y:S02]  /*0bb0*/  SHF.R.S32.HI R4, RZ, 0x4, R3 ;  /* 0x00000004ff047819 */ /* 0x000fe40000011403 */
[----:B------:R-:W-:Y:S01]  /*0bc0*/  LOP3.LUT R233, R8, 0xfffffffc, RZ, 0xc0, !PT ;  /* 0xfffffffc08e97812 */ /* 0x000fe200078ec0ff */
[----:B------:R-:W-:Y:S01]  /*0bd0*/  UIADD3 UR4, UR4, 0x15400, URZ ;  /* 0x0001540004047890 */ /* 0x000fe2000fffe03f */
[C---:B------:R-:W-:Y:S02]  /*0be0*/  LEA.HI R5, R3.reuse, R4, RZ, 0x1 ;  /* 0x0000000403057211 */ /* 0x040fe400078f08ff */
[----:B------:R-:W-:Y:S01]  /*0bf0*/  LOP3.LUT R3, R3, 0x3fffff0, RZ, 0xc0, !PT ;  /* 0x03fffff003037812 */ /* 0x000fe200078ec0ff */
[C---:B------:R-:W-:Y:S01]  /*0c00*/  IMAD.IADD R233, R18.reuse, 0x1, -R233 ;  /* 0x0000000112e97824 */ /* 0x040fe200078e0ae9 */
[----:B------:R-:W-:Y:S02]  /*0c10*/  LOP3.LUT R5, R5, 0x1ffffffe, RZ, 0xc0, !PT ;  /* 0x1ffffffe05057812 */ /* 0x000fe400078ec0ff */
[----:B------:R-:W-:Y:S01]  /*0c20*/  IADD3 R3, R18, -R3, RZ ;  /* 0x8000000312037210 */ /* 0x000fe20007ffe0ff */
[----:B------:R-:W-:Y:S01]  /*0c30*/  IMAD.SHL.U32 R22, R233, 0x4, RZ ;  /* 0x00000004e9167824 */ /* 0x000fe200078e00ff */
[----:B------:R-:W-:Y:S01]  /*0c40*/  SHF.R.S32.HI R204, RZ, 0x2, R8 ;  /* 0x00000002ffcc7819 */ /* 0x000fe20000011408 */
[----:B------:R-:W-:Y:S01]  /*0c50*/  IMAD.IADD R5, R4, 0x1, -R5 ;  /* 0x0000000104057824 */ /* 0x000fe200078e0a05 */
[----:B------:R-:W-:Y:S01]  /*0c60*/  LEA.HI R4, R0, R18, RZ, 0x5 ;  /* 0x0000001200047211 */ /* 0x000fe200078f28ff */
[C---:B------:R-:W-:Y:S01]  /*0c70*/  VIADD R209, R22.reuse, 0x40 ;  /* 0x0000004016d17836 */ /* 0x040fe20000000000 */
[----:B------:R-:W-:Y:S01]  /*0c80*/  IADD3 R207, R22, 0x20, RZ ;  /* 0x0000002016cf7810 */ /* 0x000fe20007ffe0ff */
[----:B------:R-:W-:Y:S01]  /*0c90*/  VIADD R229, R204, 0x40 ;  /* 0x00000040cce57836 */ /* 0x000fe20000000000 */
[----:B------:R-:W-:Y:S01]  /*0ca0*/  SHF.R.S32.HI R4, RZ, 0x5, R4 ;  /* 0x00000005ff047819 */ /* 0x000fe20000011404 */
[C---:B------:R-:W-:Y:S01]  /*0cb0*/  VIADD R210, R22.reuse, 0x30 ;  /* 0x0000003016d27836 */ /* 0x040fe20000000000 */
[C---:B------:R-:W-:Y:S01]  /*0cc0*/  IADD3 R208, R22.reuse, 0x10, RZ ;  /* 0x0000001016d07810 */ /* 0x040fe20007ffe0ff */
[----:B------:R-:W-:-:S02]  /*0cd0*/  IMAD.IADD R10, R22, 0x1, R207 ;  /* 0x00000001160a7824 */ /* 0x000fc400078e02cf */
[C---:B------:R-:W-:Y:S01]  /*0ce0*/  IMAD R12, R4.reuse, 0x10, R3 ;  /* 0x00000010040c7824 */ /* 0x040fe200078e0203 */
[----:B------:R-:W-:Y:S01]  /*0cf0*/  SHF.R.S32.HI R237, RZ, 0x1f, R208 ;  /* 0x0000001fffed7819 */ /* 0x000fe200000114d0 */
[----:B------:R-:W-:Y:S02]  /*0d00*/  IMAD.SHL.U32 R206, R229, 0x40, RZ ;  /* 0x00000040e5ce7824 */ /* 0x000fe400078e00ff */
[----:B------:R-:W-:Y:S01]  /*0d10*/  IMAD.SHL.U32 R214, R4, 0x200, RZ ;  /* 0x0000020004d67824 */ /* 0x000fe200078e00ff */
[----:B------:R-:W-:Y:S01]  /*0d20*/  LEA R13, R12, R5, 0x3 ;  /* 0x000000050c0d7211 */ /* 0x000fe200078e18ff */
[----:B------:R-:W-:Y:S01]  /*0d30*/  IMAD.IADD R5, R22, 0x1, R209 ;  /* 0x0000000116057824 */ /* 0x000fe200078e02d1 */
[----:B------:R-:W-:Y:S01]  /*0d40*/  LOP3.LUT R206, R206, 0x1c0, RZ, 0xc0, !PT ;  /* 0x000001c0cece7812 */ /* 0x000fe200078ec0ff */
[C---:B------:R-:W-:Y:S01]  /*0d50*/  IMAD.SHL.U32 R20, R208.reuse, 0x2, RZ ;  /* 0x00000002d0147824 */ /* 0x040fe200078e00ff */
[----:B------:R-:W-:Y:S01]  /*0d60*/  SHF.L.U64.HI R237, R208, 0x1, R237 ;  /* 0x00000001d0ed7819 */ /* 0x000fe200000102ed */
[----:B------:R-:W-:Y:S01]  /*0d70*/  VIADD R211, R22, 0x50 ;  /* 0x0000005016d37836 */ /* 0x000fe20000000000 */
[----:B------:R-:W-:Y:S01]  /*0d80*/  SHF.R.S32.HI R12, RZ, 0x1f, R5 ;  /* 0x0000001fff0c7819 */ /* 0x000fe20000011405 */
[----:B------:R-:W-:-:S03]  /*0d90*/  IMAD.SHL.U32 R13, R13, 0x8, RZ ;  /* 0x000000080d0d7824 */ /* 0x000fc600078e00ff */
[CC--:B------:R-:W-:Y:S02]  /*0da0*/  LEA.HI R235, R12.reuse, R5.reuse, RZ, 0x3 ;  /* 0x000000050ceb7211 */ /* 0x0c0fe400078f18ff */
[----:B------:R-:W-:Y:S02]  /*0db0*/  LEA.HI R12, R12, R5, RZ, 0x6 ;  /* 0x000000050c0c7211 */ /* 0x000fe400078f30ff */
[----:B------:R-:W-:Y:S02]  /*0dc0*/  SHF.R.S32.HI R5, RZ, 0x1f, R8 ;  /* 0x0000001fff057819 */ /* 0x000fe40000011408 */
[----:B------:R-:W-:Y:S01]  /*0dd0*/  SHF.R.S32.HI R8, RZ, 0x1f, R209 ;  /* 0x0000001fff087819 */ /* 0x000fe200000114d1 */
[----:B------:R-:W-:Y:S01]  /*0de0*/  IMAD.SHL.U32 R12, R12, 0x80, RZ ;  /* 0x000000800c0c7824 */ /* 0x000fe200078e00ff */
[----:B------:R-:W-:Y:S02]  /*0df0*/  LEA.HI R5, R5, R204, RZ, 0x3 ;  /* 0x000000cc05057211 */ /* 0x000fe400078f18ff */
[----:B------:R-:W-:-:S02]  /*0e00*/  SHF.L.U64.HI R8, R209, 0x1, R8 ;  /* 0x00000001d1087819 */ /* 0x000fc40000010208 */
[----:B------:R-:W-:-:S05]  /*0e10*/  LOP3.LUT R5, R5, 0xfffffff8, RZ, 0xc0, !PT ;  /* 0xfffffff805057812 */ /* 0x000fca00078ec0ff */
[----:B------:R-:W-:Y:S01]  /*0e20*/  IMAD.IADD R220, R204, 0x1, -R5 ;  /* 0x00000001ccdc7824 */ /* 0x000fe200078e0a05 */
[----:B------:R-:W-:-:S04]  /*0e30*/  LOP3.LUT R5, R12, 0xffffe000, RZ, 0xc0, !PT ;  /* 0xffffe0000c057812 */ /* 0x000fc800078ec0ff */
[----:B------:R-:W-:-:S04]  /*0e40*/  SHF.L.U32 R212, R220, 0x6, RZ ;  /* 0x00000006dcd47819 */ /* 0x000fc800000006ff */
[----:B------:R-:W-:-:S04]  /*0e50*/  LOP3.LUT R212, R212, 0x1c0, RZ, 0xc0, !PT ;  /* 0x000001c0d4d47812 */ /* 0x000fc800078ec0ff */
[----:B------:R-:W-:Y:S02]  /*0e60*/  SHF.R.U32.HI R213, RZ, 0x3, R212 ;  /* 0x00000003ffd57819 */ /* 0x000fe400000116d4 */
[----:B------:R-:W-:-:S04]  /*0e70*/  LOP3.LUT R4, R212, 0x38, R235, 0xf8, !PT ;  /* 0x00000038d4047812 */ /* 0x000fc800078ef8eb */
[----:B------:R-:W-:-:S04]  /*0e80*/  LOP3.LUT R4, R4, R213, RZ, 0x3c, !PT ;  /* 0x000000d504047212 */ /* 0x000fc800078e3cff */
[----:B------:R-:W-:-:S04]  /*0e90*/  IADD3 R4, R4, R5, R214 ;  /* 0x0000000504047210 */ /* 0x000fc80007ffe0d6 */
[----:B------:R-:W-:Y:S02]  /*0ea0*/  LEA R4, R4, UR4, 0x1 ;  /* 0x0000000404047c11 */ /* 0x000fe4000f8e08ff */
[----:B--2---:R-:W-:Y:S02]  /*0eb0*/  R2UR UR5, R2 ;  /* 0x00000000020572ca */ /* 0x004fe400000e0000 */
[CC--:B------:R-:W-:Y:S02]  /*0ec0*/  LEA.HI R2, R0.reuse, R18.reuse, RZ, 0x7 ;  /* 0x0000001200027211 */ /* 0x0c0fe400078f38ff */
[----:B------:R-:W-:Y:S02]  /*0ed0*/  LEA.HI R0, R0, R18, RZ, 0x3 ;  /* 0x0000001200007211 */ /* 0x000fe400078f18ff */
[----:B------:R-:W-:Y:S02]  /*0ee0*/  LOP3.LUT R236, R2, 0xffffff80, RZ, 0xc0, !PT ;  /* 0xffffff8002ec7812 */ /* 0x000fe400078ec0ff */
[----:B------:R-:W-:-:S02]  /*0ef0*/  SHF.R.S32.HI R15, RZ, 0x7, R2 ;  /* 0x00000007ff0f7819 */ /* 0x000fc40000011402 */
[----:B------:R-:W-:Y:S01]  /*0f00*/  LOP3.LUT R223, R0, 0xfffffff8, RZ, 0xc0, !PT ;  /* 0xfffffff800df7812 */ /* 0x000fe200078ec0ff */
[----:B------:R-:W-:Y:S01]  /*0f10*/  IMAD.IADD R236, R18, 0x1, -R236 ;  /* 0x0000000112ec7824 */ /* 0x000fe200078e0aec */
[----:B------:R-:W-:Y:S01]  /*0f20*/  LEA.HI R2, R2, R15, RZ, 0x1 ;  /* 0x0000000f02027211 */ /* 0x000fe200078f08ff */
[----:B------:R-:W-:Y:S01]  /*0f30*/  ULOP3.LUT UR5, UR5, 0x1, URZ, 0xfc, !UPT ;  /* 0x0000000105057892 */ /* 0x000fe2000f8efc3f */
[----:B------:R-:W-:Y:S01]  /*0f40*/  IADD3 R223, R18, -R223, RZ ;  /* 0x800000df12df7210 */ /* 0x000fe20007ffe0ff */
[----:B------:R-:W-:Y:S01]  /*0f50*/  IMAD.SHL.U32 R18, R233, 0x8, RZ ;  /* 0x00000008e9127824 */ /* 0x000fe200078e00ff */
[----:B------:R-:W-:Y:S02]  /*0f60*/  SHF.R.S32.HI R7, RZ, 0x1f, R236 ;  /* 0x0000001fff077819 */ /* 0x000fe400000114ec */
[----:B------:R-:W-:Y:S01]  /*0f70*/  LOP3.LUT R2, R2, 0x3fffffe, RZ, 0xc0, !PT ;  /* 0x03fffffe02027812 */ /* 0x000fe200078ec0ff */
[----:B------:R-:W-:Y:S01]  /*0f80*/  IMAD.SHL.U32 R219, R223, 0x8, RZ ;  /* 0x00000008dfdb7824 */ /* 0x000fe200078e00ff */
[----:B------:R-:W-:-:S02]  /*0f90*/  LEA.HI R6, R7, R236, RZ, 0x2 ;  /* 0x000000ec07067211 */ /* 0x000fc400078f10ff */
[----:B------:R-:W-:Y:S01]  /*0fa0*/  LEA.HI R7, R7, R236, RZ, 0x5 ;  /* 0x000000ec07077211 */ /* 0x000fe200078f28ff */
[----:B------:R-:W-:Y:S01]  /*0fb0*/  IMAD.IADD R2, R15, 0x1, -R2 ;  /* 0x000000010f027824 */ /* 0x000fe200078e0a02 */
[----:B------:R-:W-:Y:S01]  /*0fc0*/  LOP3.LUT R9, R6, 0x7ffffffc, RZ, 0xc0, !PT ;  /* 0x7ffffffc06097812 */ /* 0x000fe200078ec0ff */
[C---:B------:R-:W-:Y:S01]  /*0fd0*/  VIADD R221, R219.reuse, 0x40 ;  /* 0x00000040dbdd7836 */ /* 0x040fe20000000000 */
[----:B------:R-:W-:Y:S02]  /*0fe0*/  SHF.R.S32.HI R7, RZ, 0x5, R7 ;  /* 0x00000005ff077819 */ /* 0x000fe40000011407 */
[----:B------:R-:W-:Y:S01]  /*0ff0*/  SHF.R.U32.HI R15, RZ, 0x3, R206 ;  /* 0x00000003ff0f7819 */ /* 0x000fe200000116ce */
[----:B------:R-:W-:Y:S01]  /*1000*/  IMAD.IADD R9, R236, 0x1, -R9 ;  /* 0x00000001ec097824 */ /* 0x000fe200078e0a09 */
[----:B------:R-:W-:Y:S01]  /*1010*/  SHF.R.S32.HI R231, RZ, 0x3, R0 ;  /* 0x00000003ffe77819 */ /* 0x000fe20000011400 */
[----:B------:R-:W-:Y:S01]  /*1020*/  IMAD.U32 R0, RZ, RZ, UR4 ;  /* 0x00000004ff007e24 */ /* 0x000fe2000f8e00ff */
[----:B------:R-:W-:Y:S01]  /*1030*/  IADD3 R222, R219, 0x80, RZ ;  /* 0x00000080dbde7810 */ /* 0x000fe20007ffe0ff */
[----:B------:R-:W-:Y:S01]  /*1040*/  IMAD R3, R9, R14, 0x70 ;  /* 0x0000007009037424 */ /* 0x000fe200078e020e */
[----:B------:R-:W-:-:S02]  /*1050*/  SHF.R.S32.HI R9, RZ, 0x1f, R10 ;  /* 0x0000001fff097819 */ /* 0x000fc4000001140a */
[----:B------:R-:W-:Y:S01]  /*1060*/  SHF.R.S32.HI R12, RZ, 0x1f, R221 ;  /* 0x0000001fff0c7819 */ /* 0x000fe200000114dd */
[----:B------:R-:W-:Y:S01]  /*1070*/  IMAD.SHL.U32 R12, R207, 0x2, RZ ;  /* 0x00000002cf0c7824 */ /* 0x000fe200078e00ff */
[----:B------:R0:W-:Y:S01]  /*1080*/  STL [R1+0x90], R3 ;  /* 0x0000900301007387 */ /* 0x0001e20000100800 */
[CC--:B------:R-:W-:Y:S02]  /*1090*/  LEA.HI R11, R9.reuse, R10.reuse, RZ, 0x3 ;  /* 0x0000000a090b7211 */ /* 0x0c0fe400078f18ff */
[----:B------:R-:W-:Y:S02]  /*10a0*/  LEA.HI R9, R9, R10, RZ, 0x6 ;  /* 0x0000000a09097211 */ /* 0x000fe400078f30ff */
[----:B------:R-:W-:Y:S02]  /*10b0*/  SHF.R.S32.HI R21, RZ, 0x1f, R222 ;  /* 0x0000001fff157819 */ /* 0x000fe400000114de */
[----:B------:R-:W-:Y:S02]  /*10c0*/  SHF.L.U32 R9, R9, 0x7, RZ ;  /* 0x0000000709097819 */ /* 0x000fe400000006ff */
[----:B------:R-:W-:-:S02]  /*10d0*/  SHF.L.U32 R21, R210, 0x1, RZ ;  /* 0x00000001d2157819 */ /* 0x000fc400000006ff */
[--C-:B0-----:R-:W-:Y:S02]  /*10e0*/  SHF.R.S32.HI R3, RZ, 0x2, R6.reuse ;  /* 0x00000002ff037819 */ /* 0x101fe40000011406 */
[----:B------:R-:W-:Y:S02]  /*10f0*/  SHF.R.S32.HI R6, RZ, 0x1f, R6 ;  /* 0x0000001fff067819 */ /* 0x000fe40000011406 */
[----:B------:R-:W-:Y:S02]  /*1100*/  LOP3.LUT R9, R9, 0xffffe000, RZ, 0xc0, !PT ;  /* 0xffffe00009097812 */ /* 0x000fe400078ec0ff */
[----:B------:R-:W-:Y:S02]  /*1110*/  LEA.HI R6, R6, R3, RZ, 0x3 ;  /* 0x0000000306067211 */ /* 0x000fe400078f18ff */
[----:B------:R-:W-:Y:S02]  /*1120*/  SHF.R.S32.HI R10, RZ, 0x1f, R211 ;  /* 0x0000001fff0a7819 */ /* 0x000fe400000114d3 */
[----:B------:R-:W-:-:S02]  /*1130*/  LOP3.LUT R6, R6, 0xfffffff8, RZ, 0xc0, !PT ;  /* 0xfffffff806067812 */ /* 0x000fc400078ec0ff */
[----:B------:R-:W-:-:S03]  /*1140*/  SHF.R.S32.HI R234, RZ, 0x3, R11 ;  /* 0x00000003ffea7819 */ /* 0x000fc6000001140b */
[----:B------:R-:W-:Y:S01]  /*1150*/  IMAD.IADD R6, R3, 0x1, -R6 ;  /* 0x0000000103067824 */ /* 0x000fe200078e0a06 */
[----:B------:R-:W-:-:S04]  /*1160*/  LOP3.LUT R3, R206, 0x38, R11, 0xf8, !PT ;  /* 0x00000038ce037812 */ /* 0x000fc800078ef80b */
[----:B------:R-:W-:Y:S02]  /*1170*/  LEA R7, R7, R6, 0x4 ;  /* 0x0000000607077211 */ /* 0x000fe400078e20ff */
[----:B------:R-:W-:-:S03]  /*1180*/  SHF.R.S32.HI R6, RZ, 0x1f, R229 ;  /* 0x0000001fff067819 */ /* 0x000fc600000114e5 */
[----:B------:R-:W-:Y:S01]  /*1190*/  IMAD R14, R2, 0x40, R7 ;  /* 0x00000040020e7824 */ /* 0x000fe200078e0207 */
[----:B------:R-:W-:Y:S02]  /*11a0*/  LEA.HI R6, R6, R229, RZ, 0x3 ;  /* 0x000000e506067211 */ /* 0x000fe400078f18ff */
[----:B------:R-:W-:Y:S02]  /*11b0*/  LOP3.LUT R2, R212, 0x38, R11, 0xf8, !PT ;  /* 0x00000038d4027812 */ /* 0x000fe400078ef80b */
[----:B------:R-:W-:Y:S01]  /*11c0*/  STL [R1+0x8c], R14 ;  /* 0x00008c0e01007387 */ /* 0x000fe20000100800 */
[----:B------:R-:W-:Y:S01]  /*11d0*/  IMAD.SHL.U32 R6, R6, 0x40, RZ ;  /* 0x0000004006067824 */ /* 0x000fe200078e00ff */
[----:B------:R-:W-:Y:S02]  /*11e0*/  LOP3.LUT R2, R2, R213, RZ, 0x3c, !PT ;  /* 0x000000d502027212 */ /* 0x000fe400078e3cff */
[----:B------:R-:W-:Y:S02]  /*11f0*/  LOP3.LUT R7, R206, 0x38, R235, 0xf8, !PT ;  /* 0x00000038ce077812 */ /* 0x000fe400078ef8eb */
[----:B------:R-:W-:-:S02]  /*1200*/  LOP3.LUT R216, R6, 0xfffffe00, RZ, 0xc0, !PT ;  /* 0xfffffe0006d87812 */ /* 0x000fc400078ec0ff */
[----:B------:R-:W-:Y:S02]  /*1210*/  LOP3.LUT R6, R3, R15, RZ, 0x3c, !PT ;  /* 0x0000000f03067212 */ /* 0x000fe400078e3cff */
[-C--:B------:R-:W-:Y:S01]  /*1220*/  IADD3 R3, R2, R9.reuse, R214 ;  /* 0x0000000902037210 */ /* 0x080fe20007ffe0d6 */
[----:B------:R-:W-:Y:S01]  /*1230*/  IMAD.U32 R2, RZ, RZ, UR5 ;  /* 0x00000005ff027e24 */ /* 0x000fe2000f8e00ff */
[----:B------:R-:W-:Y:S02]  /*1240*/  IADD3 R6, R6, R9, R216 ;  /* 0x0000000906067210 */ /* 0x000fe40007ffe0d8 */
[----:B------:R-:W-:Y:S02]  /*1250*/  SHF.R.S32.HI R9, RZ, 0x1f, R210 ;  /* 0x0000001fff097819 */ /* 0x000fe400000114d2 */
[----:B------:R0:W-:Y:S01]  /*1260*/  STL [R1+0x1c], R2 ;  /* 0x00001c0201007387 */ /* 0x0001e20000100800 */
[----:B------:R-:W-:Y:S02]  /*1270*/  LOP3.LUT R7, R7, R15, RZ, 0x3c, !PT ;  /* 0x0000000f07077212 */ /* 0x000fe400078e3cff */
[----:B------:R-:W-:Y:S01]  /*1280*/  LEA R3, R3, UR4, 0x1 ;  /* 0x0000000403037c11 */ /* 0x000fe2000f8e08ff */
[----:B------:R1:W-:Y:S01]  /*1290*/  STL [R1+0x88], R0 ;  /* 0x0000880001007387 */ /* 0x0003e20000100800 */
[----:B------:R-:W-:-:S02]  /*12a0*/  IADD3 R7, R7, R5, R216 ;  /* 0x0000000507077210 */ /* 0x000fc40007ffe0d8 */
[----:B------:R-:W-:Y:S01]  /*12b0*/  LOP3.LUT R5, R206, 0x38, R18, 0xf8, !PT ;  /* 0x00000038ce057812 */ /* 0x000fe200078ef812 */
[----:B------:R2:W-:Y:S01]  /*12c0*/  STL [R1+0x50], R20 ;  /* 0x0000501401007387 */ /* 0x0005e20000100800 */
[----:B------:R-:W-:Y:S02]  /*12d0*/  SHF.R.S32.HI R235, RZ, 0x3, R235 ;  /* 0x00000003ffeb7819 */ /* 0x000fe400000114eb */
[----:B0-----:R-:W-:Y:S01]  /*12e0*/  LEA.HI R2, R233, R233, RZ, 0x1 ;  /* 0x000000e9e9027211 */ /* 0x001fe200078f08ff */
[----:B------:R0:W-:Y:S01]  /*12f0*/  STL [R1+0x58], R12 ;  /* 0x0000580c01007387 */ /* 0x0001e20000100800 */
[----:B------:R-:W-:Y:S02]  /*1300*/  LOP3.LUT R5, R216, R5, R15, 0xf6, !PT ;  /* 0x00000005d8057212 */ /* 0x000fe400078ef60f */
[----:B-1----:R-:W-:Y:S01]  /*1310*/  SHF.R.S32.HI R0, RZ, 0x1f, R219 ;  /* 0x0000001fff007819 */ /* 0x002fe200000114db */
[----:B------:R-:W-:Y:S01]  /*1320*/  STL [R1+0x60], R21 ;  /* 0x0000601501007387 */ /* 0x000fe20000100800 */
[----:B------:R-:W-:Y:S01]  /*1330*/  SHF.R.S32.HI R0, RZ, 0x1f, R207 ;  /* 0x0000001fff007819 */ /* 0x000fe200000114cf */
[----:B--2---:R-:W-:Y:S01]  /*1340*/  IMAD.SHL.U32 R20, R209, 0x2, RZ ;  /* 0x00000002d1147824 */ /* 0x004fe200078e00ff */
[----:B------:R-:W-:-:S02]  /*1350*/  LOP3.LUT R2, R2, 0x1ffffffe, RZ, 0xc0, !PT ;  /* 0x1ffffffe02027812 */ /* 0x000fc400078ec0ff */
[----:B------:R-:W-:Y:S01]  /*1360*/  LEA R5, R5, UR4, 0x1 ;  /* 0x0000000405057c11 */ /* 0x000fe2000f8e08ff */
[----:B0-----:R-:W-:Y:S01]  /*1370*/  IMAD.SHL.U32 R12, R211, 0x2, RZ ;  /* 0x00000002d30c7824 */ /* 0x001fe200078e00ff */
[----:B------:R-:W-:Y:S01]  /*1380*/  STL [R1+0x68], R20 ;  /* 0x0000681401007387 */ /* 0x000fe20000100800 */
[----:B------:R-:W-:-:S03]  /*1390*/  IMAD.IADD R2, R233, 0x1, -R2 ;  /* 0x00000001e9027824 */ /* 0x000fc600078e0a02 */
[----:B------:R0:W-:Y:S04]  /*13a0*/  STL [R1+0x70], R12 ;  /* 0x0000700c01007387 */ /* 0x0001e80000100800 */
[----:B------:R-:W-:Y:S01]  /*13b0*/  STL [R1+0x98], R13 ;  /* 0x0000980d01007387 */ /* 0x000fe20000100800 */
[----:B0-----:R-:W-:Y:S02]  /*13c0*/  SHF.L.U64.HI R12, R207, 0x1, R0 ;  /* 0x00000001cf0c7819 */ /* 0x001fe40000010200 */
[----:B------:R-:W-:-:S03]  /*13d0*/  SHF.L.U64.HI R0, R210, 0x1, R9 ;  /* 0x00000001d2007819 */ /* 0x000fc60000010209 */
[----:B------:R-:W-:Y:S04]  /*13e0*/  STL [R1+0x54], R12 ;  /* 0x0000540c01007387 */ /* 0x000fe80000100800 */
[----:B------:R0:W-:Y:S04]  /*13f0*/  STL [R1+0x5c], R0 ;  /* 0x00005c0001007387 */ /* 0x0001e80000100800 */
[----:B------:R-:W-:Y:S01]  /*1400*/  STL [R1+0x64], R8 ;  /* 0x0000640801007387 */ /* 0x000fe20000100800 */
[----:B0-----:R-:W-:-:S05]  /*1410*/  SHF.L.U64.HI R0, R211, 0x1, R10 ;  /* 0x00000001d3007819 */ /* 0x001fca000001020a */
[----:B------:R0:W-:Y:S04]  /*1420*/  STL [R1+0x6c], R0 ;  /* 0x00006c0001007387 */ /* 0x0001e80000100800 */
[----:B------:R-:W-:Y:S04]  /*1430*/  STL [R1+0x80], R5 ;  /* 0x0000800501007387 */ /* 0x000fe80000100800 */
[----:B------:R1:W-:Y:S01]  /*1440*/  STL [R1+0x84], R3 ;  /* 0x0000840301007387 */ /* 0x0003e20000100800 */
[----:B0-----:R-:W-:-:S05]  /*1450*/  LEA R0, R6, UR4, 0x1 ;  /* 0x0000000406007c11 */ /* 0x001fca000f8e08ff */
[----:B------:R0:W-:Y:S01]  /*1460*/  STL [R1+0x78], R0 ;  /* 0x0000780001007387 */ /* 0x0001e20000100800 */
[----:B-1----:R-:W-:-:S03]  /*1470*/  LEA R3, R7, UR4, 0x1 ;  /* 0x0000000407037c11 */ /* 0x002fc6000f8e08ff */
[----:B------:R1:W-:Y:S01]  /*1480*/  STL [R1+0x7c], R4 ;  /* 0x00007c0401007387 */ /* 0x0003e20000100800 */
[----:B0-----:R-:W-:-:S05]  /*1490*/  LEA R0, R2, R14, 0x3 ;  /* 0x0000000e02007211 */ /* 0x001fca00078e18ff */
[----:B------:R1:W-:Y:S04]  /*14a0*/  STL [R1+0x94], R0 ;  /* 0x0000940001007387 */ /* 0x0003e80000100800 */
[----:B------:R1:W-:Y:S02]  /*14b0*/  STL [R1+0x74], R3 ;  /* 0x0000740301007387 */ /* 0x0003e40000100800 */
.L_x_829:
[----:B01--4-:R-:W0:Y:S01]  /*14c0*/  LDC.64 R2, c[0x0][0xc88] ;  /* 0x00032200ff027b82 */ /* 0x013e220000000a00 */
[----:B------:R-:W-:Y:S01]  /*14d0*/  ULDC.64 UR4, c[0x0][0xa28] ;  /* 0x00028a0000047ab9 */ /* 0x000fe20000000a00 */
[----:B------:R-:W-:Y:S01]  /*14e0*/  ULDC.64 UR8, c[0x0][0xa18] ;  /* 0x0002860000087ab9 */ /* 0x000fe20000000a00 */
[----:B------:R-:W-:Y:S01]  /*14f0*/  ULDC.64 UR6, c[0x0][0xa08] ;  /* 0x0002820000067ab9 */ /* 0x000fe20000000a00 */
[----:B0-----:R-:W-:-:S05]  /*1500*/  IMAD.WIDE R2, R135, 0x4, R2 ;  /* 0x0000000487027825 */ /* 0x001fca00078e0202 */
[----:B--2---:R-:W2:Y:S01]  /*1510*/  LDG.E R227, desc[UR60][R2.64] ;  /* 0x0000003c02e37981 */ /* 0x004ea2000c1e1900 */
[----:B------:R-:W-:Y:S01]  /*1520*/  ISETP.NE.U32.AND P2, PT, RZ, UR4, PT ;  /* 0x00000004ff007c0c */ /* 0x000fe2000bf45070 */
[----:B------:R-:W-:Y:S01]  /*1530*/  IMAD.MOV.U32 R9, RZ, RZ, RZ ;  /* 0x000000ffff097224 */ /* 0x000fe200078e00ff */
[----:B------:R-:W-:Y:S01]  /*1540*/  ISETP.NE.U32.AND P1, PT, RZ, UR8, PT ;  /* 0x00000008ff007c0c */ /* 0x000fe2000bf25070 */
[----:B------:R-:W-:Y:S01]  /*1550*/  IMAD.MOV.U32 R123, RZ, RZ, RZ ;  /* 0x000000ffff7b7224 */ /* 0x000fe200078e00ff */
[----:B------:R-:W-:Y:S02]  /*1560*/  ISETP.NE.AND.EX P2, PT, RZ, UR5, PT, P2 ;  /* 0x00000005ff007c0c */ /* 0x000fe4000bf45320 */
[----:B------:R-:W-:Y:S02]  /*1570*/  ISETP.NE.AND.EX P1, PT, RZ, UR9, PT, P1 ;  /* 0x00000009ff007c0c */ /* 0x000fe4000bf25310 */
[----:B------:R-:W-:-:S04]  /*1580*/  ISETP.NE.U32.AND P0, PT, RZ, UR6, PT ;  /* 0x00000006ff007c0c */ /* 0x000fc8000bf05070 */
[----:B------:R-:W-:Y:S02]  /*1590*/  ISETP.NE.AND.EX P0, PT, RZ, UR7, PT, P0 ;  /* 0x00000007ff007c0c */ /* 0x000fe4000bf05300 */
[----:B--2---:R-:W-:Y:S01]  /*15a0*/  SHF.R.S32.HI R232, RZ, 0x1f, R227 ;  /* 0x0000001fffe87819 */ /* 0x004fe200000114e3 */
[C---:B------:R-:W-:Y:S02]  /*15b0*/  IMAD.SHL.U32 R225, R227.reuse, 0x4, RZ ;  /* 0x00000004e3e17824 */ /* 0x040fe400078e00ff */
[C---:B------:R-:W-:Y:S02]  /*15c0*/  @P2 LEA R2, P3, R227.reuse, UR4, 0x2 ;  /* 0x00000004e3022c11 */ /* 0x040fe4000f8610ff */
[C-C-:B------:R-:W-:Y:S02]  /*15d0*/  SHF.L.U64.HI R226, R227.reuse, 0x2, R232.reuse ;  /* 0x00000002e3e27819 */ /* 0x140fe400000102e8 */
[----:B------:R-:W-:Y:S01]  /*15e0*/  @P2 LEA.HI.X R3, R227, UR5, R232, 0x2, P3 ;  /* 0x00000005e3032c11 */ /* 0x000fe200098f14e8 */
[----:B------:R-:W-:Y:S01]  /*15f0*/  ULDC UR4, c[0x0][0x288] ;  /* 0x0000a20000047ab9 */ /* 0x000fe20000000800 */
[----:B---3--:R-:W-:-:S03]  /*1600*/  IADD3 R6, P4, R225, UR6, RZ ;  /* 0x00000006e1067c10 */ /* 0x008fc6000ff9e0ff */
[----:B------:R0:W5:Y:S01]  /*1610*/  @P2 LDG.E R9, desc[UR60][R2.64] ;  /* 0x0000003c02092981 */ /* 0x000162000c1e1900 */
[----:B------:R-:W-:Y:S02]  /*1620*/  @P1 IADD3 R4, P2, R225, UR8, RZ ;  /* 0x00000008e1041c10 */ /* 0x000fe4000ff5e0ff */
[----:B------:R-:W-:Y:S01]  /*1630*/  MOV R152, UR4 ;  /* 0x0000000400987c02 */ /* 0x000fe20008000f00 */
[----:B------:R-:W-:Y:S01]  /*1640*/  ULDC.64 UR4, c[0x0][0x418] ;  /* 0x0001060000047ab9 */ /* 0x000fe20000000a00 */
[C---:B------:R-:W-:Y:S02]  /*1650*/  IADD3.X R7, R226.reuse, UR7, RZ, P4, !PT ;  /* 0x00000007e2077c10 */ /* 0x040fe4000a7fe4ff */
[----:B------:R-:W-:Y:S01]  /*1660*/  @P1 IADD3.X R5, R226, UR9, RZ, P2, !PT ;  /* 0x00000009e2051c10 */ /* 0x000fe200097fe4ff */
[----:B------:R-:W-:Y:S02]  /*1670*/  UISETP.NE.U32.AND UP0, UPT, UR4, URZ, UPT ;  /* 0x0000003f0400728c */ /* 0x000fe4000bf05070 */
[----:B------:R0:W5:Y:S01]  /*1680*/  @P0 LDG.E R123, desc[UR60][R6.64] ;  /* 0x0000003c067b0981 */ /* 0x000162000c1e1900 */
[----:B------:R-:W-:Y:S01]  /*1690*/  ULDC UR4, c[0x0][0x424] ;  /* 0x0001090000047ab9 */ /* 0x000fe20000000800 */
[----:B------:R-:W-:-:S02]  /*16a0*/  ULDC.64 UR8, c[0x0][0xa20] ;  /* 0x0002880000087ab9 */ /* 0x000fc40000000a00 */
[----:B------:R0:W5:Y:S01]  /*16b0*/  @P1 LDG.E R152, desc[UR60][R4.64] ;  /* 0x0000003c04981981 */ /* 0x000162000c1e1900 */
[----:B------:R-:W-:Y:S01]  /*16c0*/  UISETP.NE.AND.EX UP0, UPT, UR5, URZ, UPT, UP0 ;  /* 0x0000003f0500728c */ /* 0x000fe2000bf05300 */
[----:B------:R-:W-:Y:S02]  /*16d0*/  ISETP.NE.U32.AND P2, PT, RZ, UR8, PT ;  /* 0x00000008ff007c0c */ /* 0x000fe4000bf45070 */
[----:B------:R-:W-:Y:S01]  /*16e0*/  ULDC UR5, c[0x0][0x2f0] ;  /* 0x0000bc0000057ab9 */ /* 0x000fe20000000800 */
[----:B------:R-:W-:Y:S01]  /*16f0*/  USEL UR4, UR4, 0x1, UP0 ;  /* 0x0000000104047887 */ /* 0x000fe20008000000 */
[----:B------:R-:W-:-:S03]  /*1700*/  ISETP.NE.AND.EX P2, PT, RZ, UR9, PT, P2 ;  /* 0x00000009ff007c0c */ /* 0x000fc6000bf45320 */
[----:B------:R-:W-:-:S03]  /*1710*/  UIMAD UR4, UR4, UR5, URZ ;  /* 0x00000005040472a4 */ /* 0x000fc6000f8e023f */
[----:B------:R-:W-:Y:S01]  /*1720*/  ULDC UR5, c[0x0][0x348] ;  /* 0x0000d20000057ab9 */ /* 0x000fe20000000800 */
[----:B------:R-:W-:Y:S02]  /*1730*/  IMAD.MOV.U32 R230, RZ, RZ, R133 ;  /* 0x000000ffffe67224 */ /* 0x000fe400078e0085 */
[----:B------:R-:W-:Y:S02]  /*1740*/  IMAD.MOV.U32 R224, RZ, RZ, R134 ;  /* 0x000000ffffe07224 */ /* 0x000fe400078e0086 */
[----:B------:R-:W-:Y:S01]  /*1750*/  IMAD.MOV.U32 R25, RZ, RZ, R227 ;  /* 0x000000ffff197224 */ /* 0x000fe200078e00e3 */
[----:B0-----:R-:W-:Y:S06]  /*1760*/  @P1 BRA `(.L_x_625) ;  /* 0x0000000000241947 */ /* 0x001fec0003800000 */
[----:B------:R-:W-:Y:S02]  /*1770*/  ULDC.64 UR6, c[0x0][0xa00] ;  /* 0x0002800000067ab9 */ /* 0x000fe40000000a00 */
[----:B------:R-:W-:-:S04]  /*1780*/  ISETP.NE.U32.AND P1, PT, RZ, UR6, PT ;  /* 0x00000006ff007c0c */ /* 0x000fc8000bf25070 */
[----:B------:R-:W-:-:S13]  /*1790*/  ISETP.NE.AND.EX P1, PT, RZ, UR7, PT, P1 ;  /* 0x00000007ff007c0c */ /* 0x000fda000bf25310 */
[----:B------:R-:W-:Y:S05]  /*17a0*/  @!P1 BRA `(.L_x_625) ;  /* 0x0000000000149947 */ /* 0x000fea0003800000 */
[----:B------:R-:W0:Y:S02]  /*17b0*/  LDC.64 R2, c[0x0][0xa00] ;  /* 0x00028000ff027b82 */ /* 0x000e240000000a00 */
[----:B0-----:R-:W-:-:S05]  /*17c0*/  IMAD.WIDE R2, R25, 0x4, R2 ;  /* 0x0000000419027825 */ /* 0x001fca00078e0202 */
[----:B-----5:R-:W2:Y:S04]  /*17d0*/  LDG.E R152, desc[UR60][R2.64] ;  /* 0x0000003c02987981 */ /* 0x020ea8000c1e1900 */
[----:B------:R-:W2:Y:S02]  /*17e0*/  LDG.E R5, desc[UR60][R2.64+0x4] ;  /* 0x0000043c02057981 */ /* 0x000ea4000c1e1900 */
[----:B--2---:R-:W-:-:S07]  /*17f0*/  IADD3 R152, -R152, R5, RZ ;  /* 0x0000000598987210 */ /* 0x004fce0007ffe1ff */
.L_x_625:
[----:B------:R-:W-:Y:S02]  /*1800*/  IMAD.U32 R2, RZ, RZ, UR5 ;  /* 0x00000005ff027e24 */ /* 0x000fe4000f8e00ff */
[----:B------:R-:W-:Y:S01]  /*1810*/  IMAD.U32 R26, RZ, RZ, UR4 ;  /* 0x00000004ff1a7e24 */ /* 0x000fe2000f8e00ff */
[----:B------:R-:W-:Y:S06]  /*1820*/  @!P2 BRA `(.L_x_626) ;  /* 0x000000000010a947 */ /* 0x000fec0003800000 */
[----:B------:R-:W-:-:S04]  /*1830*/  IADD3 R4, P0, R225, UR8, RZ ;  /* 0x00000008e1047c10 */ /* 0x000fc8000ff1e0ff */
[----:B------:R-:W-:-:S05]  /*1840*/  IADD3.X R5, R226, UR9, RZ, P0, !PT ;  /* 0x00000009e2057c10 */ /* 0x000fca00087fe4ff */
[----:B------:R0:W5:Y:S01]  /*1850*/  LDG.E R26, desc[UR60][R4.64] ;  /* 0x0000003c041a7981 */ /* 0x000162000c1e1900 */
[----:B------:R-:W-:Y:S05]  /*1860*/  BRA `(.L_x_627) ;  /* 0x0000000000107947 */ /* 0x000fea0003800000 */
.L_x_626:
[----:B------:R-:W-:Y:S05]  /*1870*/  @!P0 BRA `(.L_x_627) ;  /* 0x00000000000c8947 */ /* 0x000fea0003800000 */
[----:B------:R-:W2:Y:S04]  /*1880*/  LDG.E R3, desc[UR60][R6.64] ;  /* 0x0000003c06037981 */ /* 0x000ea8000c1e1900 */
[----:B------:R-:W2:Y:S02]  /*1890*/  LDG.E R26, desc[UR60][R6.64+0x4] ;  /* 0x0000043c061a7981 */ /* 0x000ea4000c1e1900 */
[----:B--2---:R-:W-:-:S07]  /*18a0*/  IMAD.IADD R26, R26, 0x1, -R3 ;  /* 0x000000011a1a7824 */ /* 0x004fce00078e0a03 */
.L_x_627:
[----:B------:R-:W-:Y:S02]  /*18b0*/  ULDC.64 UR4, c[0x0][0xa10] ;  /* 0x0002840000047ab9 */ /* 0x000fe40000000a00 */
[----:B------:R-:W-:-:S04]  /*18c0*/  ISETP.NE.U32.AND P0, PT, RZ, UR4, PT ;  /* 0x00000004ff007c0c */ /* 0x000fc8000bf05070 */
[----:B------:R-:W-:Y:S01]  /*18d0*/  ISETP.NE.AND.EX P0, PT, RZ, UR5, PT, P0 ;  /* 0x00000005ff007c0c */ /* 0x000fe2000bf05300 */
[----:B-----5:R-:W-:Y:S01]  /*18e0*/  IMAD.IADD R9, R26, 0x1, -R9 ;  /* 0x000000011a097824 */ /* 0x020fe200078e0a09 */
[----:B------:R-:W-:-:S11]  /*18f0*/  ULDC.64 UR4, c[0x0][0xa30] ;  /* 0x00028c0000047ab9 */ /* 0x000fd60000000a00 */
[----:B0-----:R-:W0:Y:S02]  /*1900*/  @P0 LDC.64 R4, c[0x0][0xa10] ;  /* 0x00028400ff040b82 */ /* 0x001e240000000a00 */
[----:B0-----:R-:W-:-:S05]  /*1910*/  @P0 IMAD.WIDE R4, R25, 0x4, R4 ;  /* 0x0000000419040825 */ /* 0x001fca00078e0204 */
[----:B------:R-:W2:Y:S04]  /*1920*/  @P0 LDG.E R0, desc[UR60][R4.64] ;  /* 0x0000003c04000981 */ /* 0x000ea8000c1e1900 */
[----:B------:R0:W2:Y:S01]  /*1930*/  @P0 LDG.E R3, desc[UR60][R4.64+0x4] ;  /* 0x0000043c04030981 */ /* 0x0000a2000c1e1900 */
[----:B------:R-:W-:Y:S02]  /*1940*/  ISETP.NE.U32.AND P1, PT, RZ, UR4, PT ;  /* 0x00000004ff007c0c */ /* 0x000fe4000bf25070 */
[----:B------:R-:W-:Y:S02]  /*1950*/  MOV R148, R26 ;  /* 0x0000001a00947202 */ /* 0x000fe40000000f00 */
[----:B------:R-:W-:Y:S01]  /*1960*/  ISETP.NE.AND.EX P1, PT, RZ, UR5, PT, P1 ;  /* 0x00000005ff007c0c */ /* 0x000fe2000bf25310 */
[----:B0-----:R-:W-:-:S12]  /*1970*/  IMAD.MOV.U32 R4, RZ, RZ, RZ ;  /* 0x000000ffff047224 */ /* 0x001fd800078e00ff */
[----:B------:R-:W-:-:S04]  /*1980*/  @P1 IADD3 R6, P2, R225, UR4, RZ ;  /* 0x00000004e1061c10 */ /* 0x000fc8000ff5e0ff */
[----:B------:R-:W-:-:S05]  /*1990*/  @P1 IADD3.X R7, R226, UR5, RZ, P2, !PT ;  /* 0x00000005e2071c10 */ /* 0x000fca00097fe4ff */
[----:B------:R0:W5:Y:S01]  /*19a0*/  @P1 LDG.E R148, desc[UR60][R6.64] ;  /* 0x0000003c06941981 */ /* 0x000162000c1e1900 */
[----:B------:R-:W-:Y:S01]  /*19b0*/  PLOP3.LUT P2, PT, PT, PT, PT, 0x80, 0x0 ;  /* 0x000000000000781c */ /* 0x000fe20003f4f070 */
[----:B--2---:R-:W-:Y:S02]  /*19c0*/  @P0 IMAD.IADD R2, R3, 0x1, -R0 ;  /* 0x0000000103020824 */ /* 0x004fe400078e0a00 */
[----:B------:R-:W-:Y:S02]  /*19d0*/  IMAD.MOV R0, RZ, RZ, -R9 ;  /* 0x000000ffff007224 */ /* 0x000fe400078e0a09 */
[----:B------:R-:W-:-:S03]  /*19e0*/  IMAD.IADD R153, R9, 0x1, R2 ;  /* 0x0000000109997824 */ /* 0x000fc600078e0202 */
[----:B------:R-:W-:Y:S02]  /*19f0*/  VIMNMX R0, RZ, R0, !PT ;  /* 0x00000000ff007248 */ /* 0x000fe40007fe0100 */
[----:B------:R-:W-:-:S05]  /*1a00*/  IADD3 R5, R153, 0x6f, RZ ;  /* 0x0000006f99057810 */ /* 0x000fca0007ffe0ff */
[----:B------:R-:W-:-:S05]  /*1a10*/  IMAD.HI R4, R5, -0x6db6db6d, R4 ;  /* 0x9249249305047827 */ /* 0x000fca00078e0204 */
[----:B------:R-:W-:-:S04]  /*1a20*/  SHF.R.U32.HI R3, RZ, 0x1f, R4 ;  /* 0x0000001fff037819 */ /* 0x000fc80000011604 */
[----:B------:R-:W-:Y:S02]  /*1a30*/  LEA.HI.SX32 R154, R4, R3, 0x1a ;  /* 0x00000003049a7211 */ /* 0x000fe400078fd2ff */
[----:B------:R-:W-:-:S03]  /*1a40*/  SHF.R.U32.HI R4, RZ, 0x4, R0 ;  /* 0x00000004ff047819 */ /* 0x000fc60000011600 */
[----:B------:R-:W-:Y:S02]  /*1a50*/  IMAD R3, R154, 0x70, -R9 ;  /* 0x000000709a037824 */ /* 0x000fe400078e0a09 */
[----:B------:R-:W-:-:S03]  /*1a60*/  IMAD.WIDE.U32 R4, R4, 0x24924925, RZ ;  /* 0x2492492504047825 */ /* 0x000fc600078e00ff */
[----:B------:R-:W-:Y:S02]  /*1a70*/  VIMNMX R3, R3, R2, PT ;  /* 0x0000000203037248 */ /* 0x000fe40003fe0100 */
[----:B------:R-:W-:Y:S02]  /*1a80*/  MOV R135, R5 ;  /* 0x0000000500877202 */ /* 0x000fe40000000f00 */
[----:B------:R-:W-:-:S03]  /*1a90*/  ISETP.GT.AND P0, PT, R3, R0, PT ;  /* 0x000000000300720c */ /* 0x000fc60003f04270 */
[----:B------:R-:W-:-:S10]  /*1aa0*/  IMAD.MOV.U32 R24, RZ, RZ, R135 ;  /* 0x000000ffff187224 */ /* 0x000fd400078e0087 */
[----:B0-----:R-:W-:Y:S02]  /*1ab0*/  @P0 VIADD R7, R3, 0x6f ;  /* 0x0000006f03070836 */ /* 0x001fe40000000000 */
[----:B------:R-:W-:-:S04]  /*1ac0*/  @P0 IMAD.MOV.U32 R6, RZ, RZ, RZ ;  /* 0x000000ffff060224 */ /* 0x000fc800078e00ff */
[----:B------:R-:W-:-:S05]  /*1ad0*/  @P0 IMAD.HI R6, R7, -0x6db6db6d, R6 ;  /* 0x9249249307060827 */ /* 0x000fca00078e0206 */
[----:B------:R-:W-:-:S04]  /*1ae0*/  @P0 SHF.R.U32.HI R3, RZ, 0x1f, R6 ;  /* 0x0000001fff030819 */ /* 0x000fc80000011606 */
[----:B------:R-:W-:-:S04]  /*1af0*/  @P0 LEA.HI.SX32 R24, R6, R3, 0x1a ;  /* 0x0000000306180211 */ /* 0x000fc800078fd2ff */
[----:B------:R-:W-:-:S13]  /*1b00*/  ISETP.GT.AND P0, PT, R24, R135, PT ;  /* 0x000000871800720c */ /* 0x000fda0003f04270 */
[----:B------:R-:W-:Y:S05]  /*1b10*/  @!P0 BRA `(.L_x_628) ;  /* 0x0000008c00508947 */ /* 0x000fea0003800000 */
[----:B------:R-:W-:Y:S01]  /*1b20*/  VIADD R0, R16, 0x21400 ;  /* 0x0002140010007836 */ /* 0x000fe20000000000 */
[----:B------:R-:W-:Y:S04]  /*1b30*/  BSSY B6, `(.L_x_629) ;  /* 0x0000013000067945 */ /* 0x000fe80003800000 */
[----:B------:R-:W-:-:S13]  /*1b40*/  LOP3.LUT P0, RZ, R0, 0x3ff, RZ, 0xc0, !PT ;  /* 0x000003ff00ff7812 */ /* 0x000fda000780c0ff */
[----:B------:R-:W-:Y:S05]  /*1b50*/  @!P0 BRA `(.L_x_630) ;  /* 0x0000000000408947 */ /* 0x000fea0003800000 */
[----:B------:R-:W-:Y:S01]  /*1b60*/  MOV R0, 0x0 ;  /* 0x0000000000007802 */ /* 0x000fe20000000f00 */
[----:B------:R-:W-:Y:S01]  /*1b70*/  ULDC.64 UR4, c[0x4][0xa8] ;  /* 0x01002a0000047ab9 */ /* 0x000fe20000000a00 */
[----:B------:R-:W-:Y:S01]  /*1b80*/  ULDC.64 UR6, c[0x4][0x18] ;  /* 0x0100060000067ab9 */ /* 0x000fe20000000a00 */
[----:B------:R-:W-:Y:S01]  /*1b90*/  MOV R4, UR4 ;  /* 0x0000000400047c02 */ /* 0x000fe20008000f00 */
[----:B------:R0:W1:Y:S01]  /*1ba0*/  LDC.64 R14, c[0x4][R0] ;  /* 0x01000000000e7b82 */ /* 0x0000620000000a00 */
[----:B------:R-:W-:Y:S01]  /*1bb0*/  IMAD.U32 R5, RZ, RZ, UR5 ;  /* 0x00000005ff057e24 */ /* 0x000fe2000f8e00ff */
[----:B------:R-:W-:Y:S01]  /*1bc0*/  ULDC.64 UR4, c[0x4][0xb0] ;  /* 0x01002c0000047ab9 */ /* 0x000fe20000000a00 */
[----:B------:R-:W-:Y:S01]  /*1bd0*/  MOV R10, UR6 ;  /* 0x00000006000a7c02 */ /* 0x000fe20008000f00 */
[----:B------:R-:W-:Y:S01]  /*1be0*/  IMAD.U32 R6, RZ, RZ, UR4 ;  /* 0x00000004ff067e24 */ /* 0x000fe2000f8e00ff */
[----:B------:R-:W-:Y:S01]  /*1bf0*/  MOV R13, RZ ;  /* 0x000000ff000d7202 */ /* 0x000fe20000000f00 */
[----:B------:R-:W-:-:S02]  /*1c00*/  IMAD.U32 R7, RZ, RZ, UR5 ;  /* 0x00000005ff077e24 */ /* 0x000fc4000f8e00ff */
[----:B------:R-:W-:Y:S02]  /*1c10*/  IMAD.U32 R11, RZ, RZ, UR7 ;  /* 0x00000007ff0b7e24 */ /* 0x000fe4000f8e00ff */
[----:B------:R-:W-:Y:S02]  /*1c20*/  IMAD.MOV.U32 R8, RZ, RZ, 0x70 ;  /* 0x00000070ff087424 */ /* 0x000fe400078e00ff */
[----:B0-----:R-:W-:-:S07]  /*1c30*/  IMAD.MOV.U32 R12, RZ, RZ, 0x1 ;  /* 0x00000001ff0c7424 */ /* 0x001fce00078e00ff */
[----:B------:R-:W-:-:S07]  /*1c40*/  LEPC R20, `(.L_x_630) ;  /* 0x000000001014794e */ /* 0x000fce0000000000 */
[----:B-1---5:R-:W-:Y:S05]  /*1c50*/  CALL.ABS.NOINC R14 ;  /* 0x000000000e007343 */ /* 0x022fea0003c00000 */
.L_x_630:
[----:B------:R-:W-:Y:S05]  /*1c60*/  BSYNC B6 ;  /* 0x0000000000067941 */ /* 0x000fea0003800000 */
.L_x_629:
[----:B------:R-:W-:Y:S01]  /*1c70*/  VIADD R120, R16, 0x400 ;  /* 0x0000040010787836 */ /* 0x000fe20000000000 */
[----:B------:R-:W-:Y:S04]  /*1c80*/  BSSY B6, `(.L_x_631) ;  /* 0x0000013000067945 */ /* 0x000fe80003800000 */
[----:B------:R-:W-:-:S13]  /*1c90*/  LOP3.LUT P0, RZ, R120, 0x3ff, RZ, 0xc0, !PT ;  /* 0x000003ff78ff7812 */ /* 0x000fda000780c0ff */
[----:B------:R-:W-:Y:S05]  /*1ca0*/  @!P0 BRA `(.L_x_632) ;  /* 0x0000000000408947 */ /* 0x000fea0003800000 */
        /* <DEDUP_REMOVED lines=9> */
[----:B------:R-:W-:Y:S01]  /*1d40*/  IMAD.U32 R7, RZ, RZ, UR5 ;  /* 0x00000005ff077e24 */ /* 0x000fe2000f8e00ff */
[----:B------:R-:W-:Y:S01]  /*1d50*/  MOV R8, 0x70 ;  /* 0x0000007000087802 */ /* 0x000fe20000000f00 */
[----:B------:R-:W-:-:S02]  /*1d60*/  IMAD.U32 R11, RZ, RZ, UR7 ;  /* 0x00000007ff0b7e24 */ /* 0x000fc4000f8e00ff */
[----:B------:R-:W-:Y:S02]  /*1d70*/  IMAD.MOV.U32 R12, RZ, RZ, 0x1 ;  /* 0x00000001ff0c7424 */ /* 0x000fe400078e00ff */
[----:B0-----:R-:W-:-:S07]  /*1d80*/  IMAD.MOV.U32 R13, RZ, RZ, RZ ;  /* 0x000000ffff0d7224 */ /* 0x001fce00078e00ff */
[----:B------:R-:W-:-:S07]  /*1d90*/  LEPC R20, `(.L_x_632) ;  /* 0x000000001014794e */ /* 0x000fce0000000000 */
[----:B-1---5:R-:W-:Y:S05]  /*1da0*/  CALL.ABS.NOINC R14 ;  /* 0x000000000e007343 */ /* 0x022fea0003c00000 */
.L_x_632:
[----:B------:R-:W-:Y:S05]  /*1db0*/  BSYNC B6 ;  /* 0x0000000000067941 */ /* 0x000fea0003800000 */
.L_x_631:
[----:B------:R-:W-:Y:S01]  /*1dc0*/  ULDC.64 UR4, c[0x0][0x9f8] ;  /* 0x00027e0000047ab9 */ /* 0x000fe20000000a00 */
[----:B------:R-:W2:Y:S01]  /*1dd0*/  LDL.LU R20, [R1+0x10] ;  /* 0x0000100001147983 */ /* 0x000ea20000300800 */
[----:B------:R-:W-:Y:S01]  /*1de0*/  ISETP.NE.U32.AND P0, PT, RZ, UR4, PT ;  /* 0x00000004ff007c0c */ /* 0x000fe2000bf05070 */
[----:B------:R-:W-:Y:S01]  /*1df0*/  VIADD R0, R18, 0x20 ;  /* 0x0000002012007836 */ /* 0x000fe20000000000 */
[----:B------:R-:W-:Y:S01]  /*1e00*/  SHF.R.S32.HI R11, RZ, 0x1f, R134 ;  /* 0x0000001fff0b7819 */ /* 0x000fe20000011486 */
[----:B------:R-:W0:Y:S01]  /*1e10*/  LDC.64 R114, c[0x0][0x300] ;  /* 0x0000c000ff727b82 */ /* 0x000e220000000a00 */
[----:B------:R-:W-:Y:S01]  /*1e20*/  ISETP.NE.AND.EX P0, PT, RZ, UR5, PT, P0 ;  /* 0x00000005ff007c0c */ /* 0x000fe2000bf05300 */
[----:B------:R-:W-:Y:S01]  /*1e30*/  ULDC UR6, c[0x0][0x2f4] ;  /* 0x0000bd0000067ab9 */ /* 0x000fe20000000800 */
[----:B------:R-:W-:Y:S01]  /*1e40*/  SHF.R.S32.HI R19, RZ, 0x1f, R18 ;  /* 0x0000001fff137819 */ /* 0x000fe20000011412 */
[----:B------:R-:W-:Y:S01]  /*1e50*/  IMAD.IADD R123, R123, 0x1, R26 ;  /* 0x000000017b7b7824 */ /* 0x000fe200078e021a */
[----:B------:R-:W-:-:S03]  /*1e60*/  ULDC.64 UR8, c[0x0][0xa08] ;  /* 0x0002820000087ab9 */ /* 0x000fc60000000a00 */
[----:B------:R-:W1:Y:S06]  /*1e70*/  LDC.64 R108, c[0x0][0x408] ;  /* 0x00010200ff6c7b82 */ /* 0x000e6c0000000a00 */
[----:B------:R-:W-:Y:S02]  /*1e80*/  @P0 IADD3 R4, P1, R225, UR4, RZ ;  /* 0x00000004e1040c10 */ /* 0x000fe4000ff3e0ff */
[----:B------:R-:W3:Y:S02]  /*1e90*/  LDC.64 R102, c[0x0][0x3f8] ;  /* 0x0000fe00ff667b82 */ /* 0x000ee40000000a00 */
[----:B------:R-:W-:Y:S01]  /*1ea0*/  @P0 IADD3.X R5, R226, UR5, RZ, P1, !PT ;  /* 0x00000005e2050c10 */ /* 0x000fe20008ffe4ff */
[----:B------:R-:W-:-:S04]  /*1eb0*/  ULDC.64 UR4, c[0x0][0x330] ;  /* 0x0000cc0000047ab9 */ /* 0x000fc80000000a00 */
[----:B------:R4:W2:Y:S01]  /*1ec0*/  @P0 LDG.E R25, desc[UR60][R4.64] ;  /* 0x0000003c04190981 */ /* 0x0008a2000c1e1900 */
[----:B------:R-:W-:Y:S01]  /*1ed0*/  IMAD R3, R11, UR4, RZ ;  /* 0x000000040b037c24 */ /* 0x000fe2000f8e02ff */
[----:B------:R-:W-:Y:S01]  /*1ee0*/  ISETP.GE.AND P1, PT, R0, UR6, PT ;  /* 0x0000000600007c0c */ /* 0x000fe2000bf26270 */
[----:B------:R-:W-:Y:S01]  /*1ef0*/  IMAD.WIDE.U32 R116, R134, UR4, R18 ;  /* 0x0000000486747c25 */ /* 0x000fe2000f8e0012 */
[----:B------:R-:W-:Y:S01]  /*1f00*/  ISETP.GE.AND P0, PT, R18, UR6, PT ;  /* 0x0000000612007c0c */ /* 0x000fe2000bf06270 */
[----:B------:R-:W3:Y:S01]  /*1f10*/  LDC R31, c[0x0][0x3f4] ;  /* 0x0000fd00ff1f7b82 */ /* 0x000ee20000000800 */
[----:B------:R-:W-:Y:S01]  /*1f20*/  SHF.R.S32.HI R15, RZ, 0x1f, R123 ;  /* 0x0000001fff0f7819 */ /* 0x000fe2000001147b */
[----:B------:R-:W-:Y:S01]  /*1f30*/  IMAD R3, R134, UR5, R3 ;  /* 0x0000000586037c24 */ /* 0x000fe2000f8e0203 */
[----:B------:R-:W-:Y:S01]  /*1f40*/  SEL R6, RZ, 0x1, P0 ;  /* 0x00000001ff067807 */ /* 0x000fe20000000000 */
[----:B------:R-:W-:Y:S01]  /*1f50*/  ULDC.64 UR4, c[0x0][0x308] ;  /* 0x0000c20000047ab9 */ /* 0x000fe20000000a00 */
[----:B----4-:R-:W-:Y:S01]  /*1f60*/  SEL R4, RZ, 0xffffffff, P1 ;  /* 0xffffffffff047807 */ /* 0x010fe20000800000 */
[C---:B------:R-:W-:Y:S01]  /*1f70*/  VIADD R5, R18.reuse, 0x80 ;  /* 0x0000008012057836 */ /* 0x040fe20000000000 */
[----:B------:R-:W-:Y:S01]  /*1f80*/  IADD3 R117, R117, R3, RZ ;  /* 0x0000000375757210 */ /* 0x000fe20007ffe0ff */
[----:B------:R-:W-:Y:S01]  /*1f90*/  VIADD R3, R18, 0x40 ;  /* 0x0000004012037836 */ /* 0x000fe20000000000 */
[----:B------:R-:W-:Y:S01]  /*1fa0*/  SHF.R.S32.HI R150, RZ, 0x1f, R204 ;  /* 0x0000001fff967819 */ /* 0x000fe200000114cc */
[----:B------:R-:W-:Y:S01]  /*1fb0*/  IMAD.SHL.U32 R7, R4, 0x2, RZ ;  /* 0x0000000204077824 */ /* 0x000fe200078e00ff */
[----:B------:R-:W-:Y:S01]  /*1fc0*/  IADD3 R4, R18, 0x60, RZ ;  /* 0x0000006012047810 */ /* 0x000fe20007ffe0ff */
[-C--:B0-----:R-:W-:Y:S01]  /*1fd0*/  IMAD R12, R15, R114.reuse, RZ ;  /* 0x000000720f0c7224 */ /* 0x081fe200078e02ff */
[----:B------:R-:W-:Y:S01]  /*1fe0*/  ISETP.GE.AND P0, PT, R3, UR6, PT ;  /* 0x0000000603007c0c */ /* 0x000fe2000bf06270 */
[----:B------:R-:W-:Y:S01]  /*1ff0*/  IMAD R11, R11, UR4, RZ ;  /* 0x000000040b0b7c24 */ /* 0x000fe2000f8e02ff */
[----:B------:R-:W-:Y:S01]  /*2000*/  ISETP.GE.AND P1, PT, R4, UR6, PT ;  /* 0x0000000604007c0c */ /* 0x000fe2000bf26270 */
[----:B------:R-:W-:Y:S01]  /*2010*/  IMAD R13, R123, R115, R12 ;  /* 0x000000737b0d7224 */ /* 0x000fe200078e020c */
[----:B------:R-:W-:Y:S01]  /*2020*/  LOP3.LUT R8, R7, 0x2, R6, 0xe2, !PT ;  /* 0x0000000207087812 */ /* 0x000fe200078ee206 */
[----:B------:R-:W-:Y:S01]  /*2030*/  IMAD.WIDE.U32 R6, R123, R114, RZ ;  /* 0x000000727b067225 */ /* 0x000fe200078e00ff */
[----:B------:R-:W-:Y:S01]  /*2040*/  SEL R9, RZ, 0x4, P0 ;  /* 0x00000004ff097807 */ /* 0x000fe20000000000 */
[----:B------:R-:W0:Y:S01]  /*2050*/  S2R R155, SR_TID.X ;  /* 0x00000000009b7919 */ /* 0x000e220000002100 */
[----:B------:R-:W-:Y:S01]  /*2060*/  SEL R10, RZ, 0x8, P1 ;  /* 0x00000008ff0a7807 */ /* 0x000fe20000800000 */
[----:B------:R-:W-:Y:S01]  /*2070*/  IMAD.IADD R7, R7, 0x1, R13 ;  /* 0x0000000107077824 */ /* 0x000fe200078e020d */
[----:B------:R-:W-:Y:S01]  /*2080*/  ISETP.GE.AND P2, PT, R5, UR6, PT ;  /* 0x0000000605007c0c */ /* 0x000fe2000bf46270 */
[----:B------:R-:W-:Y:S01]  /*2090*/  IMAD R11, R134, UR5, R11 ;  /* 0x00000005860b7c24 */ /* 0x000fe2000f8e020b */
[----:B------:R-:W-:Y:S01]  /*20a0*/  LOP3.LUT R8, R10, R8, R9, 0xfe, !PT ;  /* 0x000000080a087212 */ /* 0x000fe200078efe09 */
[----:B------:R-:W-:Y:S01]  /*20b0*/  IMAD.WIDE.U32 R6, R134, UR4, R6 ;  /* 0x0000000486067c25 */ /* 0x000fe2000f8e0006 */
[----:B------:R-:W-:Y:S01]  /*20c0*/  SEL R9, RZ, 0x10, P2 ;  /* 0x00000010ff097807 */ /* 0x000fe20001000000 */
[----:B------:R-:W-:Y:S01]  /*20d0*/  ULDC.64 UR4, c[0x0][0x310] ;  /* 0x0000c40000047ab9 */ /* 0x000fe20000000a00 */
[----:B------:R-:W-:Y:S01]  /*20e0*/  ISETP.NE.U32.AND P0, PT, RZ, UR8, PT ;  /* 0x00000008ff007c0c */ /* 0x000fe2000bf05070 */
[----:B------:R-:W-:Y:S01]  /*20f0*/  IMAD.IADD R7, R7, 0x1, R11 ;  /* 0x0000000107077824 */ /* 0x000fe200078e020b */
[----:B------:R-:W-:Y:S01]  /*2100*/  LOP3.LUT R30, R8, R9, RZ, 0xfc, !PT ;  /* 0x00000009081e7212 */ /* 0x000fe200078efcff */
[----:B-1----:R-:W-:Y:S01]  /*2110*/  IMAD.WIDE.U32 R110, R204, R108, R18 ;  /* 0x0000006ccc6e7225 */ /* 0x002fe200078e0012 */
[----:B------:R-:W-:-:S02]  /*2120*/  ISETP.NE.AND.EX P0, PT, RZ, UR9, PT, P0 ;  /* 0x00000009ff007c0c */ /* 0x000fc4000bf05300 */
[----:B------:R-:W-:Y:S01]  /*2130*/  SHF.R.S32.HI R23, RZ, 0x1f, R22 ;  /* 0x0000001fff177819 */ /* 0x000fe20000011416 */
[----:B---3--:R-:W-:Y:S01]  /*2140*/  IMAD.WIDE.U32 R104, R204, R102, R18 ;  /* 0x00000066cc687225 */ /* 0x008fe200078e0012 */
[-C--:B------:R-:W-:Y:S02]  /*2150*/  ISETP.GE.AND P1, PT, R0, R31.reuse, PT ;  /* 0x0000001f0000720c */ /* 0x080fe40003f26270 */
[----:B------:R-:W-:Y:S01]  /*2160*/  ISETP.GE.AND P3, PT, R3, R31, PT ;  /* 0x0000001f0300720c */ /* 0x000fe20003f66270 */
[----:B------:R-:W-:Y:S01]  /*2170*/  IMAD.WIDE.U32 R112, R204, R108, R22 ;  /* 0x0000006ccc707225 */ /* 0x000fe200078e0016 */
[----:B------:R-:W-:Y:S02]  /*2180*/  SHF.R.U32.HI R28, RZ, 0x3, R206 ;  /* 0x00000003ff1c7819 */ /* 0x000fe400000116ce */
[----:B------:R-:W-:Y:S01]  /*2190*/  LOP3.LUT P2, RZ, R220, 0x4, RZ, 0xc0, !PT ;  /* 0x00000004dcff7812 */ /* 0x000fe2000784c0ff */
[----:B------:R-:W-:Y:S01]  /*21a0*/  IMAD.WIDE.U32 R106, R204, R102, R22 ;  /* 0x00000066cc6a7225 */ /* 0x000fe200078e0016 */
[----:B------:R-:W-:-:S02]  /*21b0*/  SHF.L.U64.HI R138, R114, 0x6, R115 ;  /* 0x00000006728a7819 */ /* 0x000fc40000010273 */
[----:B------:R-:W-:Y:S01]  /*21c0*/  SHF.R.S32.HI R151, RZ, 0x1f, R229 ;  /* 0x0000001fff977819 */ /* 0x000fe200000114e5 */
[----:B------:R-:W-:Y:S02]  /*21d0*/  IMAD.SHL.U32 R132, R31, 0x2, RZ ;  /* 0x000000021f847824 */ /* 0x000fe400078e00ff */
[----:B------:R-:W-:Y:S02]  /*21e0*/  IMAD R35, R103, 0x70, RZ ;  /* 0x0000007067237824 */ /* 0x000fe400078e02ff */
[----:B------:R-:W-:Y:S01]  /*21f0*/  IMAD R33, R115, 0x70, RZ ;  /* 0x0000007073217824 */ /* 0x000fe200078e02ff */
[----:B0-----:R-:W-:Y:S01]  /*2200*/  LEA.HI R155, R155, 0x8, RZ, 0x19 ;  /* 0x000000089b9b7811 */ /* 0x001fe200078fc8ff */
[----:B------:R-:W-:Y:S02]  /*2210*/  IMAD.SHL.U32 R139, R114, 0x40, RZ ;  /* 0x00000040728b7824 */ /* 0x000fe400078e00ff */
[----:B------:R-:W-:Y:S01]  /*2220*/  IMAD R137, R109, 0x70, RZ ;  /* 0x000000706d897824 */ /* 0x000fe200078e02ff */
[----:B--2---:R-:W-:-:S04]  /*2230*/  LOP3.LUT R20, R20, 0xfffffffe, RZ, 0xc0, !PT ;  /* 0xfffffffe14147812 */ /* 0x004fc800078ec0ff */
[----:B------:R-:W-:-:S04]  /*2240*/  @P3 LOP3.LUT R20, R20, 0x1, RZ, 0xfc, !PT ;  /* 0x0000000114143812 */ /* 0x000fc800078efcff */
[----:B------:R-:W-:-:S04]  /*2250*/  LOP3.LUT R20, R20, 0xfffffffb, RZ, 0xc0, !PT ;  /* 0xfffffffb14147812 */ /* 0x000fc800078ec0ff */
[----:B------:R-:W-:-:S05]  /*2260*/  @P2 LOP3.LUT R20, R20, 0x4, RZ, 0xfc, !PT ;  /* 0x0000000414142812 */ /* 0x000fca00078efcff */
[----:B------:R0:W-:Y:S01]  /*2270*/  STL [R1+0x10], R20 ;  /* 0x0000101401007387 */ /* 0x0001e20000100800 */
[----:B------:R-:W-:Y:S02]  /*2280*/  SHF.R.S32.HI R8, RZ, 0x1f, R25 ;  /* 0x0000001fff087819 */ /* 0x000fe40000011419 */
[----:B------:R-:W-:Y:S02]  /*2290*/  SEL R39, R25, RZ, !P0 ;  /* 0x000000ff19277207 */ /* 0x000fe40004000000 */
[----:B------:R-:W-:Y:S01]  /*22a0*/  SEL R10, R8, RZ, !P0 ;  /* 0x000000ff080a7207 */ /* 0x000fe20004000000 */
[----:B------:R-:W-:Y:S02]  /*22b0*/  IMAD R8, R150, R108, RZ ;  /* 0x0000006c96087224 */ /* 0x000fe400078e02ff */
[----:B------:R-:W-:-:S04]  /*22c0*/  IMAD.WIDE.U32 R118, R39, UR4, R6 ;  /* 0x0000000427767c25 */ /* 0x000fc8000f8e0006 */
[----:B------:R-:W-:Y:S02]  /*22d0*/  IMAD R12, R10, UR4, RZ ;  /* 0x000000040a0c7c24 */ /* 0x000fe4000f8e02ff */
[----:B------:R-:W-:Y:S02]  /*22e0*/  IMAD R11, R204, R109, R8 ;  /* 0x0000006dcc0b7224 */ /* 0x000fe400078e0208 */
[----:B------:R-:W-:Y:S01]  /*22f0*/  IMAD R13, R39, UR5, R12 ;  /* 0x00000005270d7c24 */ /* 0x000fe2000f8e020c */
[----:B------:R-:W-:Y:S01]  /*2300*/  ULDC.64 UR4, c[0x0][0x338] ;  /* 0x0000ce0000047ab9 */ /* 0x000fe20000000a00 */
[-C--:B------:R-:W-:Y:S01]  /*2310*/  IMAD R6, R150, R114.reuse, RZ ;  /* 0x0000007296067224 */ /* 0x080fe200078e02ff */
[----:B------:R-:W-:Y:S01]  /*2320*/  IADD3 R113, R113, R11, RZ ;  /* 0x0000000b71717210 */ /* 0x000fe20007ffe0ff */
[----:B------:R-:W-:-:S04]  /*2330*/  IMAD.WIDE.U32 R8, R204, R114, R18 ;  /* 0x00000072cc087225 */ /* 0x000fc800078e0012 */
[----:B------:R-:W-:Y:S01]  /*2340*/  IMAD R12, R204, R115, R6 ;  /* 0x00000073cc0c7224 */ /* 0x000fe200078e0206 */
[----:B------:R-:W-:Y:S01]  /*2350*/  IADD3 R6, P0, R118, R8, RZ ;  /* 0x0000000876067210 */ /* 0x000fe20007f1e0ff */
[----:B------:R-:W-:Y:S02]  /*2360*/  IMAD.IADD R7, R119, 0x1, R13 ;  /* 0x0000000177077824 */ /* 0x000fe400078e020d */
[----:B------:R-:W-:Y:S02]  /*2370*/  IMAD R10, R10, UR4, RZ ;  /* 0x000000040a0a7c24 */ /* 0x000fe4000f8e02ff */
[----:B------:R-:W-:Y:S01]  /*2380*/  IMAD.IADD R111, R11, 0x1, R111 ;  /* 0x000000010b6f7824 */ /* 0x000fe200078e026f */
[----:B------:R-:W-:Y:S01]  /*2390*/  IADD3.X R8, R7, R9, R12, P0, !PT ;  /* 0x0000000907087210 */ /* 0x000fe200007fe40c */
[----:B------:R-:W-:Y:S01]  /*23a0*/  IMAD R9, R150, R102, RZ ;  /* 0x0000006696097224 */ /* 0x000fe200078e02ff */
[----:B------:R-:W-:Y:S01]  /*23b0*/  ISETP.GE.AND P0, PT, R18, R31, PT ;  /* 0x0000001f1200720c */ /* 0x000fe20003f06270 */
[----:B------:R-:W-:Y:S01]  /*23c0*/  IMAD.WIDE.U32 R116, R39, UR4, R116 ;  /* 0x0000000427747c25 */ /* 0x000fe2000f8e0074 */
[----:B------:R-:W-:-:S03]  /*23d0*/  SEL R11, R31, RZ, P1 ;  /* 0x000000ff1f0b7207 */ /* 0x000fc60000800000 */
[----:B------:R-:W-:Y:S01]  /*23e0*/  IMAD R13, R204, R103, R9 ;  /* 0x00000067cc0d7224 */ /* 0x000fe200078e0209 */
[----:B------:R-:W-:Y:S01]  /*23f0*/  SEL R9, R31, RZ, P0 ;  /* 0x000000ff1f097207 */ /* 0x000fe20000000000 */
[----:B------:R-:W-:Y:S01]  /*2400*/  IMAD R39, R39, UR5, R10 ;  /* 0x0000000527277c24 */ /* 0x000fe2000f8e020a */
[----:B------:R-:W-:Y:S01]  /*2410*/  SEL R10, R31, RZ, P3 ;  /* 0x000000ff1f0a7207 */ /* 0x000fe20001800000 */
[----:B------:R-:W-:Y:S01]  /*2420*/  IMAD.IADD R11, R0, 0x1, R11 ;  /* 0x00000001000b7824 */ /* 0x000fe200078e020b */
[----:B------:R-:W-:Y:S01]  /*2430*/  IADD3 R105, R13, R105, RZ ;  /* 0x000000690d697210 */ /* 0x000fe20007ffe0ff */
[----:B------:R-:W-:Y:S01]  /*2440*/  IMAD.IADD R9, R18, 0x1, R9 ;  /* 0x0000000112097824 */ /* 0x000fe200078e0209 */
[----:B------:R-:W-:Y:S01]  /*2450*/  IADD3 R122, P3, R204, R123, RZ ;  /* 0x0000007bcc7a7210 */ /* 0x000fe20007f7e0ff */
[----:B------:R-:W-:Y:S01]  /*2460*/  IMAD.IADD R14, R3, 0x1, R10 ;  /* 0x00000001030e7824 */ /* 0x000fe200078e020a */
[----:B------:R-:W-:Y:S01]  /*2470*/  SHF.R.S32.HI R12, RZ, 0x1f, R11 ;  /* 0x0000001fff0c7819 */ /* 0x000fe2000001140b */
[----:B------:R-:W-:Y:S01]  /*2480*/  IMAD.IADD R107, R107, 0x1, R13 ;  /* 0x000000016b6b7824 */ /* 0x000fe200078e020d */
[----:B------:R-:W-:Y:S01]  /*2490*/  SHF.R.S32.HI R10, RZ, 0x1f, R9 ;  /* 0x0000001fff0a7819 */ /* 0x000fe20000011409 */
[----:B-----5:R-:W-:Y:S01]  /*24a0*/  IMAD.WIDE.U32 R104, R148, R102, R104 ;  /* 0x0000006694687225 */ /* 0x020fe200078e0068 */
[----:B------:R-:W-:-:S02]  /*24b0*/  LEA.HI R27, R12, R11, RZ, 0x3 ;  /* 0x0000000b0c1b7211 */ /* 0x000fc400078f18ff */
[-C--:B------:R-:W-:Y:S01]  /*24c0*/  LEA.HI R25, R10, R9.reuse, RZ, 0x3 ;  /* 0x000000090a197211 */ /* 0x080fe200078f18ff */
[----:B------:R-:W-:Y:S01]  /*24d0*/  IMAD.WIDE.U32 R106, R148, R102, R106 ;  /* 0x00000066946a7225 */ /* 0x000fe200078e006a */
[----:B------:R-:W-:Y:S02]  /*24e0*/  LEA.HI R9, R10, R9, RZ, 0x6 ;  /* 0x000000090a097211 */ /* 0x000fe400078f30ff */
[----:B------:R-:W-:Y:S01]  /*24f0*/  LEA.HI R10, R12, R11, RZ, 0x6 ;  /* 0x0000000b0c0a7211 */ /* 0x000fe200078f30ff */
[----:B------:R-:W-:Y:S01]  /*2500*/  IMAD.WIDE.U32 R114, R114, 0x70, RZ ;  /* 0x0000007072727825 */ /* 0x000fe200078e00ff */
[----:B------:R-:W-:Y:S02]  /*2510*/  LOP3.LUT R12, R212, 0x38, R27, 0xf8, !PT ;  /* 0x00000038d40c7812 */ /* 0x000fe400078ef81b */
[----:B------:R-:W-:Y:S01]  /*2520*/  SHF.R.S32.HI R11, RZ, 0x6, R10 ;  /* 0x00000006ff0b7819 */ /* 0x000fe2000001140a */
[----:B------:R-:W-:Y:S01]  /*2530*/  IMAD.WIDE.U32 R112, R148, R108, R112 ;  /* 0x0000006c94707225 */ /* 0x000fe200078e0070 */
[----:B------:R-:W-:-:S02]  /*2540*/  LOP3.LUT R12, R12, R213, RZ, 0x3c, !PT ;  /* 0x000000d50c0c7212 */ /* 0x000fc400078e3cff */
[----:B------:R-:W-:Y:S01]  /*2550*/  SHF.R.S32.HI R9, RZ, 0x6, R9 ;  /* 0x00000006ff097819 */ /* 0x000fe20000011409 */
[C---:B------:R-:W-:Y:S01]  /*2560*/  IMAD R145, R11.reuse, 0x1c00, R214 ;  /* 0x00001c000b917824 */ /* 0x040fe200078e02d6 */
[--C-:B------:R-:W-:Y:S01]  /*2570*/  LOP3.LUT R13, R206, 0x38, R25.reuse, 0xf8, !PT ;  /* 0x00000038ce0d7812 */ /* 0x100fe200078ef819 */
[----:B------:R-:W-:Y:S01]  /*2580*/  IMAD R142, R11, 0x1c00, R216 ;  /* 0x00001c000b8e7824 */ /* 0x000fe200078e02d8 */
[----:B------:R-:W-:Y:S01]  /*2590*/  SHF.R.S32.HI R21, RZ, 0x1f, R14 ;  /* 0x0000001fff157819 */ /* 0x000fe2000001140e */
[----:B------:R-:W-:Y:S01]  /*25a0*/  IMAD.IADD R145, R145, 0x1, R12 ;  /* 0x0000000191917824 */ /* 0x000fe200078e020c */
[----:B------:R-:W-:Y:S01]  /*25b0*/  LOP3.LUT R13, R13, R28, RZ, 0x3c, !PT ;  /* 0x0000001c0d0d7212 */ /* 0x000fe200078e3cff */
[C---:B------:R-:W-:Y:S01]  /*25c0*/  IMAD R144, R9.reuse, 0x1c00, R216 ;  /* 0x00001c0009907824 */ /* 0x040fe200078e02d8 */
[----:B------:R-:W-:Y:S01]  /*25d0*/  LOP3.LUT R10, R212, 0x38, R25, 0xf8, !PT ;  /* 0x00000038d40a7812 */ /* 0x000fe200078ef819 */
[----:B------:R-:W-:Y:S01]  /*25e0*/  IMAD R146, R9, 0x1c00, R214 ;  /* 0x00001c0009927824 */ /* 0x000fe200078e02d6 */
[----:B------:R-:W-:Y:S01]  /*25f0*/  LOP3.LUT R12, R206, 0x38, R27, 0xf8, !PT ;  /* 0x00000038ce0c7812 */ /* 0x000fe200078ef81b */
[----:B------:R-:W-:Y:S01]  /*2600*/  IMAD.IADD R144, R144, 0x1, R13 ;  /* 0x0000000190907824 */ /* 0x000fe200078e020d */
[----:B------:R-:W-:Y:S01]  /*2610*/  LEA.HI R29, R21, R14, RZ, 0x3 ;  /* 0x0000000e151d7211 */ /* 0x000fe200078f18ff */
[----:B------:R-:W-:Y:S01]  /*2620*/  IMAD.WIDE.U32 R110, R148, R108, R110 ;  /* 0x0000006c946e7225 */ /* 0x000fe200078e006e */
[----:B------:R-:W-:-:S02]  /*2630*/  LOP3.LUT R9, R10, R213, RZ, 0x3c, !PT ;  /* 0x000000d50a097212 */ /* 0x000fc400078e3cff */
[----:B------:R-:W-:Y:S01]  /*2640*/  LOP3.LUT R11, R12, R28, RZ, 0x3c, !PT ;  /* 0x0000001c0c0b7212 */ /* 0x000fe200078e3cff */
[----:B------:R-:W-:Y:S01]  /*2650*/  IMAD.X R123, R15, 0x1, R150, P3 ;  /* 0x000000010f7b7824 */ /* 0x000fe200018e0696 */
[----:B------:R-:W-:Y:S01]  /*2660*/  LEA.HI R14, R21, R14, RZ, 0x6 ;  /* 0x0000000e150e7211 */ /* 0x000fe200078f30ff */
[----:B------:R-:W-:Y:S01]  /*2670*/  IMAD.IADD R134, R115, 0x1, R33 ;  /* 0x0000000173867824 */ /* 0x000fe200078e0221 */
[----:B------:R-:W-:Y:S01]  /*2680*/  LOP3.LUT R13, R206, 0x38, R29, 0xf8, !PT ;  /* 0x00000038ce0d7812 */ /* 0x000fe200078ef81d */
[----:B------:R-:W-:Y:S01]  /*2690*/  IMAD.IADD R142, R142, 0x1, R11 ;  /* 0x000000018e8e7824 */ /* 0x000fe200078e020b */
[----:B------:R-:W-:Y:S02]  /*26a0*/  IADD3 R146, R146, R9, RZ ;  /* 0x0000000992927210 */ /* 0x000fe40007ffe0ff */
[----:B------:R-:W-:Y:S02]  /*26b0*/  SHF.R.S32.HI R9, RZ, 0x6, R14 ;  /* 0x00000006ff097819 */ /* 0x000fe4000001140e */
[----:B------:R-:W-:Y:S01]  /*26c0*/  LOP3.LUT R12, R13, R28, RZ, 0x3c, !PT ;  /* 0x0000001c0d0c7212 */ /* 0x000fe200078e3cff */
[----:B------:R-:W-:Y:S01]  /*26d0*/  VIADD R13, R18, 0xa0 ;  /* 0x000000a0120d7836 */ /* 0x000fe20000000000 */
[----:B------:R-:W-:Y:S01]  /*26e0*/  SHF.R.S32.HI R11, RZ, 0x1f, R148 ;  /* 0x0000001fff0b7819 */ /* 0x000fe20000011494 */
[C---:B------:R-:W-:Y:S01]  /*26f0*/  IMAD R143, R9.reuse, 0x1c00, R214 ;  /* 0x00001c00098f7824 */ /* 0x040fe200078e02d6 */
[C---:B------:R-:W-:Y:S01]  /*2700*/  LOP3.LUT R10, R212.reuse, 0x38, R29, 0xf8, !PT ;  /* 0x00000038d40a7812 */ /* 0x040fe200078ef81d */
[----:B------:R-:W-:Y:S01]  /*2710*/  IMAD R141, R9, 0x1c00, R216 ;  /* 0x00001c00098d7824 */ /* 0x000fe200078e02d8 */
[----:B------:R-:W-:Y:S01]  /*2720*/  ISETP.GE.AND P2, PT, R13, UR6, PT ;  /* 0x000000060d007c0c */ /* 0x000fe2000bf46270 */
[C---:B------:R-:W-:Y:S01]  /*2730*/  IMAD R9, R11.reuse, R108, RZ ;  /* 0x0000006c0b097224 */ /* 0x040fe200078e02ff */
[----:B------:R-:W-:Y:S01]  /*2740*/  LOP3.LUT R14, R212, 0x18, R18, 0xf8, !PT ;  /* 0x00000018d40e7812 */ /* 0x000fe200078ef812 */
[----:B------:R-:W-:Y:S01]  /*2750*/  IMAD R11, R11, R102, RZ ;  /* 0x000000660b0b7224 */ /* 0x000fe200078e02ff */
[----:B------:R-:W-:Y:S01]  /*2760*/  LOP3.LUT R10, R10, R213, RZ, 0x3c, !PT ;  /* 0x000000d50a0a7212 */ /* 0x000fe200078e3cff */
[----:B------:R-:W-:Y:S01]  /*2770*/  IMAD.IADD R141, R141, 0x1, R12 ;  /* 0x000000018d8d7824 */ /* 0x000fe200078e020c */
[----:B------:R-:W-:Y:S01]  /*2780*/  SEL R31, RZ, 0x20, P2 ;  /* 0x00000020ff1f7807 */ /* 0x000fe20001000000 */
[----:B------:R-:W-:Y:S01]  /*2790*/  IMAD R37, R148, R103, R11 ;  /* 0x0000006794257224 */ /* 0x000fe200078e020b */
[----:B------:R-:W-:Y:S01]  /*27a0*/  SHF.L.U64.HI R11, R102, 0x6, R103 ;  /* 0x00000006660b7819 */ /* 0x000fe20000010267 */
[----:B------:R-:W-:Y:S01]  /*27b0*/  IMAD R41, R148, R109, R9 ;  /* 0x0000006d94297224 */ /* 0x000fe200078e0209 */
[C---:B------:R-:W-:Y:S01]  /*27c0*/  SHF.L.U32 R12, R102.reuse, 0x6, RZ ;  /* 0x00000006660c7819 */ /* 0x040fe200000006ff */
[----:B------:R-:W-:Y:S01]  /*27d0*/  IMAD.WIDE.U32 R102, R102, 0x70, RZ ;  /* 0x0000007066667825 */ /* 0x000fe200078e00ff */
[----:B------:R-:W-:-:S02]  /*27e0*/  LOP3.LUT R21, R14, R213, RZ, 0x3c, !PT ;  /* 0x000000d50e157212 */ /* 0x000fc400078e3cff */
[----:B------:R-:W-:Y:S01]  /*27f0*/  IADD3 R143, R143, R10, RZ ;  /* 0x0000000a8f8f7210 */ /* 0x000fe20007ffe0ff */
[C---:B------:R-:W-:Y:S01]  /*2800*/  IMAD.SHL.U32 R10, R108.reuse, 0x40, RZ ;  /* 0x000000406c0a7824 */ /* 0x040fe200078e00ff */
[C---:B------:R-:W-:Y:S01]  /*2810*/  SHF.L.U64.HI R9, R108.reuse, 0x6, R109 ;  /* 0x000000066c097819 */ /* 0x040fe2000001026d */
[----:B------:R-:W-:Y:S01]  /*2820*/  IMAD.WIDE.U32 R108, R108, 0x70, RZ ;  /* 0x000000706c6c7825 */ /* 0x000fe200078e00ff */
[----:B------:R-:W-:Y:S02]  /*2830*/  SHF.R.S32.HI R101, RZ, 0x3, R25 ;  /* 0x00000003ff657819 */ /* 0x000fe40000011419 */
[----:B------:R-:W-:Y:S01]  /*2840*/  SHF.R.S32.HI R26, RZ, 0x3, R27 ;  /* 0x00000003ff1a7819 */ /* 0x000fe2000001141b */
[----:B------:R-:W-:Y:S01]  /*2850*/  IMAD.IADD R136, R103, 0x1, R35 ;  /* 0x0000000167887824 */ /* 0x000fe200078e0223 */
[----:B------:R-:W-:Y:S01]  /*2860*/  SHF.R.S32.HI R28, RZ, 0x3, R29 ;  /* 0x00000003ff1c7819 */ /* 0x000fe2000001141d */
[----:B0-----:R-:W-:Y:S01]  /*2870*/  IMAD.IADD R20, R107, 0x1, R37 ;  /* 0x000000016b147824 */ /* 0x001fe200078e0225 */
[----:B------:R-:W-:Y:S01]  /*2880*/  LOP3.LUT R38, R30, R31, RZ, 0xfc, !PT ;  /* 0x0000001f1e267212 */ /* 0x000fe200078efcff */
[----:B------:R-:W-:Y:S01]  /*2890*/  IMAD.IADD R137, R109, 0x1, R137 ;  /* 0x000000016d897824 */ /* 0x000fe200078e0289 */
[----:B------:R-:W-:Y:S01]  /*28a0*/  LOP3.LUT R25, R25, 0xfffffff8, RZ, 0xc0, !PT ;  /* 0xfffffff819197812 */ /* 0x000fe200078ec0ff */
[----:B------:R-:W-:Y:S01]  /*28b0*/  IMAD.IADD R15, R41, 0x1, R111 ;  /* 0x00000001290f7824 */ /* 0x000fe200078e026f */
[----:B------:R-:W-:-:S02]  /*28c0*/  LOP3.LUT R27, R27, 0xfffffff8, RZ, 0xc0, !PT ;  /* 0xfffffff81b1b7812 */ /* 0x000fc400078ec0ff */
[----:B------:R-:W-:Y:S02]  /*28d0*/  LOP3.LUT R29, R29, 0xfffffff8, RZ, 0xc0, !PT ;  /* 0xfffffff81d1d7812 */ /* 0x000fe400078ec0ff */
[----:B------:R-:W-:Y:S01]  /*28e0*/  IADD3 R140, R214, R21, RZ ;  /* 0x00000015d68c7210 */ /* 0x000fe20007ffe0ff */
[----:B------:R-:W-:Y:S01]  /*28f0*/  IMAD.IADD R21, R37, 0x1, R105 ;  /* 0x0000000125157824 */ /* 0x000fe200078e0269 */
[C---:B------:R-:W-:Y:S02]  /*2900*/  LOP3.LUT R34, R38.reuse, 0x2, RZ, 0xc0, !PT ;  /* 0x0000000226227812 */ /* 0x040fe400078ec0ff */
[C---:B------:R-:W-:Y:S02]  /*2910*/  LOP3.LUT R35, R38.reuse, 0x4, RZ, 0xc0, !PT ;  /* 0x0000000426237812 */ /* 0x040fe400078ec0ff */
[C---:B------:R-:W-:Y:S02]  /*2920*/  LOP3.LUT R36, R38.reuse, 0x8, RZ, 0xc0, !PT ;  /* 0x0000000826247812 */ /* 0x040fe400078ec0ff */
[----:B------:R-:W-:-:S02]  /*2930*/  LOP3.LUT R37, R38, 0x10, RZ, 0xc0, !PT ;  /* 0x0000001026257812 */ /* 0x000fc400078ec0ff */
[----:B------:R-:W-:Y:S02]  /*2940*/  IADD3 R14, R113, R41, RZ ;  /* 0x00000029710e7210 */ /* 0x000fe40007ffe0ff */
[----:B------:R-:W-:Y:S02]  /*2950*/  LOP3.LUT R30, R30, 0x1, RZ, 0xc0, !PT ;  /* 0x000000011e1e7812 */ /* 0x000fe400078ec0ff */
[----:B------:R-:W-:Y:S02]  /*2960*/  SHF.R.S32.HI R31, RZ, 0x1f, R25 ;  /* 0x0000001fff1f7819 */ /* 0x000fe40000011419 */
[----:B------:R-:W-:Y:S02]  /*2970*/  SHF.R.S32.HI R32, RZ, 0x1f, R27 ;  /* 0x0000001fff207819 */ /* 0x000fe4000001141b */
[----:B------:R-:W-:Y:S02]  /*2980*/  SHF.R.S32.HI R33, RZ, 0x1f, R29 ;  /* 0x0000001fff217819 */ /* 0x000fe4000001141d */
[----:B------:R-:W-:-:S02]  /*2990*/  LOP3.LUT R38, R38, 0x20, RZ, 0xc0, !PT ;  /* 0x0000002026267812 */ /* 0x000fc400078ec0ff */
[----:B------:R-:W-:-:S07]  /*29a0*/  IADD3 R39, R117, R39, RZ ;  /* 0x0000002775277210 */ /* 0x000fce0007ffe0ff */
.L_x_732:
[----:B-12---:R-:W2:Y:S01]  /*29b0*/  LDL.LU R45, [R1+0x10] ;  /* 0x00001000012d7983 */ /* 0x006ea20000300800 */
[----:B------:R-:W-:Y:S01]  /*29c0*/  VIADD R47, R24, 0xffffffff ;  /* 0xffffffff182f7836 */ /* 0x000fe20000000000 */
[----:B------:R-:W0:Y:S01]  /*29d0*/  LDC.64 R124, c[0x0][0x2e8] ;  /* 0x0000ba00ff7c7b82 */ /* 0x000e220000000a00 */
[----:B------:R-:W-:Y:S01]  /*29e0*/  LOP3.LUT P5, RZ, R220, 0x4, RZ, 0xc0, !PT ;  /* 0x00000004dcff7812 */ /* 0x000fe200078ac0ff */
[----:B------:R-:W-:Y:S05]  /*29f0*/  YIELD ;  /* 0x0000000000007946 */ /* 0x000fea0003800000 */
[----:B------:R-:W-:Y:S01]  /*2a00*/  SHF.R.S32.HI R44, RZ, 0x1f, R47 ;  /* 0x0000001fff2c7819 */ /* 0x000fe2000001142f */
[-C--:B------:R-:W-:Y:S01]  /*2a10*/  IMAD R41, R134, R47.reuse, RZ ;  /* 0x0000002f86297224 */ /* 0x080fe200078e02ff */
[----:B------:R-:W1:Y:S01]  /*2a20*/  LDC R121, c[0x0][0x3f4] ;  /* 0x0000fd00ff797b82 */ /* 0x000e620000000800 */
[----:B------:R-:W-:Y:S01]  /*2a30*/  IMAD.WIDE.U32 R126, R114, R47, RZ ;  /* 0x0000002f727e7225 */ /* 0x000fe200078e00ff */
[----:B------:R-:W-:Y:S03]  /*2a40*/  BSSY B0, `(.L_x_633) ;  /* 0x0000761000007945 */ /* 0x000fe60003800000 */
[----:B------:R-:W-:Y:S01]  /*2a50*/  IMAD R41, R44, R114, R41 ;  /* 0x000000722c297224 */ /* 0x000fe200078e0229 */
[----:B------:R-:W-:-:S02]  /*2a60*/  IADD3 R24, P2, P3, R6, R126, R139 ;  /* 0x0000007e06187210 */ /* 0x000fc40007b5e08b */
[----:B------:R-:W-:Y:S01]  /*2a70*/  IADD3 R42, P4, R6, R126, RZ ;  /* 0x0000007e062a7210 */ /* 0x000fe20007f9e0ff */
[----:B------:R-:W-:Y:S02]  /*2a80*/  IMAD.IADD R96, R127, 0x1, R41 ;  /* 0x000000017f607824 */ /* 0x000fe400078e0229 */
[----:B------:R-:W-:Y:S02]  /*2a90*/  IMAD R41, R17, 0x5400, R140 ;  /* 0x0000540011297824 */ /* 0x000fe400078e028c */
[----:B------:R-:W-:Y:S01]  /*2aa0*/  IMAD.X R43, R96, 0x1, R8, P4 ;  /* 0x00000001602b7824 */ /* 0x000fe200020e0608 */
[----:B------:R-:W-:Y:S02]  /*2ab0*/  IADD3.X R40, R8, R96, R138, P2, P3 ;  /* 0x0000006008287210 */ /* 0x000fe400017e648a */
[----:B------:R-:W-:Y:S02]  /*2ac0*/  ISETP.GT.AND P3, PT, R47, R135, PT ;  /* 0x000000872f00720c */ /* 0x000fe40003f64270 */
[----:B0-----:R-:W-:-:S02]  /*2ad0*/  LEA R48, P2, R24, R124, 0x1 ;  /* 0x0000007c18307211 */ /* 0x001fc400078408ff */
[----:B------:R-:W-:Y:S02]  /*2ae0*/  LEA R50, P4, R42, R124, 0x1 ;  /* 0x0000007c2a327211 */ /* 0x000fe400078808ff */
[-C--:B------:R-:W-:Y:S01]  /*2af0*/  LEA.HI.X R49, R24, R125.reuse, R40, 0x1, P2 ;  /* 0x0000007d18317211 */ /* 0x080fe200010f0c28 */
[----:B------:R-:W-:Y:S01]  /*2b00*/  IMAD R40, R41, 0x2, R120 ;  /* 0x0000000229287824 */ /* 0x000fe200078e0278 */
[----:B-1----:R-:W-:Y:S01]  /*2b10*/  ISETP.GE.AND P2, PT, R121, 0x1, PT ;  /* 0x000000017900780c */ /* 0x002fe20003f46270 */
[----:B------:R-:W-:Y:S01]  /*2b20*/  IMAD.MOV.U32 R24, RZ, RZ, R47 ;  /* 0x000000ffff187224 */ /* 0x000fe200078e002f */
[----:B------:R-:W-:Y:S02]  /*2b30*/  LEA.HI.X R51, R42, R125, R43, 0x1, P4 ;  /* 0x0000007d2a337211 */ /* 0x000fe400020f0c2b */
[C---:B------:R-:W-:Y:S01]  /*2b40*/  IADD3 R43, R41.reuse, 0x20, RZ ;  /* 0x00000020292b7810 */ /* 0x040fe20007ffe0ff */
[----:B------:R-:W-:-:S05]  /*2b50*/  @P5 VIADD R43, R41, 0xffffffe0 ;  /* 0xffffffe0292b5836 */ /* 0x000fca0000000000 */
[----:B------:R-:W-:Y:S02]  /*2b60*/  LEA R41, R43, R120, 0x1 ;  /* 0x000000782b297211 */ /* 0x000fe400078e08ff */
[----:B--2---:R-:W-:-:S04]  /*2b70*/  LOP3.LUT R45, R45, 0xfffffffd, RZ, 0xc0, !PT ;  /* 0xfffffffd2d2d7812 */ /* 0x004fc800078ec0ff */
[----:B------:R-:W-:-:S05]  /*2b80*/  @P3 LOP3.LUT R45, R45, 0x2, RZ, 0xfc, !PT ;  /* 0x000000022d2d3812 */ /* 0x000fca00078efcff */
[----:B------:R0:W-:Y:S01]  /*2b90*/  STL [R1+0x10], R45 ;  /* 0x0000102d01007387 */ /* 0x0001e20000100800 */
[----:B-----5:R-:W-:Y:S05]  /*2ba0*/  @!P2 BRA `(.L_x_634) ;  /* 0x000000700048a947 */ /* 0x020fea0003800000 */
[----:B------:R-:W-:Y:S01]  /*2bb0*/  ULDC.U8 UR4, c[0x0][0x410] ;  /* 0x0001040000047ab9 */ /* 0x000fe20000000000 */
[-C--:B------:R-:W-:Y:S01]  /*2bc0*/  IMAD R43, R136, R47.reuse, RZ ;  /* 0x0000002f882b7224 */ /* 0x080fe200078e02ff */
[----:B------:R-:W-:Y:S01]  /*2bd0*/  ISETP.NE.AND P2, PT, RZ, UR4, PT ;  /* 0x00000004ff007c0c */ /* 0x000fe2000bf45270 */
[-C--:B0-----:R-:W-:Y:S02]  /*2be0*/  IMAD R45, R137, R47.reuse, RZ ;  /* 0x0000002f892d7224 */ /* 0x081fe400078e02ff */
[----:B------:R-:W-:Y:S02]  /*2bf0*/  IMAD R42, R24, -0x70, R2 ;  /* 0xffffff90182a7824 */ /* 0x000fe400078e0202 */
[C---:B------:R-:W-:Y:S02]  /*2c00*/  IMAD R43, R44.reuse, R102, R43 ;  /* 0x000000662c2b7224 */ /* 0x040fe400078e022b */
[----:B------:R-:W-:Y:S01]  /*2c10*/  IMAD R45, R44, R108, R45 ;  /* 0x0000006c2c2d7224 */ /* 0x000fe200078e022d */
[----:B------:R-:W-:Y:S01]  /*2c20*/  VIMNMX R42, R42, 0x70, PT ;  /* 0x000000702a2a7848 */ /* 0x000fe20003fe0100 */
[----:B------:R-:W-:-:S04]  /*2c30*/  IMAD.WIDE.U32 R94, R102, R47, RZ ;  /* 0x0000002f665e7225 */ /* 0x000fc800078e00ff */
[----:B------:R-:W-:-:S04]  /*2c40*/  IMAD.WIDE.U32 R92, R108, R47, RZ ;  /* 0x0000002f6c5c7225 */ /* 0x000fc800078e00ff */
[----:B------:R-:W-:Y:S02]  /*2c50*/  IMAD.IADD R43, R95, 0x1, R43 ;  /* 0x000000015f2b7824 */ /* 0x000fe400078e022b */
[----:B------:R-:W-:Y:S01]  /*2c60*/  IMAD.IADD R100, R93, 0x1, R45 ;  /* 0x000000015d647824 */ /* 0x000fe200078e022d */
[----:B------:R-:W-:Y:S06]  /*2c70*/  @!P2 BRA `(.L_x_635) ;  /* 0x00000034002ca947 */ /* 0x000fec0003800000 */
[----:B------:R-:W-:Y:S01]  /*2c80*/  ISETP.GE.AND P3, PT, R204, R42, PT ;  /* 0x0000002acc00720c */ /* 0x000fe20003f66270 */
[----:B------:R-:W-:Y:S01]  /*2c90*/  BSSY B1, `(.L_x_636) ;  /* 0x0000037000017945 */ /* 0x000fe20003800000 */
        /* <DEDUP_REMOVED lines=13> */
[----:B------:R-:W-:Y:S06]  /*2d70*/  @P3 BRA `(.L_x_637) ;  /* 0x0000000000a03947 */ /* 0x000fec0003800000 */
[----:B------:R-:W-:Y:S01]  /*2d80*/  IADD3 R45, P2, R106, R94, RZ ;  /* 0x0000005e6a2d7210 */ /* 0x000fe20007f5e0ff */
[----:B------:R-:W-:Y:S01]  /*2d90*/  ULDC.64 UR4, c[0x0][0x3e8] ;  /* 0x0000fa0000047ab9 */ /* 0x000fe20000000a00 */
[----:B------:R-:W-:Y:S02]  /*2da0*/  CS2R R124, SRZ ;  /* 0x00000000007c7805 */ /* 0x000fe4000001ff00 */
[----:B------:R-:W-:Y:S01]  /*2db0*/  CS2R R126, SRZ ;  /* 0x00000000007e7805 */ /* 0x000fe2000001ff00 */
[----:B------:R-:W-:Y:S01]  /*2dc0*/  IMAD.X R46, R43, 0x1, R20, P2 ;  /* 0x000000012b2e7824 */ /* 0x000fe200010e0614 */
[----:B------:R-:W-:-:S04]  /*2dd0*/  LEA R44, P2, R45, UR4, 0x1 ;  /* 0x000000042d2c7c11 */ /* 0x000fc8000f8408ff */
[----:B------:R-:W-:Y:S01]  /*2de0*/  LEA.HI.X R45, R45, UR5, R46, 0x1, P2 ;  /* 0x000000052d2d7c11 */ /* 0x000fe200090f0c2e */
[----:B------:R-:W-:Y:S01]  /*2df0*/  ULDC.64 UR4, c[0x0][0x400] ;  /* 0x0001000000047ab9 */ /* 0x000fe20000000a00 */
[----:B------:R-:W-:-:S04]  /*2e00*/  IADD3 R47, P2, R112, R92, RZ ;  /* 0x0000005c702f7210 */ /* 0x000fc80007f5e0ff */
[----:B------:R-:W-:Y:S02]  /*2e10*/  IADD3.X R54, R100, R14, RZ, P2, !PT ;  /* 0x0000000e64367210 */ /* 0x000fe400017fe4ff */
[----:B------:R-:W-:-:S04]  /*2e20*/  LEA R46, P2, R47, UR4, 0x1 ;  /* 0x000000042f2e7c11 */ /* 0x000fc8000f8408ff */
[----:B------:R-:W-:Y:S02]  /*2e30*/  LEA.HI.X R47, R47, UR5, R54, 0x1, P2 ;  /* 0x000000052f2f7c11 */ /* 0x000fe400090f0c36 */
[----:B------:R-:W-:Y:S02]  /*2e40*/  ISETP.GE.AND P2, PT, R22, R121, PT ;  /* 0x000000791600720c */ /* 0x000fe40003f46270 */
[----:B------:R-:W-:Y:S02]  /*2e50*/  CS2R R96, SRZ ;  /* 0x0000000000607805 */ /* 0x000fe4000001ff00 */
[----:B------:R-:W-:-:S09]  /*2e60*/  CS2R R98, SRZ ;  /* 0x0000000000627805 */ /* 0x000fd2000001ff00 */
[----:B------:R0:W5:Y:S04]  /*2e70*/  @!P2 LDG.E.64 R124, desc[UR60][R44.64] ;  /* 0x0000003c2c7ca981 */ /* 0x000168000c1e1b00 */
[----:B------:R0:W5:Y:S01]  /*2e80*/  @!P2 LDG.E.64 R126, desc[UR60][R46.64] ;  /* 0x0000003c2e7ea981 */ /* 0x000162000c1e1b00 */
        /* <DEDUP_REMOVED lines=20> */
[----:B------:R-:W-:-:S13]  /*2fd0*/  ISETP.GE.AND P2, PT, R211, R121, PT ;  /* 0x00000079d300720c */ /* 0x000fda0003f46270 */
[----:B------:R0:W5:Y:S04]  /*2fe0*/  @!P2 LDG.E.64 R76, desc[UR60][R44.64+0xa0] ;  /* 0x0000a03c2c4ca981 */ /* 0x000168000c1e1b00 */
[----:B------:R0:W5:Y:S02]  /*2ff0*/  @!P2 LDG.E.64 R78, desc[UR60][R46.64+0xa0] ;  /* 0x0000a03c2e4ea981 */ /* 0x000164000c1e1b00 */
.L_x_637:
[----:B------:R-:W-:Y:S05]  /*3000*/  BSYNC B1 ;  /* 0x0000000000017941 */ /* 0x000fea0003800000 */
.L_x_636:
        /* <DEDUP_REMOVED lines=11> */
[----:B------:R-:W-:Y:S01]  /*30c0*/  CS2R R70, SRZ ;  /* 0x0000000000467805 */ /* 0x000fe2000001ff00 */
[----:B-----5:R-:W-:Y:S01]  /*30d0*/  IMAD.MOV.U32 R128, RZ, RZ, R76 ;  /* 0x000000ffff807224 */ /* 0x020fe200078e004c */
[----:B------:R-:W-:Y:S01]  /*30e0*/  CS2R R74, SRZ ;  /* 0x00000000004a7805 */ /* 0x000fe2000001ff00 */
[----:B------:R-:W-:Y:S01]  /*30f0*/  IMAD.MOV.U32 R129, RZ, RZ, R77 ;  /* 0x000000ffff817224 */ /* 0x000fe200078e004d */
[----:B------:R-:W-:Y:S06]  /*3100*/  @P4 BRA `(.L_x_639) ;  /* 0x0000000000a04947 */ /* 0x000fec0003800000 */
[----:B------:R-:W-:Y:S01]  /*3110*/  IADD3 R94, P2, P5, R106, R94, R12 ;  /* 0x0000005e6a5e7210 */ /* 0x000fe20007d5e00c */
[----:B------:R-:W-:Y:S01]  /*3120*/  ULDC.64 UR4, c[0x0][0x3e8] ;  /* 0x0000fa0000047ab9 */ /* 0x000fe20000000a00 */
[----:B------:R-:W-:Y:S02]  /*3130*/  CS2R R72, SRZ ;  /* 0x0000000000487805 */ /* 0x000fe4000001ff00 */
[----:B------:R-:W-:Y:S02]  /*3140*/  CS2R R74, SRZ ;  /* 0x00000000004a7805 */ /* 0x000fe4000001ff00 */
[----:B0-----:R-:W-:Y:S02]  /*3150*/  IADD3.X R45, R20, R43, R11, P2, P5 ;  /* 0x0000002b142d7210 */ /* 0x001fe400017ea40b */
[----:B------:R-:W-:-:S04]  /*3160*/  IADD3 R92, P2, P5, R112, R92, R10 ;  /* 0x0000005c705c7210 */ /* 0x000fc80007d5e00a */
[----:B------:R-:W-:Y:S02]  /*3170*/  IADD3.X R43, R14, R100, R9, P2, P5 ;  /* 0x000000640e2b7210 */ /* 0x000fe400017ea409 */
[----:B------:R-:W-:-:S04]  /*3180*/  LEA R44, P2, R94, UR4, 0x1 ;  /* 0x000000045e2c7c11 */ /* 0x000fc8000f8408ff */
[----:B------:R-:W-:Y:S01]  /*3190*/  LEA.HI.X R45, R94, UR5, R45, 0x1, P2 ;  /* 0x000000055e2d7c11 */ /* 0x000fe200090f0c2d */
[----:B------:R-:W-:Y:S02]  /*31a0*/  ULDC.64 UR4, c[0x0][0x400] ;  /* 0x0001000000047ab9 */ /* 0x000fe40000000a00 */
        /* <DEDUP_REMOVED lines=30> */
.L_x_639:
[----:B------:R-:W-:Y:S05]  /*3390*/  BSYNC B1 ;  /* 0x0000000000017941 */ /* 0x000fea0003800000 */
.L_x_638:
[----:B------:R-:W2:Y:S01]  /*33a0*/  LDL R43, [R1+0x1c] ;  /* 0x00001c00012b7983 */ /* 0x000ea20000100800 */
[----:B01----:R-:W-:Y:S01]  /*33b0*/  IMAD.MOV.U32 R45, RZ, RZ, R84 ;  /* 0x000000ffff2d7224 */ /* 0x003fe200078e0054 */
[----:B------:R-:W-:Y:S01]  /*33c0*/  MOV R44, R81 ;  /* 0x00000051002c7202 */ /* 0x000fe20000000f00 */
[----:B------:R-:W-:Y:S01]  /*33d0*/  IMAD.MOV.U32 R46, RZ, RZ, R85 ;  /* 0x000000ffff2e7224 */ /* 0x000fe200078e0055 */
[----:B------:R-:W-:Y:S02]  /*33e0*/  PRMT R160, R128, 0x7610, R160 ;  /* 0x0000761080a07816 */ /* 0x000fe400000000a0 */
[----:B------:R-:W-:Y:S02]  /*33f0*/  PRMT R162, R44, 0x7610, R162 ;  /* 0x000076102ca27816 */ /* 0x000fe400000000a2 */
[----:B------:R-:W-:Y:S01]  /*3400*/  PRMT R165, R46, 0x5410, R45 ;  /* 0x000054102ea57816 */ /* 0x000fe2000000002d */
[----:B------:R-:W-:Y:S01]  /*3410*/  IMAD.MOV.U32 R45, RZ, RZ, R96 ;  /* 0x000000ffff2d7224 */ /* 0x000fe200078e0060 */
[----:B------:R-:W-:Y:S01]  /*3420*/  MOV R44, R89 ;  /* 0x00000059002c7202 */ /* 0x000fe20000000f00 */
[----:B------:R-:W-:Y:S01]  /*3430*/  IMAD.MOV.U32 R46, RZ, RZ, R97 ;  /* 0x000000ffff2e7224 */ /* 0x000fe200078e0061 */
[----:B------:R-:W-:-:S04]  /*3440*/  PRMT R159, R159, 0x5410, R129 ;  /* 0x000054109f9f7816 */ /* 0x000fc80000000081 */
[----:B------:R-:W-:Y:S01]  /*3450*/  PRMT R167, R45, 0x5410, R46 ;  /* 0x000054102da77816 */ /* 0x000fe2000000002e */
[----:B------:R-:W-:Y:S02]  /*3460*/  IMAD.MOV.U32 R46, RZ, RZ, R79 ;  /* 0x000000ffff2e7224 */ /* 0x000fe400078e004f */
[----:B------:R-:W-:-:S03]  /*3470*/  IMAD.MOV.U32 R45, RZ, RZ, R78 ;  /* 0x000000ffff2d7224 */ /* 0x000fc600078e004e */
[----:B------:R-:W-:Y:S01]  /*3480*/  PRMT R161, R46, 0x7610, R161 ;  /* 0x000076102ea17816 */ /* 0x000fe200000000a1 */
[----:B------:R-:W-:Y:S01]  /*3490*/  IMAD.MOV.U32 R46, RZ, RZ, R82 ;  /* 0x000000ffff2e7224 */ /* 0x000fe200078e0052 */
[----:B------:R-:W-:Y:S02]  /*34a0*/  PRMT R160, R160, 0x5410, R45 ;  /* 0x00005410a0a07816 */ /* 0x000fe4000000002d */
[----:B------:R-:W-:Y:S02]  /*34b0*/  MOV R45, R83 ;  /* 0x00000053002d7202 */ /* 0x000fe40000000f00 */
[----:B------:R-:W-:Y:S01]  /*34c0*/  PRMT R163, R46, 0x7610, R163 ;  /* 0x000076102ea37816 */ /* 0x000fe200000000a3 */
[----:B------:R-:W-:Y:S01]  /*34d0*/  IMAD.MOV.U32 R46, RZ, RZ, R99 ;  /* 0x000000ffff2e7224 */ /* 0x000fe200078e0063 */
[----:B------:R-:W-:Y:S01]  /*34e0*/  PRMT R162, R162, 0x5410, R45 ;  /* 0x00005410a2a27816 */ /* 0x000fe2000000002d */
[----:B------:R-:W-:-:S03]  /*34f0*/  IMAD.MOV.U32 R45, RZ, RZ, R98 ;  /* 0x000000ffff2d7224 */ /* 0x000fc600078e0062 */
[----:B------:R-:W-:Y:S01]  /*3500*/  PRMT R171, R46, 0x7610, R171 ;  /* 0x000076102eab7816 */ /* 0x000fe200000000ab */
[----:B-----5:R-:W-:Y:S01]  /*3510*/  IMAD.MOV.U32 R46, RZ, RZ, R52 ;  /* 0x000000ffff2e7224 */ /* 0x020fe200078e0034 */
[----:B--2---:R-:W-:Y:S01]  /*3520*/  R2UR UR4, R43 ;  /* 0x000000002b0472ca */ /* 0x004fe200000e0000 */
[----:B------:R-:W-:-:S05]  /*3530*/  IMAD.MOV.U32 R43, RZ, RZ, R80 ;  /* 0x000000ffff2b7224 */ /* 0x000fca00078e0050 */
[----:B------:R-:W-:Y:S01]  /*3540*/  PRMT R164, R164, 0x5410, R43 ;  /* 0x00005410a4a47816 */ /* 0x000fe2000000002b */
[----:B------:R-:W-:-:S05]  /*3550*/  IMAD.MOV.U32 R43, RZ, RZ, R88 ;  /* 0x000000ffff2b7224 */ /* 0x000fca00078e0058 */
[----:B------:R-:W-:Y:S01]  /*3560*/  PRMT R166, R43, 0x5410, R44 ;  /* 0x000054102ba67816 */ /* 0x000fe2000000002c */
[----:B------:R-:W-:Y:S01]  /*3570*/  IMAD.MOV.U32 R43, RZ, RZ, R124 ;  /* 0x000000ffff2b7224 */ /* 0x000fe200078e007c */
[----:B------:R-:W-:Y:S01]  /*3580*/  MOV R44, R125 ;  /* 0x0000007d002c7202 */ /* 0x000fe20000000f00 */
[----:B------:R-:W-:-:S03]  /*3590*/  UISETP.NE.AND UP0, UPT, UR4, 0x3, UPT ;  /* 0x000000030400788c */ /* 0x000fc6000bf05270 */
[----:B------:R-:W-:Y:S01]  /*35a0*/  PRMT R156, R43, 0x7610, R156 ;  /* 0x000076102b9c7816 */ /* 0x000fe2000000009c */
[----:B------:R-:W-:Y:S01]  /*35b0*/  IMAD.MOV.U32 R43, RZ, RZ, R87 ;  /* 0x000000ffff2b7224 */ /* 0x000fe200078e0057 */
[----:B------:R-:W-:Y:S01]  /*35c0*/  PRMT R168, R44, 0x7610, R168 ;  /* 0x000076102ca87816 */ /* 0x000fe200000000a8 */
[----:B------:R-:W-:Y:S01]  /*35d0*/  IMAD.MOV.U32 R44, RZ, RZ, R86 ;  /* 0x000000ffff2c7224 */ /* 0x000fe200078e0056 */
[----:B------:R-:W-:Y:S02]  /*35e0*/  PLOP3.LUT P2, PT, PT, PT, UP0, 0x80, 0x0 ;  /* 0x000000000000781c */ /* 0x000fe40003f4f008 */
[----:B------:R-:W-:Y:S01]  /*35f0*/  PRMT R169, R43, 0x7610, R169 ;  /* 0x000076102ba97816 */ /* 0x000fe200000000a9 */
[----:B------:R-:W-:Y:S01]  /*3600*/  IMAD.MOV.U32 R43, RZ, RZ, R90 ;  /* 0x000000ffff2b7224 */ /* 0x000fe200078e005a */
[----:B------:R-:W-:Y:S02]  /*3610*/  PRMT R168, R168, 0x5410, R44 ;  /* 0x00005410a8a87816 */ /* 0x000fe4000000002c */
[----:B------:R-:W-:-:S02]  /*3620*/  MOV R44, R91 ;  /* 0x0000005b002c7202 */ /* 0x000fc40000000f00 */
[----:B------:R-:W-:Y:S01]  /*3630*/  PRMT R169, R169, 0x5410, R43 ;  /* 0x00005410a9a97816 */ /* 0x000fe2000000002b */
[----:B------:R-:W-:Y:S01]  /*3640*/  IMAD.MOV.U32 R43, RZ, RZ, R53 ;  /* 0x000000ffff2b7224 */ /* 0x000fe200078e0035 */
[----:B------:R-:W-:Y:S01]  /*3650*/  PRMT R170, R44, 0x5410, R45 ;  /* 0x000054102caa7816 */ /* 0x000fe2000000002d */
[----:B------:R-:W-:Y:S01]  /*3660*/  IMAD.MOV.U32 R44, RZ, RZ, R126 ;  /* 0x000000ffff2c7224 */ /* 0x000fe200078e007e */
[----:B------:R-:W-:Y:S02]  /*3670*/  MOV R45, R127 ;  /* 0x0000007f002d7202 */ /* 0x000fe40000000f00 */
[----:B------:R-:W-:Y:S01]  /*3680*/  PRMT R93, R43, 0x5410, R46 ;  /* 0x000054102b5d7816 */ /* 0x000fe2000000002e */
[----:B------:R-:W-:Y:S01]  /*3690*/  IMAD.MOV.U32 R43, RZ, RZ, R61 ;  /* 0x000000ffff2b7224 */ /* 0x000fe200078e003d */
[----:B------:R-:W-:Y:S01]  /*36a0*/  PRMT R156, R156, 0x5410, R44 ;  /* 0x000054109c9c7816 */ /* 0x000fe2000000002c */
[----:B------:R-:W-:Y:S01]  /*36b0*/  IMAD.MOV.U32 R44, RZ, RZ, R60 ;  /* 0x000000ffff2c7224 */ /* 0x000fe200078e003c */
[----:B------:R-:W-:Y:S01]  /*36c0*/  PRMT R171, R171, 0x5410, R45 ;  /* 0x00005410abab7816 */ /* 0x000fe2000000002d */
[----:B------:R-:W-:Y:S01]  /*36d0*/  IMAD.MOV.U32 R46, RZ, RZ, R56 ;  /* 0x000000ffff2e7224 */ /* 0x000fe200078e0038 */
[----:B------:R-:W-:-:S02]  /*36e0*/  MOV R45, R57 ;  /* 0x00000039002d7202 */ /* 0x000fc40000000f00 */
[----:B------:R-:W-:Y:S01]  /*36f0*/  PRMT R130, R44, 0x5410, R43 ;  /* 0x000054102c827816 */ /* 0x000fe2000000002b */
[----:B------:R-:W-:Y:S01]  /*3700*/  IMAD.MOV.U32 R44, RZ, RZ, R68 ;  /* 0x000000ffff2c7224 */ /* 0x000fe200078e0044 */
[----:B------:R-:W-:Y:S01]  /*3710*/  PRMT R128, R45, 0x5410, R46 ;  /* 0x000054102d807816 */ /* 0x000fe2000000002e */
[----:B------:R-:W-:Y:S01]  /*3720*/  IMAD.MOV.U32 R43, RZ, RZ, R69 ;  /* 0x000000ffff2b7224 */ /* 0x000fe200078e0045 */
[----:B------:R-:W-:Y:S01]  /*3730*/  MOV R45, R65 ;  /* 0x00000041002d7202 */ /* 0x000fe20000000f00 */
[----:B------:R-:W-:-:S03]  /*3740*/  IMAD.MOV.U32 R46, RZ, RZ, R64 ;  /* 0x000000ffff2e7224 */ /* 0x000fc600078e0040 */
        /* <DEDUP_REMOVED lines=17> */
[----:B------:R-:W-:Y:S01]  /*3860*/  IMAD.MOV.U32 R46, RZ, RZ, R66 ;  /* 0x000000ffff2e7224 */ /* 0x000fe200078e0042 */
[----:B------:R-:W-:Y:S01]  /*3870*/  PRMT R161, R161, 0x5410, R43 ;  /* 0x00005410a1a17816 */ /* 0x000fe2000000002b */
[----:B------:R-:W-:Y:S01]  /*3880*/  IMAD.MOV.U32 R43, RZ, RZ, R74 ;  /* 0x000000ffff2b7224 */ /* 0x000fe200078e004a */
[----:B------:R-:W-:Y:S02]  /*3890*/  PRMT R159, R44, 0x7610, R159 ;  /* 0x000076102c9f7816 */ /* 0x000fe4000000009f */
[----:B------:R-:W-:-:S02]  /*38a0*/  MOV R44, R75 ;  /* 0x0000004b002c7202 */ /* 0x000fc40000000f00 */
[----:B------:R-:W-:Y:S02]  /*38b0*/  PRMT R157, R46, 0x5410, R45 ;  /* 0x000054102e9d7816 */ /* 0x000fe4000000002d */
[----:B------:R-:W-:Y:S02]  /*38c0*/  PRMT R163, R163, 0x5410, R43 ;  /* 0x00005410a3a37816 */ /* 0x000fe4000000002b */
[----:B------:R-:W-:Y:S01]  /*38d0*/  PRMT R164, R44, 0x7610, R164 ;  /* 0x000076102ca47816 */ /* 0x000fe200000000a4 */
[----:B------:R-:W-:Y:S06]  /*38e0*/  @!P2 BRA `(.L_x_640) ;  /* 0x000000000004a947 */ /* 0x000fec0003800000 */
[----:B------:R-:W-:Y:S01]  /*38f0*/  BPT.TRAP 0x1 ;  /* 0x000000040000795c */ /* 0x000fe20000300000 */
.L_x_640:
[----:B------:R-:W-:Y:S01]  /*3900*/  IMAD R43, R17, 0x8, R16 ;  /* 0x00000008112b7824 */ /* 0x000fe200078e0210 */
[----:B------:R-:W-:Y:S01]  /*3910*/  SHF.L.U32 R100, R205, 0x1f, RZ ;  /* 0x0000001fcd647819 */ /* 0x000fe200000006ff */
[----:B------:R-:W-:Y:S03]  /*3920*/  BSSY B1, `(.L_x_641) ;  /* 0x0000003000017945 */ /* 0x000fe60003800000 */
[----:B------:R-:W0:Y:S02]  /*3930*/  SYNCS.PHASECHK.TRANS64.TRYWAIT P5, [R43+URZ+0x36890], R100 ;  /* 0x036890642b0075a7 */ /* 0x000e2400080a017f */
[----:B0-----:R-:W-:Y:S05]  /*3940*/  @!P5 BRA `(.L_x_642) ;  /* 0x0000022400a0d947 */ /* 0x001fea0003800000 */
.L_x_996:
[----:B------:R-:W-:Y:S05]  /*3950*/  BSYNC B1 ;  /* 0x0000000000017941 */ /* 0x000fea0003800000 */
.L_x_641:
[----:B------:R-:W-:Y:S04]  /*3960*/  BSSY B1, `(.L_x_643) ;  /* 0x0000149000017945 */ /* 0x000fe80003800000 */
[----:B------:R-:W-:Y:S05]  /*3970*/  @P3 BRA `(.L_x_644) ;  /* 0x00000014001c3947 */ /* 0x000fea0003800000 */
[----:B------:R-:W-:Y:S01]  /*3980*/  ISETP.NE.AND P3, PT, R30, RZ, PT ;  /* 0x000000ff1e00720c */ /* 0x000fe20003f65270 */
[----:B------:R-:W-:-:S12]  /*3990*/  BSSY B2, `(.L_x_645) ;  /* 0x0000038000027945 */ /* 0x000fd80003800000 */
[----:B------:R-:W-:Y:S05]  /*39a0*/  @!P3 BRA `(.L_x_646) ;  /* 0x0000000000d8b947 */ /* 0x000fea0003800000 */
[----:B------:R1:W2:Y:S01]  /*39b0*/  LDS.128 R44, [R40+0x21000] ;  /* 0x02100000282c7984 */ /* 0x0002a20000000c00 */
[----:B------:R-:W-:Y:S01]  /*39c0*/  ISETP.GE.AND P3, PT, R22, R121, PT ;  /* 0x000000791600720c */ /* 0x000fe20003f66270 */
[----:B------:R-:W-:-:S12]  /*39d0*/  BSSY B3, `(.L_x_647) ;  /* 0x0000032000037945 */ /* 0x000fd80003800000 */
[----:B-1----:R-:W-:Y:S05]  /*39e0*/  @P3 BRA `(.L_x_648) ;  /* 0x0000000000c03947 */ /* 0x002fea0003800000 */
[----:B------:R-:W-:Y:S01]  /*39f0*/  SHF.R.U64 R94, R126, 0x10, R127 ;  /* 0x000000107e5e7819 */ /* 0x000fe2000000127f */
[----:B--2---:R-:W-:Y:S01]  /*3a00*/  IMAD.MOV.U32 R95, RZ, RZ, R45 ;  /* 0x000000ffff5f7224 */ /* 0x004fe200078e002d */
[----:B------:R-:W-:Y:S02]  /*3a10*/  SHF.R.U64 R124, R124, 0x10, R125 ;  /* 0x000000107c7c7819 */ /* 0x000fe4000000127d */
[----:B------:R-:W-:Y:S01]  /*3a20*/  SHF.R.U32.HI R127, RZ, 0x10, R127 ;  /* 0x00000010ff7f7819 */ /* 0x000fe2000001167f */
[----:B------:R-:W-:Y:S02]  /*3a30*/  HADD2.F32 R94, -RZ, R94.H0_H0 ;  /* 0x2000005eff5e7230 */ /* 0x000fe40000004100 */
[--C-:B------:R-:W-:Y:S02]  /*3a40*/  HADD2.F32 R45, -RZ, R95.reuse.H1_H1 ;  /* 0x3000005fff2d7230 */ /* 0x100fe40000004100 */
[----:B------:R-:W-:Y:S02]  /*3a50*/  HADD2.F32 R95, -RZ, R95.H0_H0 ;  /* 0x2000005fff5f7230 */ /* 0x000fe40000004100 */
[----:B------:R-:W-:-:S02]  /*3a60*/  HADD2.F32 R124, -RZ, R124.H0_H0 ;  /* 0x2000007cff7c7230 */ /* 0x000fc40000004100 */
[-C--:B------:R-:W-:Y:S01]  /*3a70*/  FMUL.FTZ R126, R45, R94.reuse ;  /* 0x0000005e2d7e7220 */ /* 0x080fe20000410000 */
[----:B------:R-:W-:-:S03]  /*3a80*/  FMUL.FTZ R94, R95, R94 ;  /* 0x0000005e5f5e7220 */ /* 0x000fc60000410000 */
[-C--:B------:R-:W-:Y:S01]  /*3a90*/  FFMA.FTZ R126, R95, R124.reuse, -R126 ;  /* 0x0000007c5f7e7223 */ /* 0x080fe2000001087e */
[----:B------:R-:W-:Y:S01]  /*3aa0*/  IMAD.MOV.U32 R95, RZ, RZ, R44 ;  /* 0x000000ffff5f7224 */ /* 0x000fe200078e002c */
[----:B------:R-:W-:Y:S01]  /*3ab0*/  MOV R44, R47 ;  /* 0x0000002f002c7202 */ /* 0x000fe20000000f00 */
[----:B------:R-:W-:Y:S01]  /*3ac0*/  FFMA.FTZ R94, R45, R124, R94 ;  /* 0x0000007c2d5e7223 */ /* 0x000fe2000001005e */
[----:B------:R-:W-:Y:S01]  /*3ad0*/  SHF.R.U32.HI R124, RZ, 0x10, R125 ;  /* 0x00000010ff7c7819 */ /* 0x000fe2000001167d */
[----:B------:R-:W-:Y:S02]  /*3ae0*/  HADD2.F32 R47, -RZ, R127.H0_H0 ;  /* 0x2000007fff2f7230 */ /* 0x000fe40000004100 */
[--C-:B------:R-:W-:Y:S01]  /*3af0*/  HADD2.F32 R45, -RZ, R44.reuse.H1_H1 ;  /* 0x3000002cff2d7230 */ /* 0x100fe20000004100 */
[----:B------:R-:W-:Y:S01]  /*3b00*/  F2FP.F16.F32.PACK_AB R94, R94, R126 ;  /* 0x0000007e5e5e723e */ /* 0x000fe200000000ff */
[----:B------:R-:W-:Y:S02]  /*3b10*/  HADD2.F32 R44, -RZ, R44.H0_H0 ;  /* 0x2000002cff2c7230 */ /* 0x000fe40000004100 */
[----:B------:R-:W-:-:S02]  /*3b20*/  HADD2.F32 R124, -RZ, R124.H0_H0 ;  /* 0x2000007cff7c7230 */ /* 0x000fc40000004100 */
[-C--:B------:R-:W-:Y:S01]  /*3b30*/  FMUL.FTZ R125, R45, R47.reuse ;  /* 0x0000002f2d7d7220 */ /* 0x080fe20000410000 */
[----:B------:R-:W-:-:S03]  /*3b40*/  FMUL.FTZ R47, R44, R47 ;  /* 0x0000002f2c2f7220 */ /* 0x000fc60000410000 */
[-C--:B------:R-:W-:Y:S01]  /*3b50*/  FFMA.FTZ R44, R44, R124.reuse, -R125 ;  /* 0x0000007c2c2c7223 */ /* 0x080fe2000001087d */
[--C-:B------:R-:W-:Y:S02]  /*3b60*/  HADD2.F32 R125, -RZ, R156.reuse.H1_H1 ;  /* 0x3000009cff7d7230 */ /* 0x100fe40000004100 */
[----:B------:R-:W-:Y:S01]  /*3b70*/  FFMA.FTZ R45, R45, R124, R47 ;  /* 0x0000007c2d2d7223 */ /* 0x000fe2000001002f */
[----:B------:R-:W-:Y:S02]  /*3b80*/  IMAD.MOV.U32 R124, RZ, RZ, R46 ;  /* 0x000000ffff7c7224 */ /* 0x000fe400078e002e */
[--C-:B------:R-:W-:Y:S02]  /*3b90*/  HADD2.F32 R46, -RZ, R95.reuse.H1_H1 ;  /* 0x3000005fff2e7230 */ /* 0x100fe40000004100 */
[----:B------:R-:W-:Y:S02]  /*3ba0*/  HADD2.F32 R47, -RZ, R95.H0_H0 ;  /* 0x2000005fff2f7230 */ /* 0x000fe40000004100 */
[----:B------:R-:W-:-:S02]  /*3bb0*/  HADD2.F32 R95, -RZ, R156.H0_H0 ;  /* 0x2000009cff5f7230 */ /* 0x000fc40000004100 */
[-C--:B------:R-:W-:Y:S01]  /*3bc0*/  FMUL.FTZ R127, R46, R125.reuse ;  /* 0x0000007d2e7f7220 */ /* 0x080fe20000410000 */
[----:B------:R-:W-:Y:S02]  /*3bd0*/  HADD2.F32 R156, -RZ, R171.H1_H1 ;  /* 0x300000abff9c7230 */ /* 0x000fe40000004100 */
[C---:B------:R-:W-:Y:S01]  /*3be0*/  FMUL.FTZ R125, R47.reuse, R125 ;  /* 0x0000007d2f7d7220 */ /* 0x040fe20000410000 */
[----:B------:R-:W-:-:S03]  /*3bf0*/  FFMA.FTZ R47, R47, R95, -R127 ;  /* 0x0000005f2f2f7223 */ /* 0x000fc6000001087f */
[----:B------:R-:W-:Y:S01]  /*3c00*/  FFMA.FTZ R46, R46, R95, R125 ;  /* 0x0000005f2e2e7223 */ /* 0x000fe2000001007d */
[--C-:B------:R-:W-:Y:S02]  /*3c10*/  HADD2.F32 R95, -RZ, R124.reuse.H1_H1 ;  /* 0x3000007cff5f7230 */ /* 0x100fe40000004100 */
[----:B------:R-:W-:Y:S02]  /*3c20*/  HADD2.F32 R125, -RZ, R124.H0_H0 ;  /* 0x2000007cff7d7230 */ /* 0x000fe40000004100 */
[----:B------:R-:W-:Y:S02]  /*3c30*/  HADD2.F32 R124, -RZ, R168.H0_H0 ;  /* 0x200000a8ff7c7230 */ /* 0x000fe40000004100 */
[-C--:B------:R-:W-:Y:S01]  /*3c40*/  FMUL.FTZ R127, R95, R156.reuse ;  /* 0x0000009c5f7f7220 */ /* 0x080fe20000410000 */
[----:B------:R-:W-:Y:S01]  /*3c50*/  F2FP.F16.F32.PACK_AB R46, R46, R47 ;  /* 0x0000002f2e2e723e */ /* 0x000fe200000000ff */
[C---:B------:R-:W-:Y:S02]  /*3c60*/  FMUL.FTZ R156, R125.reuse, R156 ;  /* 0x0000009c7d9c7220 */ /* 0x040fe40000410000 */
[----:B------:R-:W-:-:S02]  /*3c70*/  FFMA.FTZ R127, R125, R124, -R127 ;  /* 0x0000007c7d7f7223 */ /* 0x000fc4000001087f */
[----:B------:R-:W-:Y:S01]  /*3c80*/  FFMA.FTZ R156, R95, R124, R156 ;  /* 0x0000007c5f9c7223 */ /* 0x000fe2000001009c */
[----:B------:R-:W-:Y:S01]  /*3c90*/  F2FP.F16.F32.PACK_AB R95, R45, R44 ;  /* 0x0000002c2d5f723e */ /* 0x000fe200000000ff */
[----:B------:R-:W-:Y:S02]  /*3ca0*/  IMAD.MOV.U32 R44, RZ, RZ, R46 ;  /* 0x000000ffff2c7224 */ /* 0x000fe400078e002e */
[----:B------:R-:W-:Y:S01]  /*3cb0*/  IMAD.MOV.U32 R45, RZ, RZ, R94 ;  /* 0x000000ffff2d7224 */ /* 0x000fe200078e005e */
[----:B------:R-:W-:Y:S01]  /*3cc0*/  F2FP.F16.F32.PACK_AB R127, R156, R127 ;  /* 0x0000007f9c7f723e */ /* 0x000fe200000000ff */
[----:B------:R-:W-:-:S03]  /*3cd0*/  IMAD.MOV.U32 R47, RZ, RZ, R95 ;  /* 0x000000ffff2f7224 */ /* 0x000fc600078e005f */
[----:B------:R-:W-:-:S07]  /*3ce0*/  MOV R46, R127 ;  /* 0x0000007f002e7202 */ /* 0x000fce0000000f00 */
.L_x_648:
[----:B------:R-:W-:Y:S05]  /*3cf0*/  BSYNC B3 ;  /* 0x0000000000037941 */ /* 0x000fea0003800000 */
.L_x_647:
[----:B--2---:R1:W-:Y:S02]  /*3d00*/  STG.E.128 desc[UR60][R50.64], R44 ;  /* 0x0000002c32007986 */ /* 0x0043e4000c101d3c */
.L_x_646:
[----:B------:R-:W-:Y:S05]  /*3d10*/  BSYNC B2 ;  /* 0x0000000000027941 */ /* 0x000fea0003800000 */
.L_x_645:
[----:B------:R-:W-:Y:S01]  /*3d20*/  ISETP.NE.AND P3, PT, R34, RZ, PT ;  /* 0x000000ff2200720c */ /* 0x000fe20003f65270 */
[----:B------:R-:W-:-:S12]  /*3d30*/  BSSY B2, `(.L_x_649) ;  /* 0x0000037000027945 */ /* 0x000fd80003800000 */
[----:B------:R-:W-:Y:S05]  /*3d40*/  @!P3 BRA `(.L_x_650) ;  /* 0x0000000000d4b947 */ /* 0x000fea0003800000 */
[----:B-1----:R1:W2:Y:S01]  /*3d50*/  LDS.128 R44, [R41+0x21000] ;  /* 0x02100000292c7984 */ /* 0x0022a20000000c00 */
[----:B------:R-:W-:Y:S01]  /*3d60*/  ISETP.GE.AND P3, PT, R208, R121, PT ;  /* 0x00000079d000720c */ /* 0x000fe20003f66270 */
[----:B------:R-:W-:-:S12]  /*3d70*/  BSSY B3, `(.L_x_651) ;  /* 0x0000031000037945 */ /* 0x000fd80003800000 */
[----:B-1----:R-:W-:Y:S05]  /*3d80*/  @P3 BRA `(.L_x_652) ;  /* 0x0000000000bc3947 */ /* 0x002fea0003800000 */
[----:B------:R-:W-:Y:S01]  /*3d90*/  SHF.R.U64 R98, R98, 0x10, R99 ;  /* 0x0000001062627819 */ /* 0x000fe20000001263 */
[----:B--2---:R-:W-:Y:S01]  /*3da0*/  IMAD.MOV.U32 R95, RZ, RZ, R45 ;  /* 0x000000ffff5f7224 */ /* 0x004fe200078e002d */
[--C-:B------:R-:W-:Y:S02]  /*3db0*/  SHF.R.U64 R94, R96, 0x10, R97.reuse ;  /* 0x00000010605e7819 */ /* 0x100fe40000001261 */
[----:B------:R-:W-:Y:S01]  /*3dc0*/  SHF.R.U32.HI R97, RZ, 0x10, R97 ;  /* 0x00000010ff617819 */ /* 0x000fe20000011661 */
[----:B------:R-:W-:Y:S02]  /*3dd0*/  HADD2.F32 R98, -RZ, R98.H0_H0 ;  /* 0x20000062ff627230 */ /* 0x000fe40000004100 */
[--C-:B------:R-:W-:Y:S02]  /*3de0*/  HADD2.F32 R45, -RZ, R95.reuse.H1_H1 ;  /* 0x3000005fff2d7230 */ /* 0x100fe40000004100 */
[----:B------:R-:W-:Y:S02]  /*3df0*/  HADD2.F32 R95, -RZ, R95.H0_H0 ;  /* 0x2000005fff5f7230 */ /* 0x000fe40000004100 */
[----:B------:R-:W-:-:S02]  /*3e00*/  HADD2.F32 R94, -RZ, R94.H0_H0 ;  /* 0x2000005eff5e7230 */ /* 0x000fc40000004100 */
[-C--:B------:R-:W-:Y:S01]  /*3e10*/  FMUL.FTZ R96, R45, R98.reuse ;  /* 0x000000622d607220 */ /* 0x080fe20000410000 */
[----:B------:R-:W-:Y:S02]  /*3e20*/  HADD2.F32 R97, -RZ, R97.H0_H0 ;  /* 0x20000061ff617230 */ /* 0x000fe40000004100 */
[C---:B------:R-:W-:Y:S01]  /*3e30*/  FMUL.FTZ R98, R95.reuse, R98 ;  /* 0x000000625f627220 */ /* 0x040fe20000410000 */
[----:B------:R-:W-:-:S03]  /*3e40*/  FFMA.FTZ R96, R95, R94, -R96 ;  /* 0x0000005e5f607223 */ /* 0x000fc60000010860 */
[----:B------:R-:W-:Y:S01]  /*3e50*/  FFMA.FTZ R98, R45, R94, R98 ;  /* 0x0000005e2d627223 */ /* 0x000fe20000010062 */
[----:B------:R-:W-:Y:S01]  /*3e60*/  SHF.R.U32.HI R45, RZ, 0x10, R99 ;  /* 0x00000010ff2d7819 */ /* 0x000fe20000011663 */
[----:B------:R-:W-:Y:S01]  /*3e70*/  IMAD.MOV.U32 R94, RZ, RZ, R47 ;  /* 0x000000ffff5e7224 */ /* 0x000fe200078e002f */
[----:B------:R-:W-:Y:S02]  /*3e80*/  MOV R47, R44 ;  /* 0x0000002c002f7202 */ /* 0x000fe40000000f00 */
[----:B------:R-:W-:Y:S01]  /*3e90*/  F2FP.F16.F32.PACK_AB R96, R98, R96 ;  /* 0x000000606260723e */ /* 0x000fe200000000ff */
[----:B------:R-:W-:Y:S02]  /*3ea0*/  HADD2.F32 R45, -RZ, R45.H0_H0 ;  /* 0x2000002dff2d7230 */ /* 0x000fe40000004100 */
[--C-:B------:R-:W-:Y:S02]  /*3eb0*/  HADD2.F32 R44, -RZ, R94.reuse.H1_H1 ;  /* 0x3000005eff2c7230 */ /* 0x100fe40000004100 */
[----:B------:R-:W-:-:S03]  /*3ec0*/  HADD2.F32 R94, -RZ, R94.H0_H0 ;  /* 0x2000005eff5e7230 */ /* 0x000fc60000004100 */
[-C--:B------:R-:W-:Y:S02]  /*3ed0*/  FMUL.FTZ R95, R44, R45.reuse ;  /* 0x0000002d2c5f7220 */ /* 0x080fe40000410000 */
[C---:B------:R-:W-:Y:S02]  /*3ee0*/  FMUL.FTZ R99, R94.reuse, R45 ;  /* 0x0000002d5e637220 */ /* 0x040fe40000410000 */
[-C--:B------:R-:W-:Y:S01]  /*3ef0*/  FFMA.FTZ R45, R94, R97.reuse, -R95 ;  /* 0x000000615e2d7223 */ /* 0x080fe2000001085f */
[----:B------:R-:W-:Y:S02]  /*3f00*/  HADD2.F32 R95, -RZ, R170.H1_H1 ;  /* 0x300000aaff5f7230 */ /* 0x000fe40000004100 */
[----:B------:R-:W-:Y:S01]  /*3f10*/  FFMA.FTZ R44, R44, R97, R99 ;  /* 0x000000612c2c7223 */ /* 0x000fe20000010063 */
[--C-:B------:R-:W-:Y:S02]  /*3f20*/  HADD2.F32 R94, -RZ, R47.reuse.H1_H1 ;  /* 0x3000002fff5e7230 */ /* 0x100fe40000004100 */
[----:B------:R-:W-:-:S02]  /*3f30*/  HADD2.F32 R47, -RZ, R47.H0_H0 ;  /* 0x2000002fff2f7230 */ /* 0x000fc40000004100 */
[----:B------:R-:W-:Y:S02]  /*3f40*/  HADD2.F32 R97, -RZ, R167.H0_H0 ;  /* 0x200000a7ff617230 */ /* 0x000fe40000004100 */
[-C--:B------:R-:W-:Y:S01]  /*3f50*/  FMUL.FTZ R99, R94, R95.reuse ;  /* 0x0000005f5e637220 */ /* 0x080fe20000410000 */
[----:B------:R-:W-:-:S03]  /*3f60*/  FMUL.FTZ R95, R47, R95 ;  /* 0x0000005f2f5f7220 */ /* 0x000fc60000410000 */
[-C--:B------:R-:W-:Y:S01]  /*3f70*/  FFMA.FTZ R47, R47, R97.reuse, -R99 ;  /* 0x000000612f2f7223 */ /* 0x080fe20000010863 */
[--C-:B------:R-:W-:Y:S02]  /*3f80*/  HADD2.F32 R99, -RZ, R46.reuse.H0_H0 ;  /* 0x2000002eff637230 */ /* 0x100fe40000004100 */
[----:B------:R-:W-:Y:S01]  /*3f90*/  FFMA.FTZ R94, R94, R97, R95 ;  /* 0x000000615e5e7223 */ /* 0x000fe2000001005f */
[----:B------:R-:W-:Y:S02]  /*3fa0*/  HADD2.F32 R97, -RZ, R171.H0_H0 ;  /* 0x200000abff617230 */ /* 0x000fe40000004100 */
[----:B------:R-:W-:Y:S02]  /*3fb0*/  HADD2.F32 R95, -RZ, R46.H1_H1 ;  /* 0x3000002eff5f7230 */ /* 0x000fe40000004100 */
[----:B------:R-:W-:Y:S01]  /*3fc0*/  HADD2.F32 R46, -RZ, R167.H1_H1 ;  /* 0x300000a7ff2e7230 */ /* 0x000fe20000004100 */
[----:B------:R-:W-:Y:S02]  /*3fd0*/  F2FP.F16.F32.PACK_AB R47, R94, R47 ;  /* 0x0000002f5e2f723e */ /* 0x000fe400000000ff */
[-C--:B------:R-:W-:Y:S01]  /*3fe0*/  FMUL.FTZ R124, R95, R97.reuse ;  /* 0x000000615f7c7220 */ /* 0x080fe20000410000 */
[----:B------:R-:W-:-:S03]  /*3ff0*/  FMUL.FTZ R97, R99, R97 ;  /* 0x0000006163617220 */ /* 0x000fc60000410000 */
[-C--:B------:R-:W-:Y:S01]  /*4000*/  FFMA.FTZ R124, R99, R46.reuse, -R124 ;  /* 0x0000002e637c7223 */ /* 0x080fe2000001087c */
[----:B------:R-:W-:Y:S01]  /*4010*/  FFMA.FTZ R97, R95, R46, R97 ;  /* 0x0000002e5f617223 */ /* 0x000fe20000010061 */
[----:B------:R-:W-:Y:S01]  /*4020*/  F2FP.F16.F32.PACK_AB R46, R44, R45 ;  /* 0x0000002d2c2e723e */ /* 0x000fe200000000ff */
[----:B------:R-:W-:Y:S02]  /*4030*/  IMAD.MOV.U32 R44, RZ, RZ, R47 ;  /* 0x000000ffff2c7224 */ /* 0x000fe400078e002f */
[----:B------:R-:W-:Y:S01]  /*4040*/  IMAD.MOV.U32 R45, RZ, RZ, R96 ;  /* 0x000000ffff2d7224 */ /* 0x000fe200078e0060 */
[----:B------:R-:W-:Y:S01]  /*4050*/  F2FP.F16.F32.PACK_AB R97, R97, R124 ;  /* 0x0000007c6161723e */ /* 0x000fe200000000ff */
[----:B------:R-:W-:-:S03]  /*4060*/  IMAD.MOV.U32 R47, RZ, RZ, R46 ;  /* 0x000000ffff2f7224 */ /* 0x000fc600078e002e */
[----:B------:R-:W-:-:S07]  /*4070*/  MOV R46, R97 ;  /* 0x00000061002e7202 */ /* 0x000fce0000000f00 */
.L_x_652:
[----:B------:R-:W-:Y:S05]  /*4080*/  BSYNC B3 ;  /* 0x0000000000037941 */ /* 0x000fea0003800000 */
.L_x_651:
[----:B--2---:R2:W-:Y:S02]  /*4090*/  STG.E.128 desc[UR60][R50.64+0x40], R44 ;  /* 0x0000402c32007986 */ /* 0x0045e4000c101d3c */
.L_x_650:
[----:B------:R-:W-:Y:S05]  /*40a0*/  BSYNC B2 ;  /* 0x0000000000027941 */ /* 0x000fea0003800000 */
.L_x_649:
[----:B------:R-:W-:Y:S01]  /*40b0*/  ISETP.NE.AND P3, PT, R35, RZ, PT ;  /* 0x000000ff2300720c */ /* 0x000fe20003f65270 */
[----:B------:R-:W-:-:S12]  /*40c0*/  BSSY B2, `(.L_x_653) ;  /* 0x0000036000027945 */ /* 0x000fd80003800000 */
[----:B------:R-:W-:Y:S05]  /*40d0*/  @!P3 BRA `(.L_x_654) ;  /* 0x0000000000d0b947 */ /* 0x000fea0003800000 */
[----:B-12---:R1:W2:Y:S01]  /*40e0*/  LDS.128 R44, [R40+0x24800] ;  /* 0x02480000282c7984 */ /* 0x0062a20000000c00 */
[----:B------:R-:W-:Y:S01]  /*40f0*/  ISETP.GE.AND P3, PT, R207, R121, PT ;  /* 0x00000079cf00720c */ /* 0x000fe20003f66270 */
[----:B------:R-:W-:-:S12]  /*4100*/  BSSY B3, `(.L_x_655) ;  /* 0x0000030000037945 */ /* 0x000fd80003800000 */
[----:B-1----:R-:W-:Y:S05]  /*4110*/  @P3 BRA `(.L_x_656) ;  /* 0x0000000000b83947 */ /* 0x002fea0003800000 */
[----:B------:R-:W-:Y:S01]  /*4120*/  SHF.R.U64 R94, R88, 0x10, R89 ;  /* 0x00000010585e7819 */ /* 0x000fe20000001259 */
[----:B--2---:R-:W-:Y:S01]  /*4130*/  HADD2.F32 R95, -RZ, R47.H0_H0 ;  /* 0x2000002fff5f7230 */ /* 0x004fe20000004100 */
[----:B------:R-:W-:Y:S02]  /*4140*/  SHF.R.U64 R90, R90, 0x10, R91 ;  /* 0x000000105a5a7819 */ /* 0x000fe4000000125b */
[----:B------:R-:W-:Y:S01]  /*4150*/  SHF.R.U32.HI R88, RZ, 0x10, R89 ;  /* 0x00000010ff587819 */ /* 0x000fe20000011659 */
[----:B------:R-:W-:Y:S01]  /*4160*/  IMAD.MOV.U32 R89, RZ, RZ, R45 ;  /* 0x000000ffff597224 */ /* 0x000fe200078e002d */
[----:B------:R-:W-:Y:S01]  /*4170*/  SHF.R.U32.HI R91, RZ, 0x10, R91 ;  /* 0x00000010ff5b7819 */ /* 0x000fe2000001165b */
[----:B------:R-:W-:Y:S02]  /*4180*/  IMAD.MOV.U32 R45, RZ, RZ, R46 ;  /* 0x000000ffff2d7224 */ /* 0x000fe400078e002e */
[----:B------:R-:W-:Y:S02]  /*4190*/  HADD2.F32 R97, -RZ, R90.H0_H0 ;  /* 0x2000005aff617230 */ /* 0x000fe40000004100 */
[----:B------:R-:W-:-:S02]  /*41a0*/  HADD2.F32 R46, -RZ, R91.H0_H0 ;  /* 0x2000005bff2e7230 */ /* 0x000fc40000004100 */
[--C-:B------:R-:W-:Y:S02]  /*41b0*/  HADD2.F32 R91, -RZ, R89.reuse.H1_H1 ;  /* 0x30000059ff5b7230 */ /* 0x100fe40000004100 */
[----:B------:R-:W-:Y:S02]  /*41c0*/  HADD2.F32 R96, -RZ, R89.H0_H0 ;  /* 0x20000059ff607230 */ /* 0x000fe40000004100 */
[----:B------:R-:W-:Y:S02]  /*41d0*/  HADD2.F32 R90, -RZ, R47.H1_H1 ;  /* 0x3000002fff5a7230 */ /* 0x000fe40000004100 */
[-C--:B------:R-:W-:Y:S01]  /*41e0*/  FMUL.FTZ R47, R91, R97.reuse ;  /* 0x000000615b2f7220 */ /* 0x080fe20000410000 */
[----:B------:R-:W-:Y:S02]  /*41f0*/  HADD2.F32 R94, -RZ, R94.H0_H0 ;  /* 0x2000005eff5e7230 */ /* 0x000fe40000004100 */
[----:B------:R-:W-:Y:S01]  /*4200*/  FMUL.FTZ R98, R96, R97 ;  /* 0x0000006160627220 */ /* 0x000fe20000410000 */
[----:B------:R-:W-:-:S02]  /*4210*/  HADD2.F32 R89, -RZ, R88.H0_H0 ;  /* 0x20000058ff597230 */ /* 0x000fc40000004100 */
[-C--:B------:R-:W-:Y:S01]  /*4220*/  FMUL.FTZ R88, R90, R46.reuse ;  /* 0x0000002e5a587220 */ /* 0x080fe20000410000 */
[----:B------:R-:W-:Y:S01]  /*4230*/  FMUL.FTZ R97, R95, R46 ;  /* 0x0000002e5f617220 */ /* 0x000fe20000410000 */
[-C--:B------:R-:W-:Y:S01]  /*4240*/  FFMA.FTZ R46, R96, R94.reuse, -R47 ;  /* 0x0000005e602e7223 */ /* 0x080fe2000001082f */
[----:B------:R-:W-:Y:S01]  /*4250*/  FFMA.FTZ R47, R91, R94, R98 ;  /* 0x0000005e5b2f7223 */ /* 0x000fe20000010062 */
[-C--:B------:R-:W-:Y:S01]  /*4260*/  FFMA.FTZ R88, R95, R89.reuse, -R88 ;  /* 0x000000595f587223 */ /* 0x080fe20000010858 */
[----:B------:R-:W-:Y:S01]  /*4270*/  FFMA.FTZ R90, R90, R89, R97 ;  /* 0x000000595a5a7223 */ /* 0x000fe20000010061 */
[----:B------:R-:W-:Y:S02]  /*4280*/  HADD2.F32 R91, -RZ, R169.H1_H1 ;  /* 0x300000a9ff5b7230 */ /* 0x000fe40000004100 */
[--C-:B------:R-:W-:Y:S01]  /*4290*/  HADD2.F32 R95, -RZ, R44.reuse.H1_H1 ;  /* 0x3000002cff5f7230 */ /* 0x100fe20000004100 */
[----:B------:R-:W-:Y:S01]  /*42a0*/  F2FP.F16.F32.PACK_AB R46, R47, R46 ;  /* 0x0000002e2f2e723e */ /* 0x000fe200000000ff */
[----:B------:R-:W-:Y:S01]  /*42b0*/  HADD2.F32 R96, -RZ, R44.H0_H0 ;  /* 0x2000002cff607230 */ /* 0x000fe20000004100 */
[----:B------:R-:W-:Y:S01]  /*42c0*/  F2FP.F16.F32.PACK_AB R88, R90, R88 ;  /* 0x000000585a58723e */ /* 0x000fe200000000ff */
[----:B------:R-:W-:-:S02]  /*42d0*/  HADD2.F32 R89, -RZ, R170.H0_H0 ;  /* 0x200000aaff597230 */ /* 0x000fc40000004100 */
[--C-:B------:R-:W-:Y:S02]  /*42e0*/  HADD2.F32 R44, -RZ, R45.reuse.H1_H1 ;  /* 0x3000002dff2c7230 */ /* 0x100fe40000004100 */
[-C--:B------:R-:W-:Y:S01]  /*42f0*/  FMUL.FTZ R99, R96, R91.reuse ;  /* 0x0000005b60637220 */ /* 0x080fe20000410000 */
[----:B------:R-:W-:Y:S02]  /*4300*/  HADD2.F32 R98, -RZ, R45.H0_H0 ;  /* 0x2000002dff627230 */ /* 0x000fe40000004100 */
[----:B------:R-:W-:Y:S01]  /*4310*/  FMUL.FTZ R45, R95, R91 ;  /* 0x0000005b5f2d7220 */ /* 0x000fe20000410000 */
[--C-:B------:R-:W-:Y:S02]  /*4320*/  HADD2.F32 R94, -RZ, R166.reuse.H0_H0 ;  /* 0x200000a6ff5e7230 */ /* 0x100fe40000004100 */
[-C--:B------:R-:W-:Y:S01]  /*4330*/  FMUL.FTZ R91, R44, R89.reuse ;  /* 0x000000592c5b7220 */ /* 0x080fe20000410000 */
[----:B------:R-:W-:Y:S02]  /*4340*/  HADD2.F32 R97, -RZ, R166.H1_H1 ;  /* 0x300000a6ff617230 */ /* 0x000fe40000004100 */
[----:B------:R-:W-:Y:S01]  /*4350*/  FMUL.FTZ R89, R98, R89 ;  /* 0x0000005962597220 */ /* 0x000fe20000410000 */
[----:B------:R-:W-:-:S02]  /*4360*/  IMAD.MOV.U32 R47, RZ, RZ, R88 ;  /* 0x000000ffff2f7224 */ /* 0x000fc400078e0058 */
[-C--:B------:R-:W-:Y:S01]  /*4370*/  FFMA.FTZ R45, R96, R94.reuse, -R45 ;  /* 0x0000005e602d7223 */ /* 0x080fe2000001082d */
[----:B------:R-:W-:Y:S01]  /*4380*/  FFMA.FTZ R99, R95, R94, R99 ;  /* 0x0000005e5f637223 */ /* 0x000fe20000010063 */
[-C--:B------:R-:W-:Y:S01]  /*4390*/  FFMA.FTZ R91, R98, R97.reuse, -R91 ;  /* 0x00000061625b7223 */ /* 0x080fe2000001085b */
[----:B------:R-:W-:-:S03]  /*43a0*/  FFMA.FTZ R89, R44, R97, R89 ;  /* 0x000000612c597223 */ /* 0x000fc60000010059 */
[----:B------:R-:W-:Y:S02]  /*43b0*/  F2FP.F16.F32.PACK_AB R45, R99, R45 ;  /* 0x0000002d632d723e */ /* 0x000fe400000000ff */
[----:B------:R-:W-:-:S03]  /*43c0*/  F2FP.F16.F32.PACK_AB R89, R89, R91 ;  /* 0x0000005b5959723e */ /* 0x000fc600000000ff */
[----:B------:R-:W-:Y:S01]  /*43d0*/  IMAD.MOV.U32 R44, RZ, RZ, R45 ;  /* 0x000000ffff2c7224 */ /* 0x000fe200078e002d */
[----:B------:R-:W-:Y:S01]  /*43e0*/  MOV R45, R46 ;  /* 0x0000002e002d7202 */ /* 0x000fe20000000f00 */
[----:B------:R-:W-:-:S07]  /*43f0*/  IMAD.MOV.U32 R46, RZ, RZ, R89 ;  /* 0x000000ffff2e7224 */ /* 0x000fce00078e0059 */
.L_x_656:
[----:B------:R-:W-:Y:S05]  /*4400*/  BSYNC B3 ;  /* 0x0000000000037941 */ /* 0x000fea0003800000 */
.L_x_655:
[----:B--2---:R3:W-:Y:S02]  /*4410*/  STG.E.128 desc[UR60][R50.64+0x80], R44 ;  /* 0x0000802c32007986 */ /* 0x0047e4000c101d3c */
.L_x_654:
[----:B------:R-:W-:Y:S05]  /*4420*/  BSYNC B2 ;  /* 0x0000000000027941 */ /* 0x000fea0003800000 */
.L_x_653:
[----:B------:R-:W-:Y:S01]  /*4430*/  ISETP.NE.AND P3, PT, R36, RZ, PT ;  /* 0x000000ff2400720c */ /* 0x000fe20003f65270 */
[----:B------:R-:W-:-:S12]  /*4440*/  BSSY B2, `(.L_x_657) ;  /* 0x0000036000027945 */ /* 0x000fd80003800000 */
[----:B------:R-:W-:Y:S05]  /*4450*/  @!P3 BRA `(.L_x_658) ;  /* 0x0000000000d0b947 */ /* 0x000fea0003800000 */
[----:B-123--:R1:W2:Y:S01]  /*4460*/  LDS.128 R44, [R41+0x24800] ;  /* 0x02480000292c7984 */ /* 0x00e2a20000000c00 */
[----:B------:R-:W-:Y:S01]  /*4470*/  ISETP.GE.AND P3, PT, R210, R121, PT ;  /* 0x00000079d200720c */ /* 0x000fe20003f66270 */
[----:B------:R-:W-:-:S12]  /*4480*/  BSSY B3, `(.L_x_659) ;  /* 0x0000030000037945 */ /* 0x000fd80003800000 */
[----:B-1----:R-:W-:Y:S05]  /*4490*/  @P3 BRA `(.L_x_660) ;  /* 0x0000000000b83947 */ /* 0x002fea0003800000 */
[----:B------:R-:W-:Y:S01]  /*44a0*/  SHF.R.U64 R88, R84, 0x10, R85 ;  /* 0x0000001054587819 */ /* 0x000fe20000001255 */
[--C-:B--2---:R-:W-:Y:S01]  /*44b0*/  HADD2.F32 R89, -RZ, R47.reuse.H0_H0 ;  /* 0x2000002fff597230 */ /* 0x104fe20000004100 */
[----:B------:R-:W-:Y:S02]  /*44c0*/  SHF.R.U64 R86, R86, 0x10, R87 ;  /* 0x0000001056567819 */ /* 0x000fe40000001257 */
[----:B------:R-:W-:Y:S01]  /*44d0*/  SHF.R.U32.HI R84, RZ, 0x10, R85 ;  /* 0x00000010ff547819 */ /* 0x000fe20000011655 */
[----:B------:R-:W-:Y:S01]  /*44e0*/  IMAD.MOV.U32 R85, RZ, RZ, R45 ;  /* 0x000000ffff557224 */ /* 0x000fe200078e002d */
[----:B------:R-:W-:Y:S01]  /*44f0*/  SHF.R.U32.HI R87, RZ, 0x10, R87 ;  /* 0x00000010ff577819 */ /* 0x000fe20000011657 */
[----:B------:R-:W-:Y:S01]  /*4500*/  HADD2.F32 R91, -RZ, R86.H0_H0 ;  /* 0x20000056ff5b7230 */ /* 0x000fe20000004100 */
[----:B------:R-:W-:Y:S01]  /*4510*/  MOV R45, R46 ;  /* 0x0000002e002d7202 */ /* 0x000fe20000000f00 */
[----:B------:R-:W-:Y:S02]  /*4520*/  HADD2.F32 R86, -RZ, R47.H1_H1 ;  /* 0x3000002fff567230 */ /* 0x000fe40000004100 */
[----:B------:R-:W-:-:S02]  /*4530*/  HADD2.F32 R46, -RZ, R87.H0_H0 ;  /* 0x20000057ff2e7230 */ /* 0x000fc40000004100 */
[--C-:B------:R-:W-:Y:S02]  /*4540*/  HADD2.F32 R87, -RZ, R85.reuse.H1_H1 ;  /* 0x30000055ff577230 */ /* 0x100fe40000004100 */
[----:B------:R-:W-:Y:S02]  /*4550*/  HADD2.F32 R90, -RZ, R85.H0_H0 ;  /* 0x20000055ff5a7230 */ /* 0x000fe40000004100 */
[----:B------:R-:W-:Y:S02]  /*4560*/  HADD2.F32 R88, -RZ, R88.H0_H0 ;  /* 0x20000058ff587230 */ /* 0x000fe40000004100 */
[-C--:B------:R-:W-:Y:S01]  /*4570*/  FMUL.FTZ R47, R87, R91.reuse ;  /* 0x0000005b572f7220 */ /* 0x080fe20000410000 */
[----:B------:R-:W-:Y:S02]  /*4580*/  HADD2.F32 R85, -RZ, R84.H0_H0 ;  /* 0x20000054ff557230 */ /* 0x000fe40000004100 */
[----:B------:R-:W-:Y:S01]  /*4590*/  FMUL.FTZ R94, R90, R91 ;  /* 0x0000005b5a5e7220 */ /* 0x000fe20000410000 */
[-C--:B------:R-:W-:Y:S01]  /*45a0*/  FMUL.FTZ R84, R86, R46.reuse ;  /* 0x0000002e56547220 */ /* 0x080fe20000410000 */
[----:B------:R-:W-:Y:S01]  /*45b0*/  FMUL.FTZ R91, R89, R46 ;  /* 0x0000002e595b7220 */ /* 0x000fe20000410000 */
[-C--:B------:R-:W-:Y:S01]  /*45c0*/  FFMA.FTZ R46, R90, R88.reuse, -R47 ;  /* 0x000000585a2e7223 */ /* 0x080fe2000001082f */
[----:B------:R-:W-:Y:S01]  /*45d0*/  FFMA.FTZ R47, R87, R88, R94 ;  /* 0x00000058572f7223 */ /* 0x000fe2000001005e */
[-C--:B------:R-:W-:Y:S01]  /*45e0*/  FFMA.FTZ R84, R89, R85.reuse, -R84 ;  /* 0x0000005559547223 */ /* 0x080fe20000010854 */
[----:B------:R-:W-:Y:S01]  /*45f0*/  FFMA.FTZ R86, R86, R85, R91 ;  /* 0x0000005556567223 */ /* 0x000fe2000001005b */
[----:B------:R-:W-:-:S02]  /*4600*/  HADD2.F32 R87, -RZ, R168.H1_H1 ;  /* 0x300000a8ff577230 */ /* 0x000fc40000004100 */
[--C-:B------:R-:W-:Y:S01]  /*4610*/  HADD2.F32 R89, -RZ, R44.reuse.H1_H1 ;  /* 0x3000002cff597230 */ /* 0x100fe20000004100 */
[----:B------:R-:W-:Y:S01]  /*4620*/  F2FP.F16.F32.PACK_AB R46, R47, R46 ;  /* 0x0000002e2f2e723e */ /* 0x000fe200000000ff */
[----:B------:R-:W-:Y:S01]  /*4630*/  HADD2.F32 R90, -RZ, R44.H0_H0 ;  /* 0x2000002cff5a7230 */ /* 0x000fe20000004100 */
[----:B------:R-:W-:Y:S01]  /*4640*/  F2FP.F16.F32.PACK_AB R84, R86, R84 ;  /* 0x000000545654723e */ /* 0x000fe200000000ff */
[----:B------:R-:W-:Y:S02]  /*4650*/  HADD2.F32 R85, -RZ, R169.H0_H0 ;  /* 0x200000a9ff557230 */ /* 0x000fe40000004100 */
[--C-:B------:R-:W-:Y:S02]  /*4660*/  HADD2.F32 R44, -RZ, R45.reuse.H1_H1 ;  /* 0x3000002dff2c7230 */ /* 0x100fe40000004100 */
[-C--:B------:R-:W-:Y:S01]  /*4670*/  FMUL.FTZ R95, R90, R87.reuse ;  /* 0x000000575a5f7220 */ /* 0x080fe20000410000 */
[----:B------:R-:W-:Y:S02]  /*4680*/  HADD2.F32 R94, -RZ, R45.H0_H0 ;  /* 0x2000002dff5e7230 */ /* 0x000fe40000004100 */
[----:B------:R-:W-:Y:S01]  /*4690*/  FMUL.FTZ R45, R89, R87 ;  /* 0x00000057592d7220 */ /* 0x000fe20000410000 */
[----:B------:R-:W-:-:S02]  /*46a0*/  HADD2.F32 R88, -RZ, R165.H1_H1 ;  /* 0x300000a5ff587230 */ /* 0x000fc40000004100 */
[-C--:B------:R-:W-:Y:S01]  /*46b0*/  FMUL.FTZ R87, R44, R85.reuse ;  /* 0x000000552c577220 */ /* 0x080fe20000410000 */
[----:B------:R-:W-:Y:S02]  /*46c0*/  HADD2.F32 R91, -RZ, R165.H0_H0 ;  /* 0x200000a5ff5b7230 */ /* 0x000fe40000004100 */
[----:B------:R-:W-:Y:S01]  /*46d0*/  FMUL.FTZ R85, R94, R85 ;  /* 0x000000555e557220 */ /* 0x000fe20000410000 */
[----:B------:R-:W-:Y:S01]  /*46e0*/  MOV R47, R84 ;  /* 0x00000054002f7202 */ /* 0x000fe20000000f00 */
[-C--:B------:R-:W-:Y:S01]  /*46f0*/  FFMA.FTZ R45, R90, R88.reuse, -R45 ;  /* 0x000000585a2d7223 */ /* 0x080fe2000001082d */
[----:B------:R-:W-:Y:S01]  /*4700*/  FFMA.FTZ R95, R89, R88, R95 ;  /* 0x00000058595f7223 */ /* 0x000fe2000001005f */
[-C--:B------:R-:W-:Y:S01]  /*4710*/  FFMA.FTZ R87, R94, R91.reuse, -R87 ;  /* 0x0000005b5e577223 */ /* 0x080fe20000010857 */
[----:B------:R-:W-:-:S03]  /*4720*/  FFMA.FTZ R85, R44, R91, R85 ;  /* 0x0000005b2c557223 */ /* 0x000fc60000010055 */
[----:B------:R-:W-:Y:S02]  /*4730*/  F2FP.F16.F32.PACK_AB R45, R95, R45 ;  /* 0x0000002d5f2d723e */ /* 0x000fe400000000ff */
[----:B------:R-:W-:-:S03]  /*4740*/  F2FP.F16.F32.PACK_AB R85, R85, R87 ;  /* 0x000000575555723e */ /* 0x000fc600000000ff */
[----:B------:R-:W-:Y:S02]  /*4750*/  IMAD.MOV.U32 R44, RZ, RZ, R45 ;  /* 0x000000ffff2c7224 */ /* 0x000fe400078e002d */
[----:B------:R-:W-:Y:S02]  /*4760*/  IMAD.MOV.U32 R45, RZ, RZ, R46 ;  /* 0x000000ffff2d7224 */ /* 0x000fe400078e002e */
[----:B------:R-:W-:-:S07]  /*4770*/  IMAD.MOV.U32 R46, RZ, RZ, R85 ;  /* 0x000000ffff2e7224 */ /* 0x000fce00078e0055 */
.L_x_660:
[----:B------:R-:W-:Y:S05]  /*4780*/  BSYNC B3 ;  /* 0x0000000000037941 */ /* 0x000fea0003800000 */
.L_x_659:
[----:B--2---:R4:W-:Y:S02]  /*4790*/  STG.E.128 desc[UR60][R50.64+0xc0], R44 ;  /* 0x0000c02c32007986 */ /* 0x0049e4000c101d3c */
.L_x_658:
[----:B------:R-:W-:Y:S05]  /*47a0*/  BSYNC B2 ;  /* 0x0000000000027941 */ /* 0x000fea0003800000 */
.L_x_657:
[----:B------:R-:W-:Y:S01]  /*47b0*/  ISETP.NE.AND P3, PT, R37, RZ, PT ;  /* 0x000000ff2500720c */ /* 0x000fe20003f65270 */
[----:B------:R-:W-:-:S12]  /*47c0*/  BSSY B2, `(.L_x_661) ;  /* 0x0000031000027945 */ /* 0x000fd80003800000 */
[----:B------:R-:W-:Y:S05]  /*47d0*/  @!P3 BRA `(.L_x_662) ;  /* 0x0000000000bcb947 */ /* 0x000fea0003800000 */
[----:B-1234-:R1:W2:Y:S01]  /*47e0*/  LDS.128 R44, [R40+0x28000] ;  /* 0x02800000282c7984 */ /* 0x01e2a20000000c00 */
[----:B------:R-:W-:Y:S01]  /*47f0*/  ISETP.GE.AND P3, PT, R209, R121, PT ;  /* 0x00000079d100720c */ /* 0x000fe20003f66270 */
[----:B------:R-:W-:-:S12]  /*4800*/  BSSY B3, `(.L_x_663) ;  /* 0x000002b000037945 */ /* 0x000fd80003800000 */
[----:B-1----:R-:W-:Y:S05]  /*4810*/  @P3 BRA `(.L_x_664) ;  /* 0x0000000000a43947 */ /* 0x002fea0003800000 */
[--C-:B------:R-:W-:Y:S01]  /*4820*/  SHF.R.U64 R82, R82, 0x10, R83.reuse ;  /* 0x0000001052527819 */ /* 0x100fe20000001253 */
[--C-:B--2---:R-:W-:Y:S01]  /*4830*/  HADD2.F32 R84, -RZ, R45.reuse.H1_H1 ;  /* 0x3000002dff547230 */ /* 0x104fe20000004100 */
[----:B------:R-:W-:Y:S01]  /*4840*/  SHF.R.U32.HI R83, RZ, 0x10, R83 ;  /* 0x00000010ff537819 */ /* 0x000fe20000011653 */
[----:B------:R-:W-:Y:S01]  /*4850*/  HADD2.F32 R45, -RZ, R45.H0_H0 ;  /* 0x2000002dff2d7230 */ /* 0x000fe20000004100 */
[--C-:B------:R-:W-:Y:S01]  /*4860*/  SHF.R.U64 R80, R80, 0x10, R81.reuse ;  /* 0x0000001050507819 */ /* 0x100fe20000001251 */
[----:B------:R-:W-:Y:S01]  /*4870*/  HADD2.F32 R82, -RZ, R82.H0_H0 ;  /* 0x20000052ff527230 */ /* 0x000fe20000004100 */
[----:B------:R-:W-:Y:S01]  /*4880*/  SHF.R.U32.HI R81, RZ, 0x10, R81 ;  /* 0x00000010ff517819 */ /* 0x000fe20000011651 */
[----:B------:R-:W-:Y:S02]  /*4890*/  HADD2.F32 R83, -RZ, R83.H0_H0 ;  /* 0x20000053ff537230 */ /* 0x000fe40000004100 */
[--C-:B------:R-:W-:Y:S02]  /*48a0*/  HADD2.F32 R85, -RZ, R47.reuse.H1_H1 ;  /* 0x3000002fff557230 */ /* 0x100fe40000004100 */
[----:B------:R-:W-:Y:S01]  /*48b0*/  FMUL.FTZ R87, R45, R82 ;  /* 0x000000522d577220 */ /* 0x000fe20000410000 */
[----:B------:R-:W-:-:S02]  /*48c0*/  HADD2.F32 R47, -RZ, R47.H0_H0 ;  /* 0x2000002fff2f7230 */ /* 0x000fc40000004100 */
[----:B------:R-:W-:Y:S02]  /*48d0*/  HADD2.F32 R80, -RZ, R80.H0_H0 ;  /* 0x20000050ff507230 */ /* 0x000fe40000004100 */
[----:B------:R-:W-:Y:S02]  /*48e0*/  HADD2.F32 R86, -RZ, R81.H0_H0 ;  /* 0x20000051ff567230 */ /* 0x000fe40000004100 */
[C---:B------:R-:W-:Y:S01]  /*48f0*/  FMUL.FTZ R81, R84.reuse, R82 ;  /* 0x0000005254517220 */ /* 0x040fe20000410000 */
[-C--:B------:R-:W-:Y:S01]  /*4900*/  FMUL.FTZ R82, R85, R83.reuse ;  /* 0x0000005355527220 */ /* 0x080fe20000410000 */
[C---:B------:R-:W-:Y:S01]  /*4910*/  FMUL.FTZ R83, R47.reuse, R83 ;  /* 0x000000532f537220 */ /* 0x040fe20000410000 */
[----:B------:R-:W-:Y:S01]  /*4920*/  FFMA.FTZ R87, R84, R80, R87 ;  /* 0x0000005054577223 */ /* 0x000fe20000010057 */
[----:B------:R-:W-:Y:S02]  /*4930*/  HADD2.F32 R84, -RZ, R44.H1_H1 ;  /* 0x3000002cff547230 */ /* 0x000fe40000004100 */
[----:B------:R-:W-:Y:S01]  /*4940*/  FFMA.FTZ R82, R47, R86, -R82 ;  /* 0x000000562f527223 */ /* 0x000fe20000010852 */
[----:B------:R-:W-:Y:S01]  /*4950*/  FFMA.FTZ R81, R45, R80, -R81 ;  /* 0x000000502d517223 */ /* 0x000fe20000010851 */
[----:B------:R-:W-:Y:S01]  /*4960*/  FFMA.FTZ R83, R85, R86, R83 ;  /* 0x0000005655537223 */ /* 0x000fe20000010053 */
[----:B------:R-:W-:-:S02]  /*4970*/  HADD2.F32 R47, -RZ, R163.H0_H0 ;  /* 0x200000a3ff2f7230 */ /* 0x000fc40000004100 */
[----:B------:R-:W-:Y:S02]  /*4980*/  HADD2.F32 R44, -RZ, R44.H0_H0 ;  /* 0x2000002cff2c7230 */ /* 0x000fe40000004100 */
[----:B------:R-:W-:Y:S02]  /*4990*/  HADD2.F32 R80, -RZ, R162.H1_H1 ;  /* 0x300000a2ff507230 */ /* 0x000fe40000004100 */
[-C--:B------:R-:W-:Y:S01]  /*49a0*/  FMUL.FTZ R86, R84, R47.reuse ;  /* 0x0000002f54567220 */ /* 0x080fe20000410000 */
[--C-:B------:R-:W-:Y:S02]  /*49b0*/  HADD2.F32 R85, -RZ, R46.reuse.H1_H1 ;  /* 0x3000002eff557230 */ /* 0x100fe40000004100 */
[----:B------:R-:W-:Y:S01]  /*49c0*/  FMUL.FTZ R88, R44, R47 ;  /* 0x0000002f2c587220 */ /* 0x000fe20000410000 */
[----:B------:R-:W-:Y:S01]  /*49d0*/  HADD2.F32 R46, -RZ, R46.H0_H0 ;  /* 0x2000002eff2e7230 */ /* 0x000fe20000004100 */
[----:B------:R-:W-:Y:S01]  /*49e0*/  F2FP.F16.F32.PACK_AB R82, R83, R82 ;  /* 0x000000525352723e */ /* 0x000fe200000000ff */
[----:B------:R-:W-:-:S02]  /*49f0*/  HADD2.F32 R162, -RZ, R162.H0_H0 ;  /* 0x200000a2ffa27230 */ /* 0x000fc40000004100 */
[-C--:B------:R-:W-:Y:S01]  /*4a00*/  FMUL.FTZ R47, R85, R80.reuse ;  /* 0x00000050552f7220 */ /* 0x080fe20000410000 */
[----:B------:R-:W-:Y:S02]  /*4a10*/  HADD2.F32 R45, -RZ, R164.H1_H1 ;  /* 0x300000a4ff2d7230 */ /* 0x000fe40000004100 */
[C---:B------:R-:W-:Y:S01]  /*4a20*/  FMUL.FTZ R80, R46.reuse, R80 ;  /* 0x000000502e507220 */ /* 0x040fe20000410000 */
[----:B------:R-:W-:-:S03]  /*4a30*/  FFMA.FTZ R47, R46, R162, -R47 ;  /* 0x000000a22e2f7223 */ /* 0x000fc6000001082f */
[----:B------:R-:W-:Y:S01]  /*4a40*/  FFMA.FTZ R80, R85, R162, R80 ;  /* 0x000000a255507223 */ /* 0x000fe20000010050 */
[-C--:B------:R-:W-:Y:S01]  /*4a50*/  FFMA.FTZ R86, R44, R45.reuse, -R86 ;  /* 0x0000002d2c567223 */ /* 0x080fe20000010856 */
[----:B------:R-:W-:Y:S01]  /*4a60*/  FFMA.FTZ R88, R84, R45, R88 ;  /* 0x0000002d54587223 */ /* 0x000fe20000010058 */
[----:B------:R-:W-:Y:S02]  /*4a70*/  F2FP.F16.F32.PACK_AB R45, R87, R81 ;  /* 0x00000051572d723e */ /* 0x000fe400000000ff */
[----:B------:R-:W-:Y:S01]  /*4a80*/  F2FP.F16.F32.PACK_AB R46, R80, R47 ;  /* 0x0000002f502e723e */ /* 0x000fe200000000ff */
[----:B------:R-:W-:Y:S01]  /*4a90*/  IMAD.MOV.U32 R47, RZ, RZ, R82 ;  /* 0x000000ffff2f7224 */ /* 0x000fe200078e0052 */
[----:B------:R-:W-:-:S07]  /*4aa0*/  F2FP.F16.F32.PACK_AB R44, R88, R86 ;  /* 0x00000056582c723e */ /* 0x000fce00000000ff */
.L_x_664:
[----:B------:R-:W-:Y:S05]  /*4ab0*/  BSYNC B3 ;  /* 0x0000000000037941 */ /* 0x000fea0003800000 */
.L_x_663:
[----:B--2---:R1:W-:Y:S02]  /*4ac0*/  STG.E.128 desc[UR60][R50.64+0x100], R44 ;  /* 0x0001002c32007986 */ /* 0x0043e4000c101d3c */
.L_x_662:
[----:B------:R-:W-:Y:S05]  /*4ad0*/  BSYNC B2 ;  /* 0x0000000000027941 */ /* 0x000fea0003800000 */
.L_x_661:
[----:B------:R-:W-:-:S13]  /*4ae0*/  ISETP.NE.AND P3, PT, R38, RZ, PT ;  /* 0x000000ff2600720c */ /* 0x000fda0003f65270 */
[----:B------:R-:W-:Y:S05]  /*4af0*/  @!P3 BRA `(.L_x_644) ;  /* 0x0000000000bcb947 */ /* 0x000fea0003800000 */
[----:B-1234-:R1:W2:Y:S01]  /*4b00*/  LDS.128 R44, [R41+0x28000] ;  /* 0x02800000292c7984 */ /* 0x01e2a20000000c00 */
[----:B------:R-:W-:Y:S01]  /*4b10*/  ISETP.GE.AND P3, PT, R211, R121, PT ;  /* 0x00000079d300720c */ /* 0x000fe20003f66270 */
[----:B------:R-:W-:-:S12]  /*4b20*/  BSSY B2, `(.L_x_665) ;  /* 0x000002b000027945 */ /* 0x000fd80003800000 */
[----:B-1----:R-:W-:Y:S05]  /*4b30*/  @P3 BRA `(.L_x_666) ;  /* 0x0000000000a43947 */ /* 0x002fea0003800000 */
[--C-:B------:R-:W-:Y:S01]  /*4b40*/  SHF.R.U64 R78, R78, 0x10, R79.reuse ;  /* 0x000000104e4e7819 */ /* 0x100fe2000000124f */
[----:B--2---:R-:W-:Y:S01]  /*4b50*/  HADD2.F32 R81, -RZ, R45.H1_H1 ;  /* 0x3000002dff517230 */ /* 0x004fe20000004100 */
[----:B------:R-:W-:Y:S01]  /*4b60*/  SHF.R.U32.HI R79, RZ, 0x10, R79 ;  /* 0x00000010ff4f7819 */ /* 0x000fe2000001164f */
[----:B------:R-:W-:Y:S01]  /*4b70*/  HADD2.F32 R80, -RZ, R47.H1_H1 ;  /* 0x3000002fff507230 */ /* 0x000fe20000004100 */
[--C-:B------:R-:W-:Y:S01]  /*4b80*/  SHF.R.U64 R76, R76, 0x10, R77.reuse ;  /* 0x000000104c4c7819 */ /* 0x100fe2000000124d */
[----:B------:R-:W-:Y:S01]  /*4b90*/  HADD2.F32 R78, -RZ, R78.H0_H0 ;  /* 0x2000004eff4e7230 */ /* 0x000fe20000004100 */
[----:B------:R-:W-:Y:S01]  /*4ba0*/  SHF.R.U32.HI R77, RZ, 0x10, R77 ;  /* 0x00000010ff4d7819 */ /* 0x000fe2000001164d */
[----:B------:R-:W-:Y:S02]  /*4bb0*/  HADD2.F32 R79, -RZ, R79.H0_H0 ;  /* 0x2000004fff4f7230 */ /* 0x000fe40000004100 */
[----:B------:R-:W-:Y:S02]  /*4bc0*/  HADD2.F32 R45, -RZ, R45.H0_H0 ;  /* 0x2000002dff2d7230 */ /* 0x000fe40000004100 */
[----:B------:R-:W-:Y:S01]  /*4bd0*/  FMUL.FTZ R84, R81, R78 ;  /* 0x0000004e51547220 */ /* 0x000fe20000410000 */
[----:B------:R-:W-:-:S02]  /*4be0*/  HADD2.F32 R82, -RZ, R47.H0_H0 ;  /* 0x2000002fff527230 */ /* 0x000fc40000004100 */
[-C--:B------:R-:W-:Y:S01]  /*4bf0*/  FMUL.FTZ R47, R80, R79.reuse ;  /* 0x0000004f502f7220 */ /* 0x080fe20000410000 */
[----:B------:R-:W-:Y:S02]  /*4c00*/  HADD2.F32 R76, -RZ, R76.H0_H0 ;  /* 0x2000004cff4c7230 */ /* 0x000fe40000004100 */
[C---:B------:R-:W-:Y:S01]  /*4c10*/  FMUL.FTZ R78, R45.reuse, R78 ;  /* 0x0000004e2d4e7220 */ /* 0x040fe20000410000 */
[----:B------:R-:W-:Y:S02]  /*4c20*/  HADD2.F32 R77, -RZ, R77.H0_H0 ;  /* 0x2000004dff4d7230 */ /* 0x000fe40000004100 */
[----:B------:R-:W-:Y:S01]  /*4c30*/  FMUL.FTZ R79, R82, R79 ;  /* 0x0000004f524f7220 */ /* 0x000fe20000410000 */
[----:B------:R-:W-:Y:S02]  /*4c40*/  HADD2.F32 R83, -RZ, R159.H1_H1 ;  /* 0x3000009fff537230 */ /* 0x000fe40000004100 */
[-C--:B------:R-:W-:Y:S01]  /*4c50*/  FFMA.FTZ R84, R45, R76.reuse, -R84 ;  /* 0x0000004c2d547223 */ /* 0x080fe20000010854 */
[----:B------:R-:W-:Y:S01]  /*4c60*/  FFMA.FTZ R81, R81, R76, R78 ;  /* 0x0000004c51517223 */ /* 0x000fe2000001004e */
[----:B------:R-:W-:Y:S01]  /*4c70*/  FFMA.FTZ R80, R80, R77, R79 ;  /* 0x0000004d50507223 */ /* 0x000fe2000001004f */
[----:B------:R-:W-:-:S02]  /*4c80*/  HADD2.F32 R79, -RZ, R160.H1_H1 ;  /* 0x300000a0ff4f7230 */ /* 0x000fc40000004100 */
[----:B------:R-:W-:Y:S01]  /*4c90*/  FFMA.FTZ R47, R82, R77, -R47 ;  /* 0x0000004d522f7223 */ /* 0x000fe2000001082f */
[--C-:B------:R-:W-:Y:S02]  /*4ca0*/  HADD2.F32 R76, -RZ, R44.reuse.H1_H1 ;  /* 0x3000002cff4c7230 */ /* 0x100fe40000004100 */
[----:B------:R-:W-:Y:S02]  /*4cb0*/  HADD2.F32 R78, -RZ, R44.H0_H0 ;  /* 0x2000002cff4e7230 */ /* 0x000fe40000004100 */
[----:B------:R-:W-:Y:S02]  /*4cc0*/  HADD2.F32 R77, -RZ, R161.H0_H0 ;  /* 0x200000a1ff4d7230 */ /* 0x000fe40000004100 */
[-C--:B------:R-:W-:Y:S01]  /*4cd0*/  FMUL.FTZ R85, R76, R79.reuse ;  /* 0x0000004f4c557220 */ /* 0x080fe20000410000 */
[----:B------:R-:W-:Y:S02]  /*4ce0*/  HADD2.F32 R44, -RZ, R46.H1_H1 ;  /* 0x3000002eff2c7230 */ /* 0x000fe40000004100 */
[----:B------:R-:W-:Y:S01]  /*4cf0*/  FMUL.FTZ R87, R78, R79 ;  /* 0x0000004f4e577220 */ /* 0x000fe20000410000 */
[----:B------:R-:W-:Y:S01]  /*4d00*/  HADD2.F32 R45, -RZ, R160.H0_H0 ;  /* 0x200000a0ff2d7230 */ /* 0x000fe20000004100 */
[----:B------:R-:W-:Y:S01]  /*4d10*/  F2FP.F16.F32.PACK_AB R47, R80, R47 ;  /* 0x0000002f502f723e */ /* 0x000fe200000000ff */
[----:B------:R-:W-:-:S02]  /*4d20*/  HADD2.F32 R46, -RZ, R46.H0_H0 ;  /* 0x2000002eff2e7230 */ /* 0x000fc40000004100 */
[----:B------:R-:W-:Y:S01]  /*4d30*/  FMUL.FTZ R79, R44, R77 ;  /* 0x0000004d2c4f7220 */ /* 0x000fe20000410000 */
[-C--:B------:R-:W-:Y:S01]  /*4d40*/  FFMA.FTZ R78, R78, R45.reuse, -R85 ;  /* 0x0000002d4e4e7223 */ /* 0x080fe20000010855 */
[----:B------:R-:W-:Y:S01]  /*4d50*/  FFMA.FTZ R87, R76, R45, R87 ;  /* 0x0000002d4c577223 */ /* 0x000fe20000010057 */
[C---:B------:R-:W-:Y:S01]  /*4d60*/  FMUL.FTZ R77, R46.reuse, R77 ;  /* 0x0000004d2e4d7220 */ /* 0x040fe20000410000 */
[-C--:B------:R-:W-:Y:S01]  /*4d70*/  FFMA.FTZ R79, R46, R83.reuse, -R79 ;  /* 0x000000532e4f7223 */ /* 0x080fe2000001084f */
[----:B------:R-:W-:Y:S02]  /*4d80*/  F2FP.F16.F32.PACK_AB R45, R81, R84 ;  /* 0x00000054512d723e */ /* 0x000fe400000000ff */
[----:B------:R-:W-:Y:S01]  /*4d90*/  FFMA.FTZ R44, R44, R83, R77 ;  /* 0x000000532c2c7223 */ /* 0x000fe2000001004d */
[----:B------:R-:W-:-:S04]  /*4da0*/  F2FP.F16.F32.PACK_AB R78, R87, R78 ;  /* 0x0000004e574e723e */ /* 0x000fc800000000ff */
[----:B------:R-:W-:Y:S01]  /*4db0*/  F2FP.F16.F32.PACK_AB R46, R44, R79 ;  /* 0x0000004f2c2e723e */ /* 0x000fe200000000ff */
[----:B------:R-:W-:-:S07]  /*4dc0*/  IMAD.MOV.U32 R44, RZ, RZ, R78 ;  /* 0x000000ffff2c7224 */ /* 0x000fce00078e004e */
.L_x_666:
[----:B------:R-:W-:Y:S05]  /*4dd0*/  BSYNC B2 ;  /* 0x0000000000027941 */ /* 0x000fea0003800000 */
.L_x_665:
[----:B--2---:R1:W-:Y:S02]  /*4de0*/  STG.E.128 desc[UR60][R50.64+0x140], R44 ;  /* 0x0001402c32007986 */ /* 0x0043e4000c101d3c */
.L_x_644:
[----:B------:R-:W-:Y:S05]  /*4df0*/  BSYNC B1 ;  /* 0x0000000000017941 */ /* 0x000fea0003800000 */
.L_x_643:
[----:B------:R-:W-:Y:S05]  /*4e00*/  @P4 BRA `(.L_x_667) ;  /* 0x0000005000904947 */ /* 0x000fea0003800000 */
[----:B------:R-:W-:Y:S01]  /*4e10*/  ISETP.NE.AND P3, PT, R30, RZ, PT ;  /* 0x000000ff1e00720c */ /* 0x000fe20003f65270 */
[----:B------:R-:W-:-:S12]  /*4e20*/  BSSY B1, `(.L_x_668) ;  /* 0x0000032000017945 */ /* 0x000fd80003800000 */
[----:B------:R-:W-:Y:S05]  /*4e30*/  @!P3 BRA `(.L_x_669) ;  /* 0x0000000000c0b947 */ /* 0x000fea0003800000 */
[----:B-1234-:R1:W2:Y:S01]  /*4e40*/  LDS.128 R44, [R40+0x23000] ;  /* 0x02300000282c7984 */ /* 0x01e2a20000000c00 */
[----:B------:R-:W-:Y:S01]  /*4e50*/  ISETP.GE.AND P3, PT, R22, R121, PT ;  /* 0x000000791600720c */ /* 0x000fe20003f66270 */
[----:B------:R-:W-:-:S12]  /*4e60*/  BSSY B2, `(.L_x_670) ;  /* 0x000002c000027945 */ /* 0x000fd80003800000 */
[----:B-1----:R-:W-:Y:S05]  /*4e70*/  @P3 BRA `(.L_x_671) ;  /* 0x0000000000a83947 */ /* 0x002fea0003800000 */
[----:B------:R-:W-:Y:S01]  /*4e80*/  SHF.R.U64 R78, R72, 0x10, R73 ;  /* 0x00000010484e7819 */ /* 0x000fe20000001249 */
[----:B--2---:R-:W-:Y:S01]  /*4e90*/  IMAD.MOV.U32 R50, RZ, RZ, R44 ;  /* 0x000000ffff327224 */ /* 0x004fe200078e002c */
[--C-:B------:R-:W-:Y:S01]  /*4ea0*/  SHF.R.U64 R72, R74, 0x10, R75.reuse ;  /* 0x000000104a487819 */ /* 0x100fe2000000124b */
[--C-:B------:R-:W-:Y:S01]  /*4eb0*/  HADD2.F32 R44, -RZ, R45.reuse.H0_H0 ;  /* 0x2000002dff2c7230 */ /* 0x100fe20000004100 */
[----:B------:R-:W-:Y:S01]  /*4ec0*/  SHF.R.U32.HI R76, RZ, 0x10, R75 ;  /* 0x00000010ff4c7819 */ /* 0x000fe2000001164b */
[----:B------:R-:W-:Y:S01]  /*4ed0*/  HADD2.F32 R164, -RZ, R164.H0_H0 ;  /* 0x200000a4ffa47230 */ /* 0x000fe20000004100 */
[----:B------:R-:W-:Y:S01]  /*4ee0*/  MOV R51, R47 ;  /* 0x0000002f00337202 */ /* 0x000fe20000000f00 */
[----:B------:R-:W-:Y:S01]  /*4ef0*/  HADD2.F32 R75, -RZ, R72.H0_H0 ;  /* 0x20000048ff4b7230 */ /* 0x000fe20000004100 */
[----:B------:R-:W-:Y:S01]  /*4f00*/  SHF.R.U32.HI R77, RZ, 0x10, R73 ;  /* 0x00000010ff4d7819 */ /* 0x000fe20000011649 */
[----:B------:R-:W-:Y:S02]  /*4f10*/  HADD2.F32 R47, -RZ, R45.H1_H1 ;  /* 0x3000002dff2f7230 */ /* 0x000fe40000004100 */
[----:B------:R-:W-:-:S02]  /*4f20*/  HADD2.F32 R76, -RZ, R76.H0_H0 ;  /* 0x2000004cff4c7230 */ /* 0x000fc40000004100 */
[--C-:B------:R-:W-:Y:S02]  /*4f30*/  HADD2.F32 R72, -RZ, R51.reuse.H1_H1 ;  /* 0x30000033ff487230 */ /* 0x100fe40000004100 */
[CC--:B------:R-:W-:Y:S01]  /*4f40*/  FMUL.FTZ R45, R47.reuse, R75.reuse ;  /* 0x0000004b2f2d7220 */ /* 0x0c0fe20000410000 */
[----:B------:R-:W-:Y:S02]  /*4f50*/  HADD2.F32 R73, -RZ, R78.H0_H0 ;  /* 0x2000004eff497230 */ /* 0x000fe40000004100 */
[----:B------:R-:W-:Y:S01]  /*4f60*/  FMUL.FTZ R78, R44, R75 ;  /* 0x0000004b2c4e7220 */ /* 0x000fe20000410000 */
[----:B------:R-:W-:Y:S02]  /*4f70*/  HADD2.F32 R51, -RZ, R51.H0_H0 ;  /* 0x20000033ff337230 */ /* 0x000fe40000004100 */
[-C--:B------:R-:W-:Y:S01]  /*4f80*/  FMUL.FTZ R80, R72, R76.reuse ;  /* 0x0000004c48507220 */ /* 0x080fe20000410000 */
[----:B------:R-:W-:Y:S02]  /*4f90*/  HADD2.F32 R74, -RZ, R77.H0_H0 ;  /* 0x2000004dff4a7230 */ /* 0x000fe40000004100 */
[-C--:B------:R-:W-:Y:S01]  /*4fa0*/  FFMA.FTZ R44, R44, R73.reuse, -R45 ;  /* 0x000000492c2c7223 */ /* 0x080fe2000001082d */
[----:B------:R-:W-:Y:S01]  /*4fb0*/  FFMA.FTZ R45, R47, R73, R78 ;  /* 0x000000492f2d7223 */ /* 0x000fe2000001004e */
[----:B------:R-:W-:Y:S01]  /*4fc0*/  FMUL.FTZ R75, R51, R76 ;  /* 0x0000004c334b7220 */ /* 0x000fe20000410000 */
[----:B------:R-:W-:-:S02]  /*4fd0*/  HADD2.F32 R73, -RZ, R46.H1_H1 ;  /* 0x3000002eff497230 */ /* 0x000fc40000004100 */
[-C--:B------:R-:W-:Y:S01]  /*4fe0*/  FFMA.FTZ R47, R51, R74.reuse, -R80 ;  /* 0x0000004a332f7223 */ /* 0x080fe20000010850 */
[--C-:B------:R-:W-:Y:S02]  /*4ff0*/  HADD2.F32 R51, -RZ, R50.reuse.H1_H1 ;  /* 0x30000032ff337230 */ /* 0x100fe40000004100 */
[----:B------:R-:W-:Y:S01]  /*5000*/  FFMA.FTZ R72, R72, R74, R75 ;  /* 0x0000004a48487223 */ /* 0x000fe2000001004b */
[----:B------:R-:W-:Y:S02]  /*5010*/  HADD2.F32 R163, -RZ, R163.H1_H1 ;  /* 0x300000a3ffa37230 */ /* 0x000fe40000004100 */
[----:B------:R-:W-:Y:S01]  /*5020*/  FMUL.FTZ R77, R73, R164 ;  /* 0x000000a4494d7220 */ /* 0x000fe20000410000 */
[----:B------:R-:W-:Y:S01]  /*5030*/  HADD2.F32 R50, -RZ, R50.H0_H0 ;  /* 0x20000032ff327230 */ /* 0x000fe20000004100 */
[----:B------:R-:W-:Y:S01]  /*5040*/  F2FP.F16.F32.PACK_AB R45, R45, R44 ;  /* 0x0000002c2d2d723e */ /* 0x000fe200000000ff */
[----:B------:R-:W-:Y:S02]  /*5050*/  HADD2.F32 R46, -RZ, R46.H0_H0 ;  /* 0x2000002eff2e7230 */ /* 0x000fe40000004100 */
[----:B------:R-:W-:Y:S01]  /*5060*/  FMUL.FTZ R75, R51, R163 ;  /* 0x000000a3334b7220 */ /* 0x000fe20000410000 */
[----:B------:R-:W-:-:S02]  /*5070*/  HADD2.F32 R74, -RZ, R158.H0_H0 ;  /* 0x2000009eff4a7230 */ /* 0x000fc40000004100 */
[----:B------:R-:W-:Y:S01]  /*5080*/  FMUL.FTZ R76, R50, R163 ;  /* 0x000000a3324c7220 */ /* 0x000fe20000410000 */
[----:B------:R-:W-:Y:S02]  /*5090*/  HADD2.F32 R158, -RZ, R158.H1_H1 ;  /* 0x3000009eff9e7230 */ /* 0x000fe40000004100 */
[----:B------:R-:W-:Y:S01]  /*50a0*/  FMUL.FTZ R164, R46, R164 ;  /* 0x000000a42ea47220 */ /* 0x000fe20000410000 */
[----:B------:R-:W-:Y:S01]  /*50b0*/  F2FP.F16.F32.PACK_AB R47, R72, R47 ;  /* 0x0000002f482f723e */ /* 0x000fe200000000ff */
[-C--:B------:R-:W-:Y:S01]  /*50c0*/  FFMA.FTZ R75, R50, R74.reuse, -R75 ;  /* 0x0000004a324b7223 */ /* 0x080fe2000001084b */
[----:B------:R-:W-:Y:S01]  /*50d0*/  FFMA.FTZ R76, R51, R74, R76 ;  /* 0x0000004a334c7223 */ /* 0x000fe2000001004c */
[-C--:B------:R-:W-:Y:S01]  /*50e0*/  FFMA.FTZ R77, R46, R158.reuse, -R77 ;  /* 0x0000009e2e4d7223 */ /* 0x080fe2000001084d */
[----:B------:R-:W-:-:S03]  /*50f0*/  FFMA.FTZ R164, R73, R158, R164 ;  /* 0x0000009e49a47223 */ /* 0x000fc600000100a4 */
[----:B------:R-:W-:Y:S02]  /*5100*/  F2FP.F16.F32.PACK_AB R44, R76, R75 ;  /* 0x0000004b4c2c723e */ /* 0x000fe400000000ff */
[----:B------:R-:W-:-:S07]  /*5110*/  F2FP.F16.F32.PACK_AB R46, R164, R77 ;  /* 0x0000004da42e723e */ /* 0x000fce00000000ff */
.L_x_671:
[----:B------:R-:W-:Y:S05]  /*5120*/  BSYNC B2 ;  /* 0x0000000000027941 */ /* 0x000fea0003800000 */
.L_x_670:
[----:B--2---:R1:W-:Y:S02]  /*5130*/  STG.E.128 desc[UR60][R48.64], R44 ;  /* 0x0000002c30007986 */ /* 0x0043e4000c101d3c */
.L_x_669:
[----:B------:R-:W-:Y:S05]  /*5140*/  BSYNC B1 ;  /* 0x0000000000017941 */ /* 0x000fea0003800000 */
.L_x_668:
        /* <DEDUP_REMOVED lines=8> */
[----:B--2---:R-:W-:Y:S01]  /*51d0*/  IMAD.MOV.U32 R50, RZ, RZ, R46 ;  /* 0x000000ffff327224 */ /* 0x004fe200078e002e */
[----:B------:R-:W-:Y:S01]  /*51e0*/  SHF.R.U32.HI R73, RZ, 0x10, R69 ;  /* 0x00000010ff497819 */ /* 0x000fe20000011645 */
[--C-:B------:R-:W-:Y:S01]  /*51f0*/  HADD2.F32 R46, -RZ, R45.reuse.H1_H1 ;  /* 0x3000002dff2e7230 */ /* 0x100fe20000004100 */
[--C-:B------:R-:W-:Y:S01]  /*5200*/  SHF.R.U64 R69, R70, 0x10, R71.reuse ;  /* 0x0000001046457819 */ /* 0x100fe20000001247 */
[----:B------:R-:W-:Y:S01]  /*5210*/  HADD2.F32 R45, -RZ, R45.H0_H0 ;  /* 0x2000002dff2d7230 */ /* 0x000fe20000004100 */
[----:B------:R-:W-:Y:S01]  /*5220*/  SHF.R.U32.HI R72, RZ, 0x10, R71 ;  /* 0x00000010ff487819 */ /* 0x000fe20000011647 */
[----:B------:R-:W-:Y:S02]  /*5230*/  HADD2.F32 R68, -RZ, R68.H0_H0 ;  /* 0x20000044ff447230 */ /* 0x000fe40000004100 */
[----:B------:R-:W-:Y:S02]  /*5240*/  HADD2.F32 R69, -RZ, R69.H0_H0 ;  /* 0x20000045ff457230 */ /* 0x000fe40000004100 */
[----:B------:R-:W-:-:S02]  /*5250*/  HADD2.F32 R72, -RZ, R72.H0_H0 ;  /* 0x20000048ff487230 */ /* 0x000fc40000004100 */
[--C-:B------:R-:W-:Y:S02]  /*5260*/  HADD2.F32 R51, -RZ, R47.reuse.H1_H1 ;  /* 0x3000002fff337230 */ /* 0x100fe40000004100 */
[CC--:B------:R-:W-:Y:S01]  /*5270*/  FMUL.FTZ R74, R46.reuse, R69.reuse ;  /* 0x000000452e4a7220 */ /* 0x0c0fe20000410000 */
[----:B------:R-:W-:Y:S01]  /*5280*/  FMUL.FTZ R69, R45, R69 ;  /* 0x000000452d457220 */ /* 0x000fe20000410000 */
[----:B------:R-:W-:Y:S02]  /*5290*/  HADD2.F32 R47, -RZ, R47.H0_H0 ;  /* 0x2000002fff2f7230 */ /* 0x000fe40000004100 */
[----:B------:R-:W-:Y:S02]  /*52a0*/  HADD2.F32 R70, -RZ, R73.H0_H0 ;  /* 0x20000049ff467230 */ /* 0x000fe40000004100 */
[----:B------:R-:W-:Y:S01]  /*52b0*/  FMUL.FTZ R76, R51, R72 ;  /* 0x00000048334c7220 */ /* 0x000fe20000410000 */
[-C--:B------:R-:W-:Y:S01]  /*52c0*/  FFMA.FTZ R74, R45, R68.reuse, -R74 ;  /* 0x000000442d4a7223 */ /* 0x080fe2000001084a */
[----:B------:R-:W-:Y:S01]  /*52d0*/  FFMA.FTZ R69, R46, R68, R69 ;  /* 0x000000442e457223 */ /* 0x000fe20000010045 */
[----:B------:R-:W-:-:S02]  /*52e0*/  HADD2.F32 R161, -RZ, R161.H1_H1 ;  /* 0x300000a1ffa17230 */ /* 0x000fc40000004100 */
[C---:B------:R-:W-:Y:S01]  /*52f0*/  FMUL.FTZ R72, R47.reuse, R72 ;  /* 0x000000482f487220 */ /* 0x040fe20000410000 */
[----:B------:R-:W-:Y:S02]  /*5300*/  HADD2.F32 R45, -RZ, R44.H1_H1 ;  /* 0x3000002cff2d7230 */ /* 0x000fe40000004100 */
[-C--:B------:R-:W-:Y:S01]  /*5310*/  FFMA.FTZ R76, R47, R70.reuse, -R76 ;  /* 0x000000462f4c7223 */ /* 0x080fe2000001084c */
[----:B------:R-:W-:Y:S02]  /*5320*/  HADD2.F32 R46, -RZ, R50.H1_H1 ;  /* 0x30000032ff2e7230 */ /* 0x000fe40000004100 */
[----:B------:R-:W-:Y:S01]  /*5330*/  FFMA.FTZ R73, R51, R70, R72 ;  /* 0x0000004633497223 */ /* 0x000fe20000010048 */
[----:B------:R-:W-:Y:S02]  /*5340*/  HADD2.F32 R159, -RZ, R159.H0_H0 ;  /* 0x2000009fff9f7230 */ /* 0x000fe40000004100 */
[----:B------:R-:W-:Y:S02]  /*5350*/  HADD2.F32 R44, -RZ, R44.H0_H0 ;  /* 0x2000002cff2c7230 */ /* 0x000fe40000004100 */
[----:B------:R-:W-:Y:S01]  /*5360*/  FMUL.FTZ R71, R46, R161 ;  /* 0x000000a12e477220 */ /* 0x000fe20000410000 */
[----:B------:R-:W-:-:S02]  /*5370*/  HADD2.F32 R50, -RZ, R50.H0_H0 ;  /* 0x20000032ff327230 */ /* 0x000fc40000004100 */
[CC--:B------:R-:W-:Y:S01]  /*5380*/  FMUL.FTZ R51, R45.reuse, R159.reuse ;  /* 0x0000009f2d337220 */ /* 0x0c0fe20000410000 */
[--C-:B------:R-:W-:Y:S02]  /*5390*/  HADD2.F32 R47, -RZ, R149.reuse.H0_H0 ;  /* 0x20000095ff2f7230 */ /* 0x100fe40000004100 */
[----:B------:R-:W-:Y:S01]  /*53a0*/  FMUL.FTZ R68, R44, R159 ;  /* 0x0000009f2c447220 */ /* 0x000fe20000410000 */
[----:B------:R-:W-:Y:S02]  /*53b0*/  HADD2.F32 R149, -RZ, R149.H1_H1 ;  /* 0x30000095ff957230 */ /* 0x000fe40000004100 */
[----:B------:R-:W-:Y:S01]  /*53c0*/  FMUL.FTZ R161, R50, R161 ;  /* 0x000000a132a17220 */ /* 0x000fe20000410000 */
[-C--:B------:R-:W-:Y:S01]  /*53d0*/  FFMA.FTZ R51, R44, R47.reuse, -R51 ;  /* 0x0000002f2c337223 */ /* 0x080fe20000010833 */
[----:B------:R-:W-:Y:S01]  /*53e0*/  FFMA.FTZ R68, R45, R47, R68 ;  /* 0x0000002f2d447223 */ /* 0x000fe20000010044 */
[-C--:B------:R-:W-:Y:S01]  /*53f0*/  FFMA.FTZ R71, R50, R149.reuse, -R71 ;  /* 0x0000009532477223 */ /* 0x080fe20000010847 */
[----:B------:R-:W-:Y:S01]  /*5400*/  FFMA.FTZ R46, R46, R149, R161 ;  /* 0x000000952e2e7223 */ /* 0x000fe200000100a1 */
[----:B------:R-:W-:-:S02]  /*5410*/  F2FP.F16.F32.PACK_AB R45, R69, R74 ;  /* 0x0000004a452d723e */ /* 0x000fc400000000ff */
[----:B------:R-:W-:Y:S02]  /*5420*/  F2FP.F16.F32.PACK_AB R47, R73, R76 ;  /* 0x0000004c492f723e */ /* 0x000fe400000000ff */
[----:B------:R-:W-:Y:S02]  /*5430*/  F2FP.F16.F32.PACK_AB R44, R68, R51 ;  /* 0x00000033442c723e */ /* 0x000fe400000000ff */
[----:B------:R-:W-:-:S07]  /*5440*/  F2FP.F16.F32.PACK_AB R46, R46, R71 ;  /* 0x000000472e2e723e */ /* 0x000fce00000000ff */
.L_x_675:
[----:B------:R-:W-:Y:S05]  /*5450*/  BSYNC B2 ;  /* 0x0000000000027941 */ /* 0x000fea0003800000 */
.L_x_674:
[----:B--2---:R1:W-:Y:S02]  /*5460*/  STG.E.128 desc[UR60][R48.64+0x40], R44 ;  /* 0x0000402c30007986 */ /* 0x0043e4000c101d3c */
.L_x_673:
[----:B------:R-:W-:Y:S05]  /*5470*/  BSYNC B1 ;  /* 0x0000000000017941 */ /* 0x000fea0003800000 */
.L_x_672:
        /* <DEDUP_REMOVED lines=10> */
[----:B------:R-:W-:Y:S01]  /*5520*/  HADD2.F32 R46, -RZ, R45.H1_H1 ;  /* 0x3000002dff2e7230 */ /* 0x000fe20000004100 */
[--C-:B------:R-:W-:Y:S01]  /*5530*/  SHF.R.U64 R65, R66, 0x10, R67.reuse ;  /* 0x0000001042417819 */ /* 0x100fe20000001243 */
[--C-:B------:R-:W-:Y:S01]  /*5540*/  HADD2.F32 R51, -RZ, R47.reuse.H1_H1 ;  /* 0x3000002fff337230 */ /* 0x100fe20000004100 */
[----:B------:R-:W-:Y:S01]  /*5550*/  SHF.R.U32.HI R68, RZ, 0x10, R67 ;  /* 0x00000010ff447819 */ /* 0x000fe20000011643 */
[----:B------:R-:W-:Y:S02]  /*5560*/  HADD2.F32 R47, -RZ, R47.H0_H0 ;  /* 0x2000002fff2f7230 */ /* 0x000fe40000004100 */
[----:B------:R-:W-:Y:S02]  /*5570*/  HADD2.F32 R65, -RZ, R65.H0_H0 ;  /* 0x20000041ff417230 */ /* 0x000fe40000004100 */
[----:B------:R-:W-:-:S02]  /*5580*/  HADD2.F32 R68, -RZ, R68.H0_H0 ;  /* 0x20000044ff447230 */ /* 0x000fc40000004100 */
[----:B------:R-:W-:Y:S02]  /*5590*/  HADD2.F32 R45, -RZ, R45.H0_H0 ;  /* 0x2000002dff2d7230 */ /* 0x000fe40000004100 */
[-C--:B------:R-:W-:Y:S01]  /*55a0*/  FMUL.FTZ R70, R46, R65.reuse ;  /* 0x000000412e467220 */ /* 0x080fe20000410000 */
[----:B------:R-:W-:Y:S02]  /*55b0*/  HADD2.F32 R64, -RZ, R64.H0_H0 ;  /* 0x20000040ff407230 */ /* 0x000fe40000004100 */
[-C--:B------:R-:W-:Y:S01]  /*55c0*/  FMUL.FTZ R72, R51, R68.reuse ;  /* 0x0000004433487220 */ /* 0x080fe20000410000 */
[----:B------:R-:W-:Y:S02]  /*55d0*/  HADD2.F32 R66, -RZ, R69.H0_H0 ;  /* 0x20000045ff427230 */ /* 0x000fe40000004100 */
[----:B------:R-:W-:Y:S01]  /*55e0*/  FMUL.FTZ R68, R47, R68 ;  /* 0x000000442f447220 */ /* 0x000fe20000410000 */
[C---:B------:R-:W-:Y:S01]  /*55f0*/  FMUL.FTZ R65, R45.reuse, R65 ;  /* 0x000000412d417220 */ /* 0x040fe20000410000 */
[----:B------:R-:W-:Y:S01]  /*5600*/  FFMA.FTZ R70, R45, R64, -R70 ;  /* 0x000000402d467223 */ /* 0x000fe20000010846 */
[----:B------:R-:W-:-:S02]  /*5610*/  HADD2.F32 R45, -RZ, R44.H1_H1 ;  /* 0x3000002cff2d7230 */ /* 0x000fc40000004100 */
[----:B------:R-:W-:Y:S01]  /*5620*/  FFMA.FTZ R69, R51, R66, R68 ;  /* 0x0000004233457223 */ /* 0x000fe20000010044 */
[----:B------:R-:W-:Y:S01]  /*5630*/  FFMA.FTZ R67, R46, R64, R65 ;  /* 0x000000402e437223 */ /* 0x000fe20000010041 */
[--C-:B------:R-:W-:Y:S02]  /*5640*/  HADD2.F32 R51, -RZ, R157.reuse.H0_H0 ;  /* 0x2000009dff337230 */ /* 0x100fe40000004100 */
[----:B------:R-:W-:Y:S01]  /*5650*/  FFMA.FTZ R72, R47, R66, -R72 ;  /* 0x000000422f487223 */ /* 0x000fe20000010848 */
[----:B------:R-:W-:Y:S02]  /*5660*/  HADD2.F32 R44, -RZ, R44.H0_H0 ;  /* 0x2000002cff2c7230 */ /* 0x000fe40000004100 */
[----:B------:R-:W-:Y:S02]  /*5670*/  HADD2.F32 R157, -RZ, R157.H1_H1 ;  /* 0x3000009dff9d7230 */ /* 0x000fe40000004100 */
[----:B------:R-:W-:Y:S01]  /*5680*/  FMUL.FTZ R65, R45, R51 ;  /* 0x000000332d417220 */ /* 0x000fe20000410000 */
[----:B------:R-:W-:-:S02]  /*5690*/  HADD2.F32 R46, -RZ, R50.H1_H1 ;  /* 0x30000032ff2e7230 */ /* 0x000fc40000004100 */
[----:B------:R-:W-:Y:S01]  /*56a0*/  FMUL.FTZ R64, R44, R51 ;  /* 0x000000332c407220 */ /* 0x000fe20000410000 */
[----:B------:R-:W-:Y:S02]  /*56b0*/  HADD2.F32 R50, -RZ, R50.H0_H0 ;  /* 0x20000032ff327230 */ /* 0x000fe40000004100 */
[--C-:B------:R-:W-:Y:S02]  /*56c0*/  HADD2.F32 R47, -RZ, R147.reuse.H0_H0 ;  /* 0x20000093ff2f7230 */ /* 0x100fe40000004100 */
[-C--:B------:R-:W-:Y:S01]  /*56d0*/  FMUL.FTZ R51, R46, R157.reuse ;  /* 0x0000009d2e337220 */ /* 0x080fe20000410000 */
        /* <DEDUP_REMOVED lines=10> */
.L_x_679:
[----:B------:R-:W-:Y:S05]  /*5780*/  BSYNC B2 ;  /* 0x0000000000027941 */ /* 0x000fea0003800000 */
.L_x_678:
[----:B--2---:R1:W-:Y:S02]  /*5790*/  STG.E.128 desc[UR60][R48.64+0x80], R44 ;  /* 0x0000802c30007986 */ /* 0x0043e4000c101d3c */
.L_x_677:
[----:B------:R-:W-:Y:S05]  /*57a0*/  BSYNC B1 ;  /* 0x0000000000017941 */ /* 0x000fea0003800000 */
.L_x_676:
        /* <DEDUP_REMOVED lines=19> */
[C---:B------:R-:W-:Y:S01]  /*58e0*/  FMUL.FTZ R61, R45.reuse, R61 ;  /* 0x0000003d2d3d7220 */ /* 0x040fe20000410000 */
[----:B------:R-:W-:Y:S02]  /*58f0*/  HADD2.F32 R47, -RZ, R47.H0_H0 ;  /* 0x2000002fff2f7230 */ /* 0x000fe40000004100 */
[-C--:B------:R-:W-:Y:S01]  /*5900*/  FFMA.FTZ R66, R45, R60.reuse, -R66 ;  /* 0x0000003c2d427223 */ /* 0x080fe20000010842 */
[----:B------:R-:W-:Y:S01]  /*5910*/  FFMA.FTZ R63, R46, R60, R61 ;  /* 0x0000003c2e3f7223 */ /* 0x000fe2000001003d */
[----:B------:R-:W-:Y:S02]  /*5920*/  HADD2.F32 R62, -RZ, R65.H0_H0 ;  /* 0x20000041ff3e7230 */ /* 0x000fe40000004100 */
[----:B------:R-:W-:Y:S01]  /*5930*/  FMUL.FTZ R68, R51, R64 ;  /* 0x0000004033447220 */ /* 0x000fe20000410000 */
[----:B------:R-:W-:-:S02]  /*5940*/  HADD2.F32 R60, -RZ, R131.H0_H0 ;  /* 0x20000083ff3c7230 */ /* 0x000fc40000004100 */
[C---:B------:R-:W-:Y:S01]  /*5950*/  FMUL.FTZ R64, R47.reuse, R64 ;  /* 0x000000402f407220 */ /* 0x040fe20000410000 */
[----:B------:R-:W-:Y:S02]  /*5960*/  HADD2.F32 R131, -RZ, R131.H1_H1 ;  /* 0x30000083ff837230 */ /* 0x000fe40000004100 */
[-C--:B------:R-:W-:Y:S01]  /*5970*/  FFMA.FTZ R68, R47, R62.reuse, -R68 ;  /* 0x0000003e2f447223 */ /* 0x080fe20000010844 */
[----:B------:R-:W-:Y:S02]  /*5980*/  HADD2.F32 R45, -RZ, R44.H1_H1 ;  /* 0x3000002cff2d7230 */ /* 0x000fe40000004100 */
[----:B------:R-:W-:Y:S01]  /*5990*/  FFMA.FTZ R67, R51, R62, R64 ;  /* 0x0000003e33437223 */ /* 0x000fe20000010040 */
[----:B------:R-:W-:Y:S02]  /*59a0*/  HADD2.F32 R46, -RZ, R50.H1_H1 ;  /* 0x30000032ff2e7230 */ /* 0x000fe40000004100 */
[----:B------:R-:W-:Y:S02]  /*59b0*/  HADD2.F32 R44, -RZ, R44.H0_H0 ;  /* 0x2000002cff2c7230 */ /* 0x000fe40000004100 */
[----:B------:R-:W-:Y:S01]  /*59c0*/  FMUL.FTZ R61, R45, R60 ;  /* 0x0000003c2d3d7220 */ /* 0x000fe20000410000 */
[----:B------:R-:W-:-:S02]  /*59d0*/  HADD2.F32 R50, -RZ, R50.H0_H0 ;  /* 0x20000032ff327230 */ /* 0x000fc40000004100 */
[-C--:B------:R-:W-:Y:S01]  /*59e0*/  FMUL.FTZ R65, R46, R131.reuse ;  /* 0x000000832e417220 */ /* 0x080fe20000410000 */
        /* <DEDUP_REMOVED lines=12> */
.L_x_683:
[----:B------:R-:W-:Y:S05]  /*5ab0*/  BSYNC B2 ;  /* 0x0000000000027941 */ /* 0x000fea0003800000 */
.L_x_682:
[----:B--2---:R1:W-:Y:S02]  /*5ac0*/  STG.E.128 desc[UR60][R48.64+0xc0], R44 ;  /* 0x0000c02c30007986 */ /* 0x0043e4000c101d3c */
.L_x_681:
[----:B------:R-:W-:Y:S05]  /*5ad0*/  BSYNC B1 ;  /* 0x0000000000017941 */ /* 0x000fea0003800000 */
.L_x_680:
        /* <DEDUP_REMOVED lines=13> */
[----:B------:R-:W-:Y:S01]  /*5bb0*/  MOV R50, R46 ;  /* 0x0000002e00327202 */ /* 0x000fe20000000f00 */
[----:B------:R-:W-:Y:S01]  /*5bc0*/  HADD2.F32 R46, -RZ, R45.H1_H1 ;  /* 0x3000002dff2e7230 */ /* 0x000fe20000004100 */
[----:B------:R-:W-:Y:S01]  /*5bd0*/  SHF.R.U32.HI R60, RZ, 0x10, R59 ;  /* 0x00000010ff3c7819 */ /* 0x000fe2000001163b */
[----:B------:R-:W-:Y:S02]  /*5be0*/  HADD2.F32 R57, -RZ, R57.H0_H0 ;  /* 0x20000039ff397230 */ /* 0x000fe40000004100 */
[----:B------:R-:W-:-:S02]  /*5bf0*/  HADD2.F32 R45, -RZ, R45.H0_H0 ;  /* 0x2000002dff2d7230 */ /* 0x000fc40000004100 */
[----:B------:R-:W-:Y:S02]  /*5c00*/  HADD2.F32 R60, -RZ, R60.H0_H0 ;  /* 0x2000003cff3c7230 */ /* 0x000fe40000004100 */
[CC--:B------:R-:W-:Y:S01]  /*5c10*/  FMUL.FTZ R62, R46.reuse, R57.reuse ;  /* 0x000000392e3e7220 */ /* 0x0c0fe20000410000 */
[----:B------:R-:W-:Y:S02]  /*5c20*/  HADD2.F32 R58, -RZ, R61.H0_H0 ;  /* 0x2000003dff3a7230 */ /* 0x000fe40000004100 */
[C---:B------:R-:W-:Y:S01]  /*5c30*/  FMUL.FTZ R57, R45.reuse, R57 ;  /* 0x000000392d397220 */ /* 0x040fe20000410000 */
[----:B------:R-:W-:Y:S01]  /*5c40*/  FFMA.FTZ R62, R45, R56, -R62 ;  /* 0x000000382d3e7223 */ /* 0x000fe2000001083e */
[----:B------:R-:W-:Y:S02]  /*5c50*/  FMUL.FTZ R64, R51, R60 ;  /* 0x0000003c33407220 */ /* 0x000fe40000410000 */
[----:B------:R-:W-:Y:S01]  /*5c60*/  FFMA.FTZ R59, R46, R56, R57 ;  /* 0x000000382e3b7223 */ /* 0x000fe20000010039 */
        /* <DEDUP_REMOVED lines=11> */
[--C-:B------:R-:W-:Y:S02]  /*5d20*/  HADD2.F32 R47, -RZ, R128.reuse.H1_H1 ;  /* 0x30000080ff2f7230 */ /* 0x100fe40000004100 */
[----:B------:R-:W-:Y:S01]  /*5d30*/  FMUL.FTZ R56, R44, R56 ;  /* 0x000000382c387220 */ /* 0x000fe20000410000 */
[----:B------:R-:W-:Y:S02]  /*5d40*/  HADD2.F32 R51, -RZ, R128.H0_H0 ;  /* 0x20000080ff337230 */ /* 0x000fe40000004100 */
        /* <DEDUP_REMOVED lines=9> */
.L_x_687:
[----:B------:R-:W-:Y:S05]  /*5de0*/  BSYNC B2 ;  /* 0x0000000000027941 */ /* 0x000fea0003800000 */
.L_x_686:
[----:B--2---:R1:W-:Y:S02]  /*5df0*/  STG.E.128 desc[UR60][R48.64+0x100], R44 ;  /* 0x0001002c30007986 */ /* 0x0043e4000c101d3c */
.L_x_685:
[----:B------:R-:W-:Y:S05]  /*5e00*/  BSYNC B1 ;  /* 0x0000000000017941 */ /* 0x000fea0003800000 */
.L_x_684:
[----:B------:R-:W-:-:S13]  /*5e10*/  ISETP.NE.AND P3, PT, R38, RZ, PT ;  /* 0x000000ff2600720c */ /* 0x000fda0003f65270 */
        /* <DEDUP_REMOVED lines=26> */
[----:B------:R-:W-:Y:S02]  /*5fc0*/  HADD2.F32 R51, -RZ, R92.H1_H1 ;  /* 0x3000005cff337230 */ /* 0x000fe40000004100 */
[----:B------:R-:W-:Y:S01]  /*5fd0*/  FFMA.FTZ R60, R47, R54, -R60 ;  /* 0x000000362f3c7223 */ /* 0x000fe2000001083c */
[----:B------:R-:W-:Y:S02]  /*5fe0*/  HADD2.F32 R44, -RZ, R44.H0_H0 ;  /* 0x2000002cff2c7230 */ /* 0x000fe40000004100 */
[----:B------:R-:W-:Y:S02]  /*5ff0*/  HADD2.F32 R53, -RZ, R92.H0_H0 ;  /* 0x2000005cff357230 */ /* 0x000fe40000004100 */
[----:B------:R-:W-:Y:S01]  /*6000*/  FMUL.FTZ R55, R45, R51 ;  /* 0x000000332d377220 */ /* 0x000fe20000410000 */
[----:B------:R-:W-:-:S02]  /*6010*/  HADD2.F32 R46, -RZ, R50.H1_H1 ;  /* 0x30000032ff2e7230 */ /* 0x000fc40000004100 */
[----:B------:R-:W-:Y:S01]  /*6020*/  FMUL.FTZ R52, R44, R51 ;  /* 0x000000332c347220 */ /* 0x000fe20000410000 */
[----:B------:R-:W-:Y:S02]  /*6030*/  HADD2.F32 R50, -RZ, R50.H0_H0 ;  /* 0x20000032ff327230 */ /* 0x000fe40000004100 */
[--C-:B------:R-:W-:Y:S02]  /*6040*/  HADD2.F32 R47, -RZ, R93.reuse.H1_H1 ;  /* 0x3000005dff2f7230 */ /* 0x100fe40000004100 */
[-C--:B------:R-:W-:Y:S01]  /*6050*/  FMUL.FTZ R51, R46, R53.reuse ;  /* 0x000000352e337220 */ /* 0x080fe20000410000 */
        /* <DEDUP_REMOVED lines=10> */
.L_x_689:
[----:B------:R-:W-:Y:S05]  /*6100*/  BSYNC B1 ;  /* 0x0000000000017941 */ /* 0x000fea0003800000 */
.L_x_688:
[----:B--2---:R1:W-:Y:S01]  /*6110*/  STG.E.128 desc[UR60][R48.64+0x140], R44 ;  /* 0x0001402c30007986 */ /* 0x0043e2000c101d3c */
[----:B------:R-:W-:Y:S05]  /*6120*/  BRA `(.L_x_667) ;  /* 0x0000003c00c87947 */ /* 0x000fea0003800000 */
.L_x_635:
        /* <DEDUP_REMOVED lines=19> */
[----:B------:R-:W-:Y:S02]  /*6260*/  CS2R R52, SRZ ;  /* 0x0000000000347805 */ /* 0x000fe4000001ff00 */
[----:B------:R-:W-:Y:S01]  /*6270*/  CS2R R66, SRZ ;  /* 0x0000000000427805 */ /* 0x000fe2000001ff00 */
[----:B------:R-:W-:Y:S01]  /*6280*/  IMAD.X R45, R43, 0x1, R21, P2 ;  /* 0x000000012b2d7824 */ /* 0x000fe200010e0615 */
[----:B------:R-:W-:Y:S02]  /*6290*/  LEA R68, P2, R44, UR4, 0x1 ;  /* 0x000000042c447c11 */ /* 0x000fe4000f8408ff */
[----:B------:R-:W-:-:S02]  /*62a0*/  CS2R R64, SRZ ;  /* 0x0000000000407805 */ /* 0x000fc4000001ff00 */
[----:B------:R-:W-:Y:S01]  /*62b0*/  LEA.HI.X R69, R44, UR5, R45, 0x1, P2 ;  /* 0x000000052c457c11 */ /* 0x000fe200090f0c2d */
[----:B------:R-:W-:Y:S01]  /*62c0*/  ULDC.64 UR4, c[0x0][0x400] ;  /* 0x0001000000047ab9 */ /* 0x000fe20000000a00 */
[----:B------:R-:W-:-:S05]  /*62d0*/  IADD3 R44, P2, R110, R92, RZ ;  /* 0x0000005c6e2c7210 */ /* 0x000fca0007f5e0ff */
[----:B------:R-:W-:Y:S01]  /*62e0*/  IMAD.X R45, R100, 0x1, R15, P2 ;  /* 0x00000001642d7824 */ /* 0x000fe200010e060f */
[----:B------:R-:W-:-:S04]  /*62f0*/  LEA R72, P2, R44, UR4, 0x1 ;  /* 0x000000042c487c11 */ /* 0x000fc8000f8408ff */
[----:B------:R-:W-:Y:S02]  /*6300*/  LEA.HI.X R73, R44, UR5, R45, 0x1, P2 ;  /* 0x000000052c497c11 */ /* 0x000fe400090f0c2d */
[----:B------:R-:W-:Y:S02]  /*6310*/  ISETP.GE.AND P2, PT, R18, R121, PT ;  /* 0x000000791200720c */ /* 0x000fe40003f46270 */
[----:B------:R-:W-:Y:S02]  /*6320*/  CS2R R50, SRZ ;  /* 0x0000000000327805 */ /* 0x000fe4000001ff00 */
[----:B------:R-:W-:Y:S02]  /*6330*/  CS2R R48, SRZ ;  /* 0x0000000000307805 */ /* 0x000fe4000001ff00 */
[----:B------:R-:W-:Y:S02]  /*6340*/  CS2R R62, SRZ ;  /* 0x00000000003e7805 */ /* 0x000fe4000001ff00 */
[----:B------:R-:W-:-:S05]  /*6350*/  CS2R R60, SRZ ;  /* 0x00000000003c7805 */ /* 0x000fca000001ff00 */
[----:B------:R0:W5:Y:S04]  /*6360*/  @!P2 LDG.E.128 R52, desc[UR60][R68.64] ;  /* 0x0000003c4434a981 */ /* 0x000168000c1e1d00 */
[----:B------:R0:W5:Y:S01]  /*6370*/  @!P2 LDG.E.128 R64, desc[UR60][R72.64] ;  /* 0x0000003c4840a981 */ /* 0x000162000c1e1d00 */
[----:B------:R-:W-:Y:S02]  /*6380*/  ISETP.GE.AND P2, PT, R0, R121, PT ;  /* 0x000000790000720c */ /* 0x000fe40003f46270 */
[----:B------:R-:W-:Y:S02]  /*6390*/  CS2R R46, SRZ ;  /* 0x00000000002e7805 */ /* 0x000fe4000001ff00 */
[----:B------:R-:W-:Y:S02]  /*63a0*/  CS2R R44, SRZ ;  /* 0x00000000002c7805 */ /* 0x000fe4000001ff00 */
[----:B------:R-:W-:-:S02]  /*63b0*/  CS2R R58, SRZ ;  /* 0x00000000003a7805 */ /* 0x000fc4000001ff00 */
[----:B------:R-:W-:-:S05]  /*63c0*/  CS2R R56, SRZ ;  /* 0x0000000000387805 */ /* 0x000fca000001ff00 */
[----:B------:R0:W5:Y:S04]  /*63d0*/  @!P2 LDG.E.128 R48, desc[UR60][R68.64+0x40] ;  /* 0x0000403c4430a981 */ /* 0x000168000c1e1d00 */
[----:B------:R0:W5:Y:S01]  /*63e0*/  @!P2 LDG.E.128 R60, desc[UR60][R72.64+0x40] ;  /* 0x0000403c483ca981 */ /* 0x000162000c1e1d00 */
[----:B------:R-:W-:-:S13]  /*63f0*/  ISETP.GE.AND P2, PT, R3, R121, PT ;  /* 0x000000790300720c */ /* 0x000fda0003f46270 */
[----:B------:R0:W5:Y:S04]  /*6400*/  @!P2 LDG.E.128 R44, desc[UR60][R68.64+0x80] ;  /* 0x0000803c442ca981 */ /* 0x000168000c1e1d00 */
[----:B------:R0:W5:Y:S02]  /*6410*/  @!P2 LDG.E.128 R56, desc[UR60][R72.64+0x80] ;  /* 0x0000803c4838a981 */ /* 0x000164000c1e1d00 */
.L_x_691:
[----:B------:R-:W-:Y:S05]  /*6420*/  BSYNC B1 ;  /* 0x0000000000017941 */ /* 0x000fea0003800000 */
.L_x_690:
[----:B------:R-:W-:Y:S01]  /*6430*/  ISETP.GE.AND P3, PT, R229, R42, PT ;  /* 0x0000002ae500720c */ /* 0x000fe20003f66270 */
[----:B------:R-:W-:Y:S01]  /*6440*/  BSSY B1, `(.L_x_692) ;  /* 0x000002e000017945 */ /* 0x000fe20003800000 */
[----:B0-----:R-:W-:Y:S02]  /*6450*/  CS2R R68, SRZ ;  /* 0x0000000000447805 */ /* 0x001fe4000001ff00 */
        /* <DEDUP_REMOVED lines=9> */
[----:B-----5:R-:W-:Y:S01]  /*64f0*/  MOV R98, R46 ;  /* 0x0000002e00627202 */ /* 0x020fe20000000f00 */
[----:B------:R-:W-:Y:S01]  /*6500*/  IMAD.MOV.U32 R97, RZ, RZ, R47 ;  /* 0x000000ffff617224 */ /* 0x000fe200078e002f */
[----:B------:R-:W-:Y:S01]  /*6510*/  CS2R R88, SRZ ;  /* 0x0000000000587805 */ /* 0x000fe2000001ff00 */
[----:B------:R-:W-:Y:S06]  /*6520*/  @P3 BRA `(.L_x_693) ;  /* 0x00000000007c3947 */ /* 0x000fec0003800000 */
[----:B------:R-:W-:Y:S01]  /*6530*/  IADD3 R94, P2, P5, R104, R94, R12 ;  /* 0x0000005e685e7210 */ /* 0x000fe20007d5e00c */
[----:B------:R-:W-:Y:S01]  /*6540*/  ULDC.64 UR4, c[0x0][0x3e8] ;  /* 0x0000fa0000047ab9 */ /* 0x000fe20000000a00 */
[----:B------:R-:W-:Y:S02]  /*6550*/  CS2R R78, SRZ ;  /* 0x00000000004e7805 */ /* 0x000fe4000001ff00 */
[----:B------:R-:W-:Y:S02]  /*6560*/  CS2R R76, SRZ ;  /* 0x00000000004c7805 */ /* 0x000fe4000001ff00 */
[----:B------:R-:W-:Y:S02]  /*6570*/  IADD3.X R69, R21, R43, R11, P2, P5 ;  /* 0x0000002b15457210 */ /* 0x000fe400017ea40b */
[----:B------:R-:W-:Y:S02]  /*6580*/  CS2R R90, SRZ ;  /* 0x00000000005a7805 */ /* 0x000fe4000001ff00 */
[----:B------:R-:W-:-:S02]  /*6590*/  IADD3 R43, P2, P5, R110, R92, R10 ;  /* 0x0000005c6e2b7210 */ /* 0x000fc40007d5e00a */
[----:B------:R-:W-:Y:S02]  /*65a0*/  CS2R R88, SRZ ;  /* 0x0000000000587805 */ /* 0x000fe4000001ff00 */
        /* <DEDUP_REMOVED lines=23> */
.L_x_693:
[----:B------:R-:W-:Y:S05]  /*6720*/  BSYNC B1 ;  /* 0x0000000000017941 */ /* 0x000fea0003800000 */
.L_x_692:
[----:B------:R-:W2:Y:S01]  /*6730*/  LDL R43, [R1+0x1c] ;  /* 0x00001c00012b7983 */ /* 0x000ea20000100800 */
[----:B0-----:R-:W-:Y:S01]  /*6740*/  IMAD.MOV.U32 R92, RZ, RZ, R45 ;  /* 0x000000ffff5c7224 */ /* 0x001fe200078e002d */
[----:B------:R-:W-:Y:S01]  /*6750*/  PRMT R175, R98, 0x5410, R97 ;  /* 0x0000541062af7816 */ /* 0x000fe20000000061 */
[----:B------:R-:W-:Y:S02]  /*6760*/  IMAD.MOV.U32 R93, RZ, RZ, R48 ;  /* 0x000000ffff5d7224 */ /* 0x000fe400078e0030 */
[----:B------:R-:W-:-:S03]  /*6770*/  IMAD.MOV.U32 R94, RZ, RZ, R49 ;  /* 0x000000ffff5e7224 */ /* 0x000fc600078e0031 */
[----:B------:R-:W-:Y:S01]  /*6780*/  PRMT R180, R93, 0x7610, R180 ;  /* 0x000076105db47816 */ /* 0x000fe200000000b4 */
[----:B------:R-:W-:Y:S01]  /*6790*/  IMAD.MOV.U32 R93, RZ, RZ, R52 ;  /* 0x000000ffff5d7224 */ /* 0x000fe200078e0034 */
[----:B------:R-:W-:Y:S01]  /*67a0*/  PRMT R182, R94, 0x7610, R182 ;  /* 0x000076105eb67816 */ /* 0x000fe200000000b6 */
[----:B------:R-:W-:-:S05]  /*67b0*/  IMAD.MOV.U32 R94, RZ, RZ, R53 ;  /* 0x000000ffff5e7224 */ /* 0x000fca00078e0035 */
[----:B------:R-:W-:Y:S01]  /*67c0*/  PRMT R168, R94, 0x7610, R168 ;  /* 0x000076105ea87816 */ /* 0x000fe200000000a8 */
[----:B------:R-:W-:Y:S01]  /*67d0*/  IMAD.MOV.U32 R94, RZ, RZ, R59 ;  /* 0x000000ffff5e7224 */ /* 0x000fe200078e003b */
[----:B--2---:R-:W-:Y:S01]  /*67e0*/  R2UR UR4, R43 ;  /* 0x000000002b0472ca */ /* 0x004fe200000e0000 */
[----:B------:R-:W-:-:S05]  /*67f0*/  IMAD.MOV.U32 R43, RZ, RZ, R44 ;  /* 0x000000ffff2b7224 */ /* 0x000fca00078e002c */
[----:B------:R-:W-:Y:S01]  /*6800*/  PRMT R176, R43, 0x5410, R92 ;  /* 0x000054102bb07816 */ /* 0x000fe2000000005c */
[----:B------:R-:W-:Y:S01]  /*6810*/  IMAD.MOV.U32 R92, RZ, RZ, R51 ;  /* 0x000000ffff5c7224 */ /* 0x000fe200078e0033 */
[----:B------:R-:W-:-:S04]  /*6820*/  MOV R43, R50 ;  /* 0x00000032002b7202 */ /* 0x000fc80000000f00 */
[----:B------:R-:W-:Y:S01]  /*6830*/  PRMT R181, R92, 0x7610, R181 ;  /* 0x000076105cb57816 */ /* 0x000fe200000000b5 */
[----:B------:R-:W-:Y:S01]  /*6840*/  IMAD.MOV.U32 R92, RZ, RZ, R55 ;  /* 0x000000ffff5c7224 */ /* 0x000fe200078e0037 */
[----:B------:R-:W-:Y:S01]  /*6850*/  PRMT R179, R43, 0x7610, R179 ;  /* 0x000076102bb37816 */ /* 0x000fe200000000b3 */
[----:B------:R-:W-:Y:S01]  /*6860*/  UISETP.NE.AND UP0, UPT, UR4, 0x3, UPT ;  /* 0x000000030400788c */ /* 0x000fe2000bf05270 */
[----:B------:R-:W-:Y:S02]  /*6870*/  MOV R43, R54 ;  /* 0x00000036002b7202 */ /* 0x000fe40000000f00 */
[----:B------:R-:W-:Y:S01]  /*6880*/  PRMT R183, R92, 0x5410, R93 ;  /* 0x000054105cb77816 */ /* 0x000fe2000000005d */
[----:B------:R-:W-:Y:S01]  /*6890*/  IMAD.MOV.U32 R92, RZ, RZ, R56 ;  /* 0x000000ffff5c7224 */ /* 0x000fe200078e0038 */
[----:B------:R-:W-:Y:S01]  /*68a0*/  PRMT R182, R182, 0x5410, R43 ;  /* 0x00005410b6b67816 */ /* 0x000fe2000000002b */
[----:B------:R-:W-:Y:S01]  /*68b0*/  IMAD.MOV.U32 R43, RZ, RZ, R57 ;  /* 0x000000ffff2b7224 */ /* 0x000fe200078e0039 */
[----:B------:R-:W-:-:S02]  /*68c0*/  MOV R93, R58 ;  /* 0x0000003a005d7202 */ /* 0x000fc40000000f00 */
[----:B------:R-:W-:Y:S02]  /*68d0*/  PLOP3.LUT P2, PT, PT, PT, UP0, 0x80, 0x0 ;  /* 0x000000000000781c */ /* 0x000fe40003f4f008 */
        /* <DEDUP_REMOVED lines=8> */
[----:B------:R-:W-:Y:S01]  /*6960*/  PRMT R180, R180, 0x5410, R92 ;  /* 0x00005410b4b47816 */ /* 0x000fe2000000005c */
[----:B------:R-:W-:Y:S01]  /*6970*/  IMAD.MOV.U32 R92, RZ, RZ, R67 ;  /* 0x000000ffff5c7224 */ /* 0x000fe200078e0043 */
[----:B------:R-:W-:-:S02]  /*6980*/  PRMT R184, R43, 0x7610, R184 ;  /* 0x000076102bb87816 */ /* 0x000fc400000000b8 */
[----:B------:R-:W-:Y:S02]  /*6990*/  MOV R43, R66 ;  /* 0x00000042002b7202 */ /* 0x000fe40000000f00 */
[----:B------:R-:W-:Y:S01]  /*69a0*/  PRMT R185, R92, 0x5410, R93 ;  /* 0x000054105cb97816 */ /* 0x000fe2000000005d */
[----:B-----5:R-:W-:Y:S01]  /*69b0*/  IMAD.MOV.U32 R92, RZ, RZ, R68 ;  /* 0x000000ffff5c7224 */ /* 0x020fe200078e0044 */
[----:B------:R-:W-:Y:S01]  /*69c0*/  PRMT R184, R184, 0x5410, R43 ;  /* 0x00005410b8b87816 */ /* 0x000fe2000000002b */
[----:B------:R-:W-:Y:S01]  /*69d0*/  IMAD.MOV.U32 R43, RZ, RZ, R69 ;  /* 0x000000ffff2b7224 */ /* 0x000fe200078e0045 */
[----:B------:R-:W-:Y:S01]  /*69e0*/  PRMT R179, R179, 0x5410, R94 ;  /* 0x00005410b3b37816 */ /* 0x000fe2000000005e */
[----:B------:R-:W-:Y:S02]  /*69f0*/  IMAD.MOV.U32 R94, RZ, RZ, R65 ;  /* 0x000000ffff5e7224 */ /* 0x000fe400078e0041 */
[----:B------:R-:W-:Y:S01]  /*6a00*/  IMAD.MOV.U32 R93, RZ, RZ, R71 ;  /* 0x000000ffff5d7224 */ /* 0x000fe200078e0047 */
[----:B------:R-:W-:Y:S01]  /*6a10*/  PRMT R157, R43, 0x5410, R92 ;  /* 0x000054102b9d7816 */ /* 0x000fe2000000005c */
[----:B------:R-:W-:Y:S01]  /*6a20*/  IMAD.MOV.U32 R92, RZ, RZ, R72 ;  /* 0x000000ffff5c7224 */ /* 0x000fe200078e0048 */
[----:B------:R-:W-:Y:S01]  /*6a30*/  PRMT R165, R94, 0x7610, R165 ;  /* 0x000076105ea57816 */ /* 0x000fe200000000a5 */
[----:B------:R-:W-:Y:S01]  /*6a40*/  IMAD.MOV.U32 R43, RZ, RZ, R73 ;  /* 0x000000ffff2b7224 */ /* 0x000fe200078e0049 */
[----:B------:R-:W-:-:S04]  /*6a50*/  MOV R94, R70 ;  /* 0x00000046005e7202 */ /* 0x000fc80000000f00 */
        /* <DEDUP_REMOVED lines=20> */
[----:B------:R-:W-:Y:S02]  /*6ba0*/  MOV R92, R90 ;  /* 0x0000005a005c7202 */ /* 0x000fe40000000f00 */
[----:B------:R-:W-:Y:S01]  /*6bb0*/  PRMT R159, R94, 0x5410, R93 ;  /* 0x000054105e9f7816 */ /* 0x000fe2000000005d */
[----:B------:R-:W-:Y:S01]  /*6bc0*/  IMAD.MOV.U32 R93, RZ, RZ, R87 ;  /* 0x000000ffff5d7224 */ /* 0x000fe200078e0057 */
[----:B------:R-:W-:Y:S01]  /*6bd0*/  PRMT R173, R92, 0x5410, R43 ;  /* 0x000054105cad7816 */ /* 0x000fe2000000002b */
[----:B------:R-:W-:Y:S01]  /*6be0*/  IMAD.MOV.U32 R92, RZ, RZ, R88 ;  /* 0x000000ffff5c7224 */ /* 0x000fe200078e0058 */
[----:B------:R-:W-:Y:S01]  /*6bf0*/  MOV R94, R86 ;  /* 0x00000056005e7202 */ /* 0x000fe20000000f00 */
[----:B------:R-:W-:-:S03]  /*6c00*/  IMAD.MOV.U32 R43, RZ, RZ, R89 ;  /* 0x000000ffff2b7224 */ /* 0x000fc600078e0059 */
[----:B------:R-:W-:Y:S02]  /*6c10*/  PRMT R161, R93, 0x5410, R94 ;  /* 0x000054105da17816 */ /* 0x000fe4000000005e */
[----:B------:R-:W-:Y:S01]  /*6c20*/  PRMT R174, R92, 0x5410, R43 ;  /* 0x000054105cae7816 */ /* 0x000fe2000000002b */
[----:B------:R-:W-:Y:S06]  /*6c30*/  @!P2 BRA `(.L_x_694) ;  /* 0x000000000004a947 */ /* 0x000fec0003800000 */
[----:B------:R-:W-:Y:S01]  /*6c40*/  BPT.TRAP 0x1 ;  /* 0x000000040000795c */ /* 0x000fe20000300000 */
.L_x_694:
[----:B------:R-:W-:Y:S01]  /*6c50*/  IMAD R43, R17, 0x8, R16 ;  /* 0x00000008112b7824 */ /* 0x000fe200078e0210 */
[----:B------:R-:W-:Y:S01]  /*6c60*/  SHF.L.U32 R100, R205, 0x1f, RZ ;  /* 0x0000001fcd647819 */ /* 0x000fe200000006ff */
[----:B------:R-:W0:Y:S01]  /*6c70*/  LDC R147, c[0x0][0x2f4] ;  /* 0x0000bd00ff937b82 */ /* 0x000e220000000800 */
[----:B------:R-:W-:Y:S01]  /*6c80*/  BSSY B1, `(.L_x_695) ;  /* 0x0000005000017945 */ /* 0x000fe20003800000 */
[----:B------:R-:W-:Y:S01]  /*6c90*/  MOV R127, R96 ;  /* 0x00000060007f7202 */ /* 0x000fe20000000f00 */
[----:B------:R-:W1:Y:S05]  /*6ca0*/  SYNCS.PHASECHK.TRANS64.TRYWAIT P5, [R43+URZ+0x36890], R100 ;  /* 0x036890642b0075a7 */ /* 0x000e6a00080a017f */
[----:B------:R-:W2:Y:S01]  /*6cb0*/  LDC.64 R128, c[0x0][0x300] ;  /* 0x0000c000ff807b82 */ /* 0x000ea20000000a00 */
[----:B-1----:R-:W-:Y:S05]  /*6cc0*/  @!P5 BRA `(.L_x_696) ;  /* 0x000001f000d4d947 */ /* 0x002fea0003800000 */
.L_x_997:
[----:B------:R-:W-:Y:S05]  /*6cd0*/  BSYNC B1 ;  /* 0x0000000000017941 */ /* 0x000fea0003800000 */
.L_x_695:
[----:B------:R-:W-:Y:S01]  /*6ce0*/  BSSY B1, `(.L_x_697) ;  /* 0x0000185000017945 */ /* 0x000fe20003800000 */
[----:B0-----:R-:W-:-:S03]  /*6cf0*/  IMAD.IADD R149, R147, 0x1, -R132 ;  /* 0x0000000193957824 */ /* 0x001fc600078e0a84 */
[----:B------:R-:W-:Y:S05]  /*6d00*/  @P4 BRA `(.L_x_698) ;  /* 0x0000001800084947 */ /* 0x000fea0003800000 */
[----:B------:R-:W-:Y:S01]  /*6d10*/  ISETP.NE.AND P4, PT, R30, RZ, PT ;  /* 0x000000ff1e00720c */ /* 0x000fe20003f85270 */
[-C--:B--2---:R-:W-:Y:S01]  /*6d20*/  IMAD R156, R150, R128.reuse, RZ ;  /* 0x00000080969c7224 */ /* 0x084fe200078e02ff */
[----:B------:R-:W-:Y:S01]  /*6d30*/  BSSY B2, `(.L_x_699) ;  /* 0x0000081000027945 */ /* 0x000fe20003800000 */
[----:B------:R-:W-:-:S04]  /*6d40*/  IMAD.WIDE.U32 R130, R204, R128, R126 ;  /* 0x00000080cc827225 */ /* 0x000fc800078e007e */
[----:B------:R-:W-:-:S04]  /*6d50*/  IMAD R156, R204, R129, R156 ;  /* 0x00000081cc9c7224 */ /* 0x000fc800078e029c */
[----:B------:R-:W-:Y:S02]  /*6d60*/  IMAD.IADD R156, R156, 0x1, R131 ;  /* 0x000000019c9c7824 */ /* 0x000fe400078e0283 */
[----:B------:R-:W-:Y:S05]  /*6d70*/  @!P4 BRA `(.L_x_700) ;  /* 0x0000000400f0c947 */ /* 0x000fea0003800000 */
[----:B------:R-:W-:Y:S01]  /*6d80*/  SEL R92, R132, R149, !P0 ;  /* 0x00000095845c7207 */ /* 0x000fe20004000000 */
[----:B------:R-:W-:Y:S01]  /*6d90*/  BSSY B3, `(.L_x_701) ;  /* 0x000006e000037945 */ /* 0x000fe20003800000 */
[----:B------:R-:W-:Y:S02]  /*6da0*/  ISETP.GE.AND P4, PT, R18, R121, PT ;  /* 0x000000791200720c */ /* 0x000fe40003f86270 */
[----:B------:R-:W-:-:S04]  /*6db0*/  SHF.R.S32.HI R93, RZ, 0x1f, R92 ;  /* 0x0000001fff5d7819 */ /* 0x000fc8000001145c */
[----:B------:R-:W-:-:S04]  /*6dc0*/  LEA.HI R93, R93, R92, RZ, 0x4 ;  /* 0x0000005c5d5d7211 */ /* 0x000fc800078f20ff */
[----:B------:R-:W-:-:S04]  /*6dd0*/  LEA.HI.SX32 R164, R93, R101, 0x1c ;  /* 0x000000655da47211 */ /* 0x000fc800078fe2ff */
[----:B------:R-:W-:-:S04]  /*6de0*/  SHF.R.S32.HI R93, RZ, 0x1f, R164 ;  /* 0x0000001fff5d7819 */ /* 0x000fc800000114a4 */
[----:B------:R-:W-:Y:S02]  /*6df0*/  LEA.HI R93, R93, R164, RZ, 0x3 ;  /* 0x000000a45d5d7211 */ /* 0x000fe400078f18ff */
[----:B------:R-:W-:Y:S02]  /*6e00*/  SHF.L.U32 R164, R164, 0x3, RZ ;  /* 0x00000003a4a47819 */ /* 0x000fe400000006ff */
[----:B------:R-:W-:Y:S02]  /*6e10*/  SHF.R.S32.HI R93, RZ, 0x3, R93 ;  /* 0x00000003ff5d7819 */ /* 0x000fe4000001145d */
[----:B------:R-:W-:-:S03]  /*6e20*/  LOP3.LUT R92, R212, 0x38, R164, 0xf8, !PT ;  /* 0x00000038d45c7812 */ /* 0x000fc600078ef8a4 */
[----:B------:R-:W-:Y:S01]  /*6e30*/  IMAD R93, R93, 0x1c00, R214 ;  /* 0x00001c005d5d7824 */ /* 0x000fe200078e02d6 */
[----:B------:R-:W-:-:S05]  /*6e40*/  LOP3.LUT R92, R92, R213, RZ, 0x3c, !PT ;  /* 0x000000d55c5c7212 */ /* 0x000fca00078e3cff */
[----:B------:R-:W-:-:S04]  /*6e50*/  IMAD.IADD R92, R93, 0x1, R92 ;  /* 0x000000015d5c7824 */ /* 0x000fc800078e025c */
[C---:B------:R-:W-:Y:S02]  /*6e60*/  IMAD R96, R17.reuse, 0x5400, R92 ;  /* 0x0000540011607824 */ /* 0x040fe400078e025c */
[----:B------:R-:W-:Y:S02]  /*6e70*/  IMAD R92, R17, 0x5400, R146 ;  /* 0x00005400115c7824 */ /* 0x000fe400078e0292 */
[--C-:B------:R-:W-:Y:S02]  /*6e80*/  IMAD R96, R96, 0x2, R16.reuse ;  /* 0x0000000260607824 */ /* 0x100fe400078e0210 */
[----:B------:R-:W-:-:S04]  /*6e90*/  IMAD R92, R92, 0x2, R16 ;  /* 0x000000025c5c7824 */ /* 0x000fc800078e0210 */
[----:B------:R-:W0:Y:S04]  /*6ea0*/  LDS.128 R96, [R96+0x21400] ;  /* 0x0214000060607984 */ /* 0x000e280000000c00 */
[----:B------:R-:W2:Y:S01]  /*6eb0*/  LDS.128 R92, [R92+0x21400] ;  /* 0x021400005c5c7984 */ /* 0x000ea20000000c00 */
[----:B------:R-:W-:Y:S05]  /*6ec0*/  @P4 BRA `(.L_x_702) ;  /* 0x0000000400684947 */ /* 0x000fea0003800000 */
[----:B0-----:R-:W-:Y:S01]  /*6ed0*/  MOV R167, R97 ;  /* 0x0000006100a77202 */ /* 0x001fe20000000f00 */
[----:B--2---:R-:W-:Y:S01]  /*6ee0*/  IMAD.MOV.U32 R166, RZ, RZ, R93 ;  /* 0x000000ffffa67224 */ /* 0x004fe200078e005d */
[--C-:B------:R-:W-:Y:S01]  /*6ef0*/  SHF.R.U64 R52, R52, 0x10, R53.reuse ;  /* 0x0000001034347819 */ /* 0x100fe20000001235 */
[----:B------:R-:W-:Y:S01]  /*6f00*/  HADD2.F32 R165, -RZ, R165.H0_H0 ;  /* 0x200000a5ffa57230 */ /* 0x000fe20000004100 */
[----:B------:R-:W-:Y:S01]  /*6f10*/  SHF.R.U32.HI R53, RZ, 0x10, R53 ;  /* 0x00000010ff357819 */ /* 0x000fe20000011635 */
[----:B------:R-:W-:Y:S01]  /*6f20*/  HADD2.F32 R93, -RZ, R167.H0_H0 ;  /* 0x200000a7ff5d7230 */ /* 0x000fe20000004100 */
[----:B------:R-:W-:Y:S01]  /*6f30*/  SHF.R.U64 R54, R54, 0x10, R55 ;  /* 0x0000001036367819 */ /* 0x000fe20000001237 */
[----:B------:R-:W-:Y:S02]  /*6f40*/  HADD2.F32 R169, -RZ, R166.H0_H0 ;  /* 0x200000a6ffa97230 */ /* 0x000fe40000004100 */
[----:B------:R-:W-:Y:S02]  /*6f50*/  HADD2.F32 R168, -RZ, R168.H0_H0 ;  /* 0x200000a8ffa87230 */ /* 0x000fe40000004100 */
[----:B------:R-:W-:Y:S01]  /*6f60*/  FMUL.FTZ R97, R93, R165 ;  /* 0x000000a55d617220 */ /* 0x000fe20000410000 */
[----:B------:R-:W-:-:S02]  /*6f70*/  HADD2.F32 R53, -RZ, R53.H0_H0 ;  /* 0x20000035ff357230 */ /* 0x000fc40000004100 */
[C---:B------:R-:W-:Y:S01]  /*6f80*/  FMUL.FTZ R165, R169.reuse, R165 ;  /* 0x000000a5a9a57220 */ /* 0x040fe20000410000 */
[----:B------:R-:W-:Y:S02]  /*6f90*/  HADD2.F32 R54, -RZ, R54.H0_H0 ;  /* 0x20000036ff367230 */ /* 0x000fe40000004100 */
[-C--:B------:R-:W-:Y:S01]  /*6fa0*/  FFMA.FTZ R97, R169, R168.reuse, -R97 ;  /* 0x000000a8a9617223 */ /* 0x080fe20000010861 */
[----:B------:R-:W-:Y:S01]  /*6fb0*/  FFMA.FTZ R93, R93, R168, R165 ;  /* 0x000000a85d5d7223 */ /* 0x000fe200000100a5 */
[--C-:B------:R-:W-:Y:S02]  /*6fc0*/  SHF.R.U32.HI R168, RZ, 0x10, R65.reuse ;  /* 0x00000010ffa87819 */ /* 0x100fe40000011641 */
[----:B------:R-:W-:Y:S01]  /*6fd0*/  SHF.R.U64 R165, R64, 0x10, R65 ;  /* 0x0000001040a57819 */ /* 0x000fe20000001241 */
[----:B------:R-:W-:Y:S02]  /*6fe0*/  HADD2.F32 R64, -RZ, R167.H1_H1 ;  /* 0x300000a7ff407230 */ /* 0x000fe40000004100 */
[----:B------:R-:W-:-:S02]  /*6ff0*/  HADD2.F32 R168, -RZ, R168.H0_H0 ;  /* 0x200000a8ffa87230 */ /* 0x000fc40000004100 */
[----:B------:R-:W-:Y:S02]  /*7000*/  HADD2.F32 R65, -RZ, R166.H1_H1 ;  /* 0x300000a6ff417230 */ /* 0x000fe40000004100 */
[----:B------:R-:W-:Y:S02]  /*7010*/  HADD2.F32 R165, -RZ, R165.H0_H0 ;  /* 0x200000a5ffa57230 */ /* 0x000fe40000004100 */
[-C--:B------:R-:W-:Y:S01]  /*7020*/  FMUL.FTZ R166, R64, R168.reuse ;  /* 0x000000a840a67220 */ /* 0x080fe20000410000 */
[----:B------:R-:W-:-:S03]  /*7030*/  FMUL.FTZ R168, R65, R168 ;  /* 0x000000a841a87220 */ /* 0x000fc60000410000 */
[-C--:B------:R-:W-:Y:S01]  /*7040*/  FFMA.FTZ R65, R65, R53.reuse, -R166 ;  /* 0x0000003541417223 */ /* 0x080fe200000108a6 */
[----:B------:R-:W-:Y:S02]  /*7050*/  HADD2.F32 R166, -RZ, R183.H0_H0 ;  /* 0x200000b7ffa67230 */ /* 0x000fe40000004100 */
[----:B------:R-:W-:Y:S01]  /*7060*/  FFMA.FTZ R53, R64, R53, R168 ;  /* 0x0000003540357223 */ /* 0x000fe200000100a8 */
[----:B------:R-:W-:Y:S02]  /*7070*/  IMAD.MOV.U32 R64, RZ, RZ, R95 ;  /* 0x000000ffff407224 */ /* 0x000fe400078e005f */
[----:B------:R-:W-:Y:S01]  /*7080*/  HADD2.F32 R168, -RZ, R185.H0_H0 ;  /* 0x200000b9ffa87230 */ /* 0x000fe20000004100 */
[----:B------:R-:W-:Y:S01]  /*7090*/  F2FP.F16.F32.PACK_AB R65, R65, R97 ;  /* 0x000000614141723e */ /* 0x000fe200000000ff */
[----:B------:R-:W-:Y:S01]  /*70a0*/  HADD2.F32 R95, -RZ, R99.H0_H0 ;  /* 0x20000063ff5f7230 */ /* 0x000fe20000004100 */
[----:B------:R-:W-:Y:S01]  /*70b0*/  F2FP.F16.F32.PACK_AB R53, R53, R93 ;  /* 0x0000005d3535723e */ /* 0x000fe200000000ff */
[--C-:B------:R-:W-:Y:S01]  /*70c0*/  HADD2.F32 R167, -RZ, R64.reuse.H0_H0 ;  /* 0x20000040ffa77230 */ /* 0x100fe20000004100 */
[----:B------:R-:W-:Y:S01]  /*70d0*/  MOV R93, R65 ;  /* 0x00000041005d7202 */ /* 0x000fe20000000f00 */
[----:B------:R-:W-:-:S02]  /*70e0*/  HADD2.F32 R64, -RZ, R64.H1_H1 ;  /* 0x30000040ff407230 */ /* 0x000fc40000004100 */
[----:B------:R-:W-:Y:S01]  /*70f0*/  FMUL.FTZ R169, R95, R168 ;  /* 0x000000a85fa97220 */ /* 0x000fe20000410000 */
[----:B------:R-:W-:-:S03]  /*7100*/  IMAD.MOV.U32 R97, RZ, RZ, R53 ;  /* 0x000000ffff617224 */ /* 0x000fc600078e0035 */
[C---:B------:R-:W-:Y:S01]  /*7110*/  FFMA.FTZ R169, R167.reuse, R166, -R169 ;  /* 0x000000a6a7a97223 */ /* 0x040fe200000108a9 */
[----:B------:R-:W-:Y:S01]  /*7120*/  FMUL.FTZ R167, R167, R168 ;  /* 0x000000a8a7a77220 */ /* 0x000fe20000410000 */
[----:B------:R-:W-:-:S03]  /*7130*/  HADD2.F32 R168, -RZ, R185.H1_H1 ;  /* 0x300000b9ffa87230 */ /* 0x000fc60000004100 */
[----:B------:R-:W-:Y:S01]  /*7140*/  FFMA.FTZ R167, R95, R166, R167 ;  /* 0x000000a65fa77223 */ /* 0x000fe200000100a7 */
[----:B------:R-:W-:Y:S02]  /*7150*/  SHF.R.U32.HI R95, RZ, 0x10, R55 ;  /* 0x00000010ff5f7819 */ /* 0x000fe40000011637 */
[--C-:B------:R-:W-:Y:S01]  /*7160*/  SHF.R.U64 R55, R66, 0x10, R67.reuse ;  /* 0x0000001042377819 */ /* 0x100fe20000001243 */
[----:B------:R-:W-:Y:S01]  /*7170*/  HADD2.F32 R66, -RZ, R99.H1_H1 ;  /* 0x30000063ff427230 */ /* 0x000fe20000004100 */
[----:B------:R-:W-:Y:S01]  /*7180*/  SHF.R.U32.HI R67, RZ, 0x10, R67 ;  /* 0x00000010ff437819 */ /* 0x000fe20000011643 */
[----:B------:R-:W-:Y:S02]  /*7190*/  HADD2.F32 R99, -RZ, R95.H0_H0 ;  /* 0x2000005fff637230 */ /* 0x000fe40000004100 */
[----:B------:R-:W-:Y:S02]  /*71a0*/  HADD2.F32 R55, -RZ, R55.H0_H0 ;  /* 0x20000037ff377230 */ /* 0x000fe40000004100 */
[----:B------:R-:W-:-:S05]  /*71b0*/  HADD2.F32 R67, -RZ, R67.H0_H0 ;  /* 0x20000043ff437230 */ /* 0x000fca0000004100 */
[----:B------:R-:W-:-:S04]  /*71c0*/  FMUL.FTZ R95, R66, R67 ;  /* 0x00000043425f7220 */ /* 0x000fc80000410000 */
[C---:B------:R-:W-:Y:S01]  /*71d0*/  FFMA.FTZ R95, R64.reuse, R99, -R95 ;  /* 0x00000063405f7223 */ /* 0x040fe2000001085f */
[----:B------:R-:W-:Y:S01]  /*71e0*/  FMUL.FTZ R64, R64, R67 ;  /* 0x0000004340407220 */ /* 0x000fe20000410000 */
[----:B------:R-:W-:-:S03]  /*71f0*/  HADD2.F32 R67, -RZ, R183.H1_H1 ;  /* 0x300000b7ff437230 */ /* 0x000fc60000004100 */
[----:B------:R-:W-:Y:S01]  /*7200*/  FFMA.FTZ R64, R66, R99, R64 ;  /* 0x0000006342407223 */ /* 0x000fe20000010040 */
[----:B------:R-:W-:Y:S01]  /*7210*/  HADD2.F32 R66, -RZ, R96.H0_H0 ;  /* 0x20000060ff427230 */ /* 0x000fe20000004100 */
[----:B------:R-:W-:Y:S01]  /*7220*/  F2FP.F16.F32.PACK_AB R95, R95, R169 ;  /* 0x000000a95f5f723e */ /* 0x000fe200000000ff */
[--C-:B------:R-:W-:Y:S02]  /*7230*/  HADD2.F32 R99, -RZ, R92.reuse.H0_H0 ;  /* 0x2000005cff637230 */ /* 0x100fe40000004100 */
[----:B------:R-:W-:Y:S02]  /*7240*/  HADD2.F32 R92, -RZ, R92.H1_H1 ;  /* 0x3000005cff5c7230 */ /* 0x000fe40000004100 */
[-C--:B------:R-:W-:Y:S01]  /*7250*/  FMUL.FTZ R166, R66, R168.reuse ;  /* 0x000000a842a67220 */ /* 0x080fe20000410000 */
[----:B------:R-:W-:Y:S01]  /*7260*/  F2FP.F16.F32.PACK_AB R64, R64, R167 ;  /* 0x000000a74040723e */ /* 0x000fe200000000ff */
[C---:B------:R-:W-:Y:S02]  /*7270*/  FMUL.FTZ R168, R99.reuse, R168 ;  /* 0x000000a863a87220 */ /* 0x040fe40000410000 */
[----:B------:R-:W-:-:S02]  /*7280*/  FFMA.FTZ R166, R99, R67, -R166 ;  /* 0x0000004363a67223 */ /* 0x000fc400000108a6 */
[----:B------:R-:W-:Y:S01]  /*7290*/  FFMA.FTZ R168, R66, R67, R168 ;  /* 0x0000004342a87223 */ /* 0x000fe200000100a8 */
[----:B------:R-:W-:Y:S02]  /*72a0*/  HADD2.F32 R66, -RZ, R96.H1_H1 ;  /* 0x30000060ff427230 */ /* 0x000fe40000004100 */
[----:B------:R-:W-:Y:S02]  /*72b0*/  HADD2.F32 R67, -RZ, R52.H0_H0 ;  /* 0x20000034ff437230 */ /* 0x000fe40000004100 */
[--C-:B------:R-:W-:Y:S02]  /*72c0*/  HADD2.F32 R96, -RZ, R94.reuse.H0_H0 ;  /* 0x2000005eff607230 */ /* 0x100fe40000004100 */
[-C--:B------:R-:W-:Y:S01]  /*72d0*/  FMUL.FTZ R52, R66, R165.reuse ;  /* 0x000000a542347220 */ /* 0x080fe20000410000 */
[C---:B------:R-:W-:Y:S01]  /*72e0*/  FMUL.FTZ R165, R92.reuse, R165 ;  /* 0x000000a55ca57220 */ /* 0x040fe20000410000 */
[----:B------:R-:W-:Y:S02]  /*72f0*/  HADD2.F32 R94, -RZ, R94.H1_H1 ;  /* 0x3000005eff5e7230 */ /* 0x000fe40000004100 */
[-C--:B------:R-:W-:Y:S01]  /*7300*/  FFMA.FTZ R52, R92, R67.reuse, -R52 ;  /* 0x000000435c347223 */ /* 0x080fe20000010834 */
[----:B------:R-:W-:Y:S01]  /*7310*/  FFMA.FTZ R66, R66, R67, R165 ;  /* 0x0000004342427223 */ /* 0x000fe200000100a5 */
[----:B------:R-:W-:-:S02]  /*7320*/  HADD2.F32 R165, -RZ, R184.H1_H1 ;  /* 0x300000b8ffa57230 */ /* 0x000fc40000004100 */
[----:B------:R-:W-:Y:S01]  /*7330*/  HADD2.F32 R67, -RZ, R98.H0_H0 ;  /* 0x20000062ff437230 */ /* 0x000fe20000004100 */
[----:B------:R-:W-:Y:S01]  /*7340*/  F2FP.F16.F32.PACK_AB R52, R52, R166 ;  /* 0x000000a63434723e */ /* 0x000fe200000000ff */
[----:B------:R-:W-:Y:S01]  /*7350*/  HADD2.F32 R92, -RZ, R182.H1_H1 ;  /* 0x300000b6ff5c7230 */ /* 0x000fe20000004100 */
[----:B------:R-:W-:Y:S01]  /*7360*/  F2FP.F16.F32.PACK_AB R66, R66, R168 ;  /* 0x000000a84242723e */ /* 0x000fe200000000ff */
[----:B------:R-:W-:Y:S02]  /*7370*/  HADD2.F32 R98, -RZ, R98.H1_H1 ;  /* 0x30000062ff627230 */ /* 0x000fe40000004100 */
[-C--:B------:R-:W-:Y:S01]  /*7380*/  FMUL.FTZ R99, R67, R165.reuse ;  /* 0x000000a543637220 */ /* 0x080fe20000410000 */
[----:B------:R-:W-:-:S03]  /*7390*/  FMUL.FTZ R165, R96, R165 ;  /* 0x000000a560a57220 */ /* 0x000fc60000410000 */
[-C--:B------:R-:W-:Y:S01]  /*73a0*/  FFMA.FTZ R99, R96, R92.reuse, -R99 ;  /* 0x0000005c60637223 */ /* 0x080fe20000010863 */
[----:B------:R-:W-:Y:S01]  /*73b0*/  FFMA.FTZ R165, R67, R92, R165 ;  /* 0x0000005c43a57223 */ /* 0x000fe200000100a5 */
[-C--:B------:R-:W-:Y:S01]  /*73c0*/  FMUL.FTZ R67, R98, R55.reuse ;  /* 0x0000003762437220 */ /* 0x080fe20000410000 */
[C---:B------:R-:W-:Y:S01]  /*73d0*/  FMUL.FTZ R55, R94.reuse, R55 ;  /* 0x000000375e377220 */ /* 0x040fe20000410000 */
[----:B------:R-:W-:Y:S02]  /*73e0*/  IMAD.MOV.U32 R92, RZ, RZ, R52 ;  /* 0x000000ffff5c7224 */ /* 0x000fe400078e0034 */
[-C--:B------:R-:W-:Y:S01]  /*73f0*/  FFMA.FTZ R67, R94, R54.reuse, -R67 ;  /* 0x000000365e437223 */ /* 0x080fe20000010843 */
[----:B------:R-:W-:Y:S01]  /*7400*/  FFMA.FTZ R55, R98, R54, R55 ;  /* 0x0000003662377223 */ /* 0x000fe20000010037 */
[----:B------:R-:W-:-:S03]  /*7410*/  IMAD.MOV.U32 R96, RZ, RZ, R66 ;  /* 0x000000ffff607224 */ /* 0x000fc600078e0042 */
[----:B------:R-:W-:Y:S01]  /*7420*/  F2FP.F16.F32.PACK_AB R67, R67, R99 ;  /* 0x000000634343723e */ /* 0x000fe200000000ff */
[----:B------:R-:W-:Y:S01]  /*7430*/  IMAD.MOV.U32 R99, RZ, RZ, R64 ;  /* 0x000000ffff637224 */ /* 0x000fe200078e0040 */
[----:B------:R-:W-:-:S03]  /*7440*/  F2FP.F16.F32.PACK_AB R55, R55, R165 ;  /* 0x000000a53737723e */ /* 0x000fc600000000ff */
[----:B------:R-:W-:Y:S01]  /*7450*/  IMAD.MOV.U32 R94, RZ, RZ, R67 ;  /* 0x000000ffff5e7224 */ /* 0x000fe200078e0043 */
[----:B------:R-:W-:-:S07]  /*7460*/  MOV R98, R55 ;  /* 0x0000003700627202 */ /* 0x000fce0000000f00 */
.L_x_702:
[----:B------:R-:W-:Y:S05]  /*7470*/  BSYNC B3 ;  /* 0x0000000000037941 */ /* 0x000fea0003800000 */
.L_x_701:
[----:B------:R-:W-:-:S13]  /*7480*/  ISETP.GE.AND P4, PT, R164, R147, PT ;  /* 0x00000093a400720c */ /* 0x000fda0003f86270 */
[--C-:B------:R-:W-:Y:S02]  /*7490*/  @!P4 SHF.R.S32.HI R55, RZ, 0x1f, R164.reuse ;  /* 0x0000001fff37c819 */ /* 0x100fe400000114a4 */
[----:B------:R-:W-:-:S04]  /*74a0*/  @!P4 IADD3 R164, P5, P6, R118, R130, R164 ;  /* 0x0000008276a4c210 */ /* 0x000fc80007ebe0a4 */
[----:B------:R-:W-:Y:S02]  /*74b0*/  @!P4 IADD3.X R55, R7, R156, R55, P5, P6 ;  /* 0x0000009c0737c210 */ /* 0x000fe40002fec437 */
[----:B------:R-:W-:-:S04]  /*74c0*/  IADD3 R53, P5, P6, R118, R130, R25 ;  /* 0x0000008276357210 */ /* 0x000fc80007ebe019 */
[----:B------:R-:W-:Y:S02]  /*74d0*/  IADD3.X R54, R7, R156, R31, P5, P6 ;  /* 0x0000009c07367210 */ /* 0x000fe40002fec41f */
[----:B------:R-:W-:-:S04]  /*74e0*/  LEA R52, P5, R53, R124, 0x1 ;  /* 0x0000007c35347211 */ /* 0x000fc800078a08ff */
[----:B------:R-:W-:Y:S02]  /*74f0*/  LEA.HI.X R53, R53, R125, R54, 0x1, P5 ;  /* 0x0000007d35357211 */ /* 0x000fe400028f0c36 */
[----:B------:R-:W-:-:S03]  /*7500*/  @!P4 LEA R54, P5, R164, R124, 0x1 ;  /* 0x0000007ca436c211 */ /* 0x000fc600078a08ff */
[----:B--2---:R2:W-:Y:S01]  /*7510*/  STG.E.128 desc[UR60][R52.64], R92 ;  /* 0x0000005c34007986 */ /* 0x0045e2000c101d3c */
[----:B------:R-:W-:-:S05]  /*7520*/  @!P4 LEA.HI.X R55, R164, R125, R55, 0x1, P5 ;  /* 0x0000007da437c211 */ /* 0x000fca00028f0c37 */
[----:B0-----:R2:W-:Y:S04]  /*7530*/  @!P4 STG.E.128 desc[UR60][R54.64], R96 ;  /* 0x000000603600c986 */ /* 0x0015e8000c101d3c */
.L_x_700:
[----:B------:R-:W-:Y:S05]  /*7540*/  BSYNC B2 ;  /* 0x0000000000027941 */ /* 0x000fea0003800000 */
.L_x_699:
[----:B------:R-:W-:Y:S01]  /*7550*/  ISETP.NE.AND P4, PT, R34, RZ, PT ;  /* 0x000000ff2200720c */ /* 0x000fe20003f85270 */
[----:B------:R-:W-:-:S12]  /*7560*/  BSSY B2, `(.L_x_703) ;  /* 0x000007e000027945 */ /* 0x000fd80003800000 */
[----:B------:R-:W-:Y:S05]  /*7570*/  @!P4 BRA `(.L_x_704) ;  /* 0x0000000400f0c947 */ /* 0x000fea0003800000 */
[----:B--2---:R-:W-:Y:S01]  /*7580*/  SEL R52, R132, R149, !P1 ;  /* 0x0000009584347207 */ /* 0x004fe20004800000 */
[----:B------:R-:W-:Y:S01]  /*7590*/  BSSY B3, `(.L_x_705) ;  /* 0x0000070000037945 */ /* 0x000fe20003800000 */
[----:B------:R-:W-:Y:S02]  /*75a0*/  IADD3 R92, P4, P5, R118, R130, R27 ;  /* 0x00000082765c7210 */ /* 0x000fe40007d9e01b */
[----:B------:R-:W-:Y:S02]  /*75b0*/  SHF.R.S32.HI R53, RZ, 0x1f, R52 ;  /* 0x0000001fff357819 */ /* 0x000fe40000011434 */
[----:B------:R-:W-:Y:S02]  /*75c0*/  IADD3.X R93, R7, R156, R32, P4, P5 ;  /* 0x0000009c075d7210 */ /* 0x000fe400027ea420 */
[----:B------:R-:W-:Y:S02]  /*75d0*/  LEA.HI R53, R53, R52, RZ, 0x4 ;  /* 0x0000003435357211 */ /* 0x000fe400078f20ff */
[----:B------:R-:W-:-:S02]  /*75e0*/  ISETP.GE.AND P4, PT, R0, R121, PT ;  /* 0x000000790000720c */ /* 0x000fc40003f86270 */
[----:B------:R-:W-:-:S04]  /*75f0*/  LEA.HI.SX32 R94, R53, R26, 0x1c ;  /* 0x0000001a355e7211 */ /* 0x000fc800078fe2ff */
[----:B------:R-:W-:-:S04]  /*7600*/  SHF.R.S32.HI R53, RZ, 0x1f, R94 ;  /* 0x0000001fff357819 */ /* 0x000fc8000001145e */
[----:B------:R-:W-:Y:S01]  /*7610*/  LEA.HI R53, R53, R94, RZ, 0x3 ;  /* 0x0000005e35357211 */ /* 0x000fe200078f18ff */
[----:B------:R-:W-:-:S03]  /*7620*/  IMAD.SHL.U32 R94, R94, 0x8, RZ ;  /* 0x000000085e5e7824 */ /* 0x000fc600078e00ff */
[----:B------:R-:W-:Y:S02]  /*7630*/  SHF.R.S32.HI R53, RZ, 0x3, R53 ;  /* 0x00000003ff357819 */ /* 0x000fe40000011435 */
[----:B------:R-:W-:-:S03]  /*7640*/  LOP3.LUT R52, R212, 0x38, R94, 0xf8, !PT ;  /* 0x00000038d4347812 */ /* 0x000fc600078ef85e */
[----:B------:R-:W-:Y:S01]  /*7650*/  IMAD R53, R53, 0x1c00, R214 ;  /* 0x00001c0035357824 */ /* 0x000fe200078e02d6 */
[----:B------:R-:W-:-:S05]  /*7660*/  LOP3.LUT R52, R52, R213, RZ, 0x3c, !PT ;  /* 0x000000d534347212 */ /* 0x000fca00078e3cff */
[----:B------:R-:W-:-:S04]  /*7670*/  IMAD.IADD R52, R53, 0x1, R52 ;  /* 0x0000000135347824 */ /* 0x000fc800078e0234 */
[C---:B------:R-:W-:Y:S02]  /*7680*/  IMAD R64, R17.reuse, 0x5400, R52 ;  /* 0x0000540011407824 */ /* 0x040fe400078e0234 */
[----:B------:R-:W-:Y:S02]  /*7690*/  IMAD R52, R17, 0x5400, R145 ;  /* 0x0000540011347824 */ /* 0x000fe400078e0291 */
[----:B------:R-:W-:-:S03]  /*76a0*/  IMAD R64, R64, 0x2, R16 ;  /* 0x0000000240407824 */ /* 0x000fc600078e0210 */
[----:B------:R-:W-:-:S03]  /*76b0*/  LEA R52, R52, R16, 0x1 ;  /* 0x0000001034347211 */ /* 0x000fc600078e08ff */
[----:B------:R-:W0:Y:S04]  /*76c0*/  LDS.128 R64, [R64+0x21400] ;  /* 0x0214000040407984 */ /* 0x000e280000000c00 */
[----:B------:R-:W2:Y:S01]  /*76d0*/  LDS.128 R52, [R52+0x21400] ;  /* 0x0214000034347984 */ /* 0x000ea20000000c00 */
[----:B------:R-:W-:Y:S05]  /*76e0*/  @P4 BRA `(.L_x_706) ;  /* 0x0000000400684947 */ /* 0x000fea0003800000 */
[----:B0-----:R-:W-:Y:S01]  /*76f0*/  IMAD.MOV.U32 R97, RZ, RZ, R65 ;  /* 0x000000ffff617224 */ /* 0x001fe200078e0041 */
[----:B------:R-:W-:Y:S01]  /*7700*/  SHF.R.U64 R48, R48, 0x10, R49 ;  /* 0x0000001030307819 */ /* 0x000fe20000001231 */
[----:B--2---:R-:W-:Y:S01]  /*7710*/  IMAD.MOV.U32 R65, RZ, RZ, R53 ;  /* 0x000000ffff417224 */ /* 0x004fe200078e0035 */
[----:B------:R-:W-:Y:S01]  /*7720*/  SHF.R.U64 R60, R60, 0x10, R61 ;  /* 0x000000103c3c7819 */ /* 0x000fe2000000123d */
[----:B------:R-:W-:Y:S01]  /*7730*/  HADD2.F32 R98, -RZ, R184.H0_H0 ;  /* 0x200000b8ff627230 */ /* 0x000fe20000004100 */
[----:B------:R-:W-:Y:S01]  /*7740*/  SHF.R.U64 R62, R62, 0x10, R63 ;  /* 0x000000103e3e7819 */ /* 0x000fe2000000123f */
[----:B------:R-:W-:Y:S01]  /*7750*/  HADD2.F32 R95, -RZ, R97.H0_H0 ;  /* 0x20000061ff5f7230 */ /* 0x000fe20000004100 */
[----:B------:R-:W-:Y:S01]  /*7760*/  SHF.R.U64 R50, R50, 0x10, R51 ;  /* 0x0000001032327819 */ /* 0x000fe20000001233 */
[----:B------:R-:W-:Y:S02]  /*7770*/  HADD2.F32 R96, -RZ, R65.H0_H0 ;  /* 0x20000041ff607230 */ /* 0x000fe40000004100 */
[----:B------:R-:W-:-:S02]  /*7780*/  HADD2.F32 R53, -RZ, R182.H0_H0 ;  /* 0x200000b6ff357230 */ /* 0x000fc40000004100 */
[CC--:B------:R-:W-:Y:S01]  /*7790*/  FMUL.FTZ R99, R95.reuse, R98.reuse ;  /* 0x000000625f637220 */ /* 0x0c0fe20000410000 */
[----:B------:R-:W-:Y:S02]  /*77a0*/  HADD2.F32 R65, -RZ, R65.H1_H1 ;  /* 0x30000041ff417230 */ /* 0x000fe40000004100 */
[C---:B------:R-:W-:Y:S01]  /*77b0*/  FMUL.FTZ R98, R96.reuse, R98 ;  /* 0x0000006260627220 */ /* 0x040fe20000410000 */
[----:B------:R-:W-:Y:S02]  /*77c0*/  HADD2.F32 R165, -RZ, R180.H1_H1 ;  /* 0x300000b4ffa57230 */ /* 0x000fe40000004100 */
[-C--:B------:R-:W-:Y:S01]  /*77d0*/  FFMA.FTZ R96, R96, R53.reuse, -R99 ;  /* 0x0000003560607223 */ /* 0x080fe20000010863 */
[----:B------:R-:W-:Y:S02]  /*77e0*/  HADD2.F32 R60, -RZ, R60.H0_H0 ;  /* 0x2000003cff3c7230 */ /* 0x000fe40000004100 */
[----:B------:R-:W-:Y:S01]  /*77f0*/  FFMA.FTZ R95, R95, R53, R98 ;  /* 0x000000355f5f7223 */ /* 0x000fe20000010062 */
[----:B------:R-:W-:Y:S01]  /*7800*/  SHF.R.U32.HI R98, RZ, 0x10, R61 ;  /* 0x00000010ff627819 */ /* 0x000fe2000001163d */
[----:B------:R-:W-:Y:S01]  /*7810*/  HADD2.F32 R53, -RZ, R97.H1_H1 ;  /* 0x30000061ff357230 */ /* 0x000fe20000004100 */
[----:B------:R-:W-:Y:S01]  /*7820*/  SHF.R.U32.HI R97, RZ, 0x10, R49 ;  /* 0x00000010ff617819 */ /* 0x000fe20000011631 */
[----:B------:R-:W-:Y:S01]  /*7830*/  HADD2.F32 R61, -RZ, R55.H0_H0 ;  /* 0x20000037ff3d7230 */ /* 0x000fe20000004100 */
[----:B------:R-:W-:Y:S01]  /*7840*/  MOV R49, R67 ;  /* 0x0000004300317202 */ /* 0x000fe20000000f00 */
[----:B------:R-:W-:-:S02]  /*7850*/  HADD2.F32 R98, -RZ, R98.H0_H0 ;  /* 0x20000062ff627230 */ /* 0x000fc40000004100 */
        /* <DEDUP_REMOVED lines=10> */
[----:B------:R-:W-:Y:S02]  /*7900*/  HADD2.F32 R55, -RZ, R55.H1_H1 ;  /* 0x30000037ff377230 */ /* 0x000fe40000004100 */
[-C--:B------:R-:W-:Y:S01]  /*7910*/  FMUL.FTZ R99, R67, R98.reuse ;  /* 0x0000006243637220 */ /* 0x080fe20000410000 */
[----:B------:R-:W-:Y:S01]  /*7920*/  FMUL.FTZ R98, R61, R98 ;  /* 0x000000623d627220 */ /* 0x000fe20000410000 */
[----:B------:R-:W-:Y:S01]  /*7930*/  HADD2.F32 R48, -RZ, R48.H0_H0 ;  /* 0x20000030ff307230 */ /* 0x000fe20000004100 */
[----:B------:R-:W-:Y:S01]  /*7940*/  F2FP.F16.F32.PACK_AB R95, R53, R95 ;  /* 0x0000005f355f723e */ /* 0x000fe200000000ff */
[-C--:B------:R-:W-:Y:S01]  /*7950*/  FFMA.FTZ R61, R61, R97.reuse, -R99 ;  /* 0x000000613d3d7223 */ /* 0x080fe20000010863 */
[----:B------:R-:W-:Y:S01]  /*7960*/  FFMA.FTZ R98, R67, R97, R98 ;  /* 0x0000006143627223 */ /* 0x000fe20000010062 */
[----:B------:R-:W-:Y:S01]  /*7970*/  SHF.R.U32.HI R97, RZ, 0x10, R63 ;  /* 0x00000010ff617819 */ /* 0x000fe2000001163f */
[----:B------:R-:W-:Y:S01]  /*7980*/  HADD2.F32 R63, -RZ, R54.H0_H0 ;  /* 0x20000036ff3f7230 */ /* 0x000fe20000004100 */
[----:B------:R-:W-:Y:S01]  /*7990*/  SHF.R.U32.HI R67, RZ, 0x10, R51 ;  /* 0x00000010ff437819 */ /* 0x000fe20000011633 */
[----:B------:R-:W-:-:S02]  /*79a0*/  HADD2.F32 R62, -RZ, R62.H0_H0 ;  /* 0x2000003eff3e7230 */ /* 0x000fc40000004100 */
[----:B------:R-:W-:Y:S02]  /*79b0*/  HADD2.F32 R97, -RZ, R97.H0_H0 ;  /* 0x20000061ff617230 */ /* 0x000fe40000004100 */
[----:B------:R-:W-:Y:S02]  /*79c0*/  HADD2.F32 R67, -RZ, R67.H0_H0 ;  /* 0x20000043ff437230 */ /* 0x000fe40000004100 */
[----:B------:R-:W-:Y:S02]  /*79d0*/  HADD2.F32 R54, -RZ, R54.H1_H1 ;  /* 0x30000036ff367230 */ /* 0x000fe40000004100 */
[-C--:B------:R-:W-:Y:S01]  /*79e0*/  FMUL.FTZ R99, R49, R97.reuse ;  /* 0x0000006131637220 */ /* 0x080fe20000410000 */
[C---:B------:R-:W-:Y:S01]  /*79f0*/  FMUL.FTZ R97, R55.reuse, R97 ;  /* 0x0000006137617220 */ /* 0x040fe20000410000 */
[----:B------:R-:W-:Y:S02]  /*7a00*/  HADD2.F32 R50, -RZ, R50.H0_H0 ;  /* 0x20000032ff327230 */ /* 0x000fe40000004100 */
[-C--:B------:R-:W-:Y:S01]  /*7a10*/  FFMA.FTZ R55, R55, R67.reuse, -R99 ;  /* 0x0000004337377223 */ /* 0x080fe20000010863 */
[----:B------:R-:W-:Y:S01]  /*7a20*/  FFMA.FTZ R49, R49, R67, R97 ;  /* 0x0000004331317223 */ /* 0x000fe20000010061 */
[----:B------:R-:W-:-:S02]  /*7a30*/  HADD2.F32 R67, -RZ, R64.H0_H0 ;  /* 0x20000040ff437230 */ /* 0x000fc40000004100 */
[----:B------:R-:W-:Y:S01]  /*7a40*/  HADD2.F32 R99, -RZ, R52.H0_H0 ;  /* 0x20000034ff637230 */ /* 0x000fe20000004100 */
[----:B------:R-:W-:Y:S01]  /*7a50*/  F2FP.F16.F32.PACK_AB R55, R55, R61 ;  /* 0x0000003d3737723e */ /* 0x000fe200000000ff */
[----:B------:R-:W-:Y:S02]  /*7a60*/  HADD2.F32 R97, -RZ, R180.H0_H0 ;  /* 0x200000b4ff617230 */ /* 0x000fe40000004100 */
[-C--:B------:R-:W-:Y:S01]  /*7a70*/  FMUL.FTZ R164, R67, R165.reuse ;  /* 0x000000a543a47220 */ /* 0x080fe20000410000 */
[----:B------:R-:W-:Y:S02]  /*7a80*/  HADD2.F32 R64, -RZ, R64.H1_H1 ;  /* 0x30000040ff407230 */ /* 0x000fe40000004100 */
[C---:B------:R-:W-:Y:S01]  /*7a90*/  FMUL.FTZ R165, R99.reuse, R165 ;  /* 0x000000a563a57220 */ /* 0x040fe20000410000 */
[----:B------:R-:W-:Y:S02]  /*7aa0*/  HADD2.F32 R52, -RZ, R52.H1_H1 ;  /* 0x30000034ff347230 */ /* 0x000fe40000004100 */
[-C--:B------:R-:W-:Y:S01]  /*7ab0*/  FFMA.FTZ R164, R99, R97.reuse, -R164 ;  /* 0x0000006163a47223 */ /* 0x080fe200000108a4 */
[----:B------:R-:W-:Y:S01]  /*7ac0*/  F2FP.F16.F32.PACK_AB R49, R49, R98 ;  /* 0x000000623131723e */ /* 0x000fe200000000ff */
[----:B------:R-:W-:Y:S01]  /*7ad0*/  FFMA.FTZ R165, R67, R97, R165 ;  /* 0x0000006143a57223 */ /* 0x000fe200000100a5 */
[-C--:B------:R-:W-:Y:S01]  /*7ae0*/  FMUL.FTZ R67, R64, R60.reuse ;  /* 0x0000003c40437220 */ /* 0x080fe20000410000 */
[----:B------:R-:W-:Y:S01]  /*7af0*/  FMUL.FTZ R60, R52, R60 ;  /* 0x0000003c343c7220 */ /* 0x000fe20000410000 */
[----:B------:R-:W-:-:S02]  /*7b00*/  HADD2.F32 R97, -RZ, R179.H1_H1 ;  /* 0x300000b3ff617230 */ /* 0x000fc40000004100 */
[-C--:B------:R-:W-:Y:S01]  /*7b10*/  FFMA.FTZ R67, R52, R48.reuse, -R67 ;  /* 0x0000003034437223 */ /* 0x080fe20000010843 */
[----:B------:R-:W-:Y:S01]  /*7b20*/  FFMA.FTZ R60, R64, R48, R60 ;  /* 0x00000030403c7223 */ /* 0x000fe2000001003c */
[--C-:B------:R-:W-:Y:S02]  /*7b30*/  HADD2.F32 R48, -RZ, R66.reuse.H0_H0 ;  /* 0x20000042ff307230 */ /* 0x100fe40000004100 */
[----:B------:R-:W-:Y:S01]  /*7b40*/  HADD2.F32 R52, -RZ, R179.H0_H0 ;  /* 0x200000b3ff347230 */ /* 0x000fe20000004100 */
[----:B------:R-:W-:Y:S01]  /*7b50*/  F2FP.F16.F32.PACK_AB R67, R67, R164 ;  /* 0x000000a44343723e */ /* 0x000fe200000000ff */
[----:B------:R-:W-:Y:S02]  /*7b60*/  HADD2.F32 R66, -RZ, R66.H1_H1 ;  /* 0x30000042ff427230 */ /* 0x000fe40000004100 */
[-C--:B------:R-:W-:Y:S01]  /*7b70*/  FMUL.FTZ R64, R48, R97.reuse ;  /* 0x0000006130407220 */ /* 0x080fe20000410000 */
[----:B------:R-:W-:Y:S01]  /*7b80*/  FMUL.FTZ R97, R63, R97 ;  /* 0x000000613f617220 */ /* 0x000fe20000410000 */
[----:B------:R-:W-:Y:S01]  /*7b90*/  F2FP.F16.F32.PACK_AB R60, R60, R165 ;  /* 0x000000a53c3c723e */ /* 0x000fe200000000ff */
[----:B------:R-:W-:-:S02]  /*7ba0*/  IMAD.MOV.U32 R53, RZ, RZ, R65 ;  /* 0x000000ffff357224 */ /* 0x000fc400078e0041 */
[-C--:B------:R-:W-:Y:S01]  /*7bb0*/  FFMA.FTZ R64, R63, R52.reuse, -R64 ;  /* 0x000000343f407223 */ /* 0x080fe20000010840 */
[----:B------:R-:W-:Y:S01]  /*7bc0*/  FFMA.FTZ R97, R48, R52, R97 ;  /* 0x0000003430617223 */ /* 0x000fe20000010061 */
[-C--:B------:R-:W-:Y:S01]  /*7bd0*/  FMUL.FTZ R48, R66, R62.reuse ;  /* 0x0000003e42307220 */ /* 0x080fe20000410000 */
[C---:B------:R-:W-:Y:S01]  /*7be0*/  FMUL.FTZ R62, R54.reuse, R62 ;  /* 0x0000003e363e7220 */ /* 0x040fe20000410000 */
[----:B------:R-:W-:Y:S01]  /*7bf0*/  IMAD.MOV.U32 R52, RZ, RZ, R67 ;  /* 0x000000ffff347224 */ /* 0x000fe200078e0043 */
[----:B------:R-:W-:Y:S01]  /*7c00*/  MOV R65, R95 ;  /* 0x0000005f00417202 */ /* 0x000fe20000000f00 */
[-C--:B------:R-:W-:Y:S01]  /*7c10*/  FFMA.FTZ R48, R54, R50.reuse, -R48 ;  /* 0x0000003236307223 */ /* 0x080fe20000010830 */
[----:B------:R-:W-:Y:S01]  /*7c20*/  FFMA.FTZ R62, R66, R50, R62 ;  /* 0x00000032423e7223 */ /* 0x000fe2000001003e */
[----:B------:R-:W-:-:S03]  /*7c30*/  IMAD.MOV.U32 R67, RZ, RZ, R49 ;  /* 0x000000ffff437224 */ /* 0x000fc600078e0031 */
[----:B------:R-:W-:Y:S01]  /*7c40*/  F2FP.F16.F32.PACK_AB R48, R48, R64 ;  /* 0x000000403030723e */ /* 0x000fe200000000ff */
[----:B------:R-:W-:Y:S01]  /*7c50*/  IMAD.MOV.U32 R64, RZ, RZ, R60 ;  /* 0x000000ffff407224 */ /* 0x000fe200078e003c */
[----:B------:R-:W-:-:S03]  /*7c60*/  F2FP.F16.F32.PACK_AB R62, R62, R97 ;  /* 0x000000613e3e723e */ /* 0x000fc600000000ff */
[----:B------:R-:W-:Y:S02]  /*7c70*/  IMAD.MOV.U32 R54, RZ, RZ, R48 ;  /* 0x000000ffff367224 */ /* 0x000fe400078e0030 */
[----:B------:R-:W-:-:S07]  /*7c80*/  IMAD.MOV.U32 R66, RZ, RZ, R62 ;  /* 0x000000ffff427224 */ /* 0x000fce00078e003e */
.L_x_706:
[----:B------:R-:W-:Y:S05]  /*7c90*/  BSYNC B3 ;  /* 0x0000000000037941 */ /* 0x000fea0003800000 */
.L_x_705:
[----:B------:R-:W-:-:S13]  /*7ca0*/  ISETP.GE.AND P4, PT, R94, R147, PT ;  /* 0x000000935e00720c */ /* 0x000fda0003f86270 */
[--C-:B------:R-:W-:Y:S02]  /*7cb0*/  @!P4 SHF.R.S32.HI R51, RZ, 0x1f, R94.reuse ;  /* 0x0000001fff33c819 */ /* 0x100fe4000001145e */
[----:B------:R-:W-:-:S04]  /*7cc0*/  @!P4 IADD3 R94, P5, P6, R118, R130, R94 ;  /* 0x00000082765ec210 */ /* 0x000fc80007ebe05e */
[----:B------:R-:W-:Y:S02]  /*7cd0*/  @!P4 IADD3.X R51, R7, R156, R51, P5, P6 ;  /* 0x0000009c0733c210 */ /* 0x000fe40002fec433 */
[----:B------:R-:W-:-:S04]  /*7ce0*/  LEA R48, P5, R92, R124, 0x1 ;  /* 0x0000007c5c307211 */ /* 0x000fc800078a08ff */
[----:B------:R-:W-:Y:S02]  /*7cf0*/  LEA.HI.X R49, R92, R125, R93, 0x1, P5 ;  /* 0x0000007d5c317211 */ /* 0x000fe400028f0c5d */
[----:B------:R-:W-:-:S03]  /*7d00*/  @!P4 LEA R50, P5, R94, R124, 0x1 ;  /* 0x0000007c5e32c211 */ /* 0x000fc600078a08ff */
[----:B--2---:R3:W-:Y:S01]  /*7d10*/  STG.E.128 desc[UR60][R48.64], R52 ;  /* 0x0000003430007986 */ /* 0x0047e2000c101d3c */
[----:B------:R-:W-:-:S05]  /*7d20*/  @!P4 LEA.HI.X R51, R94, R125, R51, 0x1, P5 ;  /* 0x0000007d5e33c211 */ /* 0x000fca00028f0c33 */
[----:B0-----:R3:W-:Y:S04]  /*7d30*/  @!P4 STG.E.128 desc[UR60][R50.64], R64 ;  /* 0x000000403200c986 */ /* 0x0017e8000c101d3c */
.L_x_704:
[----:B------:R-:W-:Y:S05]  /*7d40*/  BSYNC B2 ;  /* 0x0000000000027941 */ /* 0x000fea0003800000 */
.L_x_703:
[----:B------:R-:W-:-:S13]  /*7d50*/  ISETP.NE.AND P4, PT, R35, RZ, PT ;  /* 0x000000ff2300720c */ /* 0x000fda0003f85270 */
[----:B------:R-:W-:Y:S05]  /*7d60*/  @!P4 BRA `(.L_x_698) ;  /* 0x0000000400f0c947 */ /* 0x000fea0003800000 */
[----:B---3--:R-:W3:Y:S01]  /*7d70*/  LDL R48, [R1+0x10] ;  /* 0x0000100001307983 */ /* 0x008ee20000100800 */
[----:B------:R-:W-:Y:S01]  /*7d80*/  IADD3 R60, P4, P5, R118, R130, R29 ;  /* 0x00000082763c7210 */ /* 0x000fe20007d9e01d */
[----:B------:R-:W-:Y:S03]  /*7d90*/  BSSY B2, `(.L_x_707) ;  /* 0x000006f000027945 */ /* 0x000fe60003800000 */
[----:B------:R-:W-:Y:S02]  /*7da0*/  IADD3.X R61, R7, R156, R33, P4, P5 ;  /* 0x0000009c073d7210 */ /* 0x000fe400027ea421 */
[----:B------:R-:W-:Y:S02]  /*7db0*/  ISETP.GE.AND P4, PT, R3, R121, PT ;  /* 0x000000790300720c */ /* 0x000fe40003f86270 */
[----:B---3--:R-:W-:-:S04]  /*7dc0*/  LOP3.LUT P6, RZ, R48, 0x1, RZ, 0xc0, !PT ;  /* 0x0000000130ff7812 */ /* 0x008fc800078cc0ff */
[----:B------:R-:W-:-:S04]  /*7dd0*/  SEL R48, R132, R149, !P6 ;  /* 0x0000009584307207 */ /* 0x000fc80007000000 */
        /* <DEDUP_REMOVED lines=10> */
[----:B------:R-:W-:Y:S02]  /*7e80*/  IMAD.IADD R49, R49, 0x1, R48 ;  /* 0x0000000131317824 */ /* 0x000fe400078e0230 */
[C---:B------:R-:W-:Y:S02]  /*7e90*/  IMAD R48, R17.reuse, 0x5400, R143 ;  /* 0x0000540011307824 */ /* 0x040fe400078e028f */
[----:B--2---:R-:W-:Y:S02]  /*7ea0*/  IMAD R52, R17, 0x5400, R49 ;  /* 0x0000540011347824 */ /* 0x004fe400078e0231 */
[--C-:B------:R-:W-:Y:S02]  /*7eb0*/  IMAD R48, R48, 0x2, R16.reuse ;  /* 0x0000000230307824 */ /* 0x100fe400078e0210 */
[----:B------:R-:W-:-:S04]  /*7ec0*/  IMAD R52, R52, 0x2, R16 ;  /* 0x0000000234347824 */ /* 0x000fc800078e0210 */
[----:B------:R-:W0:Y:S04]  /*7ed0*/  LDS.128 R48, [R48+0x21400] ;  /* 0x0214000030307984 */ /* 0x000e280000000c00 */
[----:B------:R-:W2:Y:S01]  /*7ee0*/  LDS.128 R52, [R52+0x21400] ;  /* 0x0214000034347984 */ /* 0x000ea20000000c00 */
[----:B------:R-:W-:Y:S05]  /*7ef0*/  @P4 BRA `(.L_x_708) ;  /* 0x0000000400604947 */ /* 0x000fea0003800000 */
[--C-:B------:R-:W-:Y:S01]  /*7f00*/  SHF.R.U64 R44, R44, 0x10, R45.reuse ;  /* 0x000000102c2c7819 */ /* 0x100fe2000000122d */
[----:B--2---:R-:W-:Y:S01]  /*7f10*/  HADD2.F32 R64, -RZ, R53.H0_H0 ;  /* 0x20000035ff407230 */ /* 0x004fe20000004100 */
[----:B------:R-:W-:Y:S01]  /*7f20*/  SHF.R.U32.HI R63, RZ, 0x10, R45 ;  /* 0x00000010ff3f7819 */ /* 0x000fe2000001162d */
[----:B------:R-:W-:Y:S01]  /*7f30*/  HADD2.F32 R65, -RZ, R176.H1_H1 ;  /* 0x300000b0ff417230 */ /* 0x000fe20000004100 */
[--C-:B------:R-:W-:Y:S01]  /*7f40*/  SHF.R.U64 R45, R56, 0x10, R57.reuse ;  /* 0x00000010382d7819 */ /* 0x100fe20000001239 */
[----:B0-----:R-:W-:Y:S01]  /*7f50*/  HADD2.F32 R66, -RZ, R49.H0_H0 ;  /* 0x20000031ff427230 */ /* 0x001fe20000004100 */
[----:B------:R-:W-:Y:S01]  /*7f60*/  SHF.R.U32.HI R56, RZ, 0x10, R57 ;  /* 0x00000010ff387819 */ /* 0x000fe20000011639 */
[----:B------:R-:W-:Y:S01]  /*7f70*/  HADD2.F32 R67, -RZ, R53.H1_H1 ;  /* 0x30000035ff437230 */ /* 0x000fe20000004100 */
[--C-:B------:R-:W-:Y:S01]  /*7f80*/  SHF.R.U64 R57, R58, 0x10, R59.reuse ;  /* 0x000000103a397819 */ /* 0x100fe2000000123b */
[----:B------:R-:W-:Y:S01]  /*7f90*/  HADD2.F32 R49, -RZ, R49.H1_H1 ;  /* 0x30000031ff317230 */ /* 0x000fe20000004100 */
[----:B------:R-:W-:Y:S01]  /*7fa0*/  SHF.R.U32.HI R58, RZ, 0x10, R59 ;  /* 0x00000010ff3a7819 */ /* 0x000fe2000001163b */
[----:B------:R-:W-:Y:S01]  /*7fb0*/  HADD2.F32 R59, -RZ, R178.H1_H1 ;  /* 0x300000b2ff3b7230 */ /* 0x000fe20000004100 */
[--C-:B------:R-:W-:Y:S01]  /*7fc0*/  SHF.R.U64 R46, R46, 0x10, R47.reuse ;  /* 0x000000102e2e7819 */ /* 0x100fe2000000122f */
[----:B------:R-:W-:Y:S01]  /*7fd0*/  HADD2.F32 R56, -RZ, R56.H0_H0 ;  /* 0x20000038ff387230 */ /* 0x000fe20000004100 */
[----:B------:R-:W-:Y:S01]  /*7fe0*/  SHF.R.U32.HI R47, RZ, 0x10, R47 ;  /* 0x00000010ff2f7819 */ /* 0x000fe2000001162f */
[----:B------:R-:W-:-:S02]  /*7ff0*/  HADD2.F32 R58, -RZ, R58.H0_H0 ;  /* 0x2000003aff3a7230 */ /* 0x000fc40000004100 */
[-C--:B------:R-:W-:Y:S01]  /*8000*/  FMUL.FTZ R53, R64, R59.reuse ;  /* 0x0000003b40357220 */ /* 0x080fe20000410000 */
[C---:B------:R-:W-:Y:S01]  /*8010*/  FMUL.FTZ R59, R66.reuse, R59 ;  /* 0x0000003b423b7220 */ /* 0x040fe20000410000 */
[----:B------:R-:W-:Y:S02]  /*8020*/  HADD2.F32 R178, -RZ, R178.H0_H0 ;  /* 0x200000b2ffb27230 */ /* 0x000fe40000004100 */
[-C--:B------:R-:W-:Y:S01]  /*8030*/  FFMA.FTZ R53, R66, R65.reuse, -R53 ;  /* 0x0000004142357223 */ /* 0x080fe20000010835 */
[----:B------:R-:W-:Y:S02]  /*8040*/  HADD2.F32 R66, -RZ, R63.H0_H0 ;  /* 0x2000003fff427230 */ /* 0x000fe40000004100 */
[-C--:B------:R-:W-:Y:S01]  /*8050*/  FMUL.FTZ R63, R67, R56.reuse ;  /* 0x00000038433f7220 */ /* 0x080fe20000410000 */
[----:B------:R-:W-:Y:S01]  /*8060*/  FMUL.FTZ R56, R49, R56 ;  /* 0x0000003831387220 */ /* 0x000fe20000410000 */
[----:B------:R-:W-:Y:S01]  /*8070*/  FFMA.FTZ R59, R64, R65, R59 ;  /* 0x00000041403b7223 */ /* 0x000fe2000001003b */
[----:B------:R-:W-:-:S02]  /*8080*/  HADD2.F32 R65, -RZ, R55.H0_H0 ;  /* 0x20000037ff417230 */ /* 0x000fc40000004100 */
[-C--:B------:R-:W-:Y:S01]  /*8090*/  FFMA.FTZ R63, R49, R66.reuse, -R63 ;  /* 0x00000042313f7223 */ /* 0x080fe2000001083f */
[----:B------:R-:W-:Y:S01]  /*80a0*/  FFMA.FTZ R56, R67, R66, R56 ;  /* 0x0000004243387223 */ /* 0x000fe20000010038 */
[----:B------:R-:W-:Y:S02]  /*80b0*/  HADD2.F32 R66, -RZ, R55.H1_H1 ;  /* 0x30000037ff427230 */ /* 0x000fe40000004100 */
[----:B------:R-:W-:Y:S01]  /*80c0*/  HADD2.F32 R64, -RZ, R177.H1_H1 ;  /* 0x300000b1ff407230 */ /* 0x000fe20000004100 */
[----:B------:R-:W-:Y:S01]  /*80d0*/  F2FP.F16.F32.PACK_AB R53, R63, R53 ;  /* 0x000000353f35723e */ /* 0x000fe200000000ff */
[----:B------:R-:W-:Y:S01]  /*80e0*/  HADD2.F32 R55, -RZ, R51.H0_H0 ;  /* 0x20000033ff377230 */ /* 0x000fe20000004100 */
[----:B------:R-:W-:Y:S01]  /*80f0*/  F2FP.F16.F32.PACK_AB R56, R56, R59 ;  /* 0x0000003b3838723e */ /* 0x000fe200000000ff */
[----:B------:R-:W-:Y:S02]  /*8100*/  HADD2.F32 R67, -RZ, R47.H0_H0 ;  /* 0x2000002fff437230 */ /* 0x000fe40000004100 */
[----:B------:R-:W-:Y:S01]  /*8110*/  FMUL.FTZ R47, R65, R64 ;  /* 0x00000040412f7220 */ /* 0x000fe20000410000 */
[----:B------:R-:W-:-:S02]  /*8120*/  HADD2.F32 R51, -RZ, R51.H1_H1 ;  /* 0x30000033ff337230 */ /* 0x000fc40000004100 */
[----:B------:R-:W-:Y:S01]  /*8130*/  FMUL.FTZ R92, R55, R64 ;  /* 0x00000040375c7220 */ /* 0x000fe20000410000 */
[-C--:B------:R-:W-:Y:S01]  /*8140*/  FMUL.FTZ R64, R66, R58.reuse ;  /* 0x0000003a42407220 */ /* 0x080fe20000410000 */
[----:B------:R-:W-:Y:S02]  /*8150*/  HADD2.F32 R49, -RZ, R175.H1_H1 ;  /* 0x300000afff317230 */ /* 0x000fe40000004100 */
[C---:B------:R-:W-:Y:S01]  /*8160*/  FMUL.FTZ R58, R51.reuse, R58 ;  /* 0x0000003a333a7220 */ /* 0x040fe20000410000 */
[----:B------:R-:W-:Y:S01]  /*8170*/  FFMA.FTZ R64, R51, R67, -R64 ;  /* 0x0000004333407223 */ /* 0x000fe20000010840 */
[--C-:B------:R-:W-:Y:S02]  /*8180*/  HADD2.F32 R51, -RZ, R52.reuse.H0_H0 ;  /* 0x20000034ff337230 */ /* 0x100fe40000004100 */
[-C--:B------:R-:W-:Y:S01]  /*8190*/  FFMA.FTZ R47, R55, R49.reuse, -R47 ;  /* 0x00000031372f7223 */ /* 0x080fe2000001082f */
[----:B------:R-:W-:Y:S02]  /*81a0*/  HADD2.F32 R45, -RZ, R45.H0_H0 ;  /* 0x2000002dff2d7230 */ /* 0x000fe40000004100 */
[----:B------:R-:W-:Y:S01]  /*81b0*/  FFMA.FTZ R92, R65, R49, R92 ;  /* 0x00000031415c7223 */ /* 0x000fe2000001005c */
[----:B------:R-:W-:-:S02]  /*81c0*/  HADD2.F32 R52, -RZ, R52.H1_H1 ;  /* 0x30000034ff347230 */ /* 0x000fc40000004100 */
[----:B------:R-:W-:Y:S01]  /*81d0*/  FFMA.FTZ R58, R66, R67, R58 ;  /* 0x00000043423a7223 */ /* 0x000fe2000001003a */
[----:B------:R-:W-:Y:S01]  /*81e0*/  HADD2.F32 R176, -RZ, R176.H0_H0 ;  /* 0x200000b0ffb07230 */ /* 0x000fe20000004100 */
[----:B------:R-:W-:Y:S01]  /*81f0*/  F2FP.F16.F32.PACK_AB R47, R64, R47 ;  /* 0x0000002f402f723e */ /* 0x000fe200000000ff */
[----:B------:R-:W-:Y:S02]  /*8200*/  HADD2.F32 R49, -RZ, R48.H0_H0 ;  /* 0x20000030ff317230 */ /* 0x000fe40000004100 */
[----:B------:R-:W-:Y:S01]  /*8210*/  FMUL.FTZ R65, R52, R45 ;  /* 0x0000002d34417220 */ /* 0x000fe20000410000 */
[----:B------:R-:W-:Y:S02]  /*8220*/  HADD2.F32 R55, -RZ, R44.H0_H0 ;  /* 0x2000002cff377230 */ /* 0x000fe40000004100 */
[-C--:B------:R-:W-:Y:S01]  /*8230*/  FMUL.FTZ R44, R51, R178.reuse ;  /* 0x000000b2332c7220 */ /* 0x080fe20000410000 */
[----:B------:R-:W-:Y:S02]  /*8240*/  HADD2.F32 R48, -RZ, R48.H1_H1 ;  /* 0x30000030ff307230 */ /* 0x000fe40000004100 */
[----:B------:R-:W-:Y:S01]  /*8250*/  FMUL.FTZ R178, R49, R178 ;  /* 0x000000b231b27220 */ /* 0x000fe20000410000 */
[----:B------:R-:W-:-:S02]  /*8260*/  HADD2.F32 R177, -RZ, R177.H0_H0 ;  /* 0x200000b1ffb17230 */ /* 0x000fc40000004100 */
[-C--:B------:R-:W-:Y:S01]  /*8270*/  FFMA.FTZ R44, R49, R176.reuse, -R44 ;  /* 0x000000b0312c7223 */ /* 0x080fe2000001082c */
[----:B------:R-:W-:Y:S02]  /*8280*/  HADD2.F32 R49, -RZ, R54.H0_H0 ;  /* 0x20000036ff317230 */ /* 0x000fe40000004100 */
[C---:B------:R-:W-:Y:S01]  /*8290*/  FMUL.FTZ R45, R48.reuse, R45 ;  /* 0x0000002d302d7220 */ /* 0x040fe20000410000 */
[-C--:B------:R-:W-:Y:S01]  /*82a0*/  FFMA.FTZ R65, R48, R55.reuse, -R65 ;  /* 0x0000003730417223 */ /* 0x080fe20000010841 */
[----:B------:R-:W-:Y:S02]  /*82b0*/  HADD2.F32 R57, -RZ, R57.H0_H0 ;  /* 0x20000039ff397230 */ /* 0x000fe40000004100 */
[----:B------:R-:W-:Y:S01]  /*82c0*/  FFMA.FTZ R178, R51, R176, R178 ;  /* 0x000000b033b27223 */ /* 0x000fe200000100b2 */
[----:B------:R-:W-:Y:S02]  /*82d0*/  HADD2.F32 R48, -RZ, R50.H0_H0 ;  /* 0x20000032ff307230 */ /* 0x000fe40000004100 */
[----:B------:R-:W-:Y:S01]  /*82e0*/  FFMA.FTZ R45, R52, R55, R45 ;  /* 0x00000037342d7223 */ /* 0x000fe2000001002d */
[----:B------:R-:W-:Y:S01]  /*82f0*/  HADD2.F32 R54, -RZ, R54.H1_H1 ;  /* 0x30000036ff367230 */ /* 0x000fe20000004100 */
[----:B------:R-:W-:Y:S01]  /*8300*/  F2FP.F16.F32.PACK_AB R58, R58, R92 ;  /* 0x0000005c3a3a723e */ /* 0x000fe200000000ff */
[----:B------:R-:W-:Y:S01]  /*8310*/  HADD2.F32 R50, -RZ, R50.H1_H1 ;  /* 0x30000032ff327230 */ /* 0x000fe20000004100 */
[----:B------:R-:W-:Y:S01]  /*8320*/  F2FP.F16.F32.PACK_AB R44, R65, R44 ;  /* 0x0000002c412c723e */ /* 0x000fe200000000ff */
[----:B------:R-:W-:-:S02]  /*8330*/  HADD2.F32 R51, -RZ, R46.H0_H0 ;  /* 0x2000002eff337230 */ /* 0x000fc40000004100 */
[----:B------:R-:W-:Y:S01]  /*8340*/  FMUL.FTZ R46, R49, R177 ;  /* 0x000000b1312e7220 */ /* 0x000fe20000410000 */
[----:B------:R-:W-:Y:S02]  /*8350*/  HADD2.F32 R175, -RZ, R175.H0_H0 ;  /* 0x200000afffaf7230 */ /* 0x000fe40000004100 */
[----:B------:R-:W-:Y:S01]  /*8360*/  FMUL.FTZ R52, R54, R57 ;  /* 0x0000003936347220 */ /* 0x000fe20000410000 */
[----:B------:R-:W-:Y:S01]  /*8370*/  FMUL.FTZ R177, R48, R177 ;  /* 0x000000b130b17220 */ /* 0x000fe20000410000 */
[----:B------:R-:W-:Y:S01]  /*8380*/  FMUL.FTZ R57, R50, R57 ;  /* 0x0000003932397220 */ /* 0x000fe20000410000 */
[----:B------:R-:W-:Y:S01]  /*8390*/  F2FP.F16.F32.PACK_AB R45, R45, R178 ;  /* 0x000000b22d2d723e */ /* 0x000fe200000000ff */
[-C--:B------:R-:W-:Y:S01]  /*83a0*/  FFMA.FTZ R46, R48, R175.reuse, -R46 ;  /* 0x000000af302e7223 */ /* 0x080fe2000001082e */
[----:B------:R-:W-:Y:S01]  /*83b0*/  FFMA.FTZ R177, R49, R175, R177 ;  /* 0x000000af31b17223 */ /* 0x000fe200000100b1 */
[-C--:B------:R-:W-:Y:S01]  /*83c0*/  FFMA.FTZ R57, R54, R51.reuse, R57 ;  /* 0x0000003336397223 */ /* 0x080fe20000010039 */
[----:B------:R-:W-:Y:S01]  /*83d0*/  FFMA.FTZ R52, R50, R51, -R52 ;  /* 0x0000003332347223 */ /* 0x000fe20000010834 */
[----:B------:R-:W-:Y:S01]  /*83e0*/  IMAD.MOV.U32 R49, RZ, RZ, R53 ;  /* 0x000000ffff317224 */ /* 0x000fe200078e0035 */
[----:B------:R-:W-:Y:S01]  /*83f0*/  MOV R48, R44 ;  /* 0x0000002c00307202 */ /* 0x000fe20000000f00 */
[----:B------:R-:W-:Y:S01]  /*8400*/  IMAD.MOV.U32 R53, RZ, RZ, R56 ;  /* 0x000000ffff357224 */ /* 0x000fe200078e0038 */
[----:B------:R-:W-:Y:S01]  /*8410*/  F2FP.F16.F32.PACK_AB R57, R57, R177 ;  /* 0x000000b13939723e */ /* 0x000fe200000000ff */
[----:B------:R-:W-:Y:S01]  /*8420*/  IMAD.MOV.U32 R51, RZ, RZ, R47 ;  /* 0x000000ffff337224 */ /* 0x000fe200078e002f */
[----:B------:R-:W-:Y:S01]  /*8430*/  F2FP.F16.F32.PACK_AB R46, R52, R46 ;  /* 0x0000002e342e723e */ /* 0x000fe200000000ff */
[----:B------:R-:W-:-:S02]  /*8440*/  IMAD.MOV.U32 R52, RZ, RZ, R45 ;  /* 0x000000ffff347224 */ /* 0x000fc400078e002d */
[----:B------:R-:W-:Y:S01]  /*8450*/  IMAD.MOV.U32 R54, RZ, RZ, R57 ;  /* 0x000000ffff367224 */ /* 0x000fe200078e0039 */
[----:B------:R-:W-:Y:S01]  /*8460*/  MOV R50, R46 ;  /* 0x0000002e00327202 */ /* 0x000fe20000000f00 */
[----:B------:R-:W-:-:S07]  /*8470*/  IMAD.MOV.U32 R55, RZ, RZ, R58 ;  /* 0x000000ffff377224 */ /* 0x000fce00078e003a */
.L_x_708:
[----:B------:R-:W-:Y:S05]  /*8480*/  BSYNC B2 ;  /* 0x0000000000027941 */ /* 0x000fea0003800000 */
.L_x_707:
[----:B------:R-:W-:-:S13]  /*8490*/  ISETP.GE.AND P4, PT, R62, R147, PT ;  /* 0x000000933e00720c */ /* 0x000fda0003f86270 */
[--C-:B------:R-:W-:Y:S02]  /*84a0*/  @!P4 SHF.R.S32.HI R44, RZ, 0x1f, R62.reuse ;  /* 0x0000001fff2cc819 */ /* 0x100fe4000001143e */
[----:B------:R-:W-:-:S04]  /*84b0*/  @!P4 IADD3 R62, P5, P6, R118, R130, R62 ;  /* 0x00000082763ec210 */ /* 0x000fc80007ebe03e */
[----:B------:R-:W-:Y:S02]  /*84c0*/  @!P4 IADD3.X R156, R7, R156, R44, P5, P6 ;  /* 0x0000009c079cc210 */ /* 0x000fe40002fec42c */
[----:B------:R-:W-:-:S04]  /*84d0*/  LEA R44, P5, R60, R124, 0x1 ;  /* 0x0000007c3c2c7211 */ /* 0x000fc800078a08ff */
[----:B------:R-:W-:Y:S02]  /*84e0*/  LEA.HI.X R45, R60, R125, R61, 0x1, P5 ;  /* 0x0000007d3c2d7211 */ /* 0x000fe400028f0c3d */
[----:B------:R-:W-:-:S03]  /*84f0*/  @!P4 LEA R46, P5, R62, R124, 0x1 ;  /* 0x0000007c3e2ec211 */ /* 0x000fc600078a08ff */
[----:B0-----:R0:W-:Y:S01]  /*8500*/  STG.E.128 desc[UR60][R44.64], R48 ;  /* 0x000000302c007986 */ /* 0x0011e2000c101d3c */
[----:B------:R-:W-:-:S05]  /*8510*/  @!P4 LEA.HI.X R47, R62, R125, R156, 0x1, P5 ;  /* 0x0000007d3e2fc211 */ /* 0x000fca00028f0c9c */
[----:B--2---:R0:W-:Y:S04]  /*8520*/  @!P4 STG.E.128 desc[UR60][R46.64], R52 ;  /* 0x000000342e00c986 */ /* 0x0041e8000c101d3c */
.L_x_698:
[----:B------:R-:W-:Y:S05]  /*8530*/  BSYNC B1 ;  /* 0x0000000000017941 */ /* 0x000fea0003800000 */
.L_x_697:
[-C--:B0-2---:R-:W-:Y:S02]  /*8540*/  IMAD R44, R151, R128.reuse, RZ ;  /* 0x00000080972c7224 */ /* 0x085fe400078e02ff */
[----:B------:R-:W-:-:S04]  /*8550*/  IMAD.WIDE.U32 R126, R229, R128, R126 ;  /* 0x00000080e57e7225 */ /* 0x000fc800078e007e */
[----:B------:R-:W-:Y:S01]  /*8560*/  IMAD R129, R229, R129, R44 ;  /* 0x00000081e5817224 */ /* 0x000fe200078e022c */
[----:B------:R-:W-:Y:S06]  /*8570*/  @P3 BRA `(.L_x_667) ;  /* 0x0000001800b43947 */ /* 0x000fec0003800000 */
[----:B------:R-:W-:Y:S01]  /*8580*/  ISETP.NE.AND P3, PT, R30, RZ, PT ;  /* 0x000000ff1e00720c */ /* 0x000fe20003f65270 */
[----:B------:R-:W-:Y:S01]  /*8590*/  BSSY B1, `(.L_x_709) ;  /* 0x0000079000017945 */ /* 0x000fe20003800000 */
[----:B------:R-:W-:-:S11]  /*85a0*/  IADD3 R56, R127, R129, RZ ;  /* 0x000000817f387210 */ /* 0x000fd60007ffe0ff */
[----:B------:R-:W-:Y:S05]  /*85b0*/  @!P3 BRA `(.L_x_710) ;  /* 0x0000000400d8b947 */ /* 0x000fea0003800000 */
[----:B------:R-:W-:Y:S01]  /*85c0*/  SEL R44, R132, R149, !P0 ;  /* 0x00000095842c7207 */ /* 0x000fe20004000000 */
[----:B------:R-:W-:Y:S01]  /*85d0*/  BSSY B2, `(.L_x_711) ;  /* 0x0000072000027945 */ /* 0x000fe20003800000 */
[----:B------:R-:W-:Y:S02]  /*85e0*/  IADD3 R47, P3, P4, R118, R126, R25 ;  /* 0x0000007e762f7210 */ /* 0x000fe40007c7e019 */
[----:B------:R-:W-:Y:S02]  /*85f0*/  SHF.R.S32.HI R45, RZ, 0x1f, R44 ;  /* 0x0000001fff2d7819 */ /* 0x000fe4000001142c */
[----:B---3--:R-:W-:Y:S02]  /*8600*/  IADD3.X R48, R7, R56, R31, P3, P4 ;  /* 0x0000003807307210 */ /* 0x008fe40001fe841f */
[----:B------:R-:W-:Y:S02]  /*8610*/  LEA.HI R44, R45, R44, RZ, 0x4 ;  /* 0x0000002c2d2c7211 */ /* 0x000fe400078f20ff */
[----:B------:R-:W-:-:S02]  /*8620*/  SHF.R.U32.HI R50, RZ, 0x3, R206 ;  /* 0x00000003ff327819 */ /* 0x000fc400000116ce */
[----:B------:R-:W-:-:S05]  /*8630*/  LEA.HI.SX32 R49, R44, R101, 0x1c ;  /* 0x000000652c317211 */ /* 0x000fca00078fe2ff */
[----:B------:R-:W-:-:S05]  /*8640*/  IMAD.SHL.U32 R45, R49, 0x8, RZ ;  /* 0x00000008312d7824 */ /* 0x000fca00078e00ff */
[----:B------:R-:W-:-:S13]  /*8650*/  ISETP.GE.AND P3, PT, R45, R147, PT ;  /* 0x000000932d00720c */ /* 0x000fda0003f66270 */
[--C-:B------:R-:W-:Y:S02]  /*8660*/  @!P3 SHF.R.S32.HI R46, RZ, 0x1f, R45.reuse ;  /* 0x0000001fff2eb819 */ /* 0x100fe4000001142d */
[--C-:B------:R-:W-:Y:S02]  /*8670*/  @!P3 IADD3 R44, P4, P5, R118, R126, R45.reuse ;  /* 0x0000007e762cb210 */ /* 0x100fe40007d9e02d */
[----:B------:R-:W-:Y:S02]  /*8680*/  LOP3.LUT R45, R206, 0x38, R45, 0xf8, !PT ;  /* 0x00000038ce2d7812 */ /* 0x000fe400078ef82d */
[----:B------:R-:W-:Y:S02]  /*8690*/  @!P3 IADD3.X R46, R7, R56, R46, P4, P5 ;  /* 0x00000038072eb210 */ /* 0x000fe400027ea42e */
[----:B------:R-:W-:Y:S02]  /*86a0*/  LEA R52, P4, R47, R124, 0x1 ;  /* 0x0000007c2f347211 */ /* 0x000fe400078808ff */
[----:B------:R-:W-:-:S02]  /*86b0*/  LOP3.LUT R45, R45, R50, RZ, 0x3c, !PT ;  /* 0x000000322d2d7212 */ /* 0x000fc400078e3cff */
[----:B------:R-:W-:Y:S02]  /*86c0*/  LEA.HI.X R53, R47, R125, R48, 0x1, P4 ;  /* 0x0000007d2f357211 */ /* 0x000fe400020f0c30 */
[----:B------:R-:W-:-:S04]  /*86d0*/  @!P3 LEA R54, P4, R44, R124, 0x1 ;  /* 0x0000007c2c36b211 */ /* 0x000fc800078808ff */
[----:B------:R-:W-:Y:S02]  /*86e0*/  @!P3 LEA.HI.X R55, R44, R125, R46, 0x1, P4 ;  /* 0x0000007d2c37b211 */ /* 0x000fe400020f0c2e */
[----:B------:R-:W-:Y:S02]  /*86f0*/  SHF.R.S32.HI R44, RZ, 0x1f, R49 ;  /* 0x0000001fff2c7819 */ /* 0x000fe40000011431 */
[----:B------:R-:W-:Y:S02]  /*8700*/  ISETP.GE.AND P4, PT, R18, R121, PT ;  /* 0x000000791200720c */ /* 0x000fe40003f86270 */
[----:B------:R-:W-:-:S04]  /*8710*/  LEA.HI R44, R44, R49, RZ, 0x3 ;  /* 0x000000312c2c7211 */ /* 0x000fc800078f18ff */
[----:B------:R-:W-:-:S05]  /*8720*/  SHF.R.S32.HI R47, RZ, 0x3, R44 ;  /* 0x00000003ff2f7819 */ /* 0x000fca000001142c */
[----:B------:R-:W-:-:S04]  /*8730*/  IMAD R44, R47, 0x1c00, R216 ;  /* 0x00001c002f2c7824 */ /* 0x000fc800078e02d8 */
[----:B------:R-:W-:Y:S02]  /*8740*/  IMAD.IADD R44, R44, 0x1, R45 ;  /* 0x000000012c2c7824 */ /* 0x000fe400078e022d */
[C---:B------:R-:W-:Y:S02]  /*8750*/  IMAD R45, R17.reuse, 0x5400, R144 ;  /* 0x00005400112d7824 */ /* 0x040fe400078e0290 */
[----:B------:R-:W-:Y:S02]  /*8760*/  IMAD R47, R17, 0x5400, R44 ;  /* 0x00005400112f7824 */ /* 0x000fe400078e022c */
[----:B------:R-:W-:-:S03]  /*8770*/  IMAD R45, R45, 0x2, R16 ;  /* 0x000000022d2d7824 */ /* 0x000fc600078e0210 */
[----:B------:R-:W-:-:S03]  /*8780*/  LEA R48, R47, R16, 0x1 ;  /* 0x000000102f307211 */ /* 0x000fc600078e08ff */
[----:B------:R-:W0:Y:S04]  /*8790*/  LDS.128 R44, [R45+0x21400] ;  /* 0x021400002d2c7984 */ /* 0x000e280000000c00 */
[----:B------:R-:W2:Y:S01]  /*87a0*/  LDS.128 R48, [R48+0x21400] ;  /* 0x0214000030307984 */ /* 0x000ea20000000c00 */
[----:B------:R-:W-:Y:S05]  /*87b0*/  @P4 BRA `(.L_x_712) ;  /* 0x00000004004c4947 */ /* 0x000fea0003800000 */
[--C-:B------:R-:W-:Y:S01]  /*87c0*/  SHF.R.U64 R58, R88, 0x10, R89.reuse ;  /* 0x00000010583a7819 */ /* 0x100fe20000001259 */
[--C-:B--2---:R-:W-:Y:S01]  /*87d0*/  HADD2.F32 R63, -RZ, R49.reuse.H0_H0 ;  /* 0x20000031ff3f7230 */ /* 0x104fe20000004100 */
[----:B------:R-:W-:Y:S01]  /*87e0*/  SHF.R.U32.HI R88, RZ, 0x10, R89 ;  /* 0x00000010ff587819 */ /* 0x000fe20000011659 */
[----:B------:R-:W-:Y:S01]  /*87f0*/  HADD2.F32 R64, -RZ, R49.H1_H1 ;  /* 0x30000031ff407230 */ /* 0x000fe20000004100 */
[--C-:B------:R-:W-:Y:S01]  /*8800*/  SHF.R.U64 R57, R76, 0x10, R77.reuse ;  /* 0x000000104c397819 */ /* 0x100fe2000000124d */
[----:B------:R-:W-:Y:S01]  /*8810*/  HADD2.F32 R62, -RZ, R174.H1_H1 ;  /* 0x300000aeff3e7230 */ /* 0x000fe20000004100 */
[----:B------:R-:W-:Y:S01]  /*8820*/  SHF.R.U32.HI R76, RZ, 0x10, R77 ;  /* 0x00000010ff4c7819 */ /* 0x000fe2000001164d */
[----:B0-----:R-:W-:Y:S01]  /*8830*/  HADD2.F32 R49, -RZ, R45.H0_H0 ;  /* 0x2000002dff317230 */ /* 0x001fe20000004100 */
[----:B------:R-:W-:Y:S01]  /*8840*/  SHF.R.U64 R60, R90, 0x10, R91 ;  /* 0x000000105a3c7819 */ /* 0x000fe2000000125b */
[----:B------:R-:W-:Y:S02]  /*8850*/  HADD2.F32 R61, -RZ, R172.H1_H1 ;  /* 0x300000acff3d7230 */ /* 0x000fe40000004100 */
[----:B------:R-:W-:Y:S01]  /*8860*/  FMUL.FTZ R65, R63, R62 ;  /* 0x0000003e3f417220 */ /* 0x000fe20000410000 */
[----:B------:R-:W-:-:S02]  /*8870*/  HADD2.F32 R88, -RZ, R88.H0_H0 ;  /* 0x20000058ff587230 */ /* 0x000fc40000004100 */
[C---:B------:R-:W-:Y:S01]  /*8880*/  FMUL.FTZ R66, R49.reuse, R62 ;  /* 0x0000003e31427220 */ /* 0x040fe20000410000 */
[----:B------:R-:W-:Y:S01]  /*8890*/  HADD2.F32 R45, -RZ, R45.H1_H1 ;  /* 0x3000002dff2d7230 */ /* 0x000fe20000004100 */
[----:B------:R-:W-:Y:S01]  /*88a0*/  SHF.R.U32.HI R90, RZ, 0x10, R91 ;  /* 0x00000010ff5a7819 */ /* 0x000fe2000001165b */
[----:B------:R-:W-:Y:S02]  /*88b0*/  HADD2.F32 R76, -RZ, R76.H0_H0 ;  /* 0x2000004cff4c7230 */ /* 0x000fe40000004100 */
[-C--:B------:R-:W-:Y:S01]  /*88c0*/  FMUL.FTZ R62, R64, R88.reuse ;  /* 0x00000058403e7220 */ /* 0x080fe20000410000 */
[-C--:B------:R-:W-:Y:S01]  /*88d0*/  FFMA.FTZ R65, R49, R61.reuse, -R65 ;  /* 0x0000003d31417223 */ /* 0x080fe20000010841 */
[----:B------:R-:W-:Y:S01]  /*88e0*/  FFMA.FTZ R66, R63, R61, R66 ;  /* 0x0000003d3f427223 */ /* 0x000fe20000010042 */
[--C-:B------:R-:W-:Y:S01]  /*88f0*/  SHF.R.U64 R59, R78, 0x10, R79.reuse ;  /* 0x000000104e3b7819 */ /* 0x100fe2000000124f */
[----:B------:R-:W-:Y:S01]  /*8900*/  FMUL.FTZ R88, R45, R88 ;  /* 0x000000582d587220 */ /* 0x000fe20000410000 */
[----:B------:R-:W-:Y:S01]  /*8910*/  HADD2.F32 R49, -RZ, R173.H1_H1 ;  /* 0x300000adff317230 */ /* 0x000fe20000004100 */
[----:B------:R-:W-:Y:S01]  /*8920*/  SHF.R.U32.HI R78, RZ, 0x10, R79 ;  /* 0x00000010ff4e7819 */ /* 0x000fe2000001164f */
[----:B------:R-:W-:-:S02]  /*8930*/  HADD2.F32 R61, -RZ, R51.H0_H0 ;  /* 0x20000033ff3d7230 */ /* 0x000fc40000004100 */
[-C--:B------:R-:W-:Y:S01]  /*8940*/  FFMA.FTZ R62, R45, R76.reuse, -R62 ;  /* 0x0000004c2d3e7223 */ /* 0x080fe2000001083e */
[----:B------:R-:W-:Y:S02]  /*8950*/  HADD2.F32 R63, -RZ, R51.H1_H1 ;  /* 0x30000033ff3f7230 */ /* 0x000fe40000004100 */
[----:B------:R-:W-:Y:S01]  /*8960*/  FFMA.FTZ R88, R64, R76, R88 ;  /* 0x0000004c40587223 */ /* 0x000fe20000010058 */
[----:B------:R-:W-:Y:S02]  /*8970*/  HADD2.F32 R51, -RZ, R47.H0_H0 ;  /* 0x2000002fff337230 */ /* 0x000fe40000004100 */
[----:B------:R-:W-:Y:S01]  /*8980*/  FMUL.FTZ R64, R61, R49 ;  /* 0x000000313d407220 */ /* 0x000fe20000410000 */
[----:B------:R-:W-:Y:S01]  /*8990*/  HADD2.F32 R90, -RZ, R90.H0_H0 ;  /* 0x2000005aff5a7230 */ /* 0x000fe20000004100 */
[----:B------:R-:W-:Y:S01]  /*89a0*/  F2FP.F16.F32.PACK_AB R62, R62, R65 ;  /* 0x000000413e3e723e */ /* 0x000fe200000000ff */
[----:B------:R-:W-:Y:S02]  /*89b0*/  HADD2.F32 R45, -RZ, R171.H1_H1 ;  /* 0x300000abff2d7230 */ /* 0x000fe40000004100 */
[----:B------:R-:W-:Y:S01]  /*89c0*/  FMUL.FTZ R67, R51, R49 ;  /* 0x0000003133437220 */ /* 0x000fe20000410000 */
[----:B------:R-:W-:-:S02]  /*89d0*/  HADD2.F32 R47, -RZ, R47.H1_H1 ;  /* 0x3000002fff2f7230 */ /* 0x000fc40000004100 */
[-C--:B------:R-:W-:Y:S01]  /*89e0*/  FMUL.FTZ R49, R63, R90.reuse ;  /* 0x0000005a3f317220 */ /* 0x080fe20000410000 */
[----:B------:R-:W-:Y:S02]  /*89f0*/  HADD2.F32 R78, -RZ, R78.H0_H0 ;  /* 0x2000004eff4e7230 */ /* 0x000fe40000004100 */
[-C--:B------:R-:W-:Y:S01]  /*8a00*/  FFMA.FTZ R64, R51, R45.reuse, -R64 ;  /* 0x0000002d33407223 */ /* 0x080fe20000010840 */
[----:B------:R-:W-:Y:S01]  /*8a10*/  FFMA.FTZ R67, R61, R45, R67 ;  /* 0x0000002d3d437223 */ /* 0x000fe20000010043 */
[----:B------:R-:W-:Y:S02]  /*8a20*/  HADD2.F32 R58, -RZ, R58.H0_H0 ;  /* 0x2000003aff3a7230 */ /* 0x000fe40000004100 */
[C---:B------:R-:W-:Y:S01]  /*8a30*/  FMUL.FTZ R90, R47.reuse, R90 ;  /* 0x0000005a2f5a7220 */ /* 0x040fe20000410000 */
[----:B------:R-:W-:Y:S02]  /*8a40*/  HADD2.F32 R51, -RZ, R48.H1_H1 ;  /* 0x30000030ff337230 */ /* 0x000fe40000004100 */
[----:B------:R-:W-:Y:S01]  /*8a50*/  FFMA.FTZ R49, R47, R78, -R49 ;  /* 0x0000004e2f317223 */ /* 0x000fe20000010831 */
[----:B------:R-:W-:-:S02]  /*8a60*/  HADD2.F32 R61, -RZ, R44.H1_H1 ;  /* 0x3000002cff3d7230 */ /* 0x000fc40000004100 */
[----:B------:R-:W-:Y:S01]  /*8a70*/  FFMA.FTZ R90, R63, R78, R90 ;  /* 0x0000004e3f5a7223 */ /* 0x000fe2000001005a */
[----:B------:R-:W-:Y:S02]  /*8a80*/  HADD2.F32 R174, -RZ, R174.H0_H0 ;  /* 0x200000aeffae7230 */ /* 0x000fe40000004100 */
[-C--:B------:R-:W-:Y:S01]  /*8a90*/  FMUL.FTZ R76, R51, R58.reuse ;  /* 0x0000003a334c7220 */ /* 0x080fe20000410000 */
[----:B------:R-:W-:Y:S02]  /*8aa0*/  HADD2.F32 R47, -RZ, R48.H0_H0 ;  /* 0x20000030ff2f7230 */ /* 0x000fe40000004100 */
[----:B------:R-:W-:Y:S01]  /*8ab0*/  FMUL.FTZ R58, R61, R58 ;  /* 0x0000003a3d3a7220 */ /* 0x000fe20000410000 */
[----:B------:R-:W-:Y:S01]  /*8ac0*/  HADD2.F32 R45, -RZ, R44.H0_H0 ;  /* 0x2000002cff2d7230 */ /* 0x000fe20000004100 */
[----:B------:R-:W-:Y:S01]  /*8ad0*/  F2FP.F16.F32.PACK_AB R67, R90, R67 ;  /* 0x000000435a43723e */ /* 0x000fe200000000ff */
[----:B------:R-:W-:Y:S02]  /*8ae0*/  HADD2.F32 R44, -RZ, R57.H0_H0 ;  /* 0x20000039ff2c7230 */ /* 0x000fe40000004100 */
[----:B------:R-:W-:Y:S01]  /*8af0*/  FMUL.FTZ R48, R47, R174 ;  /* 0x000000ae2f307220 */ /* 0x000fe20000410000 */
[----:B------:R-:W-:-:S02]  /*8b00*/  HADD2.F32 R172, -RZ, R172.H0_H0 ;  /* 0x200000acffac7230 */ /* 0x000fc40000004100 */
[----:B------:R-:W-:Y:S01]  /*8b10*/  FMUL.FTZ R174, R45, R174 ;  /* 0x000000ae2dae7220 */ /* 0x000fe20000410000 */
[----:B------:R-:W-:Y:S02]  /*8b20*/  HADD2.F32 R173, -RZ, R173.H0_H0 ;  /* 0x200000adffad7230 */ /* 0x000fe40000004100 */
[-C--:B------:R-:W-:Y:S01]  /*8b30*/  FFMA.FTZ R61, R61, R44.reuse, -R76 ;  /* 0x0000002c3d3d7223 */ /* 0x080fe2000001084c */
[----:B------:R-:W-:Y:S01]  /*8b40*/  FFMA.FTZ R51, R51, R44, R58 ;  /* 0x0000002c33337223 */ /* 0x000fe2000001003a */
[-C--:B------:R-:W-:Y:S01]  /*8b50*/  FFMA.FTZ R48, R45, R172.reuse, -R48 ;  /* 0x000000ac2d307223 */ /* 0x080fe20000010830 */
[----:B------:R-:W-:Y:S02]  /*8b60*/  HADD2.F32 R44, -RZ, R50.H0_H0 ;  /* 0x20000032ff2c7230 */ /* 0x000fe40000004100 */
[----:B------:R-:W-:Y:S01]  /*8b70*/  FFMA.FTZ R174, R47, R172, R174 ;  /* 0x000000ac2fae7223 */ /* 0x000fe200000100ae */
[----:B------:R-:W-:Y:S02]  /*8b80*/  HADD2.F32 R45, -RZ, R60.H0_H0 ;  /* 0x2000003cff2d7230 */ /* 0x000fe40000004100 */
[----:B------:R-:W-:-:S02]  /*8b90*/  HADD2.F32 R58, -RZ, R46.H0_H0 ;  /* 0x2000002eff3a7230 */ /* 0x000fc40000004100 */
[-C--:B------:R-:W-:Y:S01]  /*8ba0*/  FMUL.FTZ R47, R44, R173.reuse ;  /* 0x000000ad2c2f7220 */ /* 0x080fe20000410000 */
[----:B------:R-:W-:Y:S01]  /*8bb0*/  HADD2.F32 R50, -RZ, R50.H1_H1 ;  /* 0x30000032ff327230 */ /* 0x000fe20000004100 */
[----:B------:R-:W-:Y:S01]  /*8bc0*/  F2FP.F16.F32.PACK_AB R61, R61, R48 ;  /* 0x000000303d3d723e */ /* 0x000fe200000000ff */
[----:B------:R-:W-:Y:S02]  /*8bd0*/  HADD2.F32 R46, -RZ, R46.H1_H1 ;  /* 0x3000002eff2e7230 */ /* 0x000fe40000004100 */
[----:B------:R-:W-:Y:S01]  /*8be0*/  FMUL.FTZ R173, R58, R173 ;  /* 0x000000ad3aad7220 */ /* 0x000fe20000410000 */
[----:B------:R-:W-:Y:S02]  /*8bf0*/  HADD2.F32 R171, -RZ, R171.H0_H0 ;  /* 0x200000abffab7230 */ /* 0x000fe40000004100 */
[-C--:B------:R-:W-:Y:S01]  /*8c00*/  FMUL.FTZ R57, R50, R45.reuse ;  /* 0x0000002d32397220 */ /* 0x080fe20000410000 */
[----:B------:R-:W-:Y:S02]  /*8c10*/  HADD2.F32 R59, -RZ, R59.H0_H0 ;  /* 0x2000003bff3b7230 */ /* 0x000fe40000004100 */
[----:B------:R-:W-:Y:S01]  /*8c20*/  FMUL.FTZ R45, R46, R45 ;  /* 0x0000002d2e2d7220 */ /* 0x000fe20000410000 */
[----:B------:R-:W-:Y:S01]  /*8c30*/  F2FP.F16.F32.PACK_AB R48, R51, R174 ;  /* 0x000000ae3330723e */ /* 0x000fe200000000ff */
[-C--:B------:R-:W-:Y:S01]  /*8c40*/  FFMA.FTZ R44, R44, R171.reuse, R173 ;  /* 0x000000ab2c2c7223 */ /* 0x080fe200000100ad */
[----:B------:R-:W-:Y:S01]  /*8c50*/  FFMA.FTZ R58, R58, R171, -R47 ;  /* 0x000000ab3a3a7223 */ /* 0x000fe2000001082f */
[-C--:B------:R-:W-:Y:S01]  /*8c60*/  FFMA.FTZ R45, R50, R59.reuse, R45 ;  /* 0x0000003b322d7223 */ /* 0x080fe2000001002d */
[----:B------:R-:W-:Y:S01]  /*8c70*/  FFMA.FTZ R57, R46, R59, -R57 ;  /* 0x0000003b2e397223 */ /* 0x000fe20000010839 */
[----:B------:R-:W-:Y:S01]  /*8c80*/  F2FP.F16.F32.PACK_AB R47, R49, R64 ;  /* 0x00000040312f723e */ /* 0x000fe200000000ff */
[----:B------:R-:W-:Y:S01]  /*8c90*/  IMAD.MOV.U32 R51, RZ, RZ, R67 ;  /* 0x000000ffff337224 */ /* 0x000fe200078e0043 */
[----:B------:R-:W-:-:S02]  /*8ca0*/  F2FP.F16.F32.PACK_AB R49, R88, R66 ;  /* 0x000000425831723e */ /* 0x000fc400000000ff */
[----:B------:R-:W-:Y:S01]  /*8cb0*/  F2FP.F16.F32.PACK_AB R50, R45, R44 ;  /* 0x0000002c2d32723e */ /* 0x000fe200000000ff */
[----:B------:R-:W-:Y:S01]  /*8cc0*/  IMAD.MOV.U32 R44, RZ, RZ, R61 ;  /* 0x000000ffff2c7224 */ /* 0x000fe200078e003d */
[----:B------:R-:W-:Y:S01]  /*8cd0*/  F2FP.F16.F32.PACK_AB R46, R57, R58 ;  /* 0x0000003a392e723e */ /* 0x000fe200000000ff */
[----:B------:R-:W-:-:S07]  /*8ce0*/  IMAD.MOV.U32 R45, RZ, RZ, R62 ;  /* 0x000000ffff2d7224 */ /* 0x000fce00078e003e */
.L_x_712:
[----:B------:R-:W-:Y:S05]  /*8cf0*/  BSYNC B2 ;  /* 0x0000000000027941 */ /* 0x000fea0003800000 */
.L_x_711:
[----:B0-----:R0:W-:Y:S04]  /*8d00*/  STG.E.128 desc[UR60][R52.64], R44 ;  /* 0x0000002c34007986 */ /* 0x0011e8000c101d3c */
[----:B--2---:R0:W-:Y:S02]  /*8d10*/  @!P3 STG.E.128 desc[UR60][R54.64], R48 ;  /* 0x000000303600b986 */ /* 0x0041e4000c101d3c */
.L_x_710:
[----:B------:R-:W-:Y:S05]  /*8d20*/  BSYNC B1 ;  /* 0x0000000000017941 */ /* 0x000fea0003800000 */
.L_x_709:
[----:B------:R-:W-:Y:S01]  /*8d30*/  ISETP.NE.AND P3, PT, R34, RZ, PT ;  /* 0x000000ff2200720c */ /* 0x000fe20003f65270 */
[----:B------:R-:W-:-:S12]  /*8d40*/  BSSY B1, `(.L_x_713) ;  /* 0x0000078000017945 */ /* 0x000fd80003800000 */
[----:B------:R-:W-:Y:S05]  /*8d50*/  @!P3 BRA `(.L_x_714) ;  /* 0x0000000400d8b947 */ /* 0x000fea0003800000 */
[----:B0-----:R-:W-:Y:S01]  /*8d60*/  SEL R44, R132, R149, !P1 ;  /* 0x00000095842c7207 */ /* 0x001fe20004800000 */
[----:B------:R-:W-:Y:S01]  /*8d70*/  BSSY B2, `(.L_x_715) ;  /* 0x0000072000027945 */ /* 0x000fe20003800000 */
[----:B------:R-:W-:Y:S02]  /*8d80*/  IADD3 R46, P3, P4, R118, R126, R27 ;  /* 0x0000007e762e7210 */ /* 0x000fe40007c7e01b */
[----:B------:R-:W-:Y:S02]  /*8d90*/  SHF.R.S32.HI R45, RZ, 0x1f, R44 ;  /* 0x0000001fff2d7819 */ /* 0x000fe4000001142c */
[----:B------:R-:W-:Y:S02]  /*8da0*/  IADD3.X R47, R7, R56, R32, P3, P4 ;  /* 0x00000038072f7210 */ /* 0x000fe40001fe8420 */
[----:B------:R-:W-:Y:S02]  /*8db0*/  LEA.HI R45, R45, R44, RZ, 0x4 ;  /* 0x0000002c2d2d7211 */ /* 0x000fe400078f20ff */
[----:B---3--:R-:W-:-:S02]  /*8dc0*/  SHF.R.U32.HI R50, RZ, 0x3, R206 ;  /* 0x00000003ff327819 */ /* 0x008fc400000116ce */
[----:B------:R-:W-:-:S04]  /*8dd0*/  LEA.HI.SX32 R48, R45, R26, 0x1c ;  /* 0x0000001a2d307211 */ /* 0x000fc800078fe2ff */
[----:B------:R-:W-:-:S04]  /*8de0*/  SHF.L.U32 R49, R48, 0x3, RZ ;  /* 0x0000000330317819 */ /* 0x000fc800000006ff */
[----:B------:R-:W-:-:S13]  /*8df0*/  ISETP.GE.AND P3, PT, R49, R147, PT ;  /* 0x000000933100720c */ /* 0x000fda0003f66270 */
[--C-:B------:R-:W-:Y:S02]  /*8e00*/  @!P3 SHF.R.S32.HI R45, RZ, 0x1f, R49.reuse ;  /* 0x0000001fff2db819 */ /* 0x100fe40000011431 */
[----:B------:R-:W-:-:S04]  /*8e10*/  @!P3 IADD3 R44, P4, P5, R118, R126, R49 ;  /* 0x0000007e762cb210 */ /* 0x000fc80007d9e031 */
[----:B------:R-:W-:Y:S02]  /*8e20*/  @!P3 IADD3.X R45, R7, R56, R45, P4, P5 ;  /* 0x00000038072db210 */ /* 0x000fe400027ea42d */
[----:B------:R-:W-:-:S04]  /*8e30*/  LEA R52, P4, R46, R124, 0x1 ;  /* 0x0000007c2e347211 */ /* 0x000fc800078808ff */
[----:B------:R-:W-:Y:S02]  /*8e40*/  LEA.HI.X R53, R46, R125, R47, 0x1, P4 ;  /* 0x0000007d2e357211 */ /* 0x000fe400020f0c2f */
[----:B------:R-:W-:-:S04]  /*8e50*/  @!P3 LEA R54, P4, R44, R124, 0x1 ;  /* 0x0000007c2c36b211 */ /* 0x000fc800078808ff */
[----:B------:R-:W-:Y:S02]  /*8e60*/  @!P3 LEA.HI.X R55, R44, R125, R45, 0x1, P4 ;  /* 0x0000007d2c37b211 */ /* 0x000fe400020f0c2d */
[----:B------:R-:W-:Y:S02]  /*8e70*/  SHF.R.S32.HI R45, RZ, 0x1f, R48 ;  /* 0x0000001fff2d7819 */ /* 0x000fe40000011430 */
[----:B------:R-:W-:Y:S02]  /*8e80*/  LOP3.LUT R44, R206, 0x38, R49, 0xf8, !PT ;  /* 0x00000038ce2c7812 */ /* 0x000fe400078ef831 */
[----:B------:R-:W-:Y:S02]  /*8e90*/  LEA.HI R45, R45, R48, RZ, 0x3 ;  /* 0x000000302d2d7211 */ /* 0x000fe400078f18ff */
[----:B------:R-:W-:Y:S02]  /*8ea0*/  LOP3.LUT R44, R44, R50, RZ, 0x3c, !PT ;  /* 0x000000322c2c7212 */ /* 0x000fe400078e3cff */
[----:B------:R-:W-:-:S02]  /*8eb0*/  SHF.R.S32.HI R45, RZ, 0x3, R45 ;  /* 0x00000003ff2d7819 */ /* 0x000fc4000001142d */
[----:B------:R-:W-:-:S03]  /*8ec0*/  ISETP.GE.AND P4, PT, R0, R121, PT ;  /* 0x000000790000720c */ /* 0x000fc60003f86270 */
[----:B------:R-:W-:-:S04]  /*8ed0*/  IMAD R45, R45, 0x1c00, R216 ;  /* 0x00001c002d2d7824 */ /* 0x000fc800078e02d8 */
[----:B------:R-:W-:Y:S02]  /*8ee0*/  IMAD.IADD R44, R45, 0x1, R44 ;  /* 0x000000012d2c7824 */ /* 0x000fe400078e022c */
[C---:B------:R-:W-:Y:S02]  /*8ef0*/  IMAD R45, R17.reuse, 0x5400, R142 ;  /* 0x00005400112d7824 */ /* 0x040fe400078e028e */
[----:B------:R-:W-:Y:S02]  /*8f00*/  IMAD R47, R17, 0x5400, R44 ;  /* 0x00005400112f7824 */ /* 0x000fe400078e022c */
[--C-:B------:R-:W-:Y:S02]  /*8f10*/  IMAD R45, R45, 0x2, R16.reuse ;  /* 0x000000022d2d7824 */ /* 0x100fe400078e0210 */
[----:B------:R-:W-:-:S04]  /*8f20*/  IMAD R48, R47, 0x2, R16 ;  /* 0x000000022f307824 */ /* 0x000fc800078e0210 */
[----:B------:R-:W0:Y:S04]  /*8f30*/  LDS.128 R44, [R45+0x21400] ;  /* 0x021400002d2c7984 */ /* 0x000e280000000c00 */
[----:B------:R-:W2:Y:S01]  /*8f40*/  LDS.128 R48, [R48+0x21400] ;  /* 0x0214000030307984 */ /* 0x000ea20000000c00 */
[----:B------:R-:W-:Y:S05]  /*8f50*/  @P4 BRA `(.L_x_716) ;  /* 0x00000004004c4947 */ /* 0x000fea0003800000 */
[----:B--2---:R-:W-:Y:S01]  /*8f60*/  MOV R61, R49 ;  /* 0x00000031003d7202 */ /* 0x004fe20000000f00 */
[----:B0-----:R-:W-:Y:S01]  /*8f70*/  IMAD.MOV.U32 R49, RZ, RZ, R47 ;  /* 0x000000ffff317224 */ /* 0x001fe200078e002f */
[----:B------:R-:W-:Y:S01]  /*8f80*/  SHF.R.U32.HI R65, RZ, 0x10, R85 ;  /* 0x00000010ff417819 */ /* 0x000fe20000011655 */
[----:B------:R-:W-:Y:S01]  /*8f90*/  HADD2.F32 R66, -RZ, R170.H1_H1 ;  /* 0x300000aaff427230 */ /* 0x000fe20000004100 */
[--C-:B------:R-:W-:Y:S01]  /*8fa0*/  SHF.R.U64 R57, R72, 0x10, R73.reuse ;  /* 0x0000001048397819 */ /* 0x100fe20000001249 */
[----:B------:R-:W-:Y:S01]  /*8fb0*/  HADD2.F32 R63, -RZ, R61.H0_H0 ;  /* 0x2000003dff3f7230 */ /* 0x000fe20000004100 */
[----:B------:R-:W-:Y:S01]  /*8fc0*/  SHF.R.U32.HI R72, RZ, 0x10, R73 ;  /* 0x00000010ff487819 */ /* 0x000fe20000011649 */
[----:B------:R-:W-:Y:S01]  /*8fd0*/  HADD2.F32 R47, -RZ, R45.H0_H0 ;  /* 0x2000002dff2f7230 */ /* 0x000fe20000004100 */
[----:B------:R-:W-:Y:S01]  /*8fe0*/  SHF.R.U64 R60, R86, 0x10, R87 ;  /* 0x00000010563c7819 */ /* 0x000fe20000001257 */
[----:B------:R-:W-:Y:S02]  /*8ff0*/  HADD2.F32 R61, -RZ, R61.H1_H1 ;  /* 0x3000003dff3d7230 */ /* 0x000fe40000004100 */
[----:B------:R-:W-:Y:S01]  /*9000*/  FMUL.FTZ R76, R63, R66 ;  /* 0x000000423f4c7220 */ /* 0x000fe20000410000 */
[----:B------:R-:W-:-:S02]  /*9010*/  HADD2.F32 R65, -RZ, R65.H0_H0 ;  /* 0x20000041ff417230 */ /* 0x000fc40000004100 */
[----:B------:R-:W-:Y:S01]  /*9020*/  FMUL.FTZ R66, R47, R66 ;  /* 0x000000422f427220 */ /* 0x000fe20000410000 */
[----:B------:R-:W-:Y:S01]  /*9030*/  HADD2.F32 R62, -RZ, R45.H1_H1 ;  /* 0x3000002dff3e7230 */ /* 0x000fe20000004100 */
[----:B------:R-:W-:Y:S01]  /*9040*/  SHF.R.U32.HI R86, RZ, 0x10, R87 ;  /* 0x00000010ff567819 */ /* 0x000fe20000011657 */
[----:B------:R-:W-:Y:S02]  /*9050*/  HADD2.F32 R64, -RZ, R162.H0_H0 ;  /* 0x200000a2ff407230 */ /* 0x000fe40000004100 */
[-C--:B------:R-:W-:Y:S01]  /*9060*/  FMUL.FTZ R67, R61, R65.reuse ;  /* 0x000000413d437220 */ /* 0x080fe20000410000 */
[----:B------:R-:W-:Y:S02]  /*9070*/  HADD2.F32 R72, -RZ, R72.H0_H0 ;  /* 0x20000048ff487230 */ /* 0x000fe40000004100 */
[----:B------:R-:W-:Y:S01]  /*9080*/  FMUL.FTZ R78, R62, R65 ;  /* 0x000000413e4e7220 */ /* 0x000fe20000410000 */
[--C-:B------:R-:W-:Y:S01]  /*9090*/  SHF.R.U64 R59, R74, 0x10, R75.reuse ;  /* 0x000000104a3b7819 */ /* 0x100fe2000000124b */
[-C--:B------:R-:W-:Y:S01]  /*90a0*/  FFMA.FTZ R45, R47, R64.reuse, -R76 ;  /* 0x000000402f2d7223 */ /* 0x080fe2000001084c */
[----:B------:R-:W-:Y:S01]  /*90b0*/  FFMA.FTZ R47, R63, R64, R66 ;  /* 0x000000403f2f7223 */ /* 0x000fe20000010042 */
[----:B------:R-:W-:Y:S01]  /*90c0*/  SHF.R.U32.HI R74, RZ, 0x10, R75 ;  /* 0x00000010ff4a7819 */ /* 0x000fe2000001164b */
[-C--:B------:R-:W-:Y:S01]  /*90d0*/  FFMA.FTZ R62, R62, R72.reuse, -R67 ;  /* 0x000000483e3e7223 */ /* 0x080fe20000010843 */
[----:B------:R-:W-:Y:S01]  /*90e0*/  FFMA.FTZ R64, R61, R72, R78 ;  /* 0x000000483d407223 */ /* 0x000fe2000001004e */
[----:B------:R-:W-:Y:S01]  /*90f0*/  HADD2.F32 R78, -RZ, R161.H0_H0 ;  /* 0x200000a1ff4e7230 */ /* 0x000fe20000004100 */
[----:B------:R-:W-:Y:S01]  /*9100*/  SHF.R.U64 R58, R84, 0x10, R85 ;  /* 0x00000010543a7819 */ /* 0x000fe20000001255 */
[--C-:B------:R-:W-:Y:S01]  /*9110*/  HADD2.F32 R61, -RZ, R51.reuse.H0_H0 ;  /* 0x20000033ff3d7230 */ /* 0x100fe20000004100 */
[----:B------:R-:W-:Y:S01]  /*9120*/  F2FP.F16.F32.PACK_AB R45, R62, R45 ;  /* 0x0000002d3e2d723e */ /* 0x000fe200000000ff */
[----:B------:R-:W-:-:S02]  /*9130*/  HADD2.F32 R72, -RZ, R51.H1_H1 ;  /* 0x30000033ff487230 */ /* 0x000fc40000004100 */
[--C-:B------:R-:W-:Y:S02]  /*9140*/  HADD2.F32 R51, -RZ, R49.reuse.H0_H0 ;  /* 0x20000031ff337230 */ /* 0x100fe40000004100 */
[----:B------:R-:W-:Y:S02]  /*9150*/  HADD2.F32 R65, -RZ, R86.H0_H0 ;  /* 0x20000056ff417230 */ /* 0x000fe40000004100 */
[----:B------:R-:W-:Y:S02]  /*9160*/  HADD2.F32 R66, -RZ, R49.H1_H1 ;  /* 0x30000031ff427230 */ /* 0x000fe40000004100 */
[----:B------:R-:W-:Y:S02]  /*9170*/  HADD2.F32 R76, -RZ, R163.H0_H0 ;  /* 0x200000a3ff4c7230 */ /* 0x000fe40000004100 */
[-C--:B------:R-:W-:Y:S01]  /*9180*/  FMUL.FTZ R67, R72, R65.reuse ;  /* 0x0000004148437220 */ /* 0x080fe20000410000 */
[----:B------:R-:W-:Y:S02]  /*9190*/  HADD2.F32 R63, -RZ, R74.H0_H0 ;  /* 0x2000004aff3f7230 */ /* 0x000fe40000004100 */
[-C--:B------:R-:W-:Y:S01]  /*91a0*/  FMUL.FTZ R74, R61, R78.reuse ;  /* 0x0000004e3d4a7220 */ /* 0x080fe20000410000 */
[----:B------:R-:W-:Y:S01]  /*91b0*/  FMUL.FTZ R78, R51, R78 ;  /* 0x0000004e334e7220 */ /* 0x000fe20000410000 */
[----:B------:R-:W-:Y:S01]  /*91c0*/  FMUL.FTZ R65, R66, R65 ;  /* 0x0000004142417220 */ /* 0x000fe20000410000 */
[----:B------:R-:W-:-:S02]  /*91d0*/  HADD2.F32 R170, -RZ, R170.H0_H0 ;  /* 0x200000aaffaa7230 */ /* 0x000fc40000004100 */
[-C--:B------:R-:W-:Y:S01]  /*91e0*/  FFMA.FTZ R49, R51, R76.reuse, -R74 ;  /* 0x0000004c33317223 */ /* 0x080fe2000001084a */
[----:B------:R-:W-:Y:S01]  /*91f0*/  FFMA.FTZ R51, R61, R76, R78 ;  /* 0x0000004c3d337223 */ /* 0x000fe2000001004e */
[-C--:B------:R-:W-:Y:S01]  /*9200*/  FFMA.FTZ R66, R66, R63.reuse, -R67 ;  /* 0x0000003f42427223 */ /* 0x080fe20000010843 */
[----:B------:R-:W-:Y:S01]  /*9210*/  FFMA.FTZ R72, R72, R63, R65 ;  /* 0x0000003f48487223 */ /* 0x000fe20000010041 */
[----:B------:R-:W-:Y:S02]  /*9220*/  HADD2.F32 R76, -RZ, R58.H0_H0 ;  /* 0x2000003aff4c7230 */ /* 0x000fe40000004100 */
[----:B------:R-:W-:Y:S01]  /*9230*/  HADD2.F32 R63, -RZ, R48.H0_H0 ;  /* 0x20000030ff3f7230 */ /* 0x000fe20000004100 */
[----:B------:R-:W-:Y:S01]  /*9240*/  F2FP.F16.F32.PACK_AB R66, R66, R49 ;  /* 0x000000314242723e */ /* 0x000fe200000000ff */
[----:B------:R-:W-:Y:S01]  /*9250*/  HADD2.F32 R58, -RZ, R44.H0_H0 ;  /* 0x2000002cff3a7230 */ /* 0x000fe20000004100 */
[----:B------:R-:W-:Y:S01]  /*9260*/  F2FP.F16.F32.PACK_AB R49, R64, R47 ;  /* 0x0000002f4031723e */ /* 0x000fe200000000ff */
[----:B------:R-:W-:Y:S01]  /*9270*/  HADD2.F32 R65, -RZ, R48.H1_H1 ;  /* 0x30000030ff417230 */ /* 0x000fe20000004100 */
[----:B------:R-:W-:Y:S01]  /*9280*/  F2FP.F16.F32.PACK_AB R51, R72, R51 ;  /* 0x000000334833723e */ /* 0x000fe200000000ff */
[----:B------:R-:W-:-:S02]  /*9290*/  HADD2.F32 R162, -RZ, R162.H1_H1 ;  /* 0x300000a2ffa27230 */ /* 0x000fc40000004100 */
[CC--:B------:R-:W-:Y:S01]  /*92a0*/  FMUL.FTZ R48, R58.reuse, R170.reuse ;  /* 0x000000aa3a307220 */ /* 0x0c0fe20000410000 */
[----:B------:R-:W-:Y:S02]  /*92b0*/  HADD2.F32 R74, -RZ, R57.H0_H0 ;  /* 0x20000039ff4a7230 */ /* 0x000fe40000004100 */
[----:B------:R-:W-:Y:S01]  /*92c0*/  FMUL.FTZ R57, R63, R170 ;  /* 0x000000aa3f397220 */ /* 0x000fe20000410000 */
[----:B------:R-:W-:Y:S02]  /*92d0*/  HADD2.F32 R61, -RZ, R44.H1_H1 ;  /* 0x3000002cff3d7230 */ /* 0x000fe40000004100 */
[----:B------:R-:W-:Y:S01]  /*92e0*/  FMUL.FTZ R78, R65, R76 ;  /* 0x0000004c414e7220 */ /* 0x000fe20000410000 */
[-C--:B------:R-:W-:Y:S01]  /*92f0*/  FFMA.FTZ R48, R63, R162.reuse, R48 ;  /* 0x000000a23f307223 */ /* 0x080fe20000010030 */
[----:B------:R-:W-:Y:S01]  /*9300*/  FFMA.FTZ R44, R58, R162, -R57 ;  /* 0x000000a23a2c7223 */ /* 0x000fe20000010839 */
[----:B------:R-:W-:Y:S02]  /*9310*/  HADD2.F32 R58, -RZ, R50.H0_H0 ;  /* 0x20000032ff3a7230 */ /* 0x000fe40000004100 */
[C---:B------:R-:W-:Y:S01]  /*9320*/  FMUL.FTZ R76, R61.reuse, R76 ;  /* 0x0000004c3d4c7220 */ /* 0x040fe20000410000 */
[----:B------:R-:W-:Y:S01]  /*9330*/  FFMA.FTZ R63, R61, R74, -R78 ;  /* 0x0000004a3d3f7223 */ /* 0x000fe2000001084e */
[----:B------:R-:W-:-:S02]  /*9340*/  HADD2.F32 R161, -RZ, R161.H1_H1 ;  /* 0x300000a1ffa17230 */ /* 0x000fc40000004100 */
[----:B------:R-:W-:Y:S02]  /*9350*/  HADD2.F32 R61, -RZ, R60.H0_H0 ;  /* 0x2000003cff3d7230 */ /* 0x000fe40000004100 */
[----:B------:R-:W-:Y:S01]  /*9360*/  FFMA.FTZ R65, R65, R74, R76 ;  /* 0x0000004a41417223 */ /* 0x000fe2000001004c */
[----:B------:R-:W-:Y:S02]  /*9370*/  HADD2.F32 R57, -RZ, R46.H0_H0 ;  /* 0x2000002eff397230 */ /* 0x000fe40000004100 */
[-C--:B------:R-:W-:Y:S01]  /*9380*/  FMUL.FTZ R60, R58, R161.reuse ;  /* 0x000000a13a3c7220 */ /* 0x080fe20000410000 */
[----:B------:R-:W-:Y:S01]  /*9390*/  HADD2.F32 R50, -RZ, R50.H1_H1 ;  /* 0x30000032ff327230 */ /* 0x000fe20000004100 */
[----:B------:R-:W-:Y:S01]  /*93a0*/  F2FP.F16.F32.PACK_AB R44, R63, R44 ;  /* 0x0000002c3f2c723e */ /* 0x000fe200000000ff */
[----:B------:R-:W-:Y:S02]  /*93b0*/  HADD2.F32 R46, -RZ, R46.H1_H1 ;  /* 0x3000002eff2e7230 */ /* 0x000fe40000004100 */
[----:B------:R-:W-:Y:S01]  /*93c0*/  FMUL.FTZ R161, R57, R161 ;  /* 0x000000a139a17220 */ /* 0x000fe20000410000 */
[----:B------:R-:W-:-:S02]  /*93d0*/  HADD2.F32 R163, -RZ, R163.H1_H1 ;  /* 0x300000a3ffa37230 */ /* 0x000fc40000004100 */
[-C--:B------:R-:W-:Y:S01]  /*93e0*/  FMUL.FTZ R67, R50, R61.reuse ;  /* 0x0000003d32437220 */ /* 0x080fe20000410000 */
[----:B------:R-:W-:Y:S02]  /*93f0*/  HADD2.F32 R59, -RZ, R59.H0_H0 ;  /* 0x2000003bff3b7230 */ /* 0x000fe40000004100 */
[----:B------:R-:W-:Y:S01]  /*9400*/  FMUL.FTZ R61, R46, R61 ;  /* 0x0000003d2e3d7220 */ /* 0x000fe20000410000 */
[----:B------:R-:W-:Y:S01]  /*9410*/  F2FP.F16.F32.PACK_AB R48, R65, R48 ;  /* 0x000000304130723e */ /* 0x000fe200000000ff */
[-C--:B------:R-:W-:Y:S01]  /*9420*/  FFMA.FTZ R60, R57, R163.reuse, -R60 ;  /* 0x000000a3393c7223 */ /* 0x080fe2000001083c */
[----:B------:R-:W-:Y:S01]  /*9430*/  FFMA.FTZ R161, R58, R163, R161 ;  /* 0x000000a33aa17223 */ /* 0x000fe200000100a1 */
[-C--:B------:R-:W-:Y:S01]  /*9440*/  FFMA.FTZ R67, R46, R59.reuse, -R67 ;  /* 0x0000003b2e437223 */ /* 0x080fe20000010843 */
[----:B------:R-:W-:Y:S01]  /*9450*/  FFMA.FTZ R50, R50, R59, R61 ;  /* 0x0000003b32327223 */ /* 0x000fe2000001003d */
[----:B------:R-:W-:-:S03]  /*9460*/  IMAD.MOV.U32 R47, RZ, RZ, R66 ;  /* 0x000000ffff2f7224 */ /* 0x000fc600078e0042 */
[----:B------:R-:W-:Y:S02]  /*9470*/  F2FP.F16.F32.PACK_AB R46, R67, R60 ;  /* 0x0000003c432e723e */ /* 0x000fe400000000ff */
[----:B------:R-:W-:-:S07]  /*9480*/  F2FP.F16.F32.PACK_AB R50, R50, R161 ;  /* 0x000000a13232723e */ /* 0x000fce00000000ff */
.L_x_716:
[----:B------:R-:W-:Y:S05]  /*9490*/  BSYNC B2 ;  /* 0x0000000000027941 */ /* 0x000fea0003800000 */
.L_x_715:
[----:B0-----:R4:W-:Y:S04]  /*94a0*/  STG.E.128 desc[UR60][R52.64], R44 ;  /* 0x0000002c34007986 */ /* 0x0019e8000c101d3c */
[----:B--2---:R4:W-:Y:S02]  /*94b0*/  @!P3 STG.E.128 desc[UR60][R54.64], R48 ;  /* 0x000000303600b986 */ /* 0x0049e4000c101d3c */
.L_x_714:
[----:B------:R-:W-:Y:S05]  /*94c0*/  BSYNC B1 ;  /* 0x0000000000017941 */ /* 0x000fea0003800000 */
.L_x_713:
[----:B------:R-:W-:-:S13]  /*94d0*/  ISETP.NE.AND P3, PT, R35, RZ, PT ;  /* 0x000000ff2300720c */ /* 0x000fda0003f65270 */
[----:B------:R-:W-:Y:S05]  /*94e0*/  @!P3 BRA `(.L_x_667) ;  /* 0x0000000800d8b947 */ /* 0x000fea0003800000 */
[----:B0---4-:R-:W2:Y:S01]  /*94f0*/  LDL R44, [R1+0x10] ;  /* 0x00001000012c7983 */ /* 0x011ea20000100800 */
[----:B------:R-:W-:Y:S01]  /*9500*/  SHF.R.U32.HI R47, RZ, 0x3, R206 ;  /* 0x00000003ff2f7819 */ /* 0x000fe200000116ce */
[----:B------:R-:W-:Y:S01]  /*9510*/  BSSY B1, `(.L_x_717) ;  /* 0x0000071000017945 */ /* 0x000fe20003800000 */
[----:B------:R-:W-:-:S04]  /*9520*/  IADD3 R46, P3, P4, R118, R126, R29 ;  /* 0x0000007e762e7210 */ /* 0x000fc80007c7e01d */
[----:B---3--:R-:W-:Y:S02]  /*9530*/  IADD3.X R49, R7, R56, R33, P3, P4 ;  /* 0x0000003807317210 */ /* 0x008fe40001fe8421 */
[----:B------:R-:W-:-:S04]  /*9540*/  LEA R52, P3, R46, R124, 0x1 ;  /* 0x0000007c2e347211 */ /* 0x000fc800078608ff */
[----:B------:R-:W-:Y:S02]  /*9550*/  LEA.HI.X R53, R46, R125, R49, 0x1, P3 ;  /* 0x0000007d2e357211 */ /* 0x000fe400018f0c31 */
[----:B------:R-:W-:Y:S02]  /*9560*/  ISETP.GE.AND P3, PT, R3, R121, PT ;  /* 0x000000790300720c */ /* 0x000fe40003f66270 */
[----:B--2---:R-:W-:-:S04]  /*9570*/  LOP3.LUT P5, RZ, R44, 0x1, RZ, 0xc0, !PT ;  /* 0x000000012cff7812 */ /* 0x004fc800078ac0ff */
[----:B------:R-:W-:-:S04]  /*9580*/  SEL R149, R132, R149, !P5 ;  /* 0x0000009584957207 */ /* 0x000fc80006800000 */
[----:B------:R-:W-:-:S04]  /*9590*/  SHF.R.S32.HI R44, RZ, 0x1f, R149 ;  /* 0x0000001fff2c7819 */ /* 0x000fc80000011495 */
[----:B------:R-:W-:-:S04]  /*95a0*/  LEA.HI R149, R44, R149, RZ, 0x4 ;  /* 0x000000952c957211 */ /* 0x000fc800078f20ff */
[----:B------:R-:W-:-:S04]  /*95b0*/  LEA.HI.SX32 R149, R149, R28, 0x1c ;  /* 0x0000001c95957211 */ /* 0x000fc800078fe2ff */
[----:B------:R-:W-:Y:S01]  /*95c0*/  SHF.R.S32.HI R44, RZ, 0x1f, R149 ;  /* 0x0000001fff2c7819 */ /* 0x000fe20000011495 */
[----:B------:R-:W-:-:S03]  /*95d0*/  IMAD.SHL.U32 R55, R149, 0x8, RZ ;  /* 0x0000000895377824 */ /* 0x000fc600078e00ff */
[----:B------:R-:W-:-:S04]  /*95e0*/  LEA.HI R44, R44, R149, RZ, 0x3 ;  /* 0x000000952c2c7211 */ /* 0x000fc800078f18ff */
[----:B------:R-:W-:Y:S02]  /*95f0*/  SHF.R.S32.HI R45, RZ, 0x3, R44 ;  /* 0x00000003ff2d7819 */ /* 0x000fe4000001142c */
[----:B------:R-:W-:-:S03]  /*9600*/  LOP3.LUT R44, R206, 0x38, R55, 0xf8, !PT ;  /* 0x00000038ce2c7812 */ /* 0x000fc600078ef837 */
[----:B------:R-:W-:Y:S01]  /*9610*/  IMAD R45, R45, 0x1c00, R216 ;  /* 0x00001c002d2d7824 */ /* 0x000fe200078e02d8 */
[----:B------:R-:W-:-:S04]  /*9620*/  LOP3.LUT R44, R44, R47, RZ, 0x3c, !PT ;  /* 0x0000002f2c2c7212 */ /* 0x000fc800078e3cff */
[----:B------:R-:W-:Y:S01]  /*9630*/  IADD3 R44, R45, R44, RZ ;  /* 0x0000002c2d2c7210 */ /* 0x000fe20007ffe0ff */
[----:B------:R-:W-:-:S04]  /*9640*/  IMAD R45, R17, 0x5400, R141 ;  /* 0x00005400112d7824 */ /* 0x000fc800078e028d */
[----:B------:R-:W-:Y:S02]  /*9650*/  IMAD R47, R17, 0x5400, R44 ;  /* 0x00005400112f7824 */ /* 0x000fe400078e022c */
[--C-:B------:R-:W-:Y:S02]  /*9660*/  IMAD R45, R45, 0x2, R16.reuse ;  /* 0x000000022d2d7824 */ /* 0x100fe400078e0210 */
[----:B------:R-:W-:-:S04]  /*9670*/  IMAD R48, R47, 0x2, R16 ;  /* 0x000000022f307824 */ /* 0x000fc800078e0210 */
[----:B------:R-:W0:Y:S04]  /*9680*/  LDS.128 R44, [R45+0x21400] ;  /* 0x021400002d2c7984 */ /* 0x000e280000000c00 */
[----:B------:R-:W2:Y:S01]  /*9690*/  LDS.128 R48, [R48+0x21400] ;  /* 0x0214000030307984 */ /* 0x000ea20000000c00 */
[----:B------:R-:W-:Y:S05]  /*96a0*/  @P3 BRA `(.L_x_718) ;  /* 0x00000004005c3947 */ /* 0x000fea0003800000 */
[----:B0-----:R-:W-:Y:S01]  /*96b0*/  IMAD.MOV.U32 R60, RZ, RZ, R44 ;  /* 0x000000ffff3c7224 */ /* 0x001fe200078e002c */
[----:B--2---:R-:W-:Y:S01]  /*96c0*/  MOV R44, R49 ;  /* 0x00000031002c7202 */ /* 0x004fe20000000f00 */
[----:B------:R-:W-:Y:S01]  /*96d0*/  IMAD.MOV.U32 R61, RZ, RZ, R48 ;  /* 0x000000ffff3d7224 */ /* 0x000fe200078e0030 */
[----:B------:R-:W-:Y:S01]  /*96e0*/  SHF.R.U32.HI R66, RZ, 0x10, R81 ;  /* 0x00000010ff427819 */ /* 0x000fe20000011651 */
[----:B------:R-:W-:Y:S01]  /*96f0*/  IMAD.MOV.U32 R62, RZ, RZ, R51 ;  /* 0x000000ffff3e7224 */ /* 0x000fe200078e0033 */
[--C-:B------:R-:W-:Y:S01]  /*9700*/  SHF.R.U32.HI R64, RZ, 0x10, R69.reuse ;  /* 0x00000010ff407819 */ /* 0x100fe20000011645 */
[----:B------:R-:W-:Y:S01]  /*9710*/  HADD2.F32 R65, -RZ, R160.H1_H1 ;  /* 0x300000a0ff417230 */ /* 0x000fe20000004100 */
[----:B------:R-:W-:Y:S01]  /*9720*/  SHF.R.U64 R57, R68, 0x10, R69 ;  /* 0x0000001044397819 */ /* 0x000fe20000001245 */
[--C-:B------:R-:W-:Y:S01]  /*9730*/  HADD2.F32 R48, -RZ, R44.reuse.H0_H0 ;  /* 0x2000002cff307230 */ /* 0x100fe20000004100 */
[--C-:B------:R-:W-:Y:S01]  /*9740*/  SHF.R.U64 R54, R70, 0x10, R71.reuse ;  /* 0x0000001046367819 */ /* 0x100fe20000001247 */
[----:B------:R-:W-:Y:S01]  /*9750*/  HADD2.F32 R51, -RZ, R44.H1_H1 ;  /* 0x3000002cff337230 */ /* 0x000fe20000004100 */
[----:B------:R-:W-:Y:S01]  /*9760*/  SHF.R.U32.HI R70, RZ, 0x10, R71 ;  /* 0x00000010ff467819 */ /* 0x000fe20000011647 */
[----:B------:R-:W-:Y:S01]  /*9770*/  IMAD.MOV.U32 R49, RZ, RZ, R47 ;  /* 0x000000ffff317224 */ /* 0x000fe200078e002f */
[----:B------:R-:W-:Y:S01]  /*9780*/  SHF.R.U32.HI R67, RZ, 0x10, R83 ;  /* 0x00000010ff437819 */ /* 0x000fe20000011653 */
[--C-:B------:R-:W-:Y:S01]  /*9790*/  HADD2.F32 R44, -RZ, R45.reuse.H0_H0 ;  /* 0x2000002dff2c7230 */ /* 0x100fe20000004100 */
[----:B------:R-:W-:Y:S01]  /*97a0*/  SHF.R.U64 R59, R80, 0x10, R81 ;  /* 0x00000010503b7819 */ /* 0x000fe20000001251 */
[----:B------:R-:W-:Y:S01]  /*97b0*/  HADD2.F32 R66, -RZ, R66.H0_H0 ;  /* 0x20000042ff427230 */ /* 0x000fe20000004100 */
[----:B------:R-:W-:Y:S01]  /*97c0*/  SHF.R.U64 R58, R82, 0x10, R83 ;  /* 0x00000010523a7819 */ /* 0x000fe20000001253 */
[----:B------:R-:W-:-:S02]  /*97d0*/  HADD2.F32 R47, -RZ, R45.H1_H1 ;  /* 0x3000002dff2f7230 */ /* 0x000fc40000004100 */
[-C--:B------:R-:W-:Y:S01]  /*97e0*/  FMUL.FTZ R45, R48, R65.reuse ;  /* 0x00000041302d7220 */ /* 0x080fe20000410000 */
[----:B------:R-:W-:Y:S02]  /*97f0*/  HADD2.F32 R63, -RZ, R157.H0_H0 ;  /* 0x2000009dff3f7230 */ /* 0x000fe40000004100 */
[C---:B------:R-:W-:Y:S01]  /*9800*/  FMUL.FTZ R65, R44.reuse, R65 ;  /* 0x000000412c417220 */ /* 0x040fe20000410000 */
[----:B------:R-:W-:Y:S02]  /*9810*/  HADD2.F32 R64, -RZ, R64.H0_H0 ;  /* 0x20000040ff407230 */ /* 0x000fe40000004100 */
[-C--:B------:R-:W-:Y:S01]  /*9820*/  FMUL.FTZ R68, R51, R66.reuse ;  /* 0x0000004233447220 */ /* 0x080fe20000410000 */
[C---:B------:R-:W-:Y:S01]  /*9830*/  FMUL.FTZ R66, R47.reuse, R66 ;  /* 0x000000422f427220 */ /* 0x040fe20000410000 */
[-C--:B------:R-:W-:Y:S01]  /*9840*/  FFMA.FTZ R44, R44, R63.reuse, -R45 ;  /* 0x0000003f2c2c7223 */ /* 0x080fe2000001082d */
[----:B------:R-:W-:Y:S01]  /*9850*/  FFMA.FTZ R45, R48, R63, R65 ;  /* 0x0000003f302d7223 */ /* 0x000fe20000010041 */
[-C--:B------:R-:W-:Y:S01]  /*9860*/  FFMA.FTZ R47, R47, R64.reuse, -R68 ;  /* 0x000000402f2f7223 */ /* 0x080fe20000010844 */
[----:B------:R-:W-:Y:S01]  /*9870*/  FFMA.FTZ R48, R51, R64, R66 ;  /* 0x0000004033307223 */ /* 0x000fe20000010042 */
[----:B------:R-:W-:-:S02]  /*9880*/  HADD2.F32 R68, -RZ, R159.H1_H1 ;  /* 0x3000009fff447230 */ /* 0x000fc40000004100 */
[----:B------:R-:W-:Y:S01]  /*9890*/  HADD2.F32 R63, -RZ, R62.H0_H0 ;  /* 0x2000003eff3f7230 */ /* 0x000fe20000004100 */
[----:B------:R-:W-:Y:S01]  /*98a0*/  F2FP.F16.F32.PACK_AB R47, R47, R44 ;  /* 0x0000002c2f2f723e */ /* 0x000fe200000000ff */
[----:B------:R-:W-:Y:S02]  /*98b0*/  HADD2.F32 R51, -RZ, R49.H0_H0 ;  /* 0x20000031ff337230 */ /* 0x000fe40000004100 */
[----:B------:R-:W-:Y:S02]  /*98c0*/  HADD2.F32 R65, -RZ, R70.H0_H0 ;  /* 0x20000046ff417230 */ /* 0x000fe40000004100 */
[-C--:B------:R-:W-:Y:S01]  /*98d0*/  FMUL.FTZ R70, R63, R68.reuse ;  /* 0x000000443f467220 */ /* 0x080fe20000410000 */
[----:B------:R-:W-:Y:S02]  /*98e0*/  HADD2.F32 R66, -RZ, R158.H0_H0 ;  /* 0x2000009eff427230 */ /* 0x000fe40000004100 */
[----:B------:R-:W-:Y:S01]  /*98f0*/  FMUL.FTZ R68, R51, R68 ;  /* 0x0000004433447220 */ /* 0x000fe20000410000 */
[----:B------:R-:W-:-:S02]  /*9900*/  HADD2.F32 R64, -RZ, R62.H1_H1 ;  /* 0x3000003eff407230 */ /* 0x000fc40000004100 */
[----:B------:R-:W-:Y:S02]  /*9910*/  HADD2.F32 R67, -RZ, R67.H0_H0 ;  /* 0x20000043ff437230 */ /* 0x000fe40000004100 */
[-C--:B------:R-:W-:Y:S01]  /*9920*/  FFMA.FTZ R68, R63, R66.reuse, R68 ;  /* 0x000000423f447223 */ /* 0x080fe20000010044 */
[----:B------:R-:W-:Y:S02]  /*9930*/  HADD2.F32 R62, -RZ, R49.H1_H1 ;  /* 0x30000031ff3e7230 */ /* 0x000fe40000004100 */
[----:B------:R-:W-:Y:S01]  /*9940*/  FFMA.FTZ R49, R51, R66, -R70 ;  /* 0x0000004233317223 */ /* 0x000fe20000010846 */
[----:B------:R-:W-:Y:S02]  /*9950*/  HADD2.F32 R63, -RZ, R59.H0_H0 ;  /* 0x2000003bff3f7230 */ /* 0x000fe40000004100 */
[-C--:B------:R-:W-:Y:S01]  /*9960*/  FMUL.FTZ R69, R64, R67.reuse ;  /* 0x0000004340457220 */ /* 0x080fe20000410000 */
[----:B------:R-:W-:Y:S02]  /*9970*/  HADD2.F32 R59, -RZ, R61.H0_H0 ;  /* 0x2000003dff3b7230 */ /* 0x000fe40000004100 */
[----:B------:R-:W-:Y:S01]  /*9980*/  FMUL.FTZ R67, R62, R67 ;  /* 0x000000433e437220 */ /* 0x000fe20000410000 */
[----:B------:R-:W-:-:S02]  /*9990*/  HADD2.F32 R51, -RZ, R60.H0_H0 ;  /* 0x2000003cff337230 */ /* 0x000fc40000004100 */
[-C--:B------:R-:W-:Y:S01]  /*99a0*/  FFMA.FTZ R70, R62, R65.reuse, -R69 ;  /* 0x000000413e467223 */ /* 0x080fe20000010845 */
[----:B------:R-:W-:Y:S02]  /*99b0*/  HADD2.F32 R61, -RZ, R61.H1_H1 ;  /* 0x3000003dff3d7230 */ /* 0x000fe40000004100 */
[----:B------:R-:W-:Y:S01]  /*99c0*/  FFMA.FTZ R69, R64, R65, R67 ;  /* 0x0000004140457223 */ /* 0x000fe20000010043 */
[----:B------:R-:W-:Y:S02]  /*99d0*/  HADD2.F32 R60, -RZ, R60.H1_H1 ;  /* 0x3000003cff3c7230 */ /* 0x000fe40000004100 */
[----:B------:R-:W-:Y:S02]  /*99e0*/  HADD2.F32 R160, -RZ, R160.H0_H0 ;  /* 0x200000a0ffa07230 */ /* 0x000fe40000004100 */
[-C--:B------:R-:W-:Y:S01]  /*99f0*/  FMUL.FTZ R65, R61, R63.reuse ;  /* 0x0000003f3d417220 */ /* 0x080fe20000410000 */
[----:B------:R-:W-:Y:S02]  /*9a00*/  HADD2.F32 R57, -RZ, R57.H0_H0 ;  /* 0x20000039ff397230 */ /* 0x000fe40000004100 */
[----:B------:R-:W-:Y:S01]  /*9a10*/  FMUL.FTZ R66, R60, R63 ;  /* 0x0000003f3c427220 */ /* 0x000fe20000410000 */
[----:B------:R-:W-:-:S02]  /*9a20*/  HADD2.F32 R62, -RZ, R157.H1_H1 ;  /* 0x3000009dff3e7230 */ /* 0x000fc40000004100 */
[-C--:B------:R-:W-:Y:S01]  /*9a30*/  FMUL.FTZ R64, R59, R160.reuse ;  /* 0x000000a03b407220 */ /* 0x080fe20000410000 */
[----:B------:R-:W-:Y:S01]  /*9a40*/  FMUL.FTZ R160, R51, R160 ;  /* 0x000000a033a07220 */ /* 0x000fe20000410000 */
[-C--:B------:R-:W-:Y:S01]  /*9a50*/  FFMA.FTZ R65, R60, R57.reuse, -R65 ;  /* 0x000000393c417223 */ /* 0x080fe20000010841 */
[----:B------:R-:W-:Y:S01]  /*9a60*/  FFMA.FTZ R63, R61, R57, R66 ;  /* 0x000000393d3f7223 */ /* 0x000fe20000010042 */
[-C--:B------:R-:W-:Y:S01]  /*9a70*/  FFMA.FTZ R64, R51, R62.reuse, -R64 ;  /* 0x0000003e33407223 */ /* 0x080fe20000010840 */
[----:B------:R-:W-:Y:S02]  /*9a80*/  HADD2.F32 R57, -RZ, R50.H0_H0 ;  /* 0x20000032ff397230 */ /* 0x000fe40000004100 */
[----:B------:R-:W-:Y:S01]  /*9a90*/  FFMA.FTZ R160, R59, R62, R160 ;  /* 0x0000003e3ba07223 */ /* 0x000fe200000100a0 */
[----:B------:R-:W-:Y:S01]  /*9aa0*/  HADD2.F32 R60, -RZ, R159.H0_H0 ;  /* 0x2000009fff3c7230 */ /* 0x000fe20000004100 */
[----:B------:R-:W-:Y:S01]  /*9ab0*/  F2FP.F16.F32.PACK_AB R70, R70, R49 ;  /* 0x000000314646723e */ /* 0x000fe200000000ff */
[----:B------:R-:W-:Y:S01]  /*9ac0*/  HADD2.F32 R61, -RZ, R58.H0_H0 ;  /* 0x2000003aff3d7230 */ /* 0x000fe20000004100 */
[----:B------:R-:W-:Y:S01]  /*9ad0*/  F2FP.F16.F32.PACK_AB R49, R48, R45 ;  /* 0x0000002d3031723e */ /* 0x000fe200000000ff */
[----:B------:R-:W-:Y:S01]  /*9ae0*/  HADD2.F32 R51, -RZ, R46.H0_H0 ;  /* 0x2000002eff337230 */ /* 0x000fe20000004100 */
[----:B------:R-:W-:Y:S01]  /*9af0*/  MOV R45, R47 ;  /* 0x0000002f002d7202 */ /* 0x000fe20000000f00 */
[----:B------:R-:W-:Y:S01]  /*9b00*/  HADD2.F32 R50, -RZ, R50.H1_H1 ;  /* 0x30000032ff327230 */ /* 0x000fe20000004100 */
[----:B------:R-:W-:Y:S01]  /*9b10*/  F2FP.F16.F32.PACK_AB R44, R65, R64 ;  /* 0x00000040412c723e */ /* 0x000fe200000000ff */
[----:B------:R-:W-:Y:S01]  /*9b20*/  HADD2.F32 R46, -RZ, R46.H1_H1 ;  /* 0x3000002eff2e7230 */ /* 0x000fe20000004100 */
[----:B------:R-:W-:Y:S01]  /*9b30*/  F2FP.F16.F32.PACK_AB R48, R63, R160 ;  /* 0x000000a03f30723e */ /* 0x000fe200000000ff */
[----:B------:R-:W-:-:S02]  /*9b40*/  HADD2.F32 R59, -RZ, R54.H0_H0 ;  /* 0x20000036ff3b7230 */ /* 0x000fc40000004100 */
[-C--:B------:R-:W-:Y:S01]  /*9b50*/  FMUL.FTZ R54, R57, R60.reuse ;  /* 0x0000003c39367220 */ /* 0x080fe20000410000 */
[----:B------:R-:W-:Y:S02]  /*9b60*/  HADD2.F32 R158, -RZ, R158.H1_H1 ;  /* 0x3000009eff9e7230 */ /* 0x000fe40000004100 */
[-C--:B------:R-:W-:Y:S01]  /*9b70*/  FMUL.FTZ R67, R50, R61.reuse ;  /* 0x0000003d32437220 */ /* 0x080fe20000410000 */
[C---:B------:R-:W-:Y:S01]  /*9b80*/  FMUL.FTZ R60, R51.reuse, R60 ;  /* 0x0000003c333c7220 */ /* 0x040fe20000410000 */
[C---:B------:R-:W-:Y:S01]  /*9b90*/  FMUL.FTZ R61, R46.reuse, R61 ;  /* 0x0000003d2e3d7220 */ /* 0x040fe20000410000 */
[----:B------:R-:W-:Y:S02]  /*9ba0*/  IMAD.MOV.U32 R47, RZ, RZ, R70 ;  /* 0x000000ffff2f7224 */ /* 0x000fe400078e0046 */
[-C--:B------:R-:W-:Y:S01]  /*9bb0*/  FFMA.FTZ R54, R51, R158.reuse, -R54 ;  /* 0x0000009e33367223 */ /* 0x080fe20000010836 */
[----:B------:R-:W-:Y:S01]  /*9bc0*/  FFMA.FTZ R60, R57, R158, R60 ;  /* 0x0000009e393c7223 */ /* 0x000fe2000001003c */
[-C--:B------:R-:W-:Y:S01]  /*9bd0*/  FFMA.FTZ R67, R46, R59.reuse, -R67 ;  /* 0x0000003b2e437223 */ /* 0x080fe20000010843 */
[----:B------:R-:W-:Y:S01]  /*9be0*/  FFMA.FTZ R61, R50, R59, R61 ;  /* 0x0000003b323d7223 */ /* 0x000fe2000001003d */
[----:B------:R-:W-:-:S03]  /*9bf0*/  F2FP.F16.F32.PACK_AB R51, R69, R68 ;  /* 0x000000444533723e */ /* 0x000fc600000000ff */
[----:B------:R-:W-:Y:S02]  /*9c00*/  F2FP.F16.F32.PACK_AB R46, R67, R54 ;  /* 0x00000036432e723e */ /* 0x000fe400000000ff */
[----:B------:R-:W-:-:S07]  /*9c10*/  F2FP.F16.F32.PACK_AB R50, R61, R60 ;  /* 0x0000003c3d32723e */ /* 0x000fce00000000ff */
.L_x_718:
[----:B------:R-:W-:Y:S05]  /*9c20*/  BSYNC B1 ;  /* 0x0000000000017941 */ /* 0x000fea0003800000 */
.L_x_717:
[----:B0-----:R0:W-:Y:S01]  /*9c30*/  STG.E.128 desc[UR60][R52.64], R44 ;  /* 0x0000002c34007986 */ /* 0x0011e2000c101d3c */
[----:B------:R-:W-:-:S13]  /*9c40*/  ISETP.GE.AND P3, PT, R55, R147, PT ;  /* 0x000000933700720c */ /* 0x000fda0003f66270 */
[----:B------:R-:W-:Y:S05]  /*9c50*/  @P3 BRA `(.L_x_667) ;  /* 0x0000000000fc3947 */ /* 0x000fea0003800000 */
[--C-:B0-----:R-:W-:Y:S02]  /*9c60*/  SHF.R.S32.HI R44, RZ, 0x1f, R55.reuse ;  /* 0x0000001fff2c7819 */ /* 0x101fe40000011437 */
[----:B------:R-:W-:-:S04]  /*9c70*/  IADD3 R55, P3, P4, R118, R126, R55 ;  /* 0x0000007e76377210 */ /* 0x000fc80007c7e037 */
[----:B------:R-:W-:Y:S02]  /*9c80*/  IADD3.X R56, R7, R56, R44, P3, P4 ;  /* 0x0000003807387210 */ /* 0x000fe40001fe842c */
[----:B------:R-:W-:-:S04]  /*9c90*/  LEA R124, P3, R55, R124, 0x1 ;  /* 0x0000007c377c7211 */ /* 0x000fc800078608ff */
[----:B------:R-:W-:-:S05]  /*9ca0*/  LEA.HI.X R125, R55, R125, R56, 0x1, P3 ;  /* 0x0000007d377d7211 */ /* 0x000fca00018f0c38 */
[----:B--2---:R0:W-:Y:S01]  /*9cb0*/  STG.E.128 desc[UR60][R124.64], R48 ;  /* 0x000000307c007986 */ /* 0x0041e2000c101d3c */
[----:B------:R-:W-:Y:S05]  /*9cc0*/  BRA `(.L_x_667) ;  /* 0x0000000000e07947 */ /* 0x000fea0003800000 */
.L_x_634:
[----:B------:R-:W2:Y:S02]  /*9cd0*/  LDL R44, [R1+0x1c] ;  /* 0x00001c00012c7983 */ /* 0x000ea40000100800 */
[----:B--2---:R-:W-:-:S13]  /*9ce0*/  R2UR UR4, R44 ;  /* 0x000000002c0472ca */ /* 0x004fda00000e0000 */
[----:B------:R-:W-:-:S06]  /*9cf0*/  UISETP.NE.AND UP0, UPT, UR4, 0x3, UPT ;  /* 0x000000030400788c */ /* 0x000fcc000bf05270 */
[----:B------:R-:W-:-:S13]  /*9d00*/  PLOP3.LUT P2, PT, PT, PT, UP0, 0x80, 0x0 ;  /* 0x000000000000781c */ /* 0x000fda0003f4f008 */
[----:B------:R-:W-:Y:S05]  /*9d10*/  @!P2 BRA `(.L_x_719) ;  /* 0x000000000004a947 */ /* 0x000fea0003800000 */
[----:B------:R-:W-:Y:S01]  /*9d20*/  BPT.TRAP 0x1 ;  /* 0x000000040000795c */ /* 0x000fe20000300000 */
.L_x_719:
[----:B------:R-:W-:Y:S01]  /*9d30*/  IMAD R43, R17, 0x8, R16 ;  /* 0x00000008112b7824 */ /* 0x000fe200078e0210 */
[----:B------:R-:W-:Y:S01]  /*9d40*/  SHF.L.U32 R100, R205, 0x1f, RZ ;  /* 0x0000001fcd647819 */ /* 0x000fe200000006ff */
[----:B------:R-:W-:Y:S01]  /*9d50*/  IMAD R42, R24, -0x70, R2 ;  /* 0xffffff90182a7824 */ /* 0x000fe200078e0202 */
[----:B------:R-:W-:Y:S02]  /*9d60*/  BSSY B1, `(.L_x_720) ;  /* 0x0000004000017945 */ /* 0x000fe40003800000 */
[----:B------:R-:W1:Y:S02]  /*9d70*/  SYNCS.PHASECHK.TRANS64.TRYWAIT P3, [R43+URZ+0x36890], R100 ;  /* 0x036890642b0075a7 */ /* 0x000e64000806017f */
[----:B------:R-:W-:Y:S01]  /*9d80*/  VIMNMX R42, R42, 0x70, PT ;  /* 0x000000702a2a7848 */ /* 0x000fe20003fe0100 */
[----:B-1----:R-:W-:Y:S06]  /*9d90*/  @!P3 BRA `(.L_x_721) ;  /* 0x000001c000b4b947 */ /* 0x002fec0003800000 */
.L_x_998:
[----:B------:R-:W-:Y:S05]  /*9da0*/  BSYNC B1 ;  /* 0x0000000000017941 */ /* 0x000fea0003800000 */
.L_x_720:
[----:B------:R-:W-:Y:S01]  /*9db0*/  ISETP.GE.AND P3, PT, R204, R42, PT ;  /* 0x0000002acc00720c */ /* 0x000fe20003f66270 */
[----:B------:R-:W-:-:S12]  /*9dc0*/  BSSY B1, `(.L_x_722) ;  /* 0x0000014000017945 */ /* 0x000fd80003800000 */
[----:B------:R-:W-:Y:S05]  /*9dd0*/  @P3 BRA `(.L_x_723) ;  /* 0x0000000000483947 */ /* 0x000fea0003800000 */
[----:B------:R-:W-:-:S13]  /*9de0*/  ISETP.NE.AND P3, PT, R30, RZ, PT ;  /* 0x000000ff1e00720c */ /* 0x000fda0003f65270 */
[----:B0-----:R-:W0:Y:S04]  /*9df0*/  @P3 LDS.128 R44, [R40+0x21000] ;  /* 0x02100000282c3984 */ /* 0x001e280000000c00 */
[----:B0-----:R-:W-:Y:S01]  /*9e00*/  @P3 STG.E.128 desc[UR60][R50.64], R44 ;  /* 0x0000002c32003986 */ /* 0x001fe2000c101d3c */
[----:B------:R-:W-:-:S13]  /*9e10*/  ISETP.NE.AND P3, PT, R34, RZ, PT ;  /* 0x000000ff2200720c */ /* 0x000fda0003f65270 */
[----:B------:R-:W0:Y:S04]  /*9e20*/  @P3 LDS.128 R44, [R41+0x21000] ;  /* 0x02100000292c3984 */ /* 0x000e280000000c00 */
        /* <DEDUP_REMOVED lines=12> */
[----:B0-----:R2:W-:Y:S02]  /*9ef0*/  @P3 STG.E.128 desc[UR60][R50.64+0x140], R44 ;  /* 0x0001402c32003986 */ /* 0x0015e4000c101d3c */
.L_x_723:
[----:B------:R-:W-:Y:S05]  /*9f00*/  BSYNC B1 ;  /* 0x0000000000017941 */ /* 0x000fea0003800000 */
.L_x_722:
[----:B------:R-:W-:-:S13]  /*9f10*/  ISETP.GE.AND P3, PT, R229, R42, PT ;  /* 0x0000002ae500720c */ /* 0x000fda0003f66270 */
[----:B------:R-:W-:Y:S05]  /*9f20*/  @P3 BRA `(.L_x_667) ;  /* 0x0000000000483947 */ /* 0x000fea0003800000 */
[----:B------:R-:W-:-:S13]  /*9f30*/  ISETP.NE.AND P3, PT, R30, RZ, PT ;  /* 0x000000ff1e00720c */ /* 0x000fda0003f65270 */
[----:B0-2---:R-:W0:Y:S04]  /*9f40*/  @P3 LDS.128 R44, [R40+0x23000] ;  /* 0x02300000282c3984 */ /* 0x005e280000000c00 */
        /* <DEDUP_REMOVED lines=16> */
.L_x_667:
[----:B------:R-:W-:Y:S05]  /*a050*/  BSYNC B0 ;  /* 0x0000000000007941 */ /* 0x000fea0003800000 */
.L_x_633:
[----:B01234-:R-:W0:Y:S01]  /*a060*/  S2R R44, SR_TID.X ;  /* 0x00000000002c7919 */ /* 0x01fe220000002100 */
[----:B------:R-:W-:Y:S01]  /*a070*/  @!PT LDS RZ, [RZ] ;  /* 0x00000000fffff984 */ /* 0x000fe20000000800 */
[----:B------:R-:W-:Y:S01]  /*a080*/  @!PT LDS RZ, [RZ] ;  /* 0x00000000fffff984 */ /* 0x000fe20000000800 */
[----:B------:R-:W-:Y:S01]  /*a090*/  @!PT LDS RZ, [RZ] ;  /* 0x00000000fffff984 */ /* 0x000fe20000000800 */
[----:B------:R-:W-:Y:S01]  /*a0a0*/  @!PT LDS RZ, [RZ] ;  /* 0x00000000fffff984 */ /* 0x000fe20000000800 */
[----:B------:R1:W-:Y:S06]  /*a0b0*/  MEMBAR.ALL.CTA ;  /* 0x0000000000007992 */ /* 0x0003ec0000008000 */
[----:B-1----:R-:W1:Y:S01]  /*a0c0*/  FENCE.VIEW.ASYNC.S ;  /* 0x00000000000073c6 */ /* 0x002e620000000000 */
[----:B------:R-:W-:Y:S05]  /*a0d0*/  WARPSYNC.ALL ;  /* 0x0000000000007948 */ /* 0x000fea0003800000 */
[----:B------:R-:W-:Y:S01]  /*a0e0*/  BSSY B0, `(.L_x_724) ;  /* 0x0000009000007945 */ /* 0x000fe20003800000 */
[----:B0-----:R-:W-:Y:S01]  /*a0f0*/  LOP3.LUT R44, R44, 0x7f, RZ, 0xc0, !PT ;  /* 0x0000007f2c2c7812 */ /* 0x001fe200078ec0ff */
[----:B-1----:R0:W-:Y:S03]  /*a100*/  BAR.SYNC.DEFER_BLOCKING R155, 0x80 ;  /* 0x0002009b0000751d */ /* 0x0021e60000010000 */
[----:B------:R-:W-:-:S13]  /*a110*/  ISETP.NE.AND P3, PT, R44, RZ, PT ;  /* 0x000000ff2c00720c */ /* 0x000fda0003f65270 */
[----:B------:R-:W-:-:S05]  /*a120*/  @!P3 VIADD R44, R43, 0x368a0 ;  /* 0x000368a02b2cb836 */ /* 0x000fca0000000000 */
[----:B------:R-:W-:-:S04]  /*a130*/  @!P3 PRMT R44, RZ, 0x654, R44 ;  /* 0x00000654ff2cb816 */ /* 0x000fc8000000002c */
[----:B------:R0:W-:Y:S01]  /*a140*/  @!P3 SYNCS.ARRIVE.TRANS64.RED.A1T0 RZ, [R44+URZ], RZ ;  /* 0x000000ff2cffb9a7 */ /* 0x0001e2000810043f */
[----:B------:R-:W-:Y:S05]  /*a150*/  @!P2 BRA `(.L_x_725) ;  /* 0x000000000004a947 */ /* 0x000fea0003800000 */
[----:B------:R-:W-:Y:S01]  /*a160*/  BPT.TRAP 0x1 ;  /* 0x000000040000795c */ /* 0x000fe20000300000 */
.L_x_725:
[----:B------:R-:W-:Y:S05]  /*a170*/  BSYNC B0 ;  /* 0x0000000000007941 */ /* 0x000fea0003800000 */
.L_x_724:
[----:B------:R-:W1:Y:S01]  /*a180*/  SYNCS.PHASECHK.TRANS64.TRYWAIT P2, [R43+URZ+0x368b0], R100 ;  /* 0x0368b0642b0075a7 */ /* 0x000e62000804017f */
[----:B------:R-:W-:Y:S01]  /*a190*/  ULDC.64 UR4, c[0x0][0x318] ;  /* 0x0000c60000047ab9 */ /* 0x000fe20000000a00 */
[----:B------:R-:W-:Y:S01]  /*a1a0*/  ULDC.64 UR6, c[0x0][0x328] ;  /* 0x0000ca0000067ab9 */ /* 0x000fe20000000a00 */
[----:B0-----:R-:W-:Y:S01]  /*a1b0*/  MOV R44, UR4 ;  /* 0x00000004002c7c02 */ /* 0x001fe20008000f00 */
[----:B------:R-:W-:Y:S01]  /*a1c0*/  IMAD.U32 R46, RZ, RZ, UR6 ;  /* 0x00000006ff2e7e24 */ /* 0x000fe2000f8e00ff */
[----:B------:R-:W-:Y:S01]  /*a1d0*/  BSSY B0, `(.L_x_726) ;  /* 0x0000008000007945 */ /* 0x000fe20003800000 */
[----:B------:R-:W-:Y:S02]  /*a1e0*/  IMAD.U32 R45, RZ, RZ, UR7 ;  /* 0x00000007ff2d7e24 */ /* 0x000fe4000f8e00ff */
[----:B------:R0:W-:Y:S04]  /*a1f0*/  STL [R1+0xc], R44 ;  /* 0x00000c2c01007387 */ /* 0x0001e80000100800 */
[----:B------:R2:W-:Y:S01]  /*a200*/  STL [R1+0x18], R46 ;  /* 0x0000182e01007387 */ /* 0x0005e20000100800 */
[----:B0-----:R-:W-:-:S05]  /*a210*/  IMAD.U32 R44, RZ, RZ, UR5 ;  /* 0x00000005ff2c7e24 */ /* 0x001fca000f8e00ff */
[----:B------:R2:W-:Y:S04]  /*a220*/  STL [R1+0x8], R44 ;  /* 0x0000082c01007387 */ /* 0x0005e80000100800 */
[----:B------:R2:W-:Y:S02]  /*a230*/  STL [R1+0x14], R45 ;  /* 0x0000142d01007387 */ /* 0x0005e40000100800 */
[----:B-12---:R-:W-:Y:S05]  /*a240*/  @!P2 BRA `(.L_x_727) ;  /* 0x000001bc009ca947 */ /* 0x006fea0003800000 */
.L_x_999:
[----:B------:R-:W-:Y:S05]  /*a250*/  BSYNC B0 ;  /* 0x0000000000007941 */ /* 0x000fea0003800000 */
.L_x_726:
[----:B------:R1:W5:Y:S04]  /*a260*/  LDL R55, [R1+0x18] ;  /* 0x0000180001377983 */ /* 0x0003680000100800 */
[----:B------:R1:W5:Y:S04]  /*a270*/  LDL R54, [R1+0x14] ;  /* 0x0000140001367983 */ /* 0x0003680000100800 */
[----:B------:R1:W5:Y:S04]  /*a280*/  LDL R53, [R1+0xc] ;  /* 0x00000c0001357983 */ /* 0x0003680000100800 */
[----:B------:R1:W5:Y:S01]  /*a290*/  LDL R52, [R1+0x8] ;  /* 0x0000080001347983 */ /* 0x0003620000100800 */
[----:B------:R-:W-:Y:S01]  /*a2a0*/  ISETP.GE.AND P2, PT, R204, R42, PT ;  /* 0x0000002acc00720c */ /* 0x000fe20003f46270 */
[----:B------:R-:W-:Y:S01]  /*a2b0*/  BSSY B0, `(.L_x_728) ;  /* 0x0000022000007945 */ /* 0x000fe20003800000 */
[----:B------:R-:W-:-:S11]  /*a2c0*/  IMAD.WIDE R48, R24, 0x70, R122 ;  /* 0x0000007018307825 */ /* 0x000fd600078e027a */
[----:B-1----:R-:W-:Y:S05]  /*a2d0*/  @P2 BRA `(.L_x_729) ;  /* 0x00000000007c2947 */ /* 0x002fea0003800000 */
[----:B-----5:R-:W-:Y:S01]  /*a2e0*/  R2UR UR7, R55 ;  /* 0x00000000370772ca */ /* 0x020fe200000e0000 */
[----:B------:R-:W-:Y:S01]  /*a2f0*/  IMAD.MOV.U32 R45, RZ, RZ, R39 ;  /* 0x000000ffff2d7224 */ /* 0x000fe200078e0027 */
[----:B------:R-:W-:Y:S02]  /*a300*/  R2UR UR4, R54 ;  /* 0x00000000360472ca */ /* 0x000fe400000e0000 */
[----:B------:R-:W-:Y:S02]  /*a310*/  R2UR UR6, R53 ;  /* 0x00000000350672ca */ /* 0x000fe400000e0000 */
[----:B------:R-:W-:Y:S02]  /*a320*/  MOV R44, R116 ;  /* 0x00000074002c7202 */ /* 0x000fe40000000f00 */
[----:B------:R-:W-:-:S05]  /*a330*/  R2UR UR5, R52 ;  /* 0x00000000340572ca */ /* 0x000fca00000e0000 */
[----:B------:R-:W-:Y:S02]  /*a340*/  IMAD R47, R49, UR7, RZ ;  /* 0x00000007312f7c24 */ /* 0x000fe4000f8e02ff */
[----:B------:R-:W-:-:S04]  /*a350*/  IMAD.WIDE.U32 R44, R48, UR7, R44 ;  /* 0x00000007302c7c25 */ /* 0x000fc8000f8e002c */
[----:B------:R-:W-:Y:S01]  /*a360*/  IMAD R47, R48, UR4, R47 ;  /* 0x00000004302f7c24 */ /* 0x000fe2000f8e022f */
[----:B------:R-:W-:Y:S01]  /*a370*/  LEA R50, P2, R44, UR6, 0x1 ;  /* 0x000000062c327c11 */ /* 0x000fe2000f8408ff */
[----:B------:R-:W-:Y:S02]  /*a380*/  ULDC UR4, c[0x0][0x2f4] ;  /* 0x0000bd0000047ab9 */ /* 0x000fe40000000800 */
[----:B------:R-:W-:-:S05]  /*a390*/  IMAD.IADD R45, R45, 0x1, R47 ;  /* 0x000000012d2d7824 */ /* 0x000fca00078e022f */
[----:B------:R-:W-:Y:S02]  /*a3a0*/  LEA.HI.X R51, R44, UR5, R45, 0x1, P2 ;  /* 0x000000052c337c11 */ /* 0x000fe400090f0c2d */
[----:B------:R-:W-:-:S13]  /*a3b0*/  ISETP.GE.AND P2, PT, R18, UR4, PT ;  /* 0x0000000412007c0c */ /* 0x000fda000bf46270 */
[----:B------:R-:W1:Y:S04]  /*a3c0*/  @!P2 LDS.128 R44, [R40] ;  /* 0x00000000282ca984 */ /* 0x000e680000000c00 */
[----:B-1----:R-:W-:Y:S01]  /*a3d0*/  @!P2 STG.E.128 desc[UR60][R50.64], R44 ;  /* 0x0000002c3200a986 */ /* 0x002fe2000c101d3c */
[----:B------:R-:W-:-:S13]  /*a3e0*/  ISETP.GE.AND P2, PT, R0, UR4, PT ;  /* 0x0000000400007c0c */ /* 0x000fda000bf46270 */
[----:B------:R-:W1:Y:S04]  /*a3f0*/  @!P2 LDS.128 R44, [R41] ;  /* 0x00000000292ca984 */ /* 0x000e680000000c00 */
[----:B-1----:R-:W-:Y:S01]  /*a400*/  @!P2 STG.E.128 desc[UR60][R50.64+0x40], R44 ;  /* 0x0000402c3200a986 */ /* 0x002fe2000c101d3c */
[----:B------:R-:W-:-:S13]  /*a410*/  ISETP.GE.AND P2, PT, R3, UR4, PT ;  /* 0x0000000403007c0c */ /* 0x000fda000bf46270 */
[----:B------:R-:W1:Y:S04]  /*a420*/  @!P2 LDS.128 R44, [R40+0x3800] ;  /* 0x00380000282ca984 */ /* 0x000e680000000c00 */
        /* <DEDUP_REMOVED lines=9> */
[----:B-1----:R1:W-:Y:S02]  /*a4c0*/  @!P2 STG.E.128 desc[UR60][R50.64+0x140], R44 ;  /* 0x0001402c3200a986 */ /* 0x0023e4000c101d3c */
.L_x_729:
[----:B------:R-:W-:Y:S05]  /*a4d0*/  BSYNC B0 ;  /* 0x0000000000007941 */ /* 0x000fea0003800000 */
.L_x_728:
[----:B------:R-:W-:Y:S01]  /*a4e0*/  ISETP.GE.AND P2, PT, R229, R42, PT ;  /* 0x0000002ae500720c */ /* 0x000fe20003f46270 */
[----:B------:R-:W-:-:S12]  /*a4f0*/  BSSY B0, `(.L_x_730) ;  /* 0x0000023000007945 */ /* 0x000fd80003800000 */
[----:B------:R-:W-:Y:S05]  /*a500*/  @P2 BRA `(.L_x_731) ;  /* 0x0000000000842947 */ /* 0x000fea0003800000 */
[----:B-----5:R-:W-:Y:S01]  /*a510*/  R2UR UR7, R55 ;  /* 0x00000000370772ca */ /* 0x020fe200000e0000 */
[----:B-1----:R-:W-:Y:S01]  /*a520*/  IMAD.MOV.U32 R45, RZ, RZ, R39 ;  /* 0x000000ffff2d7224 */ /* 0x002fe200078e0027 */
[----:B------:R-:W-:Y:S02]  /*a530*/  R2UR UR4, R54 ;  /* 0x00000000360472ca */ /* 0x000fe400000e0000 */
[----:B------:R-:W-:Y:S02]  /*a540*/  IADD3 R47, P2, R48, 0x40, RZ ;  /* 0x00000040302f7810 */ /* 0x000fe40007f5e0ff */
[----:B------:R-:W-:Y:S02]  /*a550*/  R2UR UR6, R53 ;  /* 0x00000000350672ca */ /* 0x000fe400000e0000 */
[----:B------:R-:W-:Y:S01]  /*a560*/  MOV R44, R116 ;  /* 0x00000074002c7202 */ /* 0x000fe20000000f00 */
[----:B------:R-:W-:Y:S01]  /*a570*/  IMAD.X R48, RZ, RZ, R49, P2 ;  /* 0x000000ffff307224 */ /* 0x000fe200010e0631 */
[----:B------:R-:W-:-:S03]  /*a580*/  R2UR UR5, R52 ;  /* 0x00000000340572ca */ /* 0x000fc600000e0000 */
        /* <DEDUP_REMOVED lines=25> */
.L_x_731:
[----:B------:R-:W-:Y:S05]  /*a720*/  BSYNC B0 ;  /* 0x0000000000007941 */ /* 0x000fea0003800000 */
.L_x_730:
[----:B------:R-:W3:Y:S01]  /*a730*/  LDL R40, [R1+0x10] ;  /* 0x0000100001287983 */ /* 0x000ee20000100800 */
[----:B0-----:R-:W-:Y:S01]  /*a740*/  @!P3 VIADD R43, R43, 0x368c0 ;  /* 0x000368c02b2bb836 */ /* 0x001fe20000000000 */
[----:B------:R-:W-:Y:S01]  /*a750*/  IADD3 R17, R17, 0x1, RZ ;  /* 0x0000000111117810 */ /* 0x000fe20007ffe0ff */
[----:B------:R-:W-:Y:S01]  /*a760*/  @!PT LDS RZ, [RZ] ;  /* 0x00000000fffff984 */ /* 0x000fe20000000800 */
[----:B------:R-:W-:Y:S01]  /*a770*/  @!PT LDS RZ, [RZ] ;  /* 0x00000000fffff984 */ /* 0x000fe20000000800 */
[----:B------:R-:W-:Y:S01]  /*a780*/  @!PT LDS RZ, [RZ] ;  /* 0x00000000fffff984 */ /* 0x000fe20000000800 */
[----:B------:R-:W-:Y:S01]  /*a790*/  @!PT LDS RZ, [RZ] ;  /* 0x00000000fffff984 */ /* 0x000fe20000000800 */
[----:B------:R0:W-:Y:S06]  /*a7a0*/  MEMBAR.ALL.CTA ;  /* 0x0000000000007992 */ /* 0x0001ec0000008000 */
[----:B0-----:R-:W0:Y:S02]  /*a7b0*/  FENCE.VIEW.ASYNC.S ;  /* 0x00000000000073c6 */ /* 0x001e240000000000 */
[----:B0-----:R0:W-:Y:S01]  /*a7c0*/  BAR.SYNC.DEFER_BLOCKING R155, 0x80 ;  /* 0x0002009b0000751d */ /* 0x0011e20000010000 */
[----:B------:R-:W-:-:S02]  /*a7d0*/  @!P3 PRMT R43, RZ, 0x654, R43 ;  /* 0x00000654ff2bb816 */ /* 0x000fc4000000002b */
[----:B------:R-:W-:-:S03]  /*a7e0*/  PLOP3.LUT P2, PT, PT, PT, PT, 0x8, 0x0 ;  /* 0x000000000000781c */ /* 0x000fc60003f4e170 */
[----:B------:R0:W-:Y:S01]  /*a7f0*/  @!P3 SYNCS.ARRIVE.TRANS64.RED.A1T0 RZ, [R43+URZ], RZ ;  /* 0x000000ff2bffb9a7 */ /* 0x0001e2000810043f */
[----:B------:R-:W-:-:S04]  /*a800*/  ISETP.NE.AND P3, PT, R17, 0x2, PT ;  /* 0x000000021100780c */ /* 0x000fc80003f65270 */
[----:B------:R-:W-:Y:S02]  /*a810*/  SEL R17, R17, RZ, P3 ;  /* 0x000000ff11117207 */ /* 0x000fe40001800000 */
[----:B---3--:R-:W-:Y:S02]  /*a820*/  LOP3.LUT P4, RZ, R40, 0x2, RZ, 0xc0, !PT ;  /* 0x0000000228ff7812 */ /* 0x008fe4000788c0ff */
[----:B------:R-:W-:-:S04]  /*a830*/  SEL R40, RZ, 0x1, P3 ;  /* 0x00000001ff287807 */ /* 0x000fc80001800000 */
[----:B------:R-:W-:-:S07]  /*a840*/  LOP3.LUT R205, R205, R40, RZ, 0x3c, !PT ;  /* 0x00000028cdcd7212 */ /* 0x000fce00078e3cff */
[----:B0-----:R-:W-:Y:S05]  /*a850*/  @P4 BRA `(.L_x_732) ;  /* 0xffffff8000544947 */ /* 0x001fea000383ffff */
.L_x_628:
[----:B------:R-:W-:Y:S01]  /*a860*/  BSSY B0, `(.L_x_733) ;  /* 0x0000039000007945 */ /* 0x000fe20003800000 */
[----:B------:R-:W-:Y:S02]  /*a870*/  ISETP.GE.AND P1, PT, R153, 0x1, PT ;  /* 0x000000019900780c */ /* 0x000fe40003f26270 */
[----:B------:R-:W-:Y:S02]  /*a880*/  CS2R R2, SRZ ;  /* 0x0000000000027805 */ /* 0x000fe4000001ff00 */
[----:B------:R-:W-:Y:S02]  /*a890*/  PLOP3.LUT P0, PT, PT, PT, PT, 0x80, 0x0 ;  /* 0x000000000000781c */ /* 0x000fe40003f0f070 */
[----:B------:R-:W-:Y:S02]  /*a8a0*/  CS2R R118, SRZ ;  /* 0x0000000000767805 */ /* 0x000fe4000001ff00 */
[----:B------:R-:W-:Y:S02]  /*a8b0*/  CS2R R116, SRZ ;  /* 0x0000000000747805 */ /* 0x000fe4000001ff00 */
[----:B------:R-:W-:-:S02]  /*a8c0*/  CS2R R114, SRZ ;  /* 0x0000000000727805 */ /* 0x000fc4000001ff00 */
[----:B------:R-:W-:Y:S01]  /*a8d0*/  CS2R R112, SRZ ;  /* 0x0000000000707805 */ /* 0x000fe2000001ff00 */
[----:B------:R-:W-:Y:S01]  /*a8e0*/  IMAD.MOV.U32 R111, RZ, RZ, RZ ;  /* 0x000000ffff6f7224 */ /* 0x000fe200078e00ff */
[----:B------:R-:W-:Y:S02]  /*a8f0*/  CS2R R106, SRZ ;  /* 0x00000000006a7805 */ /* 0x000fe4000001ff00 */
[----:B------:R-:W-:Y:S02]  /*a900*/  CS2R R108, SRZ ;  /* 0x00000000006c7805 */ /* 0x000fe4000001ff00 */
[----:B-----5:R-:W-:Y:S02]  /*a910*/  CS2R R54, SRZ ;  /* 0x0000000000367805 */ /* 0x020fe4000001ff00 */
[----:B------:R-:W-:Y:S01]  /*a920*/  CS2R R104, SRZ ;  /* 0x0000000000687805 */ /* 0x000fe2000001ff00 */
[----:B------:R-:W-:Y:S01]  /*a930*/  IMAD.MOV.U32 R103, RZ, RZ, RZ ;  /* 0x000000ffff677224 */ /* 0x000fe200078e00ff */
[----:B------:R-:W-:-:S02]  /*a940*/  CS2R R98, SRZ ;  /* 0x0000000000627805 */ /* 0x000fc4000001ff00 */
[----:B------:R-:W-:Y:S02]  /*a950*/  CS2R R100, SRZ ;  /* 0x0000000000647805 */ /* 0x000fe4000001ff00 */
[----:B------:R-:W-:Y:S01]  /*a960*/  CS2R R96, SRZ ;  /* 0x0000000000607805 */ /* 0x000fe2000001ff00 */
[----:B------:R-:W-:Y:S01]  /*a970*/  IMAD.MOV.U32 R95, RZ, RZ, RZ ;  /* 0x000000ffff5f7224 */ /* 0x000fe200078e00ff */
[----:B------:R-:W-:Y:S02]  /*a980*/  CS2R R90, SRZ ;  /* 0x00000000005a7805 */ /* 0x000fe4000001ff00 */
[----:B------:R-:W-:Y:S02]  /*a990*/  CS2R R92, SRZ ;  /* 0x00000000005c7805 */ /* 0x000fe4000001ff00 */
[----:B------:R-:W-:Y:S02]  /*a9a0*/  CS2R R62, SRZ ;  /* 0x00000000003e7805 */ /* 0x000fe4000001ff00 */
[----:B------:R-:W-:-:S02]  /*a9b0*/  CS2R R88, SRZ ;  /* 0x0000000000587805 */ /* 0x000fc4000001ff00 */
[----:B------:R-:W-:Y:S02]  /*a9c0*/  MOV R87, RZ ;  /* 0x000000ff00577202 */ /* 0x000fe40000000f00 */
[----:B------:R-:W-:Y:S02]  /*a9d0*/  CS2R R82, SRZ ;  /* 0x0000000000527805 */ /* 0x000fe4000001ff00 */
[----:B------:R-:W-:Y:S02]  /*a9e0*/  CS2R R84, SRZ ;  /* 0x0000000000547805 */ /* 0x000fe4000001ff00 */
[----:B------:R-:W-:Y:S01]  /*a9f0*/  CS2R R80, SRZ ;  /* 0x0000000000507805 */ /* 0x000fe2000001ff00 */
[----:B------:R-:W-:Y:S01]  /*aa00*/  IMAD.MOV.U32 R79, RZ, RZ, RZ ;  /* 0x000000ffff4f7224 */ /* 0x000fe200078e00ff */
        /* <DEDUP_REMOVED lines=13> */
[----:B-1----:R-:W-:-:S02]  /*aae0*/  CS2R R50, SRZ ;  /* 0x0000000000327805 */ /* 0x002fc4000001ff00 */
[----:B------:R-:W-:Y:S02]  /*aaf0*/  CS2R R52, SRZ ;  /* 0x0000000000347805 */ /* 0x000fe4000001ff00 */
[----:B--2---:R-:W-:Y:S02]  /*ab00*/  CS2R R48, SRZ ;  /* 0x0000000000307805 */ /* 0x004fe4000001ff00 */
[----:B------:R-:W-:Y:S01]  /*ab10*/  CS2R R130, SRZ ;  /* 0x0000000000827805 */ /* 0x000fe2000001ff00 */
[----:B------:R-:W-:Y:S01]  /*ab20*/  IMAD.MOV.U32 R0, RZ, RZ, RZ ;  /* 0x000000ffff007224 */ /* 0x000fe200078e00ff */
        /* <DEDUP_REMOVED lines=9> */
[----:B------:R-:W-:Y:S06]  /*abc0*/  @P2 BRA `(.L_x_734) ;  /* 0x0000000000082947 */ /* 0x000fec0003800000 */
[----:B------:R-:W0:Y:S02]  /*abd0*/  FENCE.VIEW.ASYNC.G ;  /* 0x00000000000073c6 */ /* 0x000e240000000100 */
[----:B0-----:R-:W-:Y:S06]  /*abe0*/  BAR.ARV 0xc, 0x180 ;  /* 0x0306000000007b1d */ /* 0x001fec0000002000 */
.L_x_734:
[----:B------:R-:W-:Y:S05]  /*abf0*/  BSYNC B0 ;  /* 0x0000000000007941 */ /* 0x000fea0003800000 */
.L_x_733:
[----:B------:R-:W-:Y:S01]  /*ac00*/  CS2R R24, SRZ ;  /* 0x0000000000187805 */ /* 0x000fe2000001ff00 */
[----:B------:R-:W-:Y:S06]  /*ac10*/  @!P1 BRA `(.L_x_735) ;  /* 0x00000110001c9947 */ /* 0x000fec0003800000 */
[----:B------:R-:W2:Y:S01]  /*ac20*/  LDL R5, [R1+0x88] ;  /* 0x0000880001057983 */ /* 0x000ea20000100800 */
[----:B------:R-:W0:Y:S02]  /*ac30*/  S2R R6, SR_TID.X ;  /* 0x0000000000067919 */ /* 0x000e240000002100 */
[----:B0-----:R-:W-:-:S05]  /*ac40*/  VIADD R6, R6, 0xffffff80 ;  /* 0xffffff8006067836 */ /* 0x001fca0000000000 */
[----:B------:R-:W-:-:S04]  /*ac50*/  SHF.R.S32.HI R4, RZ, 0x1f, R6 ;  /* 0x0000001fff047819 */ /* 0x000fc80000011406 */
[----:B------:R-:W-:-:S04]  /*ac60*/  LEA.HI R4, R4, R6, RZ, 0x7 ;  /* 0x0000000604047211 */ /* 0x000fc800078f38ff */
[----:B------:R-:W-:-:S05]  /*ac70*/  SHF.R.S32.HI R4, RZ, 0x7, R4 ;  /* 0x00000007ff047819 */ /* 0x000fca0000011404 */
[----:B------:R-:W0:Y:S02]  /*ac80*/  SHFL.IDX PT, R0, R4, RZ, 0x1f ;  /* 0x00001fff04007589 */ /* 0x000e2400000e0000 */
[----:B0-----:R-:W-:-:S04]  /*ac90*/  LEA.HI R2, R0, R0, RZ, 0x1 ;  /* 0x0000000000027211 */ /* 0x001fc800078f08ff */
[----:B------:R-:W-:-:S04]  /*aca0*/  LOP3.LUT R3, R2, 0x1e, RZ, 0xc0, !PT ;  /* 0x0000001e02037812 */ /* 0x000fc800078ec0ff */
[----:B------:R-:W-:Y:S02]  /*acb0*/  IADD3 R3, R0, -R3, RZ ;  /* 0x8000000300037210 */ /* 0x000fe40007ffe0ff */
[----:B--2---:R-:W-:-:S13]  /*acc0*/  R2UR UR4, R5 ;  /* 0x00000000050472ca */ /* 0x004fda00000e0000 */
[----:B------:R-:W-:-:S06]  /*acd0*/  ULOP3.LUT UP0, URZ, UR4, 0x9f, URZ, 0xc0, !UPT ;  /* 0x0000009f043f7892 */ /* 0x000fcc000f80c03f */
[----:B------:R-:W-:Y:S02]  /*ace0*/  PLOP3.LUT P0, PT, PT, PT, UP0, 0x80, 0x0 ;  /* 0x000000000000781c */ /* 0x000fe40003f0f008 */
[----:B------:R-:W-:-:S04]  /*acf0*/  LEA R3, R3, UR4, 0xd ;  /* 0x0000000403037c11 */ /* 0x000fc8000f8e68ff */
[----:B------:R-:W-:-:S04]  /*ad00*/  SHF.R.U32.HI R2, RZ, 0x4, R3 ;  /* 0x00000004ff027819 */ /* 0x000fc80000011603 */
[----:B------:R-:W-:-:S03]  /*ad10*/  LOP3.LUT R2, R2, 0x3fff, RZ, 0xc0, !PT ;  /* 0x00003fff02027812 */ /* 0x000fc600078ec0ff */
        /* <DEDUP_REMOVED lines=16> */
[----:B-1----:R-:W-:Y:S05]  /*ae20*/  CALL.ABS.NOINC R14 ;  /* 0x000000000e007343 */ /* 0x002fea0003c00000 */
.L_x_736:
[----:B------:R-:W-:Y:S02]  /*ae30*/  ULDC UR4, c[0x0][0x3f4] ;  /* 0x0000fd0000047ab9 */ /* 0x000fe40000000800 */
[----:B------:R-:W-:-:S13]  /*ae40*/  ISETP.LT.AND P0, PT, RZ, UR4, PT ;  /* 0x00000004ff007c0c */ /* 0x000fda000bf01270 */
[----:B------:R-:W-:Y:S05]  /*ae50*/  @P0 BRA `(.L_x_737) ;  /* 0x00000000003c0947 */ /* 0x000fea0003800000 */
[----:B------:R-:W-:-:S04]  /*ae60*/  LEA.HI R0, R228, R228, RZ, 0x1 ;  /* 0x000000e4e4007211 */ /* 0x000fc800078f08ff */
[----:B------:R-:W-:-:S05]  /*ae70*/  LOP3.LUT R3, R0, 0xfffffffe, RZ, 0xc0, !PT ;  /* 0xfffffffe00037812 */ /* 0x000fca00078ec0ff */
[----:B------:R-:W-:-:S05]  /*ae80*/  IMAD.IADD R3, R228, 0x1, -R3 ;  /* 0x00000001e4037824 */ /* 0x000fca00078e0a03 */
[----:B------:R-:W-:-:S04]  /*ae90*/  SHF.L.U32 R3, R3, 0x1f, RZ ;  /* 0x0000001f03037819 */ /* 0x000fc800000006ff */
[----:B------:R0:W1:Y:S03]  /*aea0*/  SYNCS.PHASECHK.TRANS64.TRYWAIT P0, [R16+URZ+0x36800], R3 ;  /* 0x03680003100075a7 */ /* 0x000066000800017f */
[----:B-1----:R-:W-:Y:S05]  /*aeb0*/  @!P0 NANOSLEEP.SYNCS 0x989680 ;  /* 0x009896800000895d */ /* 0x002fea0003900000 */
[----:B------:R-:W1:Y:S01]  /*aec0*/  @!P0 SYNCS.PHASECHK.TRANS64 P0, [R16+URZ+0x36800], R3 ;  /* 0x03680003100085a7 */ /* 0x000e62000800007f */
[----:B------:R-:W-:Y:S04]  /*aed0*/  BSSY B0, `(.L_x_738) ;  /* 0x0000006000007945 */ /* 0x000fe80003800000 */
[----:B-1----:R-:W-:Y:S05]  /*aee0*/  @P0 BRA `(.L_x_739) ;  /* 0x0000000000100947 */ /* 0x002fea0003800000 */
.L_x_740:
[----:B-1----:R1:W2:Y:S02]  /*aef0*/  SYNCS.PHASECHK.TRANS64.TRYWAIT P0, [R16+URZ+0x36800], R3 ;  /* 0x03680003100075a7 */ /* 0x0022a4000800017f */
[----:B--2---:R-:W-:Y:S05]  /*af00*/  @!P0 NANOSLEEP.SYNCS 0x989680 ;  /* 0x009896800000895d */ /* 0x004fea0003900000 */
[----:B------:R-:W2:Y:S02]  /*af10*/  @!P0 SYNCS.PHASECHK.TRANS64 P0, [R16+URZ+0x36800], R3 ;  /* 0x03680003100085a7 */ /* 0x000ea4000800007f */
[----:B--2---:R-:W-:Y:S05]  /*af20*/  @!P0 BRA `(.L_x_740) ;  /* 0xfffffffc00f08947 */ /* 0x004fea000383ffff */
.L_x_739:
[----:B------:R-:W-:Y:S05]  /*af30*/  BSYNC B0 ;  /* 0x0000000000007941 */ /* 0x000fea0003800000 */
.L_x_738:
[----:B------:R-:W-:Y:S05]  /*af40*/  BRA `(.L_x_741) ;  /* 0x0000005800807947 */ /* 0x000fea0003800000 */
.L_x_737:
[----:B------:R-:W2:Y:S01]  /*af50*/  LDL R0, [R1+0x88] ;  /* 0x0000880001007983 */ /* 0x000ea20000100800 */
[----:B------:R-:W-:Y:S01]  /*af60*/  ULDC.64 UR4, c[0x0][0x3f8] ;  /* 0x0000fe0000047ab9 */ /* 0x000fe20000000a00 */
[----:B------:R-:W-:Y:S01]  /*af70*/  ULDC.64 UR6, c[0x0][0x408] ;  /* 0x0001020000067ab9 */ /* 0x000fe20000000a00 */
[----:B------:R-:W-:Y:S01]  /*af80*/  IMAD.WIDE.U32 R4, R148, UR4, RZ ;  /* 0x0000000494047c25 */ /* 0x000fe2000f8e00ff */
[----:B--2---:R-:W-:Y:S02]  /*af90*/  R2UR UR8, R0 ;  /* 0x00000000000872ca */ /* 0x004fe400000e0000 */
[----:B------:R-:W-:-:S05]  /*afa0*/  SHF.R.S32.HI R0, RZ, 0x1f, R148 ;  /* 0x0000001fff007819 */ /* 0x000fca0000011494 */
[C---:B------:R-:W-:Y:S02]  /*afb0*/  IMAD R3, R0.reuse, UR4, RZ ;  /* 0x0000000400037c24 */ /* 0x040fe4000f8e02ff */
[----:B------:R-:W-:Y:S02]  /*afc0*/  IMAD R7, R0, UR6, RZ ;  /* 0x0000000600077c24 */ /* 0x000fe4000f8e02ff */
[C---:B------:R-:W-:Y:S01]  /*afd0*/  IMAD R3, R148.reuse, UR5, R3 ;  /* 0x0000000594037c24 */ /* 0x040fe2000f8e0203 */
[----:B------:R-:W-:Y:S01]  /*afe0*/  ULDC.64 UR4, c[0x0][0x3e8] ;  /* 0x0000fa0000047ab9 */ /* 0x000fe20000000a00 */
[----:B------:R-:W-:Y:S01]  /*aff0*/  ULOP3.LUT UP0, URZ, UR8, 0x3ff, URZ, 0xc0, !UPT ;  /* 0x000003ff083f7892 */ /* 0x000fe2000f80c03f */
[----:B------:R-:W-:Y:S01]  /*b000*/  IMAD R7, R148, UR7, R7 ;  /* 0x0000000794077c24 */ /* 0x000fe2000f8e0207 */
[----:B------:R-:W-:Y:S01]  /*b010*/  LEA R24, P0, R4, UR4, 0x1 ;  /* 0x0000000404187c11 */ /* 0x000fe2000f8008ff */
[----:B------:R-:W-:Y:S01]  /*b020*/  IMAD.WIDE.U32 R148, R148, UR6, RZ ;  /* 0x0000000694947c25 */ /* 0x000fe2000f8e00ff */
[----:B------:R-:W-:-:S02]  /*b030*/  ULDC.64 UR6, c[0x0][0x400] ;  /* 0x0001000000067ab9 */ /* 0x000fc40000000a00 */
[----:B------:R-:W-:Y:S01]  /*b040*/  PLOP3.LUT P2, PT, PT, PT, UP0, 0x80, 0x0 ;  /* 0x000000000000781c */ /* 0x000fe20003f4f008 */
[----:B------:R-:W-:Y:S01]  /*b050*/  IMAD.IADD R25, R3, 0x1, R5 ;  /* 0x0000000103197824 */ /* 0x000fe200078e0205 */
[----:B------:R-:W-:Y:S02]  /*b060*/  LEA R26, P1, R148, UR6, 0x1 ;  /* 0x00000006941a7c11 */ /* 0x000fe4000f8208ff */
[----:B------:R-:W-:Y:S02]  /*b070*/  IADD3 R27, R7, R149, RZ ;  /* 0x00000095071b7210 */ /* 0x000fe40007ffe0ff */
[----:B------:R-:W-:Y:S02]  /*b080*/  LEA.HI.X R25, R4, UR5, R25, 0x1, P0 ;  /* 0x0000000504197c11 */ /* 0x000fe400080f0c19 */
[----:B------:R-:W-:-:S05]  /*b090*/  LEA.HI.X R27, R148, UR7, R27, 0x1, P1 ;  /* 0x00000007941b7c11 */ /* 0x000fca00088f0c1b */
        /* <DEDUP_REMOVED lines=17> */
.L_x_742:
[----:B------:R-:W-:Y:S01]  /*b1b0*/  ULDC.U8 UR4, c[0x0][0x410] ;  /* 0x0001040000047ab9 */ /* 0x000fe20000000000 */
[----:B------:R-:W-:Y:S01]  /*b1c0*/  BSSY B0, `(.L_x_743) ;  /* 0x0000570000007945 */ /* 0x000fe20003800000 */
[----:B------:R-:W-:Y:S01]  /*b1d0*/  ISETP.NE.AND P0, PT, RZ, UR4, PT ;  /* 0x00000004ff007c0c */ /* 0x000fe2000bf05270 */
[----:B------:R-:W-:-:S12]  /*b1e0*/  IMAD R6, R133, 0x80, R204 ;  /* 0x0000008085067824 */ /* 0x000fd800078e02cc */
[----:B------:R-:W-:Y:S05]  /*b1f0*/  @!P0 BRA `(.L_x_744) ;  /* 0x0000002800c08947 */ /* 0x000fea0003800000 */
[----:B------:R-:W-:-:S03]  /*b200*/  UMOV UR4, 0xffffffff ;  /* 0xffffffff00047882 */ /* 0x000fc60000000000 */
[----:B------:R-:W-:Y:S05]  /*b210*/  BRA.DIV UR4, `(.L_x_745) ;  /* 0x000001ae04bc7947 */ /* 0x000fea000b800000 */
[----:B------:R0:W1:Y:S04]  /*b220*/  SHFL.IDX PT, R0, R25, RZ, 0x1c1f ;  /* 0x001c1fff19007589 */ /* 0x00006800000e0000 */
[----:B------:R0:W2:Y:S04]  /*b230*/  SHFL.IDX PT, R3, R24, RZ, 0x1c1f ;  /* 0x001c1fff18037589 */ /* 0x0000a800000e0000 */
[----:B------:R0:W3:Y:S04]  /*b240*/  SHFL.IDX PT, R4, R27, RZ, 0x1c1f ;  /* 0x001c1fff1b047589 */ /* 0x0000e800000e0000 */
[----:B------:R0:W4:Y:S02]  /*b250*/  SHFL.IDX PT, R14, R26, RZ, 0x1c1f ;  /* 0x001c1fff1a0e7589 */ /* 0x00012400000e0000 */
.L_x_1005:
[----:B------:R-:W-:Y:S01]  /*b260*/  ULDC UR4, c[0x0][0x448] ;  /* 0x0001120000047ab9 */ /* 0x000fe20000000800 */
[----:B------:R-:W-:Y:S01]  /*b270*/  LOP3.LUT R8, R212, 0x18, R18, 0xf8, !PT ;  /* 0x00000018d4087812 */ /* 0x000fe200078ef812 */
[----:B------:R-:W-:Y:S01]  /*b280*/  IMAD R5, R152, UR4, RZ ;  /* 0x0000000498057c24 */ /* 0x000fe2000f8e02ff */
[----:B------:R-:W-:Y:S01]  /*b290*/  BSSY B1, `(.L_x_746) ;  /* 0x0000057000017945 */ /* 0x000fe20003800000 */
[----:B------:R-:W-:Y:S02]  /*b2a0*/  LOP3.LUT P0, RZ, R220, 0x4, RZ, 0xc0, !PT ;  /* 0x00000004dcff7812 */ /* 0x000fe4000780c0ff */
[----:B0-----:R-:W-:Y:S02]  /*b2b0*/  CS2R R24, SRZ ;  /* 0x0000000000187805 */ /* 0x001fe4000001ff00 */
[----:B------:R-:W-:Y:S02]  /*b2c0*/  LOP3.LUT R9, R8, R213, RZ, 0x3c, !PT ;  /* 0x000000d508097212 */ /* 0x000fe400078e3cff */
[----:B------:R-:W-:-:S02]  /*b2d0*/  CS2R R10, SRZ ;  /* 0x00000000000a7805 */ /* 0x000fc4000001ff00 */
[----:B------:R-:W-:Y:S01]  /*b2e0*/  ISETP.GE.AND P1, PT, R6, R5, PT ;  /* 0x000000050600720c */ /* 0x000fe20003f26270 */
[----:B------:R-:W-:Y:S01]  /*b2f0*/  IMAD R5, R133, -0x80, R5 ;  /* 0xffffff8085057824 */ /* 0x000fe200078e0205 */
[----:B------:R-:W-:Y:S01]  /*b300*/  CS2R R6, SRZ ;  /* 0x0000000000067805 */ /* 0x000fe2000001ff00 */
[----:B------:R-:W-:Y:S01]  /*b310*/  IMAD.IADD R9, R214, 0x1, R9 ;  /* 0x00000001d6097824 */ /* 0x000fe200078e0209 */
[----:B------:R-:W-:Y:S02]  /*b320*/  CS2R R20, SRZ ;  /* 0x0000000000147805 */ /* 0x000fe4000001ff00 */
[----:B------:R-:W-:Y:S02]  /*b330*/  CS2R R26, SRZ ;  /* 0x00000000001a7805 */ /* 0x000fe4000001ff00 */
[----:B------:R-:W-:Y:S02]  /*b340*/  CS2R R12, SRZ ;  /* 0x00000000000c7805 */ /* 0x000fe4000001ff00 */
[----:B------:R-:W-:-:S02]  /*b350*/  CS2R R38, SRZ ;  /* 0x0000000000267805 */ /* 0x000fc4000001ff00 */
[----:B------:R-:W-:Y:S02]  /*b360*/  LEA R9, R9, R16, 0x1 ;  /* 0x0000001009097211 */ /* 0x000fe400078e08ff */
[----:B------:R-:W-:Y:S02]  /*b370*/  CS2R R28, SRZ ;  /* 0x00000000001c7805 */ /* 0x000fe4000001ff00 */
[----:B------:R-:W-:Y:S02]  /*b380*/  CS2R R34, SRZ ;  /* 0x0000000000227805 */ /* 0x000fe4000001ff00 */
[----:B------:R-:W-:Y:S02]  /*b390*/  CS2R R36, SRZ ;  /* 0x0000000000247805 */ /* 0x000fe4000001ff00 */
[----:B------:R-:W-:Y:S01]  /*b3a0*/  CS2R R30, SRZ ;  /* 0x00000000001e7805 */ /* 0x000fe2000001ff00 */
[C---:B------:R-:W-:Y:S01]  /*b3b0*/  VIADD R50, R9.reuse, 0x15400 ;  /* 0x0001540009327836 */ /* 0x040fe20000000000 */
[----:B------:R-:W-:Y:S01]  /*b3c0*/  CS2R R32, SRZ ;  /* 0x0000000000207805 */ /* 0x000fe2000001ff00 */
[----:B------:R-:W-:Y:S01]  /*b3d0*/  VIADD R8, R9, 0x15440 ;  /* 0x0001544009087836 */ /* 0x000fe20000000000 */
[----:B------:R-:W-:Y:S06]  /*b3e0*/  @P1 BRA `(.L_x_747) ;  /* 0x0000000400041947 */ /* 0x000fec0003800000 */
[----:B------:R-:W4:Y:S01]  /*b3f0*/  LDL R41, [R1+0x50] ;  /* 0x0000500001297983 */ /* 0x000f220000100800 */
[----:B------:R-:W-:-:S03]  /*b400*/  ULDC UR4, c[0x0][0x3f4] ;  /* 0x0000fd0000047ab9 */ /* 0x000fc60000000800 */
[----:B------:R-:W4:Y:S04]  /*b410*/  LDL R40, [R1+0x58] ;  /* 0x0000580001287983 */ /* 0x000f280000100800 */
[----:B------:R-:W4:Y:S04]  /*b420*/  LDL R42, [R1+0x54] ;  /* 0x00005400012a7983 */ /* 0x000f280000100800 */
[----:B------:R-:W4:Y:S04]  /*b430*/  LDL R44, [R1+0x60] ;  /* 0x00006000012c7983 */ /* 0x000f280000100800 */
[----:B------:R-:W4:Y:S04]  /*b440*/  LDL R49, [R1+0x5c] ;  /* 0x00005c0001317983 */ /* 0x000f280000100800 */
[----:B------:R-:W4:Y:S04]  /*b450*/  LDL R48, [R1+0x68] ;  /* 0x0000680001307983 */ /* 0x000f280000100800 */
[----:B------:R-:W4:Y:S04]  /*b460*/  LDL R53, [R1+0x70] ;  /* 0x0000700001357983 */ /* 0x000f280000100800 */
[----:B------:R-:W4:Y:S01]  /*b470*/  LDL R52, [R1+0x64] ;  /* 0x0000640001347983 */ /* 0x000f220000100800 */
[----:B------:R-:W-:-:S02]  /*b480*/  ISETP.GE.AND P2, PT, R22, UR4, PT ;  /* 0x0000000416007c0c */ /* 0x000fc4000bf46270 */
[----:B------:R-:W-:Y:S02]  /*b490*/  CS2R R38, SRZ ;  /* 0x0000000000267805 */ /* 0x000fe4000001ff00 */
[----:B------:R-:W-:Y:S01]  /*b4a0*/  ISETP.GE.AND P3, PT, R208, UR4, PT ;  /* 0x00000004d0007c0c */ /* 0x000fe2000bf66270 */
[----:B------:R-:W4:Y:S01]  /*b4b0*/  LDL R51, [R1+0x6c] ;  /* 0x00006c0001337983 */ /* 0x000f220000100800 */
[----:B------:R-:W-:Y:S02]  /*b4c0*/  ISETP.GE.AND P4, PT, R207, UR4, PT ;  /* 0x00000004cf007c0c */ /* 0x000fe4000bf86270 */
[----:B------:R-:W-:Y:S02]  /*b4d0*/  CS2R R6, SRZ ;  /* 0x0000000000067805 */ /* 0x000fe4000001ff00 */
[----:B------:R-:W-:-:S03]  /*b4e0*/  CS2R R28, SRZ ;  /* 0x00000000001c7805 */ /* 0x000fc6000001ff00 */
[----:B-1----:R-:W-:Y:S01]  /*b4f0*/  @!P2 MOV R11, R0 ;  /* 0x00000000000ba202 */ /* 0x002fe20000000f00 */
[----:B--2---:R-:W-:Y:S02]  /*b500*/  @!P2 IMAD.MOV.U32 R10, RZ, RZ, R3 ;  /* 0x000000ffff0aa224 */ /* 0x004fe400078e0003 */
[----:B---3--:R-:W-:Y:S02]  /*b510*/  @!P2 IMAD.MOV.U32 R15, RZ, RZ, R4 ;  /* 0x000000ffff0fa224 */ /* 0x008fe400078e0004 */
[----:B------:R-:W-:-:S04]  /*b520*/  @!P2 IMAD.WIDE R10, R22, 0x2, R10 ;  /* 0x00000002160aa825 */ /* 0x000fc800078e020a */
[----:B----4-:R-:W-:Y:S01]  /*b530*/  @!P2 IMAD.WIDE R12, R22, 0x2, R14 ;  /* 0x00000002160ca825 */ /* 0x010fe200078e020e */
[----:B------:R0:W5:Y:S04]  /*b540*/  @!P2 LD.E.64 R38, desc[UR60][R10.64] ;  /* 0x0000003c0a26a980 */ /* 0x000168000c101b00 */
[----:B------:R1:W5:Y:S01]  /*b550*/  @!P2 LD.E.64 R6, desc[UR60][R12.64] ;  /* 0x0000003c0c06a980 */ /* 0x000362000c101b00 */
[----:B------:R-:W-:Y:S02]  /*b560*/  ISETP.GE.AND P2, PT, R210, UR4, PT ;  /* 0x00000004d2007c0c */ /* 0x000fe4000bf46270 */
[----:B------:R-:W-:Y:S02]  /*b570*/  CS2R R24, SRZ ;  /* 0x0000000000187805 */ /* 0x000fe4000001ff00 */
[----:B------:R-:W-:-:S02]  /*b580*/  CS2R R34, SRZ ;  /* 0x0000000000227805 */ /* 0x000fc4000001ff00 */
[----:B0-----:R-:W-:Y:S02]  /*b590*/  CS2R R10, SRZ ;  /* 0x00000000000a7805 */ /* 0x001fe4000001ff00 */
[----:B------:R-:W-:Y:S02]  /*b5a0*/  CS2R R36, SRZ ;  /* 0x0000000000247805 */ /* 0x000fe4000001ff00 */
[----:B------:R-:W-:Y:S02]  /*b5b0*/  CS2R R30, SRZ ;  /* 0x00000000001e7805 */ /* 0x000fe4000001ff00 */
[----:B-1----:R-:W-:Y:S02]  /*b5c0*/  CS2R R12, SRZ ;  /* 0x00000000000c7805 */ /* 0x002fe4000001ff00 */
[C---:B------:R-:W-:Y:S02]  /*b5d0*/  @!P3 IADD3 R20, P1, R3.reuse, R41, RZ ;  /* 0x000000290314b210 */ /* 0x040fe40007f3e0ff */
[----:B------:R-:W-:-:S03]  /*b5e0*/  @!P4 IADD3 R32, P5, R3, R40, RZ ;  /* 0x000000280320c210 */ /* 0x000fc60007fbe0ff */
[--C-:B------:R-:W-:Y:S01]  /*b5f0*/  @!P3 IMAD.X R21, R0, 0x1, R237.reuse, P1 ;  /* 0x000000010015b824 */ /* 0x100fe200008e06ed */
[C---:B------:R-:W-:Y:S02]  /*b600*/  @!P3 IADD3 R26, P1, R14.reuse, R41, RZ ;  /* 0x000000290e1ab210 */ /* 0x040fe40007f3e0ff */
[----:B------:R-:W-:Y:S02]  /*b610*/  @!P4 IADD3 R40, P6, R14, R40, RZ ;  /* 0x000000280e28c210 */ /* 0x000fe40007fde0ff */
[----:B------:R-:W-:Y:S01]  /*b620*/  @!P4 IADD3.X R33, R0, R42, RZ, P5, !PT ;  /* 0x0000002a0021c210 */ /* 0x000fe20002ffe4ff */
[C---:B------:R-:W-:Y:S01]  /*b630*/  @!P3 IMAD.X R27, R4.reuse, 0x1, R237, P1 ;  /* 0x00000001041bb824 */ /* 0x040fe200008e06ed */
[----:B------:R0:W5:Y:S01]  /*b640*/  @!P3 LD.E.64 R28, desc[UR60][R20.64] ;  /* 0x0000003c141cb980 */ /* 0x000162000c101b00 */
[----:B------:R-:W-:Y:S01]  /*b650*/  @!P4 IMAD.X R41, R4, 0x1, R42, P6 ;  /* 0x000000010429c824 */ /* 0x000fe200030e062a */
[----:B------:R-:W-:Y:S02]  /*b660*/  ISETP.GE.AND P1, PT, R209, UR4, PT ;  /* 0x00000004d1007c0c */ /* 0x000fe4000bf26270 */
[----:B------:R-:W5:Y:S01]  /*b670*/  @!P3 LD.E.64 R24, desc[UR60][R26.64] ;  /* 0x0000003c1a18b980 */ /* 0x000f62000c101b00 */
[----:B------:R-:W-:-:S03]  /*b680*/  ISETP.GE.AND P3, PT, R211, UR4, PT ;  /* 0x00000004d3007c0c */ /* 0x000fc6000bf66270 */
[----:B------:R-:W5:Y:S04]  /*b690*/  @!P4 LD.E.64 R34, desc[UR60][R32.64] ;  /* 0x0000003c2022c980 */ /* 0x000f68000c101b00 */
[----:B------:R1:W5:Y:S01]  /*b6a0*/  @!P4 LD.E.64 R10, desc[UR60][R40.64] ;  /* 0x0000003c280ac980 */ /* 0x000362000c101b00 */
[-C--:B------:R-:W-:Y:S02]  /*b6b0*/  @!P2 IADD3 R42, P4, R3, R44.reuse, RZ ;  /* 0x0000002c032aa210 */ /* 0x080fe40007f9e0ff */
[----:B------:R-:W-:Y:S02]  /*b6c0*/  @!P2 IADD3 R44, P5, R14, R44, RZ ;  /* 0x0000002c0e2ca210 */ /* 0x000fe40007fbe0ff */
[----:B0-----:R-:W-:Y:S01]  /*b6d0*/  CS2R R20, SRZ ;  /* 0x0000000000147805 */ /* 0x001fe2000001ff00 */
[----:B------:R-:W-:-:S02]  /*b6e0*/  @!P2 IMAD.X R43, R0, 0x1, R49, P4 ;  /* 0x00000001002ba824 */ /* 0x000fc400020e0631 */
[----:B------:R-:W-:Y:S01]  /*b6f0*/  @!P2 IMAD.X R45, R4, 0x1, R49, P5 ;  /* 0x00000001042da824 */ /* 0x000fe200028e0631 */
[CC--:B------:R-:W-:Y:S02]  /*b700*/  @!P1 IADD3 R46, P6, R3.reuse, R48.reuse, RZ ;  /* 0x00000030032e9210 */ /* 0x0c0fe40007fde0ff */
[----:B------:R0:W5:Y:S04]  /*b710*/  @!P2 LD.E.64 R36, desc[UR60][R42.64] ;  /* 0x0000003c2a24a980 */ /* 0x000168000c101b00 */
[----:B------:R0:W5:Y:S01]  /*b720*/  @!P2 LD.E.64 R20, desc[UR60][R44.64] ;  /* 0x0000003c2c14a980 */ /* 0x000162000c101b00 */
[----:B-1----:R-:W-:Y:S02]  /*b730*/  @!P1 IADD3 R40, P2, R14, R48, RZ ;  /* 0x000000300e289210 */ /* 0x002fe40007f5e0ff */
[----:B------:R-:W-:-:S02]  /*b740*/  @!P3 IADD3 R48, P4, R3, R53, RZ ;  /* 0x000000350330b210 */ /* 0x000fc40007f9e0ff */
[----:B------:R-:W-:Y:S02]  /*b750*/  @!P3 IADD3 R14, P5, R14, R53, RZ ;  /* 0x000000350e0eb210 */ /* 0x000fe40007fbe0ff */
[----:B------:R-:W-:Y:S02]  /*b760*/  CS2R R26, SRZ ;  /* 0x00000000001a7805 */ /* 0x000fe4000001ff00 */
[----:B------:R-:W-:Y:S02]  /*b770*/  CS2R R32, SRZ ;  /* 0x0000000000207805 */ /* 0x000fe4000001ff00 */
[----:B------:R-:W-:Y:S01]  /*b780*/  @!P1 IADD3.X R47, R0, R52, RZ, P6, !PT ;  /* 0x00000034002f9210 */ /* 0x000fe200037fe4ff */
[----:B------:R-:W-:Y:S02]  /*b790*/  @!P1 IMAD.X R41, R4, 0x1, R52, P2 ;  /* 0x0000000104299824 */ /* 0x000fe400010e0634 */
[--C-:B------:R-:W-:Y:S02]  /*b7a0*/  @!P3 IMAD.X R49, R0, 0x1, R51.reuse, P4 ;  /* 0x000000010031b824 */ /* 0x100fe400020e0633 */
[----:B------:R-:W-:Y:S01]  /*b7b0*/  @!P3 IMAD.X R15, R4, 0x1, R51, P5 ;  /* 0x00000001040fb824 */ /* 0x000fe200028e0633 */
[----:B------:R0:W5:Y:S04]  /*b7c0*/  @!P1 LD.E.64 R30, desc[UR60][R46.64] ;  /* 0x0000003c2e1e9980 */ /* 0x000168000c101b00 */
[----:B------:R0:W5:Y:S04]  /*b7d0*/  @!P1 LD.E.64 R26, desc[UR60][R40.64] ;  /* 0x0000003c281a9980 */ /* 0x000168000c101b00 */
[----:B------:R0:W5:Y:S04]  /*b7e0*/  @!P3 LD.E.64 R32, desc[UR60][R48.64] ;  /* 0x0000003c3020b980 */ /* 0x000168000c101b00 */
[----:B------:R0:W5:Y:S02]  /*b7f0*/  @!P3 LD.E.64 R12, desc[UR60][R14.64] ;  /* 0x0000003c0e0cb980 */ /* 0x000164000c101b00 */
.L_x_747:
[----:B------:R-:W-:Y:S05]  /*b800*/  BSYNC B1 ;  /* 0x0000000000017941 */ /* 0x000fea0003800000 */
.L_x_746:
[----:B-1---5:R-:W-:Y:S01]  /*b810*/  IMAD.MOV.U32 R0, RZ, RZ, R38 ;  /* 0x000000ffff007224 */ /* 0x022fe200078e0026 */
[----:B------:R-:W-:Y:S01]  /*b820*/  SHF.R.U64 R51, R34, 0x10, R35 ;  /* 0x0000001022337819 */ /* 0x000fe20000001223 */
[----:B--2---:R-:W-:Y:S01]  /*b830*/  IMAD.MOV.U32 R3, RZ, RZ, R39 ;  /* 0x000000ffff037224 */ /* 0x004fe200078e0027 */
[--C-:B------:R-:W-:Y:S01]  /*b840*/  SHF.R.U32.HI R52, RZ, 0x10, R35.reuse ;  /* 0x00000010ff347819 */ /* 0x100fe20000011623 */
[----:B0-----:R-:W-:Y:S01]  /*b850*/  IMAD.MOV.U32 R42, RZ, RZ, R35 ;  /* 0x000000ffff2a7224 */ /* 0x001fe200078e0023 */
[--C-:B------:R-:W-:Y:S01]  /*b860*/  SHF.R.U64 R59, R6, 0x10, R7.reuse ;  /* 0x00000010063b7819 */ /* 0x100fe20000001207 */
[----:B---3--:R-:W-:Y:S01]  /*b870*/  IMAD.MOV.U32 R4, RZ, RZ, R7 ;  /* 0x000000ffff047224 */ /* 0x008fe200078e0007 */
[----:B------:R-:W-:Y:S01]  /*b880*/  PRMT R35, R0, 0x5410, R3 ;  /* 0x0000541000237816 */ /* 0x000fe20000000003 */
[----:B----4-:R-:W-:Y:S01]  /*b890*/  IMAD.MOV.U32 R14, RZ, RZ, R28 ;  /* 0x000000ffff0e7224 */ /* 0x010fe200078e001c */
[----:B------:R-:W-:Y:S01]  /*b8a0*/  LEA.HI R0, R228, R228, RZ, 0x1 ;  /* 0x000000e4e4007211 */ /* 0x000fe200078f08ff */
[----:B------:R-:W-:Y:S01]  /*b8b0*/  IMAD.MOV.U32 R44, RZ, RZ, R30 ;  /* 0x000000ffff2c7224 */ /* 0x000fe200078e001e */
[----:B------:R-:W-:Y:S01]  /*b8c0*/  SHF.R.U32.HI R60, RZ, 0x10, R7 ;  /* 0x00000010ff3c7819 */ /* 0x000fe20000011607 */
[----:B------:R-:W-:Y:S01]  /*b8d0*/  IMAD.MOV.U32 R15, RZ, RZ, R11 ;  /* 0x000000ffff0f7224 */ /* 0x000fe200078e000b */
[----:B------:R-:W-:Y:S01]  /*b8e0*/  LOP3.LUT R3, R0, 0xfffffffe, RZ, 0xc0, !PT ;  /* 0xfffffffe00037812 */ /* 0x000fe200078ec0ff */
[----:B------:R-:W-:Y:S01]  /*b8f0*/  IMAD.MOV.U32 R45, RZ, RZ, R31 ;  /* 0x000000ffff2d7224 */ /* 0x000fe200078e001f */
[----:B------:R-:W-:Y:S01]  /*b900*/  @P0 IADD3 R8, R50, -0x40, RZ ;  /* 0xffffffc032080810 */ /* 0x000fe20007ffe0ff */
[----:B------:R-:W-:Y:S01]  /*b910*/  IMAD.MOV.U32 R40, RZ, RZ, R12 ;  /* 0x000000ffff287224 */ /* 0x000fe200078e000c */
[----:B------:R-:W-:Y:S01]  /*b920*/  MOV R43, R37 ;  /* 0x00000025002b7202 */ /* 0x000fe20000000f00 */
[----:B------:R-:W-:Y:S01]  /*b930*/  IMAD.IADD R3, R228, 0x1, -R3 ;  /* 0x00000001e4037824 */ /* 0x000fe200078e0a03 */
[--C-:B------:R-:W-:Y:S01]  /*b940*/  SHF.R.U64 R53, R36, 0x10, R37.reuse ;  /* 0x0000001024357819 */ /* 0x100fe20000001225 */
[----:B------:R-:W-:Y:S01]  /*b950*/  BSSY B1, `(.L_x_748) ;  /* 0x000003d000017945 */ /* 0x000fe20003800000 */
[----:B------:R-:W-:Y:S01]  /*b960*/  SHF.R.U32.HI R54, RZ, 0x10, R37 ;  /* 0x00000010ff367819 */ /* 0x000fe20000011625 */
[----:B------:R-:W-:Y:S01]  /*b970*/  IMAD.MOV.U32 R37, RZ, RZ, R6 ;  /* 0x000000ffff257224 */ /* 0x000fe200078e0006 */
[----:B------:R-:W-:-:S02]  /*b980*/  SHF.L.U32 R7, R3, 0x1f, RZ ;  /* 0x0000001f03077819 */ /* 0x000fc400000006ff */
[----:B------:R-:W-:Y:S02]  /*b990*/  SHF.R.U64 R47, R38, 0x10, R39 ;  /* 0x00000010262f7819 */ /* 0x000fe40000001227 */
[----:B------:R-:W0:Y:S01]  /*b9a0*/  SYNCS.PHASECHK.TRANS64.TRYWAIT P0, [R16+URZ+0x36800], R7 ;  /* 0x03680007100075a7 */ /* 0x000e22000800017f */
[----:B------:R-:W-:Y:S02]  /*b9b0*/  MOV R38, R29 ;  /* 0x0000001d00267202 */ /* 0x000fe40000000f00 */
[--C-:B------:R-:W-:Y:S01]  /*b9c0*/  SHF.R.U64 R49, R28, 0x10, R29.reuse ;  /* 0x000000101c317819 */ /* 0x100fe2000000121d */
[----:B------:R-:W-:Y:S01]  /*b9d0*/  IMAD.MOV.U32 R28, RZ, RZ, R34 ;  /* 0x000000ffff1c7224 */ /* 0x000fe200078e0022 */
[----:B------:R-:W-:Y:S01]  /*b9e0*/  SHF.R.U32.HI R50, RZ, 0x10, R29 ;  /* 0x00000010ff327819 */ /* 0x000fe2000001161d */
[----:B------:R-:W-:Y:S01]  /*b9f0*/  IMAD.MOV.U32 R29, RZ, RZ, R10 ;  /* 0x000000ffff1d7224 */ /* 0x000fe200078e000a */
[----:B------:R-:W-:Y:S01]  /*ba00*/  MOV R6, R25 ;  /* 0x0000001900067202 */ /* 0x000fe20000000f00 */
[----:B------:R-:W-:Y:S01]  /*ba10*/  IMAD.MOV.U32 R34, RZ, RZ, R36 ;  /* 0x000000ffff227224 */ /* 0x000fe200078e0024 */
[----:B------:R-:W-:-:S02]  /*ba20*/  SHF.R.U64 R61, R24, 0x10, R25 ;  /* 0x00000010183d7819 */ /* 0x000fc40000001219 */
[----:B------:R-:W-:Y:S01]  /*ba30*/  SHF.R.U32.HI R62, RZ, 0x10, R25 ;  /* 0x00000010ff3e7819 */ /* 0x000fe20000011619 */
[----:B------:R-:W-:Y:S01]  /*ba40*/  IMAD.MOV.U32 R25, RZ, RZ, R20 ;  /* 0x000000ffff197224 */ /* 0x000fe200078e0014 */
[----:B------:R-:W-:Y:S01]  /*ba50*/  SHF.R.U32.HI R48, RZ, 0x10, R39 ;  /* 0x00000010ff307819 */ /* 0x000fe20000011627 */
[----:B------:R-:W-:Y:S01]  /*ba60*/  IMAD.MOV.U32 R39, RZ, RZ, R27 ;  /* 0x000000ffff277224 */ /* 0x000fe200078e001b */
[----:B------:R-:W-:Y:S01]  /*ba70*/  SHF.R.U64 R55, R30, 0x10, R31 ;  /* 0x000000101e377819 */ /* 0x000fe2000000121f */
[----:B------:R-:W-:Y:S01]  /*ba80*/  IMAD.MOV.U32 R30, RZ, RZ, R32 ;  /* 0x000000ffff1e7224 */ /* 0x000fe200078e0020 */
[----:B------:R-:W-:Y:S01]  /*ba90*/  SHF.R.U64 R65, R20, 0x10, R21 ;  /* 0x0000001014417819 */ /* 0x000fe20000001215 */
[----:B------:R-:W-:Y:S01]  /*baa0*/  IMAD.MOV.U32 R20, RZ, RZ, R26 ;  /* 0x000000ffff147224 */ /* 0x000fe200078e001a */
[----:B------:R-:W-:Y:S02]  /*bab0*/  MOV R46, R33 ;  /* 0x00000021002e7202 */ /* 0x000fe40000000f00 */
[----:B------:R-:W-:-:S02]  /*bac0*/  SHF.R.U64 R57, R32, 0x10, R33 ;  /* 0x0000001020397819 */ /* 0x000fc40000001221 */
[----:B------:R-:W-:Y:S01]  /*bad0*/  SHF.R.U32.HI R58, RZ, 0x10, R33 ;  /* 0x00000010ff3a7819 */ /* 0x000fe20000011621 */
[----:B------:R-:W-:Y:S01]  /*bae0*/  IMAD.MOV.U32 R33, RZ, RZ, R24 ;  /* 0x000000ffff217224 */ /* 0x000fe200078e0018 */
[--C-:B------:R-:W-:Y:S02]  /*baf0*/  SHF.R.U64 R63, R10, 0x10, R11.reuse ;  /* 0x000000100a3f7819 */ /* 0x100fe4000000120b */
[----:B------:R-:W-:Y:S02]  /*bb00*/  SHF.R.U32.HI R64, RZ, 0x10, R11 ;  /* 0x00000010ff407819 */ /* 0x000fe4000001160b */
[----:B------:R-:W-:Y:S02]  /*bb10*/  MOV R11, R21 ;  /* 0x00000015000b7202 */ /* 0x000fe40000000f00 */
[----:B------:R-:W-:Y:S02]  /*bb20*/  SHF.R.U32.HI R56, RZ, 0x10, R31 ;  /* 0x00000010ff387819 */ /* 0x000fe4000001161f */
[----:B------:R-:W-:-:S02]  /*bb30*/  SHF.R.U32.HI R66, RZ, 0x10, R21 ;  /* 0x00000010ff427819 */ /* 0x000fc40000011615 */
[--C-:B------:R-:W-:Y:S02]  /*bb40*/  SHF.R.U64 R67, R26, 0x10, R27.reuse ;  /* 0x000000101a437819 */ /* 0x100fe4000000121b */
[----:B------:R-:W-:Y:S02]  /*bb50*/  SHF.R.U32.HI R68, RZ, 0x10, R27 ;  /* 0x00000010ff447819 */ /* 0x000fe4000001161b */
[----:B------:R-:W-:Y:S02]  /*bb60*/  MOV R41, R13 ;  /* 0x0000000d00297202 */ /* 0x000fe40000000f00 */
[----:B------:R-:W-:Y:S02]  /*bb70*/  VIMNMX R0, R5, 0x80, PT ;  /* 0x0000008005007848 */ /* 0x000fe40003fe0100 */
[----:B------:R-:W-:Y:S02]  /*bb80*/  PRMT R29, R29, 0x5410, R15 ;  /* 0x000054101d1d7816 */ /* 0x000fe4000000000f */
[----:B------:R-:W-:-:S02]  /*bb90*/  SHF.R.U64 R12, R12, 0x10, R13 ;  /* 0x000000100c0c7819 */ /* 0x000fc4000000120d */
[----:B------:R-:W-:Y:S02]  /*bba0*/  SHF.R.U32.HI R69, RZ, 0x10, R13 ;  /* 0x00000010ff457819 */ /* 0x000fe4000001160d */
[----:B------:R-:W-:Y:S02]  /*bbb0*/  PRMT R31, R14, 0x5410, R38 ;  /* 0x000054100e1f7816 */ /* 0x000fe40000000026 */
[----:B------:R-:W-:Y:S02]  /*bbc0*/  PRMT R27, R28, 0x5410, R42 ;  /* 0x000054101c1b7816 */ /* 0x000fe4000000002a */
[----:B------:R-:W-:Y:S02]  /*bbd0*/  PRMT R21, R34, 0x5410, R43 ;  /* 0x0000541022157816 */ /* 0x000fe4000000002b */
[----:B------:R-:W-:Y:S02]  /*bbe0*/  PRMT R3, R30, 0x5410, R46 ;  /* 0x000054101e037816 */ /* 0x000fe4000000002e */
[----:B------:R-:W-:-:S02]  /*bbf0*/  PRMT R25, R25, 0x5410, R11 ;  /* 0x0000541019197816 */ /* 0x000fc4000000000b */
[----:B------:R-:W-:Y:S02]  /*bc00*/  PRMT R15, R20, 0x5410, R39 ;  /* 0x00005410140f7816 */ /* 0x000fe40000000027 */
        /* <DEDUP_REMOVED lines=13> */
[----:B------:R-:W-:Y:S02]  /*bce0*/  ISETP.GE.AND P1, PT, R204, R0, PT ;  /* 0x00000000cc00720c */ /* 0x000fe40003f26270 */
[----:B------:R-:W-:Y:S02]  /*bcf0*/  PRMT R20, R67, 0x5410, R68 ;  /* 0x0000541043147816 */ /* 0x000fe40000000044 */
[----:B------:R-:W-:Y:S01]  /*bd00*/  PRMT R11, R40, 0x5410, R41 ;  /* 0x00005410280b7816 */ /* 0x000fe20000000029 */
[----:B0-----:R-:W-:Y:S08]  /*bd10*/  @!P0 BRA `(.L_x_749) ;  /* 0x000001a4006c8947 */ /* 0x001ff00003800000 */
.L_x_1006:
[----:B------:R-:W-:Y:S05]  /*bd20*/  BSYNC B1 ;  /* 0x0000000000017941 */ /* 0x000fea0003800000 */
.L_x_748:
[----:B------:R-:W-:Y:S01]  /*bd30*/  BSSY B1, `(.L_x_750) ;  /* 0x00000fe000017945 */ /* 0x000fe20003800000 */
[----:B------:R-:W-:-:S03]  /*bd40*/  PRMT R12, R12, 0x5410, R69 ;  /* 0x000054100c0c7816 */ /* 0x000fc60000000045 */
[----:B------:R-:W-:Y:S05]  /*bd50*/  @P1 BRA `(.L_x_751) ;  /* 0x0000000c00ec1947 */ /* 0x000fea0003800000 */
[----:B------:R-:W1:Y:S01]  /*bd60*/  LDC R4, c[0x0][0x3f4] ;  /* 0x0000fd00ff047b82 */ /* 0x000e620000000800 */
[----:B------:R-:W-:Y:S01]  /*bd70*/  BSSY B2, `(.L_x_752) ;  /* 0x000002e000027945 */ /* 0x000fe20003800000 */
[-C--:B-1----:R-:W-:Y:S02]  /*bd80*/  ISETP.GE.AND P0, PT, R22, R4.reuse, PT ;  /* 0x000000041600720c */ /* 0x082fe40003f06270 */
[-C--:B------:R-:W-:Y:S02]  /*bd90*/  ISETP.GE.AND P1, PT, R208, R4.reuse, PT ;  /* 0x00000004d000720c */ /* 0x080fe40003f26270 */
[-C--:B------:R-:W-:Y:S02]  /*bda0*/  ISETP.GE.AND P2, PT, R207, R4.reuse, PT ;  /* 0x00000004cf00720c */ /* 0x080fe40003f46270 */
[-C--:B------:R-:W-:Y:S02]  /*bdb0*/  ISETP.GE.AND P3, PT, R210, R4.reuse, PT ;  /* 0x00000004d200720c */ /* 0x080fe40003f66270 */
[----:B------:R-:W-:-:S02]  /*bdc0*/  ISETP.GE.AND P4, PT, R209, R4, PT ;  /* 0x00000004d100720c */ /* 0x000fc40003f86270 */
[----:B------:R-:W-:-:S03]  /*bdd0*/  ISETP.GE.AND P5, PT, R211, R4, PT ;  /* 0x00000004d300720c */ /* 0x000fc60003fa6270 */
[----:B------:R-:W-:Y:S10]  /*bde0*/  @P0 BRA `(.L_x_753) ;  /* 0x0000000000980947 */ /* 0x000ff40003800000 */
[----:B0-----:R-:W0:Y:S01]  /*bdf0*/  LDS.128 R4, [R9+0x15400] ;  /* 0x0154000009047984 */ /* 0x001e220000000c00 */
[----:B------:R-:W-:Y:S02]  /*be00*/  HADD2.F32 R45, -RZ, R37.H0_H0 ;  /* 0x20000025ff2d7230 */ /* 0x000fe40000004100 */
[----:B------:R-:W-:Y:S02]  /*be10*/  HADD2.F32 R43, -RZ, R35.H0_H0 ;  /* 0x20000023ff2b7230 */ /* 0x000fe40000004100 */
[----:B------:R-:W-:Y:S02]  /*be20*/  HADD2.F32 R44, -RZ, R36.H0_H0 ;  /* 0x20000024ff2c7230 */ /* 0x000fe40000004100 */
[----:B------:R-:W-:Y:S02]  /*be30*/  HADD2.F32 R46, -RZ, R38.H0_H0 ;  /* 0x20000026ff2e7230 */ /* 0x000fe40000004100 */
[--C-:B0-----:R-:W-:Y:S02]  /*be40*/  HADD2.F32 R39, -RZ, R4.reuse.H0_H0 ;  /* 0x20000004ff277230 */ /* 0x101fe40000004100 */
[----:B------:R-:W-:-:S02]  /*be50*/  HADD2.F32 R4, -RZ, R4.H1_H1 ;  /* 0x30000004ff047230 */ /* 0x000fc40000004100 */
[--C-:B------:R-:W-:Y:S02]  /*be60*/  HADD2.F32 R40, -RZ, R5.reuse.H0_H0 ;  /* 0x20000005ff287230 */ /* 0x100fe40000004100 */
[----:B------:R-:W-:Y:S02]  /*be70*/  HADD2.F32 R5, -RZ, R5.H1_H1 ;  /* 0x30000005ff057230 */ /* 0x000fe40000004100 */
[C---:B------:R-:W-:Y:S01]  /*be80*/  FMUL.FTZ R48, R4.reuse, R45 ;  /* 0x0000002d04307220 */ /* 0x040fe20000410000 */
[-C--:B------:R-:W-:Y:S01]  /*be90*/  FMUL.FTZ R4, R4, R43.reuse ;  /* 0x0000002b04047220 */ /* 0x080fe20000410000 */
[--C-:B------:R-:W-:Y:S02]  /*bea0*/  HADD2.F32 R41, -RZ, R6.reuse.H0_H0 ;  /* 0x20000006ff297230 */ /* 0x100fe40000004100 */
[----:B------:R-:W-:Y:S02]  /*beb0*/  HADD2.F32 R42, -RZ, R7.H0_H0 ;  /* 0x20000007ff2a7230 */ /* 0x000fe40000004100 */
[----:B------:R-:W-:Y:S01]  /*bec0*/  FMUL.FTZ R47, R5, R46 ;  /* 0x0000002e052f7220 */ /* 0x000fe20000410000 */
[C---:B------:R-:W-:Y:S01]  /*bed0*/  FFMA.FTZ R48, R39.reuse, R43, -R48 ;  /* 0x0000002b27307223 */ /* 0x040fe20000010830 */
[----:B------:R-:W-:Y:S01]  /*bee0*/  FFMA.FTZ R45, R39, R45, R4 ;  /* 0x0000002d272d7223 */ /* 0x000fe20000010004 */
[----:B------:R-:W-:Y:S01]  /*bef0*/  FMUL.FTZ R49, R5, R44 ;  /* 0x0000002c05317220 */ /* 0x000fe20000410000 */
[----:B------:R-:W-:-:S02]  /*bf00*/  HADD2.F32 R6, -RZ, R6.H1_H1 ;  /* 0x30000006ff067230 */ /* 0x000fc40000004100 */
[C---:B------:R-:W-:Y:S01]  /*bf10*/  FFMA.FTZ R47, R40.reuse, R44, -R47 ;  /* 0x0000002c282f7223 */ /* 0x040fe2000001082f */
[----:B------:R-:W-:Y:S02]  /*bf20*/  HADD2.F32 R7, -RZ, R7.H1_H1 ;  /* 0x30000007ff077230 */ /* 0x000fe40000004100 */
[----:B------:R-:W-:Y:S01]  /*bf30*/  FFMA.FTZ R40, R40, R46, R49 ;  /* 0x0000002e28287223 */ /* 0x000fe20000010031 */
[----:B------:R-:W-:Y:S02]  /*bf40*/  HADD2.F32 R39, -RZ, R37.H1_H1 ;  /* 0x30000025ff277230 */ /* 0x000fe40000004100 */
[----:B------:R-:W-:Y:S02]  /*bf50*/  HADD2.F32 R4, -RZ, R35.H1_H1 ;  /* 0x30000023ff047230 */ /* 0x000fe40000004100 */
[----:B------:R-:W-:Y:S02]  /*bf60*/  HADD2.F32 R43, -RZ, R38.H1_H1 ;  /* 0x30000026ff2b7230 */ /* 0x000fe40000004100 */
[----:B------:R-:W-:Y:S01]  /*bf70*/  FMUL.FTZ R44, R6, R39 ;  /* 0x00000027062c7220 */ /* 0x000fe20000410000 */
[----:B------:R-:W-:-:S02]  /*bf80*/  HADD2.F32 R5, -RZ, R36.H1_H1 ;  /* 0x30000024ff057230 */ /* 0x000fc40000004100 */
[-C--:B------:R-:W-:Y:S01]  /*bf90*/  FMUL.FTZ R46, R6, R4.reuse ;  /* 0x00000004062e7220 */ /* 0x080fe20000410000 */
[----:B------:R-:W-:Y:S01]  /*bfa0*/  FMUL.FTZ R49, R7, R43 ;  /* 0x0000002b07317220 */ /* 0x000fe20000410000 */
[----:B------:R-:W-:Y:S01]  /*bfb0*/  FFMA.FTZ R6, R41, R4, -R44 ;  /* 0x0000000429067223 */ /* 0x000fe2000001082c */
[----:B------:R-:W-:Y:S01]  /*bfc0*/  FMUL.FTZ R50, R7, R5 ;  /* 0x0000000507327220 */ /* 0x000fe20000410000 */
[----:B------:R-:W-:Y:S01]  /*bfd0*/  FFMA.FTZ R39, R41, R39, R46 ;  /* 0x0000002729277223 */ /* 0x000fe2000001002e */
[C---:B------:R-:W-:Y:S01]  /*bfe0*/  FFMA.FTZ R7, R42.reuse, R5, -R49 ;  /* 0x000000052a077223 */ /* 0x040fe20000010831 */
[----:B------:R-:W-:Y:S01]  /*bff0*/  F2FP.F16.F32.PACK_AB R4, R45, R48 ;  /* 0x000000302d04723e */ /* 0x000fe200000000ff */
[----:B------:R-:W-:Y:S01]  /*c000*/  FFMA.FTZ R50, R42, R43, R50 ;  /* 0x0000002b2a327223 */ /* 0x000fe20000010032 */
[----:B------:R-:W-:Y:S02]  /*c010*/  F2FP.F16.F32.PACK_AB R5, R40, R47 ;  /* 0x0000002f2805723e */ /* 0x000fe400000000ff */
[----:B------:R-:W-:-:S02]  /*c020*/  F2FP.F16.F32.PACK_AB R6, R39, R6 ;  /* 0x000000062706723e */ /* 0x000fc400000000ff */
[----:B------:R-:W-:-:S05]  /*c030*/  F2FP.F16.F32.PACK_AB R7, R50, R7 ;  /* 0x000000073207723e */ /* 0x000fca00000000ff */
[----:B------:R1:W-:Y:S02]  /*c040*/  STS.128 [R9+0x15400], R4 ;  /* 0x0154000409007388 */ /* 0x0003e40000000c00 */
.L_x_753:
[----:B------:R-:W-:Y:S05]  /*c050*/  BSYNC B2 ;  /* 0x0000000000027941 */ /* 0x000fea0003800000 */
.L_x_752:
[----:B------:R-:W-:Y:S04]  /*c060*/  BSSY B2, `(.L_x_754) ;  /* 0x0000028000027945 */ /* 0x000fe80003800000 */
[----:B------:R-:W-:Y:S05]  /*c070*/  @P1 BRA `(.L_x_755) ;  /* 0x0000000000981947 */ /* 0x000fea0003800000 */
[----:B01----:R-:W0:Y:S01]  /*c080*/  LDS.128 R4, [R8] ;  /* 0x0000000008047984 */ /* 0x003e220000000c00 */
        /* <DEDUP_REMOVED lines=36> */
[----:B------:R2:W-:Y:S02]  /*c2d0*/  STS.128 [R8], R4 ;  /* 0x0000000408007388 */ /* 0x0005e40000000c00 */
.L_x_755:
[----:B------:R-:W-:Y:S05]  /*c2e0*/  BSYNC B2 ;  /* 0x0000000000027941 */ /* 0x000fea0003800000 */
.L_x_754:
[----:B------:R-:W-:Y:S04]  /*c2f0*/  BSSY B2, `(.L_x_756) ;  /* 0x0000028000027945 */ /* 0x000fe80003800000 */
[----:B------:R-:W-:Y:S05]  /*c300*/  @P2 BRA `(.L_x_757) ;  /* 0x0000000000982947 */ /* 0x000fea0003800000 */
[----:B012---:R-:W0:Y:S01]  /*c310*/  LDS.128 R4, [R9+0x19400] ;  /* 0x0194000009047984 */ /* 0x007e220000000c00 */
        /* <DEDUP_REMOVED lines=37> */
.L_x_757:
[----:B------:R-:W-:Y:S05]  /*c570*/  BSYNC B2 ;  /* 0x0000000000027941 */ /* 0x000fea0003800000 */
.L_x_756:
[----:B------:R-:W-:Y:S04]  /*c580*/  BSSY B2, `(.L_x_758) ;  /* 0x0000028000027945 */ /* 0x000fe80003800000 */
[----:B------:R-:W-:Y:S05]  /*c590*/  @P3 BRA `(.L_x_759) ;  /* 0x0000000000983947 */ /* 0x000fea0003800000 */
[----:B0123--:R-:W0:Y:S01]  /*c5a0*/  LDS.128 R4, [R8+0x4000] ;  /* 0x0040000008047984 */ /* 0x00fe220000000c00 */
        /* <DEDUP_REMOVED lines=37> */
.L_x_759:
[----:B------:R-:W-:Y:S05]  /*c800*/  BSYNC B2 ;  /* 0x0000000000027941 */ /* 0x000fea0003800000 */
.L_x_758:
[----:B------:R-:W-:Y:S04]  /*c810*/  BSSY B2, `(.L_x_760) ;  /* 0x0000028000027945 */ /* 0x000fe80003800000 */
[----:B------:R-:W-:Y:S05]  /*c820*/  @P4 BRA `(.L_x_761) ;  /* 0x0000000000984947 */ /* 0x000fea0003800000 */
[----:B01234-:R-:W0:Y:S01]  /*c830*/  LDS.128 R4, [R9+0x1d400] ;  /* 0x01d4000009047984 */ /* 0x01fe220000000c00 */
        /* <DEDUP_REMOVED lines=37> */
.L_x_761:
[----:B------:R-:W-:Y:S05]  /*ca90*/  BSYNC B2 ;  /* 0x0000000000027941 */ /* 0x000fea0003800000 */
.L_x_760:
        /* <DEDUP_REMOVED lines=39> */
.L_x_751:
[----:B------:R-:W-:Y:S05]  /*cd10*/  BSYNC B1 ;  /* 0x0000000000017941 */ /* 0x000fea0003800000 */
.L_x_750:
[----:B------:R-:W-:-:S13]  /*cd20*/  ISETP.GE.AND P0, PT, R229, R0, PT ;  /* 0x00000000e500720c */ /* 0x000fda0003f06270 */
[----:B------:R-:W-:Y:S05]  /*cd30*/  @P0 BRA `(.L_x_762) ;  /* 0x0000003800e00947 */ /* 0x000fea0003800000 */
[----:B------:R-:W5:Y:S01]  /*cd40*/  LDC R0, c[0x0][0x3f4] ;  /* 0x0000fd00ff007b82 */ /* 0x000f620000000800 */
[----:B------:R-:W-:Y:S01]  /*cd50*/  BSSY B1, `(.L_x_763) ;  /* 0x000002e000017945 */ /* 0x000fe20003800000 */
[-C--:B-----5:R-:W-:Y:S02]  /*cd60*/  ISETP.GE.AND P0, PT, R22, R0.reuse, PT ;  /* 0x000000001600720c */ /* 0x0a0fe40003f06270 */
[-C--:B------:R-:W-:Y:S02]  /*cd70*/  ISETP.GE.AND P1, PT, R208, R0.reuse, PT ;  /* 0x00000000d000720c */ /* 0x080fe40003f26270 */
[-C--:B------:R-:W-:Y:S02]  /*cd80*/  ISETP.GE.AND P2, PT, R207, R0.reuse, PT ;  /* 0x00000000cf00720c */ /* 0x080fe40003f46270 */
[-C--:B------:R-:W-:Y:S02]  /*cd90*/  ISETP.GE.AND P3, PT, R210, R0.reuse, PT ;  /* 0x00000000d200720c */ /* 0x080fe40003f66270 */
[----:B------:R-:W-:-:S02]  /*cda0*/  ISETP.GE.AND P4, PT, R209, R0, PT ;  /* 0x00000000d100720c */ /* 0x000fc40003f86270 */
[----:B------:R-:W-:-:S03]  /*cdb0*/  ISETP.GE.AND P5, PT, R211, R0, PT ;  /* 0x00000000d300720c */ /* 0x000fc60003fa6270 */
[----:B------:R-:W-:Y:S10]  /*cdc0*/  @P0 BRA `(.L_x_764) ;  /* 0x0000000000980947 */ /* 0x000ff40003800000 */
        /* <DEDUP_REMOVED lines=9> */
[-C--:B------:R-:W-:Y:S01]  /*ce60*/  FMUL.FTZ R43, R46, R4.reuse ;  /* 0x000000042e2b7220 */ /* 0x080fe20000410000 */
[C---:B------:R-:W-:Y:S01]  /*ce70*/  FMUL.FTZ R45, R44.reuse, R4 ;  /* 0x000000042c2d7220 */ /* 0x040fe20000410000 */
[----:B------:R-:W-:Y:S02]  /*ce80*/  HADD2.F32 R40, -RZ, R6.H0_H0 ;  /* 0x20000006ff287230 */ /* 0x000fe40000004100 */
[-C--:B------:R-:W-:Y:S01]  /*ce90*/  FMUL.FTZ R42, R49, R5.reuse ;  /* 0x00000005312a7220 */ /* 0x080fe20000410000 */
[-C--:B------:R-:W-:Y:S01]  /*cea0*/  FFMA.FTZ R4, R44, R0.reuse, -R43 ;  /* 0x000000002c047223 */ /* 0x080fe2000001082b */
[----:B------:R-:W-:Y:S01]  /*ceb0*/  FFMA.FTZ R45, R46, R0, R45 ;  /* 0x000000002e2d7223 */ /* 0x000fe2000001002d */
[----:B------:R-:W-:Y:S01]  /*cec0*/  FMUL.FTZ R0, R47, R5 ;  /* 0x000000052f007220 */ /* 0x000fe20000410000 */
[----:B------:R-:W-:-:S02]  /*ced0*/  HADD2.F32 R41, -RZ, R7.H0_H0 ;  /* 0x20000007ff297230 */ /* 0x000fc40000004100 */
[-C--:B------:R-:W-:Y:S01]  /*cee0*/  FFMA.FTZ R5, R47, R39.reuse, -R42 ;  /* 0x000000272f057223 */ /* 0x080fe2000001082a */
[----:B------:R-:W-:Y:S02]  /*cef0*/  HADD2.F32 R6, -RZ, R6.H1_H1 ;  /* 0x30000006ff067230 */ /* 0x000fe40000004100 */
[----:B------:R-:W-:Y:S01]  /*cf00*/  FFMA.FTZ R0, R49, R39, R0 ;  /* 0x0000002731007223 */ /* 0x000fe20000010000 */
[----:B------:R-:W-:Y:S01]  /*cf10*/  HADD2.F32 R7, -RZ, R7.H1_H1 ;  /* 0x30000007ff077230 */ /* 0x000fe20000004100 */
[----:B------:R-:W-:Y:S01]  /*cf20*/  F2FP.F16.F32.PACK_AB R4, R45, R4 ;  /* 0x000000042d04723e */ /* 0x000fe200000000ff */
[----:B------:R-:W-:Y:S02]  /*cf30*/  HADD2.F32 R44, -RZ, R37.H1_H1 ;  /* 0x30000025ff2c7230 */ /* 0x000fe40000004100 */
[----:B------:R-:W-:Y:S01]  /*cf40*/  HADD2.F32 R42, -RZ, R35.H1_H1 ;  /* 0x30000023ff2a7230 */ /* 0x000fe20000004100 */
[----:B------:R-:W-:Y:S01]  /*cf50*/  F2FP.F16.F32.PACK_AB R5, R0, R5 ;  /* 0x000000050005723e */ /* 0x000fe200000000ff */
[----:B------:R-:W-:-:S02]  /*cf60*/  HADD2.F32 R47, -RZ, R38.H1_H1 ;  /* 0x30000026ff2f7230 */ /* 0x000fc40000004100 */
[-C--:B------:R-:W-:Y:S01]  /*cf70*/  FMUL.FTZ R35, R44, R6.reuse ;  /* 0x000000062c237220 */ /* 0x080fe20000410000 */
[----:B------:R-:W-:Y:S02]  /*cf80*/  HADD2.F32 R43, -RZ, R36.H1_H1 ;  /* 0x30000024ff2b7230 */ /* 0x000fe40000004100 */
[C---:B------:R-:W-:Y:S01]  /*cf90*/  FMUL.FTZ R37, R42.reuse, R6 ;  /* 0x000000062a257220 */ /* 0x040fe20000410000 */
[-C--:B------:R-:W-:Y:S01]  /*cfa0*/  FMUL.FTZ R36, R47, R7.reuse ;  /* 0x000000072f247220 */ /* 0x080fe20000410000 */
[-C--:B------:R-:W-:Y:S01]  /*cfb0*/  FFMA.FTZ R6, R42, R40.reuse, -R35 ;  /* 0x000000282a067223 */ /* 0x080fe20000010823 */
[C---:B------:R-:W-:Y:S01]  /*cfc0*/  FMUL.FTZ R38, R43.reuse, R7 ;  /* 0x000000072b267220 */ /* 0x040fe20000410000 */
[----:B------:R-:W-:Y:S01]  /*cfd0*/  FFMA.FTZ R37, R44, R40, R37 ;  /* 0x000000282c257223 */ /* 0x000fe20000010025 */
[-C--:B------:R-:W-:Y:S02]  /*cfe0*/  FFMA.FTZ R7, R43, R41.reuse, -R36 ;  /* 0x000000292b077223 */ /* 0x080fe40000010824 */
[----:B------:R-:W-:-:S02]  /*cff0*/  FFMA.FTZ R38, R47, R41, R38 ;  /* 0x000000292f267223 */ /* 0x000fc40000010026 */
[----:B------:R-:W-:-:S03]  /*d000*/  F2FP.F16.F32.PACK_AB R6, R37, R6 ;  /* 0x000000062506723e */ /* 0x000fc600000000ff */
[----:B------:R-:W-:-:S05]  /*d010*/  F2FP.F16.F32.PACK_AB R7, R38, R7 ;  /* 0x000000072607723e */ /* 0x000fca00000000ff */
[----:B------:R0:W-:Y:S02]  /*d020*/  STS.128 [R9+0x17400], R4 ;  /* 0x0174000409007388 */ /* 0x0001e40000000c00 */
.L_x_764:
[----:B------:R-:W-:Y:S05]  /*d030*/  BSYNC B1 ;  /* 0x0000000000017941 */ /* 0x000fea0003800000 */
.L_x_763:
        /* <DEDUP_REMOVED lines=40> */
.L_x_766:
[----:B------:R-:W-:Y:S05]  /*d2c0*/  BSYNC B1 ;  /* 0x0000000000017941 */ /* 0x000fea0003800000 */
.L_x_765:
        /* <DEDUP_REMOVED lines=40> */
.L_x_768:
[----:B------:R-:W-:Y:S05]  /*d550*/  BSYNC B1 ;  /* 0x0000000000017941 */ /* 0x000fea0003800000 */
.L_x_767:
        /* <DEDUP_REMOVED lines=40> */
.L_x_770:
[----:B------:R-:W-:Y:S05]  /*d7e0*/  BSYNC B1 ;  /* 0x0000000000017941 */ /* 0x000fea0003800000 */
.L_x_769:
        /* <DEDUP_REMOVED lines=40> */
.L_x_772:
[----:B------:R-:W-:Y:S05]  /*da70*/  BSYNC B1 ;  /* 0x0000000000017941 */ /* 0x000fea0003800000 */
.L_x_771:
        /* <DEDUP_REMOVED lines=13> */
[----:B------:R-:W-:Y:S01]  /*db50*/  FMUL.FTZ R20, R27, R5 ;  /* 0x000000051b147220 */ /* 0x000fe20000410000 */
[-C--:B------:R-:W-:Y:S01]  /*db60*/  FFMA.FTZ R4, R24, R0.reuse, -R15 ;  /* 0x0000000018047223 */ /* 0x080fe2000001080f */
[----:B------:R-:W-:Y:S01]  /*db70*/  FFMA.FTZ R21, R26, R0, R21 ;  /* 0x000000001a157223 */ /* 0x000fe20000010015 */
[----:B------:R-:W-:-:S02]  /*db80*/  HADD2.F32 R14, -RZ, R7.H0_H0 ;  /* 0x20000007ff0e7230 */ /* 0x000fc40000004100 */
[C---:B------:R-:W-:Y:S01]  /*db90*/  FMUL.FTZ R0, R25.reuse, R5 ;  /* 0x0000000519007220 */ /* 0x040fe20000410000 */
[----:B------:R-:W-:Y:S02]  /*dba0*/  HADD2.F32 R6, -RZ, R6.H1_H1 ;  /* 0x30000006ff067230 */ /* 0x000fe40000004100 */
        /* <DEDUP_REMOVED lines=10> */
[-C--:B------:R-:W-:Y:S01]  /*dc50*/  FMUL.FTZ R3, R24, R7.reuse ;  /* 0x0000000718037220 */ /* 0x080fe20000410000 */
[C---:B------:R-:W-:Y:S01]  /*dc60*/  FMUL.FTZ R12, R11.reuse, R6 ;  /* 0x000000060b0c7220 */ /* 0x040fe20000410000 */
[C---:B------:R-:W-:Y:S01]  /*dc70*/  FMUL.FTZ R7, R20.reuse, R7 ;  /* 0x0000000714077220 */ /* 0x040fe20000410000 */
[-C--:B------:R-:W-:Y:S01]  /*dc80*/  FFMA.FTZ R6, R11, R13.reuse, -R10 ;  /* 0x0000000d0b067223 */ /* 0x080fe2000001080a */
[-C--:B------:R-:W-:Y:S01]  /*dc90*/  FFMA.FTZ R3, R20, R14.reuse, -R3 ;  /* 0x0000000e14037223 */ /* 0x080fe20000010803 */
[----:B------:R-:W-:Y:S01]  /*dca0*/  FFMA.FTZ R13, R15, R13, R12 ;  /* 0x0000000d0f0d7223 */ /* 0x000fe2000001000c */
[----:B------:R-:W-:-:S04]  /*dcb0*/  FFMA.FTZ R14, R24, R14, R7 ;  /* 0x0000000e180e7223 */ /* 0x000fc80000010007 */
[----:B------:R-:W-:Y:S02]  /*dcc0*/  F2FP.F16.F32.PACK_AB R6, R13, R6 ;  /* 0x000000060d06723e */ /* 0x000fe400000000ff */
[----:B------:R-:W-:-:S05]  /*dcd0*/  F2FP.F16.F32.PACK_AB R7, R14, R3 ;  /* 0x000000030e07723e */ /* 0x000fca00000000ff */
[----:B------:R0:W-:Y:S01]  /*dce0*/  STS.128 [R8+0xa000], R4 ;  /* 0x00a0000408007388 */ /* 0x0001e20000000c00 */
[----:B------:R-:W-:Y:S05]  /*dcf0*/  BRA `(.L_x_762) ;  /* 0x0000002800f07947 */ /* 0x000fea0003800000 */
.L_x_744:
[----:B------:R-:W-:-:S03]  /*dd00*/  UMOV UR4, 0xffffffff ;  /* 0xffffffff00047882 */ /* 0x000fc60000000000 */
[----:B------:R-:W-:Y:S05]  /*dd10*/  BRA.DIV UR4, `(.L_x_773) ;  /* 0x0000018604807947 */ /* 0x000fea000b800000 */
[----:B------:R-:W0:Y:S04]  /*dd20*/  SHFL.IDX PT, R3, R25, RZ, 0x1c1f ;  /* 0x001c1fff19037589 */ /* 0x000e2800000e0000 */
[----:B------:R-:W1:Y:S04]  /*dd30*/  SHFL.IDX PT, R0, R24, RZ, 0x1c1f ;  /* 0x001c1fff18007589 */ /* 0x000e6800000e0000 */
[----:B------:R2:W3:Y:S04]  /*dd40*/  SHFL.IDX PT, R5, R27, RZ, 0x1c1f ;  /* 0x001c1fff1b057589 */ /* 0x0004e800000e0000 */
[----:B------:R2:W4:Y:S01]  /*dd50*/  SHFL.IDX PT, R14, R26, RZ, 0x1c1f ;  /* 0x001c1fff1a0e7589 */ /* 0x00052200000e0000 */
[----:B0-----:R-:W-:-:S02]  /*dd60*/  IMAD.MOV.U32 R41, RZ, RZ, R3 ;  /* 0x000000ffff297224 */ /* 0x001fc400078e0003 */
[----:B-12---:R-:W-:-:S07]  /*dd70*/  IMAD.MOV.U32 R40, RZ, RZ, R0 ;  /* 0x000000ffff287224 */ /* 0x006fce00078e0000 */
.L_x_1012:
[----:B------:R-:W-:Y:S01]  /*dd80*/  ULDC UR4, c[0x0][0x448] ;  /* 0x0001120000047ab9 */ /* 0x000fe20000000800 */
[----:B------:R-:W-:Y:S01]  /*dd90*/  BSSY B1, `(.L_x_774) ;  /* 0x0000033000017945 */ /* 0x000fe20003800000 */
[----:B------:R-:W-:Y:S01]  /*dda0*/  IMAD R0, R152, UR4, RZ ;  /* 0x0000000498007c24 */ /* 0x000fe2000f8e02ff */
[----:B----4-:R-:W-:Y:S01]  /*ddb0*/  MOV R20, R14 ;  /* 0x0000000e00147202 */ /* 0x010fe20000000f00 */
[----:B---3--:R-:W-:Y:S01]  /*ddc0*/  IMAD.MOV.U32 R21, RZ, RZ, R5 ;  /* 0x000000ffff157224 */ /* 0x008fe200078e0005 */
[----:B------:R-:W-:Y:S02]  /*ddd0*/  CS2R R4, SRZ ;  /* 0x0000000000047805 */ /* 0x000fe4000001ff00 */
[----:B------:R-:W-:Y:S02]  /*dde0*/  CS2R R8, SRZ ;  /* 0x0000000000087805 */ /* 0x000fe4000001ff00 */
[----:B------:R-:W-:Y:S01]  /*ddf0*/  ISETP.GE.AND P0, PT, R6, R0, PT ;  /* 0x000000000600720c */ /* 0x000fe20003f06270 */
[----:B------:R-:W-:Y:S01]  /*de00*/  IMAD R0, R133, -0x80, R0 ;  /* 0xffffff8085007824 */ /* 0x000fe200078e0200 */
        /* <DEDUP_REMOVED lines=9> */
[----:B------:R-:W-:Y:S01]  /*dea0*/  CS2R R34, SRZ ;  /* 0x0000000000227805 */ /* 0x000fe2000001ff00 */
[----:B------:R-:W-:Y:S06]  /*deb0*/  @P0 BRA `(.L_x_775) ;  /* 0x0000000000800947 */ /* 0x000fec0003800000 */
[C---:B------:R-:W-:Y:S01]  /*dec0*/  VIADD R3, R18.reuse, 0x20 ;  /* 0x0000002012037836 */ /* 0x040fe20000000000 */
[----:B------:R-:W-:Y:S01]  /*ded0*/  ULDC UR4, c[0x0][0x3f4] ;  /* 0x0000fd0000047ab9 */ /* 0x000fe20000000800 */
[C---:B------:R-:W-:Y:S01]  /*dee0*/  VIADD R4, R18.reuse, 0x40 ;  /* 0x0000004012047836 */ /* 0x040fe20000000000 */
[----:B------:R-:W-:Y:S02]  /*def0*/  ISETP.GE.AND P0, PT, R18, UR4, PT ;  /* 0x0000000412007c0c */ /* 0x000fe4000bf06270 */
[----:B------:R-:W-:Y:S02]  /*df00*/  CS2R R24, SRZ ;  /* 0x0000000000187805 */ /* 0x000fe4000001ff00 */
[----:B------:R-:W-:Y:S02]  /*df10*/  ISETP.GE.AND P1, PT, R3, UR4, PT ;  /* 0x0000000403007c0c */ /* 0x000fe4000bf26270 */
[----:B------:R-:W-:Y:S02]  /*df20*/  CS2R R26, SRZ ;  /* 0x00000000001a7805 */ /* 0x000fe4000001ff00 */
[----:B------:R-:W-:-:S02]  /*df30*/  ISETP.GE.AND P2, PT, R4, UR4, PT ;  /* 0x0000000404007c0c */ /* 0x000fc4000bf46270 */
[----:B------:R-:W-:Y:S02]  /*df40*/  CS2R R4, SRZ ;  /* 0x0000000000047805 */ /* 0x000fe4000001ff00 */
[----:B------:R-:W-:Y:S02]  /*df50*/  CS2R R6, SRZ ;  /* 0x0000000000067805 */ /* 0x000fe4000001ff00 */
[----:B------:R-:W-:Y:S01]  /*df60*/  CS2R R28, SRZ ;  /* 0x00000000001c7805 */ /* 0x000fe2000001ff00 */
[----:B------:R-:W-:Y:S02]  /*df70*/  @!P0 IMAD.WIDE R12, R18, 0x2, R40 ;  /* 0x00000002120c8825 */ /* 0x000fe400078e0228 */
[----:B------:R-:W-:-:S04]  /*df80*/  @!P1 SHF.L.U32 R39, R234, 0x3, RZ ;  /* 0x00000003ea279819 */ /* 0x000fc800000006ff */
[----:B------:R-:W-:Y:S01]  /*df90*/  @!P2 IMAD.SHL.U32 R43, R235, 0x8, RZ ;  /* 0x00000008eb2ba824 */ /* 0x000fe200078e00ff */
[----:B------:R0:W5:Y:S01]  /*dfa0*/  @!P0 LD.E.128 R24, desc[UR60][R12.64] ;  /* 0x0000003c0c188980 */ /* 0x000162000c101d00 */
[----:B------:R-:W-:Y:S01]  /*dfb0*/  CS2R R30, SRZ ;  /* 0x00000000001e7805 */ /* 0x000fe2000001ff00 */
[--C-:B------:R-:W-:Y:S01]  /*dfc0*/  @!P1 IMAD.WIDE R36, R39, 0x2, R40.reuse ;  /* 0x0000000227249825 */ /* 0x100fe200078e0228 */
[----:B------:R-:W-:Y:S02]  /*dfd0*/  CS2R R8, SRZ ;  /* 0x0000000000087805 */ /* 0x000fe4000001ff00 */
[----:B------:R-:W-:Y:S02]  /*dfe0*/  CS2R R10, SRZ ;  /* 0x00000000000a7805 */ /* 0x000fe4000001ff00 */
[----:B------:R-:W-:Y:S01]  /*dff0*/  CS2R R32, SRZ ;  /* 0x0000000000207805 */ /* 0x000fe2000001ff00 */
[----:B------:R-:W-:Y:S01]  /*e000*/  @!P2 IMAD.WIDE R40, R43, 0x2, R40 ;  /* 0x000000022b28a825 */ /* 0x000fe200078e0228 */
[----:B------:R-:W-:-:S02]  /*e010*/  CS2R R34, SRZ ;  /* 0x0000000000227805 */ /* 0x000fc4000001ff00 */
[----:B------:R-:W-:Y:S01]  /*e020*/  CS2R R14, SRZ ;  /* 0x00000000000e7805 */ /* 0x000fe2000001ff00 */
[----:B------:R1:W5:Y:S01]  /*e030*/  @!P1 LD.E.128 R28, desc[UR60][R36.64] ;  /* 0x0000003c241c9980 */ /* 0x000362000c101d00 */
[--C-:B------:R-:W-:Y:S01]  /*e040*/  @!P1 IMAD.WIDE R38, R39, 0x2, R20.reuse ;  /* 0x0000000227269825 */ /* 0x100fe200078e0214 */
[----:B0-----:R-:W-:Y:S02]  /*e050*/  CS2R R12, SRZ ;  /* 0x00000000000c7805 */ /* 0x001fe4000001ff00 */
[----:B------:R1:W5:Y:S01]  /*e060*/  @!P2 LD.E.128 R32, desc[UR60][R40.64] ;  /* 0x0000003c2820a980 */ /* 0x000362000c101d00 */
[----:B------:R-:W-:-:S03]  /*e070*/  @!P2 IMAD.WIDE R42, R43, 0x2, R20 ;  /* 0x000000022b2aa825 */ /* 0x000fc600078e0214 */
[----:B------:R1:W5:Y:S01]  /*e080*/  @!P1 LD.E.128 R8, desc[UR60][R38.64] ;  /* 0x0000003c26089980 */ /* 0x000362000c101d00 */
[----:B------:R-:W-:-:S03]  /*e090*/  @!P0 IMAD.WIDE R20, R18, 0x2, R20 ;  /* 0x0000000212148825 */ /* 0x000fc600078e0214 */
[----:B------:R1:W5:Y:S04]  /*e0a0*/  @!P2 LD.E.128 R12, desc[UR60][R42.64] ;  /* 0x0000003c2a0ca980 */ /* 0x000368000c101d00 */
[----:B------:R1:W5:Y:S02]  /*e0b0*/  @!P0 LD.E.128 R4, desc[UR60][R20.64] ;  /* 0x0000003c14048980 */ /* 0x000364000c101d00 */
.L_x_775:
[----:B------:R-:W-:Y:S05]  /*e0c0*/  BSYNC B1 ;  /* 0x0000000000017941 */ /* 0x000fea0003800000 */
.L_x_774:
[----:B-----5:R-:W-:Y:S01]  /*e0d0*/  IMAD.MOV.U32 R3, RZ, RZ, R24 ;  /* 0x000000ffff037224 */ /* 0x020fe200078e0018 */
[----:B------:R-:W-:Y:S01]  /*e0e0*/  SHF.R.U64 R49, R32, 0x10, R33 ;  /* 0x0000001020317819 */ /* 0x000fe20000001221 */
[----:B-1----:R-:W-:Y:S01]  /*e0f0*/  IMAD.MOV.U32 R36, RZ, RZ, R25 ;  /* 0x000000ffff247224 */ /* 0x002fe200078e0019 */
[--C-:B------:R-:W-:Y:S01]  /*e100*/  SHF.R.U32.HI R50, RZ, 0x10, R33.reuse ;  /* 0x00000010ff327819 */ /* 0x100fe20000011621 */
[----:B------:R-:W-:Y:S01]  /*e110*/  IMAD.MOV.U32 R39, RZ, RZ, R33 ;  /* 0x000000ffff277224 */ /* 0x000fe200078e0021 */
[----:B------:R-:W-:Y:S01]  /*e120*/  MOV R33, R34 ;  /* 0x0000002200217202 */ /* 0x000fe20000000f00 */
[----:B------:R-:W-:Y:S01]  /*e130*/  IMAD.MOV.U32 R20, RZ, RZ, R5 ;  /* 0x000000ffff147224 */ /* 0x000fe200078e0005 */
[--C-:B------:R-:W-:Y:S01]  /*e140*/  SHF.R.U64 R51, R34, 0x10, R35.reuse ;  /* 0x0000001022337819 */ /* 0x100fe20000001223 */
[----:B------:R-:W-:Y:S01]  /*e150*/  IMAD.MOV.U32 R38, RZ, RZ, R4 ;  /* 0x000000ffff267224 */ /* 0x000fe200078e0004 */
[----:B------:R-:W-:Y:S01]  /*e160*/  PRMT R34, R3, 0x5410, R36 ;  /* 0x0000541003227816 */ /* 0x000fe20000000024 */
[----:B------:R-:W-:Y:S01]  /*e170*/  IMAD.MOV.U32 R41, RZ, RZ, R35 ;  /* 0x000000ffff297224 */ /* 0x000fe200078e0023 */
[----:B------:R-:W-:Y:S01]  /*e180*/  LEA.HI R3, R228, R228, RZ, 0x1 ;  /* 0x000000e4e4037211 */ /* 0x000fe200078f08ff */
[----:B------:R-:W-:Y:S01]  /*e190*/  BSSY B1, `(.L_x_776) ;  /* 0x0000044000017945 */ /* 0x000fe20003800000 */
[----:B------:R-:W-:Y:S01]  /*e1a0*/  SHF.R.U64 R53, R4, 0x10, R5 ;  /* 0x0000001004357819 */ /* 0x000fe20000001205 */
[----:B------:R-:W-:Y:S01]  /*e1b0*/  IMAD.MOV.U32 R4, RZ, RZ, R7 ;  /* 0x000000ffff047224 */ /* 0x000fe200078e0007 */
[----:B------:R-:W-:-:S02]  /*e1c0*/  LOP3.LUT R3, R3, 0xfffffffe, RZ, 0xc0, !PT ;  /* 0xfffffffe03037812 */ /* 0x000fc400078ec0ff */
[----:B------:R-:W-:Y:S02]  /*e1d0*/  SHF.R.U32.HI R54, RZ, 0x10, R5 ;  /* 0x00000010ff367819 */ /* 0x000fe40000011605 */
[----:B------:R-:W-:Y:S01]  /*e1e0*/  SHF.R.U64 R37, R24, 0x10, R25 ;  /* 0x0000001018257819 */ /* 0x000fe20000001219 */
[----:B------:R-:W-:Y:S01]  /*e1f0*/  IMAD.IADD R3, R228, 0x1, -R3 ;  /* 0x00000001e4037824 */ /* 0x000fe200078e0a03 */
[----:B------:R-:W-:Y:S01]  /*e200*/  SHF.R.U32.HI R42, RZ, 0x10, R25 ;  /* 0x00000010ff2a7819 */ /* 0x000fe20000011619 */
[--C-:B------:R-:W-:Y:S01]  /*e210*/  IMAD.MOV.U32 R25, RZ, RZ, R27.reuse ;  /* 0x000000ffff197224 */ /* 0x100fe200078e001b */
[--C-:B------:R-:W-:Y:S02]  /*e220*/  SHF.R.U64 R43, R26, 0x10, R27.reuse ;  /* 0x000000101a2b7819 */ /* 0x100fe4000000121b */
[----:B------:R-:W-:Y:S02]  /*e230*/  SHF.L.U32 R5, R3, 0x1f, RZ ;  /* 0x0000001f03057819 */ /* 0x000fe400000006ff */
[----:B------:R-:W-:Y:S01]  /*e240*/  SHF.R.U32.HI R44, RZ, 0x10, R27 ;  /* 0x00000010ff2c7819 */ /* 0x000fe2000001161b */
[--C-:B------:R-:W-:Y:S01]  /*e250*/  IMAD.MOV.U32 R27, RZ, RZ, R29.reuse ;  /* 0x000000ffff1b7224 */ /* 0x100fe200078e001d */
[----:B------:R-:W0:Y:S01]  /*e260*/  SYNCS.PHASECHK.TRANS64.TRYWAIT P0, [R16+URZ+0x36800], R5 ;  /* 0x03680005100075a7 */ /* 0x000e22000800017f */
[----:B------:R-:W-:Y:S01]  /*e270*/  MOV R24, R26 ;  /* 0x0000001a00187202 */ /* 0x000fe20000000f00 */
[----:B------:R-:W-:Y:S01]  /*e280*/  IMAD.MOV.U32 R26, RZ, RZ, R28 ;  /* 0x000000ffff1a7224 */ /* 0x000fe200078e001c */
[----:B------:R-:W-:-:S02]  /*e290*/  SHF.R.U64 R45, R28, 0x10, R29 ;  /* 0x000000101c2d7819 */ /* 0x000fc4000000121d */
[----:B------:R-:W-:Y:S01]  /*e2a0*/  SHF.R.U32.HI R46, RZ, 0x10, R29 ;  /* 0x00000010ff2e7819 */ /* 0x000fe2000001161d */
[--C-:B------:R-:W-:Y:S01]  /*e2b0*/  IMAD.MOV.U32 R29, RZ, RZ, R31.reuse ;  /* 0x000000ffff1d7224 */ /* 0x100fe200078e001f */
[--C-:B------:R-:W-:Y:S02]  /*e2c0*/  SHF.R.U64 R47, R30, 0x10, R31.reuse ;  /* 0x000000101e2f7819 */ /* 0x100fe4000000121f */
[----:B------:R-:W-:Y:S01]  /*e2d0*/  SHF.R.U32.HI R48, RZ, 0x10, R31 ;  /* 0x00000010ff307819 */ /* 0x000fe2000001161f */
[----:B------:R-:W-:Y:S01]  /*e2e0*/  IMAD.MOV.U32 R31, RZ, RZ, R32 ;  /* 0x000000ffff1f7224 */ /* 0x000fe200078e0020 */
[----:B------:R-:W-:Y:S01]  /*e2f0*/  MOV R28, R30 ;  /* 0x0000001e001c7202 */ /* 0x000fe20000000f00 */
[----:B------:R-:W-:Y:S01]  /*e300*/  IMAD.MOV.U32 R30, RZ, RZ, R8 ;  /* 0x000000ffff1e7224 */ /* 0x000fe200078e0008 */
[----:B------:R-:W-:Y:S02]  /*e310*/  MOV R40, R6 ;  /* 0x0000000600287202 */ /* 0x000fe40000000f00 */
[----:B------:R-:W-:Y:S01]  /*e320*/  SHF.R.U64 R55, R6, 0x10, R7 ;  /* 0x0000001006377819 */ /* 0x000fe20000001207 */
[----:B------:R-:W-:Y:S01]  /*e330*/  IMAD.MOV.U32 R6, RZ, RZ, R9 ;  /* 0x000000ffff067224 */ /* 0x000fe200078e0009 */
[----:B------:R-:W-:Y:S01]  /*e340*/  SHF.R.U32.HI R56, RZ, 0x10, R7 ;  /* 0x00000010ff387819 */ /* 0x000fe20000011607 */
[----:B------:R-:W-:Y:S01]  /*e350*/  IMAD.MOV.U32 R7, RZ, RZ, R11 ;  /* 0x000000ffff077224 */ /* 0x000fe200078e000b */
[--C-:B------:R-:W-:Y:S01]  /*e360*/  SHF.R.U64 R57, R8, 0x10, R9.reuse ;  /* 0x0000001008397819 */ /* 0x100fe20000001209 */
[----:B------:R-:W-:Y:S01]  /*e370*/  IMAD.MOV.U32 R8, RZ, RZ, R12 ;  /* 0x000000ffff087224 */ /* 0x000fe200078e000c */
[----:B------:R-:W-:Y:S01]  /*e380*/  SHF.R.U32.HI R58, RZ, 0x10, R9 ;  /* 0x00000010ff3a7819 */ /* 0x000fe20000011609 */
[----:B------:R-:W-:Y:S01]  /*e390*/  IMAD.MOV.U32 R9, RZ, RZ, R13 ;  /* 0x000000ffff097224 */ /* 0x000fe200078e000d */
[----:B------:R-:W-:-:S02]  /*e3a0*/  MOV R32, R10 ;  /* 0x0000000a00207202 */ /* 0x000fc40000000f00 */
[----:B------:R-:W-:Y:S01]  /*e3b0*/  SHF.R.U64 R59, R10, 0x10, R11 ;  /* 0x000000100a3b7819 */ /* 0x000fe2000000120b */
[----:B------:R-:W-:Y:S01]  /*e3c0*/  IMAD.MOV.U32 R10, RZ, RZ, R15 ;  /* 0x000000ffff0a7224 */ /* 0x000fe200078e000f */
[----:B------:R-:W-:Y:S02]  /*e3d0*/  SHF.R.U32.HI R52, RZ, 0x10, R35 ;  /* 0x00000010ff347819 */ /* 0x000fe40000011623 */
[----:B------:R-:W-:Y:S02]  /*e3e0*/  SHF.R.U32.HI R11, RZ, 0x10, R11 ;  /* 0x00000010ff0b7819 */ /* 0x000fe4000001160b */
[--C-:B------:R-:W-:Y:S02]  /*e3f0*/  SHF.R.U64 R60, R12, 0x10, R13.reuse ;  /* 0x000000100c3c7819 */ /* 0x100fe4000000120d */
[----:B------:R-:W-:Y:S02]  /*e400*/  SHF.R.U32.HI R61, RZ, 0x10, R13 ;  /* 0x00000010ff3d7819 */ /* 0x000fe4000001160d */
[----:B------:R-:W-:-:S02]  /*e410*/  MOV R21, R14 ;  /* 0x0000000e00157202 */ /* 0x000fc40000000f00 */
[----:B------:R-:W-:Y:S02]  /*e420*/  VIMNMX R0, R0, 0x80, PT ;  /* 0x0000008000007848 */ /* 0x000fe40003fe0100 */
[--C-:B------:R-:W-:Y:S02]  /*e430*/  SHF.R.U64 R62, R14, 0x10, R15.reuse ;  /* 0x000000100e3e7819 */ /* 0x100fe4000000120f */
[----:B------:R-:W-:Y:S02]  /*e440*/  SHF.R.U32.HI R63, RZ, 0x10, R15 ;  /* 0x00000010ff3f7819 */ /* 0x000fe4000001160f */
        /* <DEDUP_REMOVED lines=19> */
[----:B------:R-:W-:Y:S02]  /*e580*/  ISETP.GE.AND P1, PT, R204, R0, PT ;  /* 0x00000000cc00720c */ /* 0x000fe40003f26270 */
[----:B------:R-:W-:-:S02]  /*e590*/  PRMT R15, R8, 0x5410, R9 ;  /* 0x00005410080f7816 */ /* 0x000fc40000000009 */
[----:B------:R-:W-:Y:S02]  /*e5a0*/  PRMT R20, R60, 0x5410, R61 ;  /* 0x000054103c147816 */ /* 0x000fe4000000003d */
[----:B------:R-:W-:Y:S01]  /*e5b0*/  PRMT R21, R21, 0x5410, R10 ;  /* 0x0000541015157816 */ /* 0x000fe2000000000a */
[----:B0-----:R-:W-:Y:S06]  /*e5c0*/  @!P0 BRA `(.L_x_777) ;  /* 0x0000017c00cc8947 */ /* 0x001fec0003800000 */
.L_x_1013:
[----:B------:R-:W-:Y:S05]  /*e5d0*/  BSYNC B1 ;  /* 0x0000000000017941 */ /* 0x000fea0003800000 */
.L_x_776:
[----:B------:R-:W-:Y:S01]  /*e5e0*/  BSSY B1, `(.L_x_778) ;  /* 0x0000118000017945 */ /* 0x000fe20003800000 */
[----:B------:R-:W-:-:S03]  /*e5f0*/  PRMT R24, R62, 0x5410, R63 ;  /* 0x000054103e187816 */ /* 0x000fc6000000003f */
[----:B------:R-:W-:Y:S05]  /*e600*/  @P1 BRA `(.L_x_779) ;  /* 0x0000001000541947 */ /* 0x000fea0003800000 */
[----:B------:R-:W1:Y:S01]  /*e610*/  LDC R25, c[0x0][0x3f4] ;  /* 0x0000fd00ff197b82 */ /* 0x000e620000000800 */
[C---:B------:R-:W-:Y:S01]  /*e620*/  VIADD R4, R18.reuse, 0x20 ;  /* 0x0000002012047836 */ /* 0x040fe20000000000 */
[C---:B------:R-:W-:Y:S01]  /*e630*/  IADD3 R6, R18.reuse, 0x40, RZ ;  /* 0x0000004012067810 */ /* 0x040fe20007ffe0ff */
[----:B------:R-:W-:Y:S01]  /*e640*/  BSSY B2, `(.L_x_780) ;  /* 0x000005f000027945 */ /* 0x000fe20003800000 */
[-C--:B-1----:R-:W-:Y:S02]  /*e650*/  ISETP.GE.AND P0, PT, R18, R25.reuse, PT ;  /* 0x000000191200720c */ /* 0x082fe40003f06270 */
[-C--:B------:R-:W-:Y:S02]  /*e660*/  ISETP.GE.AND P1, PT, R4, R25.reuse, PT ;  /* 0x000000190400720c */ /* 0x080fe40003f26270 */
[----:B------:R-:W-:-:S09]  /*e670*/  ISETP.GE.AND P2, PT, R6, R25, PT ;  /* 0x000000190600720c */ /* 0x000fd20003f46270 */
[----:B------:R-:W-:Y:S05]  /*e680*/  @P0 BRA `(.L_x_781) ;  /* 0x0000000400680947 */ /* 0x000fea0003800000 */
[----:B------:R-:W-:Y:S01]  /*e690*/  LEA.HI R6, R25, R233, RZ, 0x1d ;  /* 0x000000e919067211 */ /* 0x000fe200078fe8ff */
[----:B------:R-:W-:Y:S01]  /*e6a0*/  HADD2.F32 R53, -RZ, R38.H0_H0 ;  /* 0x20000026ff357230 */ /* 0x000fe20000004100 */
[----:B------:R-:W-:Y:S01]  /*e6b0*/  LOP3.LUT R4, R212, 0x38, R18, 0xf8, !PT ;  /* 0x00000038d4047812 */ /* 0x000fe200078ef812 */
[----:B------:R-:W-:Y:S01]  /*e6c0*/  HADD2.F32 R51, -RZ, R34.H0_H0 ;  /* 0x20000022ff337230 */ /* 0x000fe20000004100 */
[----:B------:R-:W-:Y:S01]  /*e6d0*/  SHF.R.S32.HI R9, RZ, 0x1f, R6 ;  /* 0x0000001fff097819 */ /* 0x000fe20000011406 */
[----:B------:R-:W-:Y:S01]  /*e6e0*/  IMAD.SHL.U32 R7, R6, 0x8, RZ ;  /* 0x0000000806077824 */ /* 0x000fe200078e00ff */
[----:B0-----:R-:W-:Y:S01]  /*e6f0*/  LOP3.LUT R5, R4, R213, RZ, 0x3c, !PT ;  /* 0x000000d504057212 */ /* 0x001fe200078e3cff */
[----:B------:R-:W-:Y:S01]  /*e700*/  HADD2.F32 R55, -RZ, R39.H0_H0 ;  /* 0x20000027ff377230 */ /* 0x000fe20000004100 */
[----:B------:R-:W-:Y:S02]  /*e710*/  LEA.HI R9, R9, R6, RZ, 0x3 ;  /* 0x0000000609097211 */ /* 0x000fe400078f18ff */
[----:B------:R-:W-:Y:S01]  /*e720*/  LOP3.LUT R4, R212, 0x38, R7, 0xf8, !PT ;  /* 0x00000038d4047812 */ /* 0x000fe200078ef807 */
[----:B------:R-:W-:-:S02]  /*e730*/  IMAD.IADD R5, R214, 0x1, R5 ;  /* 0x00000001d6057824 */ /* 0x000fc400078e0205 */
[----:B------:R-:W-:Y:S01]  /*e740*/  IMAD.SHL.U32 R9, R9, 0x400, RZ ;  /* 0x0000040009097824 */ /* 0x000fe200078e00ff */
[----:B------:R-:W-:Y:S02]  /*e750*/  LOP3.LUT R8, R4, R213, RZ, 0x3c, !PT ;  /* 0x000000d504087212 */ /* 0x000fe400078e3cff */
[----:B------:R-:W-:Y:S02]  /*e760*/  LEA R58, R5, R16, 0x1 ;  /* 0x00000010053a7211 */ /* 0x000fe400078e08ff */
[----:B------:R-:W-:-:S03]  /*e770*/  LOP3.LUT R9, R9, 0x7fffe000, RZ, 0xc0, !PT ;  /* 0x7fffe00009097812 */ /* 0x000fc600078ec0ff */
[----:B------:R-:W0:Y:S01]  /*e780*/  LDS.128 R4, [R58+0x15400] ;  /* 0x015400003a047984 */ /* 0x000e220000000c00 */
[----:B------:R-:W-:-:S05]  /*e790*/  IADD3 R9, R8, R9, R214 ;  /* 0x0000000908097210 */ /* 0x000fca0007ffe0d6 */
[----:B------:R-:W-:-:S05]  /*e7a0*/  IMAD R60, R9, 0x2, R16 ;  /* 0x00000002093c7824 */ /* 0x000fca00078e0210 */
[----:B------:R-:W1:Y:S01]  /*e7b0*/  LDS.128 R8, [R60+0x15400] ;  /* 0x015400003c087984 */ /* 0x000e620000000c00 */
[--C-:B0-----:R-:W-:Y:S02]  /*e7c0*/  HADD2.F32 R42, -RZ, R4.reuse.H0_H0 ;  /* 0x20000004ff2a7230 */ /* 0x101fe40000004100 */
[----:B------:R-:W-:Y:S02]  /*e7d0*/  HADD2.F32 R4, -RZ, R4.H1_H1 ;  /* 0x30000004ff047230 */ /* 0x000fe40000004100 */
[--C-:B------:R-:W-:Y:S02]  /*e7e0*/  HADD2.F32 R43, -RZ, R5.reuse.H0_H0 ;  /* 0x20000005ff2b7230 */ /* 0x100fe40000004100 */
[----:B------:R-:W-:Y:S02]  /*e7f0*/  HADD2.F32 R5, -RZ, R5.H1_H1 ;  /* 0x30000005ff057230 */ /* 0x000fe40000004100 */
[--C-:B------:R-:W-:Y:S02]  /*e800*/  HADD2.F32 R44, -RZ, R6.reuse.H0_H0 ;  /* 0x20000006ff2c7230 */ /* 0x100fe40000004100 */
[----:B------:R-:W-:-:S02]  /*e810*/  HADD2.F32 R6, -RZ, R6.H1_H1 ;  /* 0x30000006ff067230 */ /* 0x000fc40000004100 */
[--C-:B-1----:R-:W-:Y:S02]  /*e820*/  HADD2.F32 R46, -RZ, R8.reuse.H0_H0 ;  /* 0x20000008ff2e7230 */ /* 0x102fe40000004100 */
[----:B------:R-:W-:Y:S02]  /*e830*/  HADD2.F32 R8, -RZ, R8.H1_H1 ;  /* 0x30000008ff087230 */ /* 0x000fe40000004100 */
[----:B------:R-:W-:Y:S02]  /*e840*/  HADD2.F32 R47, -RZ, R9.H0_H0 ;  /* 0x20000009ff2f7230 */ /* 0x000fe40000004100 */
[C---:B------:R-:W-:Y:S01]  /*e850*/  FMUL.FTZ R57, R46.reuse, R53 ;  /* 0x000000352e397220 */ /* 0x040fe20000410000 */
[----:B------:R-:W-:Y:S01]  /*e860*/  FMUL.FTZ R59, R46, R51 ;  /* 0x000000332e3b7220 */ /* 0x000fe20000410000 */
[----:B------:R-:W-:Y:S02]  /*e870*/  HADD2.F32 R46, -RZ, R38.H1_H1 ;  /* 0x30000026ff2e7230 */ /* 0x000fe40000004100 */
[----:B------:R-:W-:Y:S01]  /*e880*/  FMUL.FTZ R61, R8, R55 ;  /* 0x00000037083d7220 */ /* 0x000fe20000410000 */
[----:B------:R-:W-:Y:S01]  /*e890*/  FFMA.FTZ R57, R42, R51, -R57 ;  /* 0x000000332a397223 */ /* 0x000fe20000010839 */
[----:B------:R-:W-:-:S02]  /*e8a0*/  HADD2.F32 R51, -RZ, R35.H0_H0 ;  /* 0x20000023ff337230 */ /* 0x000fc40000004100 */
[----:B------:R-:W-:Y:S01]  /*e8b0*/  FFMA.FTZ R59, R42, R53, R59 ;  /* 0x000000352a3b7223 */ /* 0x000fe2000001003b */
[----:B------:R-:W-:Y:S02]  /*e8c0*/  HADD2.F32 R42, -RZ, R34.H1_H1 ;  /* 0x30000022ff2a7230 */ /* 0x000fe40000004100 */
[C---:B------:R-:W-:Y:S01]  /*e8d0*/  FMUL.FTZ R54, R47.reuse, R46 ;  /* 0x0000002e2f367220 */ /* 0x040fe20000410000 */
[----:B------:R-:W-:Y:S02]  /*e8e0*/  HADD2.F32 R9, -RZ, R9.H1_H1 ;  /* 0x30000009ff097230 */ /* 0x000fe40000004100 */
[-C--:B------:R-:W-:Y:S01]  /*e8f0*/  FMUL.FTZ R53, R8, R51.reuse ;  /* 0x0000003308357220 */ /* 0x080fe20000410000 */
[C---:B------:R-:W-:Y:S01]  /*e900*/  FFMA.FTZ R50, R4.reuse, R51, -R61 ;  /* 0x0000003304327223 */ /* 0x040fe2000001083d */
[----:B------:R-:W-:Y:S01]  /*e910*/  FMUL.FTZ R47, R47, R42 ;  /* 0x0000002a2f2f7220 */ /* 0x000fe20000410000 */
[----:B------:R-:W-:Y:S02]  /*e920*/  HADD2.F32 R8, -RZ, R39.H1_H1 ;  /* 0x30000027ff087230 */ /* 0x000fe40000004100 */
[----:B------:R-:W-:Y:S01]  /*e930*/  FFMA.FTZ R52, R4, R55, R53 ;  /* 0x0000003704347223 */ /* 0x000fe20000010035 */
[----:B------:R-:W-:-:S02]  /*e940*/  HADD2.F32 R4, -RZ, R35.H1_H1 ;  /* 0x30000023ff047230 */ /* 0x000fc40000004100 */
[C---:B------:R-:W-:Y:S01]  /*e950*/  FFMA.FTZ R46, R43.reuse, R46, R47 ;  /* 0x0000002e2b2e7223 */ /* 0x040fe2000001002f */
[----:B------:R-:W-:Y:S02]  /*e960*/  HADD2.F32 R48, -RZ, R10.H0_H0 ;  /* 0x2000000aff307230 */ /* 0x000fe40000004100 */
[----:B------:R-:W-:Y:S01]  /*e970*/  FFMA.FTZ R54, R43, R42, -R54 ;  /* 0x0000002a2b367223 */ /* 0x000fe20000010836 */
[----:B------:R-:W-:Y:S02]  /*e980*/  HADD2.F32 R47, -RZ, R40.H0_H0 ;  /* 0x20000028ff2f7230 */ /* 0x000fe40000004100 */
[C---:B------:R-:W-:Y:S01]  /*e990*/  FMUL.FTZ R42, R9.reuse, R8 ;  /* 0x00000008092a7220 */ /* 0x040fe20000410000 */
[----:B------:R-:W-:Y:S02]  /*e9a0*/  HADD2.F32 R43, -RZ, R36.H0_H0 ;  /* 0x20000024ff2b7230 */ /* 0x000fe40000004100 */
[----:B------:R-:W-:Y:S01]  /*e9b0*/  FMUL.FTZ R56, R9, R4 ;  /* 0x0000000409387220 */ /* 0x000fe20000410000 */
[----:B------:R-:W-:-:S02]  /*e9c0*/  HADD2.F32 R10, -RZ, R10.H1_H1 ;  /* 0x3000000aff0a7230 */ /* 0x000fc40000004100 */
[C---:B------:R-:W-:Y:S01]  /*e9d0*/  FMUL.FTZ R61, R48.reuse, R47 ;  /* 0x0000002f303d7220 */ /* 0x040fe20000410000 */
[----:B------:R-:W-:Y:S02]  /*e9e0*/  HADD2.F32 R51, -RZ, R41.H0_H0 ;  /* 0x20000029ff337230 */ /* 0x000fe40000004100 */
[C---:B------:R-:W-:Y:S01]  /*e9f0*/  FFMA.FTZ R53, R5.reuse, R4, -R42 ;  /* 0x0000000405357223 */ /* 0x040fe2000001082a */
[----:B------:R-:W-:Y:S02]  /*ea00*/  HADD2.F32 R9, -RZ, R37.H0_H0 ;  /* 0x20000025ff097230 */ /* 0x000fe40000004100 */
[-C--:B------:R-:W-:Y:S01]  /*ea10*/  FMUL.FTZ R48, R48, R43.reuse ;  /* 0x0000002b30307220 */ /* 0x080fe20000410000 */
[----:B------:R-:W-:Y:S01]  /*ea20*/  FFMA.FTZ R55, R5, R8, R56 ;  /* 0x0000000805377223 */ /* 0x000fe20000010038 */
[----:B------:R-:W-:Y:S01]  /*ea30*/  FFMA.FTZ R61, R44, R43, -R61 ;  /* 0x0000002b2c3d7223 */ /* 0x000fe2000001083d */
[--C-:B------:R-:W-:Y:S02]  /*ea40*/  HADD2.F32 R49, -RZ, R11.reuse.H0_H0 ;  /* 0x2000000bff317230 */ /* 0x100fe40000004100 */
[C---:B------:R-:W-:Y:S01]  /*ea50*/  FMUL.FTZ R5, R10.reuse, R51 ;  /* 0x000000330a057220 */ /* 0x040fe20000410000 */
[----:B------:R-:W-:Y:S01]  /*ea60*/  FMUL.FTZ R43, R10, R9 ;  /* 0x000000090a2b7220 */ /* 0x000fe20000410000 */
[----:B------:R-:W-:-:S02]  /*ea70*/  HADD2.F32 R11, -RZ, R11.H1_H1 ;  /* 0x3000000bff0b7230 */ /* 0x000fc40000004100 */
[----:B------:R-:W-:Y:S01]  /*ea80*/  FFMA.FTZ R48, R44, R47, R48 ;  /* 0x0000002f2c307223 */ /* 0x000fe20000010030 */
[----:B------:R-:W-:Y:S02]  /*ea90*/  HADD2.F32 R10, -RZ, R40.H1_H1 ;  /* 0x30000028ff0a7230 */ /* 0x000fe40000004100 */
[C---:B------:R-:W-:Y:S01]  /*eaa0*/  FFMA.FTZ R44, R6.reuse, R9, -R5 ;  /* 0x00000009062c7223 */ /* 0x040fe20000010805 */
[----:B------:R-:W-:Y:S02]  /*eab0*/  HADD2.F32 R42, -RZ, R41.H1_H1 ;  /* 0x30000029ff2a7230 */ /* 0x000fe40000004100 */
[----:B------:R-:W-:Y:S01]  /*eac0*/  FFMA.FTZ R43, R6, R51, R43 ;  /* 0x00000033062b7223 */ /* 0x000fe2000001002b */
[----:B------:R-:W-:Y:S02]  /*ead0*/  HADD2.F32 R4, -RZ, R36.H1_H1 ;  /* 0x30000024ff047230 */ /* 0x000fe40000004100 */
[----:B------:R-:W-:Y:S01]  /*eae0*/  FMUL.FTZ R6, R49, R10 ;  /* 0x0000000a31067220 */ /* 0x000fe20000410000 */
[----:B------:R-:W-:-:S02]  /*eaf0*/  HADD2.F32 R8, -RZ, R37.H1_H1 ;  /* 0x30000025ff087230 */ /* 0x000fc40000004100 */
[----:B------:R-:W-:Y:S01]  /*eb00*/  FMUL.FTZ R56, R11, R42 ;  /* 0x0000002a0b387220 */ /* 0x000fe20000410000 */
[--C-:B------:R-:W-:Y:S02]  /*eb10*/  HADD2.F32 R45, -RZ, R7.reuse.H0_H0 ;  /* 0x20000007ff2d7230 */ /* 0x100fe40000004100 */
[----:B------:R-:W-:Y:S01]  /*eb20*/  FMUL.FTZ R49, R49, R4 ;  /* 0x0000000431317220 */ /* 0x000fe20000410000 */
[----:B------:R-:W-:Y:S02]  /*eb30*/  HADD2.F32 R7, -RZ, R7.H1_H1 ;  /* 0x30000007ff077230 */ /* 0x000fe40000004100 */
[----:B------:R-:W-:Y:S01]  /*eb40*/  FMUL.FTZ R5, R11, R8 ;  /* 0x000000080b057220 */ /* 0x000fe20000410000 */
[----:B------:R-:W-:Y:S01]  /*eb50*/  F2FP.F16.F32.PACK_AB R9, R55, R46 ;  /* 0x0000002e3709723e */ /* 0x000fe200000000ff */
[C---:B------:R-:W-:Y:S01]  /*eb60*/  FFMA.FTZ R11, R45.reuse, R4, -R6 ;  /* 0x000000042d0b7223 */ /* 0x040fe20000010806 */
[----:B------:R-:W-:Y:S01]  /*eb70*/  FFMA.FTZ R49, R45, R10, R49 ;  /* 0x0000000a2d317223 */ /* 0x000fe20000010031 */
[C---:B------:R-:W-:Y:S01]  /*eb80*/  FFMA.FTZ R56, R7.reuse, R8, -R56 ;  /* 0x0000000807387223 */ /* 0x040fe20000010838 */
[----:B------:R-:W-:Y:S01]  /*eb90*/  FFMA.FTZ R42, R7, R42, R5 ;  /* 0x0000002a072a7223 */ /* 0x000fe20000010005 */
[----:B------:R-:W-:-:S02]  /*eba0*/  F2FP.F16.F32.PACK_AB R4, R50, R57 ;  /* 0x000000393204723e */ /* 0x000fc400000000ff */
[----:B------:R-:W-:Y:S02]  /*ebb0*/  F2FP.F16.F32.PACK_AB R5, R53, R54 ;  /* 0x000000363505723e */ /* 0x000fe400000000ff */
[----:B------:R-:W-:Y:S02]  /*ebc0*/  F2FP.F16.F32.PACK_AB R6, R44, R61 ;  /* 0x0000003d2c06723e */ /* 0x000fe400000000ff */
[----:B------:R-:W-:Y:S02]  /*ebd0*/  F2FP.F16.F32.PACK_AB R7, R56, R11 ;  /* 0x0000000b3807723e */ /* 0x000fe400000000ff */
[----:B------:R-:W-:Y:S02]  /*ebe0*/  F2FP.F16.F32.PACK_AB R8, R52, R59 ;  /* 0x0000003b3408723e */ /* 0x000fe400000000ff */
[----:B------:R-:W-:Y:S01]  /*ebf0*/  F2FP.F16.F32.PACK_AB R10, R43, R48 ;  /* 0x000000302b0a723e */ /* 0x000fe200000000ff */
[----:B------:R1:W-:Y:S01]  /*ec00*/  STS.128 [R58+0x15400], R4 ;  /* 0x015400043a007388 */ /* 0x0003e20000000c00 */
[----:B------:R-:W-:-:S05]  /*ec10*/  F2FP.F16.F32.PACK_AB R11, R42, R49 ;  /* 0x000000312a0b723e */ /* 0x000fca00000000ff */
[----:B------:R1:W-:Y:S02]  /*ec20*/  STS.128 [R60+0x15400], R8 ;  /* 0x015400083c007388 */ /* 0x0003e40000000c00 */
.L_x_781:
[----:B------:R-:W-:Y:S05]  /*ec30*/  BSYNC B2 ;  /* 0x0000000000027941 */ /* 0x000fea0003800000 */
.L_x_780:
[----:B------:R-:W-:Y:S04]  /*ec40*/  BSSY B2, `(.L_x_782) ;  /* 0x0000059000027945 */ /* 0x000fe80003800000 */
[----:B------:R-:W-:Y:S05]  /*ec50*/  @P1 BRA `(.L_x_783) ;  /* 0x00000004005c1947 */ /* 0x000fea0003800000 */
[----:B------:R-:W2:Y:S01]  /*ec60*/  LDL R59, [R1+0x84] ;  /* 0x00008400013b7983 */ /* 0x000ea20000100800 */
[----:B-1----:R-:W-:Y:S01]  /*ec70*/  LEA.HI R4, R25, R234, RZ, 0x1d ;  /* 0x000000ea19047211 */ /* 0x002fe200078fe8ff */
[----:B------:R-:W-:Y:S02]  /*ec80*/  HADD2.F32 R52, -RZ, R26.H0_H0 ;  /* 0x2000001aff347230 */ /* 0x000fe40000004100 */
[--C-:B------:R-:W-:Y:S01]  /*ec90*/  HADD2.F32 R54, -RZ, R30.reuse.H0_H0 ;  /* 0x2000001eff367230 */ /* 0x100fe20000004100 */
[----:B------:R-:W-:Y:S01]  /*eca0*/  SHF.R.S32.HI R7, RZ, 0x1f, R4 ;  /* 0x0000001fff077819 */ /* 0x000fe20000011404 */
[----:B0-----:R-:W-:Y:S02]  /*ecb0*/  IMAD.SHL.U32 R5, R4, 0x8, RZ ;  /* 0x0000000804057824 */ /* 0x001fe400078e00ff */
[----:B------:R-:W-:Y:S01]  /*ecc0*/  HADD2.F32 R51, -RZ, R31.H0_H0 ;  /* 0x2000001fff337230 */ /* 0x000fe20000004100 */
[----:B------:R-:W-:Y:S01]  /*ecd0*/  LEA.HI R7, R7, R4, RZ, 0x3 ;  /* 0x0000000407077211 */ /* 0x000fe200078f18ff */
[----:B------:R-:W-:Y:S01]  /*ece0*/  HADD2.F32 R53, -RZ, R30.H1_H1 ;  /* 0x3000001eff357230 */ /* 0x000fe20000004100 */
[----:B------:R-:W-:-:S03]  /*ecf0*/  LOP3.LUT R4, R212, 0x38, R5, 0xf8, !PT ;  /* 0x00000038d4047812 */ /* 0x000fc600078ef805 */
[----:B------:R-:W-:Y:S01]  /*ed00*/  IMAD.SHL.U32 R7, R7, 0x400, RZ ;  /* 0x0000040007077824 */ /* 0x000fe200078e00ff */
[----:B------:R-:W-:-:S04]  /*ed10*/  LOP3.LUT R8, R4, R213, RZ, 0x3c, !PT ;  /* 0x000000d504087212 */ /* 0x000fc800078e3cff */
[----:B------:R-:W-:-:S04]  /*ed20*/  LOP3.LUT R9, R7, 0x7fffe000, RZ, 0xc0, !PT ;  /* 0x7fffe00007097812 */ /* 0x000fc800078ec0ff */
[----:B------:R-:W-:-:S04]  /*ed30*/  IADD3 R9, R8, R9, R214 ;  /* 0x0000000908097210 */ /* 0x000fc80007ffe0d6 */
[----:B------:R-:W-:-:S05]  /*ed40*/  LEA R42, R9, R16, 0x1 ;  /* 0x00000010092a7211 */ /* 0x000fca00078e08ff */
[----:B------:R-:W0:Y:S02]  /*ed50*/  LDS.128 R8, [R42+0x15400] ;  /* 0x015400002a087984 */ /* 0x000e240000000c00 */
[--C-:B0-----:R-:W-:Y:S02]  /*ed60*/  HADD2.F32 R47, -RZ, R8.reuse.H0_H0 ;  /* 0x20000008ff2f7230 */ /* 0x101fe40000004100 */
[----:B------:R-:W-:Y:S02]  /*ed70*/  HADD2.F32 R8, -RZ, R8.H1_H1 ;  /* 0x30000008ff087230 */ /* 0x000fe40000004100 */
[----:B------:R-:W-:Y:S02]  /*ed80*/  HADD2.F32 R48, -RZ, R9.H0_H0 ;  /* 0x20000009ff307230 */ /* 0x000fe40000004100 */
[C---:B------:R-:W-:Y:S01]  /*ed90*/  FMUL.FTZ R56, R47.reuse, R54 ;  /* 0x000000362f387220 */ /* 0x040fe20000410000 */
[----:B------:R-:W-:Y:S01]  /*eda0*/  FMUL.FTZ R58, R47, R52 ;  /* 0x000000342f3a7220 */ /* 0x000fe20000410000 */
[----:B------:R-:W-:-:S02]  /*edb0*/  HADD2.F32 R47, -RZ, R27.H0_H0 ;  /* 0x2000001bff2f7230 */ /* 0x000fc40000004100 */
[C---:B------:R-:W-:Y:S01]  /*edc0*/  FMUL.FTZ R55, R8.reuse, R51 ;  /* 0x0000003308377220 */ /* 0x040fe20000410000 */
[----:B------:R-:W-:Y:S02]  /*edd0*/  HADD2.F32 R9, -RZ, R9.H1_H1 ;  /* 0x30000009ff097230 */ /* 0x000fe40000004100 */
[----:B------:R-:W-:Y:S02]  /*ede0*/  HADD2.F32 R49, -RZ, R10.H0_H0 ;  /* 0x2000000aff317230 */ /* 0x000fe40000004100 */
[----:B------:R-:W-:Y:S01]  /*edf0*/  FMUL.FTZ R57, R8, R47 ;  /* 0x0000002f08397220 */ /* 0x000fe20000410000 */
[----:B------:R-:W-:Y:S02]  /*ee00*/  HADD2.F32 R8, -RZ, R28.H0_H0 ;  /* 0x2000001cff087230 */ /* 0x000fe40000004100 */
[----:B------:R-:W-:Y:S02]  /*ee10*/  HADD2.F32 R10, -RZ, R10.H1_H1 ;  /* 0x3000000aff0a7230 */ /* 0x000fe40000004100 */
[----:B------:R-:W-:-:S02]  /*ee20*/  HADD2.F32 R50, -RZ, R11.H0_H0 ;  /* 0x2000000bff327230 */ /* 0x000fc40000004100 */
[----:B------:R-:W-:Y:S01]  /*ee30*/  HADD2.F32 R11, -RZ, R11.H1_H1 ;  /* 0x3000000bff0b7230 */ /* 0x000fe20000004100 */
[----:B--2---:R-:W0:Y:S02]  /*ee40*/  LDS.128 R4, [R59] ;  /* 0x000000003b047984 */ /* 0x004e240000000c00 */
[--C-:B0-----:R-:W-:Y:S02]  /*ee50*/  HADD2.F32 R43, -RZ, R4.reuse.H0_H0 ;  /* 0x20000004ff2b7230 */ /* 0x101fe40000004100 */
[----:B------:R-:W-:Y:S02]  /*ee60*/  HADD2.F32 R4, -RZ, R4.H1_H1 ;  /* 0x30000004ff047230 */ /* 0x000fe40000004100 */
[----:B------:R-:W-:Y:S02]  /*ee70*/  HADD2.F32 R44, -RZ, R5.H0_H0 ;  /* 0x20000005ff2c7230 */ /* 0x000fe40000004100 */
[C---:B------:R-:W-:Y:S01]  /*ee80*/  FFMA.FTZ R56, R43.reuse, R52, -R56 ;  /* 0x000000342b387223 */ /* 0x040fe20000010838 */
[----:B------:R-:W-:Y:S01]  /*ee90*/  FFMA.FTZ R58, R43, R54, R58 ;  /* 0x000000362b3a7223 */ /* 0x000fe2000001003a */
[----:B------:R-:W-:-:S02]  /*eea0*/  HADD2.F32 R43, -RZ, R26.H1_H1 ;  /* 0x3000001aff2b7230 */ /* 0x000fc40000004100 */
[----:B------:R-:W-:Y:S01]  /*eeb0*/  FFMA.FTZ R55, R4, R47, -R55 ;  /* 0x0000002f04377223 */ /* 0x000fe20000010837 */
[----:B------:R-:W-:Y:S01]  /*eec0*/  FMUL.FTZ R47, R48, R53 ;  /* 0x00000035302f7220 */ /* 0x000fe20000410000 */
[----:B------:R-:W-:Y:S02]  /*eed0*/  HADD2.F32 R52, -RZ, R31.H1_H1 ;  /* 0x3000001fff347230 */ /* 0x000fe40000004100 */
[----:B------:R-:W-:Y:S01]  /*eee0*/  FFMA.FTZ R57, R4, R51, R57 ;  /* 0x0000003304397223 */ /* 0x000fe20000010039 */
[-C--:B------:R-:W-:Y:S01]  /*eef0*/  FMUL.FTZ R48, R48, R43.reuse ;  /* 0x0000002b30307220 */ /* 0x080fe20000410000 */
[----:B------:R-:W-:Y:S02]  /*ef00*/  HADD2.F32 R4, -RZ, R27.H1_H1 ;  /* 0x3000001bff047230 */ /* 0x000fe40000004100 */
[C---:B------:R-:W-:Y:S01]  /*ef10*/  FFMA.FTZ R47, R44.reuse, R43, -R47 ;  /* 0x0000002b2c2f7223 */ /* 0x040fe2000001082f */
[----:B------:R-:W-:Y:S02]  /*ef20*/  HADD2.F32 R5, -RZ, R5.H1_H1 ;  /* 0x30000005ff057230 */ /* 0x000fe40000004100 */
[----:B------:R-:W-:Y:S01]  /*ef30*/  FFMA.FTZ R48, R44, R53, R48 ;  /* 0x000000352c307223 */ /* 0x000fe20000010030 */
[----:B------:R-:W-:Y:S01]  /*ef40*/  FMUL.FTZ R54, R9, R52 ;  /* 0x0000003409367220 */ /* 0x000fe20000410000 */
[----:B------:R-:W-:-:S02]  /*ef50*/  HADD2.F32 R44, -RZ, R32.H0_H0 ;  /* 0x20000020ff2c7230 */ /* 0x000fc40000004100 */
[-C--:B------:R-:W-:Y:S01]  /*ef60*/  FMUL.FTZ R60, R9, R4.reuse ;  /* 0x00000004093c7220 */ /* 0x080fe20000410000 */
[----:B------:R-:W-:Y:S02]  /*ef70*/  HADD2.F32 R43, -RZ, R33.H0_H0 ;  /* 0x20000021ff2b7230 */ /* 0x000fe40000004100 */
[----:B------:R-:W-:Y:S01]  /*ef80*/  FFMA.FTZ R54, R5, R4, -R54 ;  /* 0x0000000405367223 */ /* 0x000fe20000010836 */
[--C-:B------:R-:W-:Y:S02]  /*ef90*/  HADD2.F32 R45, -RZ, R6.reuse.H0_H0 ;  /* 0x20000006ff2d7230 */ /* 0x100fe40000004100 */
[C---:B------:R-:W-:Y:S01]  /*efa0*/  FMUL.FTZ R4, R49.reuse, R44 ;  /* 0x0000002c31047220 */ /* 0x040fe20000410000 */
[----:B------:R-:W-:Y:S02]  /*efb0*/  HADD2.F32 R9, -RZ, R29.H0_H0 ;  /* 0x2000001dff097230 */ /* 0x000fe40000004100 */
[----:B------:R-:W-:Y:S01]  /*efc0*/  FMUL.FTZ R53, R49, R8 ;  /* 0x0000000831357220 */ /* 0x000fe20000410000 */
[----:B------:R-:W-:-:S02]  /*efd0*/  HADD2.F32 R6, -RZ, R6.H1_H1 ;  /* 0x30000006ff067230 */ /* 0x000fc40000004100 */
[----:B------:R-:W-:Y:S01]  /*efe0*/  FFMA.FTZ R49, R5, R52, R60 ;  /* 0x0000003405317223 */ /* 0x000fe2000001003c */
[C---:B------:R-:W-:Y:S01]  /*eff0*/  FMUL.FTZ R5, R10.reuse, R43 ;  /* 0x0000002b0a057220 */ /* 0x040fe20000410000 */
[C---:B------:R-:W-:Y:S01]  /*f000*/  FFMA.FTZ R51, R45.reuse, R8, -R4 ;  /* 0x000000082d337223 */ /* 0x040fe20000010804 */
[----:B------:R-:W-:Y:S01]  /*f010*/  FFMA.FTZ R53, R45, R44, R53 ;  /* 0x0000002c2d357223 */ /* 0x000fe20000010035 */
[-C--:B------:R-:W-:Y:S01]  /*f020*/  FMUL.FTZ R45, R10, R9.reuse ;  /* 0x000000090a2d7220 */ /* 0x080fe20000410000 */
[C---:B------:R-:W-:Y:S01]  /*f030*/  FFMA.FTZ R10, R6.reuse, R9, -R5 ;  /* 0x00000009060a7223 */ /* 0x040fe20000010805 */
[----:B------:R-:W-:Y:S02]  /*f040*/  HADD2.F32 R9, -RZ, R32.H1_H1 ;  /* 0x30000020ff097230 */ /* 0x000fe40000004100 */
[----:B------:R-:W-:Y:S02]  /*f050*/  HADD2.F32 R5, -RZ, R28.H1_H1 ;  /* 0x3000001cff057230 */ /* 0x000fe40000004100 */
[----:B------:R-:W-:Y:S01]  /*f060*/  FFMA.FTZ R44, R6, R43, R45 ;  /* 0x0000002b062c7223 */ /* 0x000fe2000001002d */
[----:B------:R-:W-:-:S02]  /*f070*/  HADD2.F32 R8, -RZ, R33.H1_H1 ;  /* 0x30000021ff087230 */ /* 0x000fc40000004100 */
[C---:B------:R-:W-:Y:S01]  /*f080*/  FMUL.FTZ R43, R50.reuse, R9 ;  /* 0x00000009322b7220 */ /* 0x040fe20000410000 */
[----:B------:R-:W-:Y:S02]  /*f090*/  HADD2.F32 R4, -RZ, R29.H1_H1 ;  /* 0x3000001dff047230 */ /* 0x000fe40000004100 */
[-C--:B------:R-:W-:Y:S01]  /*f0a0*/  FMUL.FTZ R50, R50, R5.reuse ;  /* 0x0000000532327220 */ /* 0x080fe20000410000 */
[--C-:B------:R-:W-:Y:S02]  /*f0b0*/  HADD2.F32 R46, -RZ, R7.reuse.H0_H0 ;  /* 0x20000007ff2e7230 */ /* 0x100fe40000004100 */
[C---:B------:R-:W-:Y:S01]  /*f0c0*/  FMUL.FTZ R6, R11.reuse, R8 ;  /* 0x000000080b067220 */ /* 0x040fe20000410000 */
[----:B------:R-:W-:Y:S02]  /*f0d0*/  HADD2.F32 R7, -RZ, R7.H1_H1 ;  /* 0x30000007ff077230 */ /* 0x000fe40000004100 */
[-C--:B------:R-:W-:Y:S01]  /*f0e0*/  FMUL.FTZ R45, R11, R4.reuse ;  /* 0x000000040b2d7220 */ /* 0x080fe20000410000 */
        /* <DEDUP_REMOVED lines=10> */
[----:B------:R2:W-:Y:S01]  /*f190*/  STS.128 [R59], R4 ;  /* 0x000000043b007388 */ /* 0x0005e20000000c00 */
[----:B------:R-:W-:-:S02]  /*f1a0*/  F2FP.F16.F32.PACK_AB R10, R44, R53 ;  /* 0x000000352c0a723e */ /* 0x000fc400000000ff */
[----:B------:R-:W-:-:S05]  /*f1b0*/  F2FP.F16.F32.PACK_AB R11, R50, R11 ;  /* 0x0000000b320b723e */ /* 0x000fca00000000ff */
[----:B------:R2:W-:Y:S02]  /*f1c0*/  STS.128 [R42+0x15400], R8 ;  /* 0x015400082a007388 */ /* 0x0005e40000000c00 */
.L_x_783:
[----:B------:R-:W-:Y:S05]  /*f1d0*/  BSYNC B2 ;  /* 0x0000000000027941 */ /* 0x000fea0003800000 */
.L_x_782:
[----:B------:R-:W-:Y:S05]  /*f1e0*/  @P2 BRA `(.L_x_779) ;  /* 0x00000004005c2947 */ /* 0x000fea0003800000 */
[----:B-1----:R-:W3:Y:S01]  /*f1f0*/  LDL R58, [R1+0x7c] ;  /* 0x00007c00013a7983 */ /* 0x002ee20000100800 */
[----:B------:R-:W-:Y:S01]  /*f200*/  LEA.HI R25, R25, R235, RZ, 0x1d ;  /* 0x000000eb19197211 */ /* 0x000fe200078fe8ff */
[----:B------:R-:W-:Y:S02]  /*f210*/  HADD2.F32 R53, -RZ, R15.H0_H0 ;  /* 0x2000000fff357230 */ /* 0x000fe40000004100 */
[----:B------:R-:W-:Y:S01]  /*f220*/  HADD2.F32 R51, -RZ, R3.H0_H0 ;  /* 0x20000003ff337230 */ /* 0x000fe20000004100 */
[----:B--2---:R-:W-:Y:S01]  /*f230*/  SHF.R.S32.HI R4, RZ, 0x1f, R25 ;  /* 0x0000001fff047819 */ /* 0x004fe20000011419 */
[----:B0-----:R-:W-:Y:S02]  /*f240*/  IMAD.SHL.U32 R5, R25, 0x8, RZ ;  /* 0x0000000819057824 */ /* 0x001fe400078e00ff */
[----:B------:R-:W-:Y:S01]  /*f250*/  HADD2.F32 R55, -RZ, R20.H0_H0 ;  /* 0x20000014ff377230 */ /* 0x000fe20000004100 */
[----:B------:R-:W-:Y:S02]  /*f260*/  LEA.HI R25, R4, R25, RZ, 0x3 ;  /* 0x0000001904197211 */ /* 0x000fe400078f18ff */
[----:B------:R-:W-:-:S03]  /*f270*/  LOP3.LUT R4, R212, 0x38, R5, 0xf8, !PT ;  /* 0x00000038d4047812 */ /* 0x000fc600078ef805 */
[----:B------:R-:W-:Y:S01]  /*f280*/  IMAD.SHL.U32 R25, R25, 0x400, RZ ;  /* 0x0000040019197824 */ /* 0x000fe200078e00ff */
[----:B------:R-:W-:-:S04]  /*f290*/  LOP3.LUT R8, R4, R213, RZ, 0x3c, !PT ;  /* 0x000000d504087212 */ /* 0x000fc800078e3cff */
[----:B------:R-:W-:-:S04]  /*f2a0*/  LOP3.LUT R25, R25, 0x7fffe000, RZ, 0xc0, !PT ;  /* 0x7fffe00019197812 */ /* 0x000fc800078ec0ff */
[----:B------:R-:W-:-:S05]  /*f2b0*/  IADD3 R25, R8, R25, R214 ;  /* 0x0000001908197210 */ /* 0x000fca0007ffe0d6 */
[----:B------:R-:W-:-:S05]  /*f2c0*/  IMAD R25, R25, 0x2, R16 ;  /* 0x0000000219197824 */ /* 0x000fca00078e0210 */
[----:B------:R-:W0:Y:S02]  /*f2d0*/  LDS.128 R8, [R25+0x15400] ;  /* 0x0154000019087984 */ /* 0x000e240000000c00 */
[--C-:B0-----:R-:W-:Y:S02]  /*f2e0*/  HADD2.F32 R46, -RZ, R8.reuse.H0_H0 ;  /* 0x20000008ff2e7230 */ /* 0x101fe40000004100 */
[----:B------:R-:W-:Y:S02]  /*f2f0*/  HADD2.F32 R8, -RZ, R8.H1_H1 ;  /* 0x30000008ff087230 */ /* 0x000fe40000004100 */
[----:B------:R-:W-:Y:S02]  /*f300*/  HADD2.F32 R47, -RZ, R9.H0_H0 ;  /* 0x20000009ff2f7230 */ /* 0x000fe40000004100 */
[C---:B------:R-:W-:Y:S01]  /*f310*/  FMUL.FTZ R57, R46.reuse, R53 ;  /* 0x000000352e397220 */ /* 0x040fe20000410000 */
[----:B------:R-:W-:Y:S01]  /*f320*/  FMUL.FTZ R59, R46, R51 ;  /* 0x000000332e3b7220 */ /* 0x000fe20000410000 */
[----:B------:R-:W-:-:S02]  /*f330*/  HADD2.F32 R46, -RZ, R15.H1_H1 ;  /* 0x3000000fff2e7230 */ /* 0x000fc40000004100 */
[----:B------:R-:W-:Y:S01]  /*f340*/  FMUL.FTZ R61, R8, R55 ;  /* 0x00000037083d7220 */ /* 0x000fe20000410000 */
[----:B------:R-:W-:Y:S02]  /*f350*/  HADD2.F32 R9, -RZ, R9.H1_H1 ;  /* 0x30000009ff097230 */ /* 0x000fe40000004100 */
[--C-:B------:R-:W-:Y:S02]  /*f360*/  HADD2.F32 R48, -RZ, R10.reuse.H0_H0 ;  /* 0x2000000aff307230 */ /* 0x100fe40000004100 */
[----:B------:R-:W-:Y:S01]  /*f370*/  FMUL.FTZ R54, R47, R46 ;  /* 0x0000002e2f367220 */ /* 0x000fe20000410000 */
[----:B------:R-:W-:Y:S02]  /*f380*/  HADD2.F32 R10, -RZ, R10.H1_H1 ;  /* 0x3000000aff0a7230 */ /* 0x000fe40000004100 */
[--C-:B------:R-:W-:Y:S02]  /*f390*/  HADD2.F32 R49, -RZ, R11.reuse.H0_H0 ;  /* 0x2000000bff317230 */ /* 0x100fe40000004100 */
[----:B------:R-:W-:Y:S01]  /*f3a0*/  HADD2.F32 R11, -RZ, R11.H1_H1 ;  /* 0x3000000bff0b7230 */ /* 0x000fe20000004100 */
[----:B---3--:R-:W0:Y:S02]  /*f3b0*/  LDS.128 R4, [R58] ;  /* 0x000000003a047984 */ /* 0x008e240000000c00 */
[----:B0-----:R-:W-:-:S02]  /*f3c0*/  HADD2.F32 R42, -RZ, R4.H0_H0 ;  /* 0x20000004ff2a7230 */ /* 0x001fc40000004100 */
[----:B------:R-:W-:Y:S02]  /*f3d0*/  HADD2.F32 R4, -RZ, R4.H1_H1 ;  /* 0x30000004ff047230 */ /* 0x000fe40000004100 */
[----:B------:R-:W-:Y:S02]  /*f3e0*/  HADD2.F32 R43, -RZ, R5.H0_H0 ;  /* 0x20000005ff2b7230 */ /* 0x000fe40000004100 */
[C---:B------:R-:W-:Y:S01]  /*f3f0*/  FFMA.FTZ R57, R42.reuse, R51, -R57 ;  /* 0x000000332a397223 */ /* 0x040fe20000010839 */
[----:B------:R-:W-:Y:S02]  /*f400*/  HADD2.F32 R51, -RZ, R12.H0_H0 ;  /* 0x2000000cff337230 */ /* 0x000fe40000004100 */
[----:B------:R-:W-:Y:S01]  /*f410*/  FFMA.FTZ R59, R42, R53, R59 ;  /* 0x000000352a3b7223 */ /* 0x000fe2000001003b */
[----:B------:R-:W-:Y:S02]  /*f420*/  HADD2.F32 R42, -RZ, R3.H1_H1 ;  /* 0x30000003ff2a7230 */ /* 0x000fe40000004100 */
[----:B------:R-:W-:-:S02]  /*f430*/  HADD2.F32 R5, -RZ, R5.H1_H1 ;  /* 0x30000005ff057230 */ /* 0x000fc40000004100 */
[-C--:B------:R-:W-:Y:S01]  /*f440*/  FMUL.FTZ R53, R8, R51.reuse ;  /* 0x0000003308357220 */ /* 0x080fe20000410000 */
[C---:B------:R-:W-:Y:S01]  /*f450*/  FFMA.FTZ R50, R4.reuse, R51, -R61 ;  /* 0x0000003304327223 */ /* 0x040fe2000001083d */
[----:B------:R-:W-:Y:S01]  /*f460*/  FMUL.FTZ R47, R47, R42 ;  /* 0x0000002a2f2f7220 */ /* 0x000fe20000410000 */
[----:B------:R-:W-:Y:S02]  /*f470*/  HADD2.F32 R8, -RZ, R20.H1_H1 ;  /* 0x30000014ff087230 */ /* 0x000fe40000004100 */
[----:B------:R-:W-:Y:S01]  /*f480*/  FFMA.FTZ R52, R4, R55, R53 ;  /* 0x0000003704347223 */ /* 0x000fe20000010035 */
[----:B------:R-:W-:Y:S02]  /*f490*/  HADD2.F32 R4, -RZ, R12.H1_H1 ;  /* 0x3000000cff047230 */ /* 0x000fe40000004100 */
[C---:B------:R-:W-:Y:S01]  /*f4a0*/  FFMA.FTZ R46, R43.reuse, R46, R47 ;  /* 0x0000002e2b2e7223 */ /* 0x040fe2000001002f */
[----:B------:R-:W-:Y:S02]  /*f4b0*/  HADD2.F32 R47, -RZ, R21.H0_H0 ;  /* 0x20000015ff2f7230 */ /* 0x000fe40000004100 */
[----:B------:R-:W-:Y:S01]  /*f4c0*/  FFMA.FTZ R54, R43, R42, -R54 ;  /* 0x0000002a2b367223 */ /* 0x000fe20000010836 */
[----:B------:R-:W-:-:S02]  /*f4d0*/  HADD2.F32 R44, -RZ, R6.H0_H0 ;  /* 0x20000006ff2c7230 */ /* 0x000fc40000004100 */
[C---:B------:R-:W-:Y:S01]  /*f4e0*/  FMUL.FTZ R42, R9.reuse, R8 ;  /* 0x00000008092a7220 */ /* 0x040fe20000410000 */
[----:B------:R-:W-:Y:S02]  /*f4f0*/  HADD2.F32 R43, -RZ, R13.H0_H0 ;  /* 0x2000000dff2b7230 */ /* 0x000fe40000004100 */
[-C--:B------:R-:W-:Y:S01]  /*f500*/  FMUL.FTZ R56, R9, R4.reuse ;  /* 0x0000000409387220 */ /* 0x080fe20000410000 */
[----:B------:R-:W-:Y:S02]  /*f510*/  HADD2.F32 R51, -RZ, R24.H0_H0 ;  /* 0x20000018ff337230 */ /* 0x000fe40000004100 */
[C---:B------:R-:W-:Y:S01]  /*f520*/  FMUL.FTZ R61, R48.reuse, R47 ;  /* 0x0000002f303d7220 */ /* 0x040fe20000410000 */
[----:B------:R-:W-:Y:S02]  /*f530*/  HADD2.F32 R9, -RZ, R14.H0_H0 ;  /* 0x2000000eff097230 */ /* 0x000fe40000004100 */
[C---:B------:R-:W-:Y:S01]  /*f540*/  FFMA.FTZ R53, R5.reuse, R4, -R42 ;  /* 0x0000000405357223 */ /* 0x040fe2000001082a */
[-C--:B------:R-:W-:Y:S01]  /*f550*/  FMUL.FTZ R48, R48, R43.reuse ;  /* 0x0000002b30307220 */ /* 0x080fe20000410000 */
[----:B------:R-:W-:Y:S01]  /*f560*/  FFMA.FTZ R55, R5, R8, R56 ;  /* 0x0000000805377223 */ /* 0x000fe20000010038 */
[----:B------:R-:W-:Y:S01]  /*f570*/  FFMA.FTZ R61, R44, R43, -R61 ;  /* 0x0000002b2c3d7223 */ /* 0x000fe2000001083d */
[----:B------:R-:W-:-:S02]  /*f580*/  HADD2.F32 R6, -RZ, R6.H1_H1 ;  /* 0x30000006ff067230 */ /* 0x000fc40000004100 */
[C---:B------:R-:W-:Y:S01]  /*f590*/  FMUL.FTZ R5, R10.reuse, R51 ;  /* 0x000000330a057220 */ /* 0x040fe20000410000 */
[----:B------:R-:W-:Y:S01]  /*f5a0*/  FMUL.FTZ R43, R10, R9 ;  /* 0x000000090a2b7220 */ /* 0x000fe20000410000 */
[----:B------:R-:W-:Y:S02]  /*f5b0*/  HADD2.F32 R10, -RZ, R21.H1_H1 ;  /* 0x30000015ff0a7230 */ /* 0x000fe40000004100 */
[----:B------:R-:W-:Y:S01]  /*f5c0*/  FFMA.FTZ R48, R44, R47, R48 ;  /* 0x0000002f2c307223 */ /* 0x000fe20000010030 */
[----:B------:R-:W-:Y:S02]  /*f5d0*/  HADD2.F32 R42, -RZ, R24.H1_H1 ;  /* 0x30000018ff2a7230 */ /* 0x000fe40000004100 */
[C---:B------:R-:W-:Y:S01]  /*f5e0*/  FFMA.FTZ R44, R6.reuse, R9, -R5 ;  /* 0x00000009062c7223 */ /* 0x040fe20000010805 */
[----:B------:R-:W-:Y:S02]  /*f5f0*/  HADD2.F32 R4, -RZ, R13.H1_H1 ;  /* 0x3000000dff047230 */ /* 0x000fe40000004100 */
[----:B------:R-:W-:Y:S01]  /*f600*/  FFMA.FTZ R43, R6, R51, R43 ;  /* 0x00000033062b7223 */ /* 0x000fe2000001002b */
[----:B------:R-:W-:-:S02]  /*f610*/  HADD2.F32 R8, -RZ, R14.H1_H1 ;  /* 0x3000000eff087230 */ /* 0x000fc40000004100 */
[----:B------:R-:W-:Y:S01]  /*f620*/  FMUL.FTZ R6, R49, R10 ;  /* 0x0000000a31067220 */ /* 0x000fe20000410000 */
[--C-:B------:R-:W-:Y:S02]  /*f630*/  HADD2.F32 R45, -RZ, R7.reuse.H0_H0 ;  /* 0x20000007ff2d7230 */ /* 0x100fe40000004100 */
[----:B------:R-:W-:Y:S01]  /*f640*/  FMUL.FTZ R56, R11, R42 ;  /* 0x0000002a0b387220 */ /* 0x000fe20000410000 */
[----:B------:R-:W-:Y:S02]  /*f650*/  HADD2.F32 R7, -RZ, R7.H1_H1 ;  /* 0x30000007ff077230 */ /* 0x000fe40000004100 */
[----:B------:R-:W-:Y:S01]  /*f660*/  FMUL.FTZ R49, R49, R4 ;  /* 0x0000000431317220 */ /* 0x000fe20000410000 */
[----:B------:R-:W-:Y:S01]  /*f670*/  FMUL.FTZ R5, R11, R8 ;  /* 0x000000080b057220 */ /* 0x000fe20000410000 */
[----:B------:R-:W-:Y:S01]  /*f680*/  FFMA.FTZ R11, R45, R4, -R6 ;  /* 0x000000042d0b7223 */ /* 0x000fe20000010806 */
[----:B------:R-:W-:Y:S01]  /*f690*/  F2FP.F16.F32.PACK_AB R4, R50, R57 ;  /* 0x000000393204723e */ /* 0x000fe200000000ff */
[----:B------:R-:W-:Y:S01]  /*f6a0*/  FFMA.FTZ R56, R7, R8, -R56 ;  /* 0x0000000807387223 */ /* 0x000fe20000010838 */
[----:B------:R-:W-:Y:S01]  /*f6b0*/  FFMA.FTZ R49, R45, R10, R49 ;  /* 0x0000000a2d317223 */ /* 0x000fe20000010031 */
[----:B------:R-:W-:Y:S01]  /*f6c0*/  FFMA.FTZ R42, R7, R42, R5 ;  /* 0x0000002a072a7223 */ /* 0x000fe20000010005 */
[----:B------:R-:W-:-:S02]  /*f6d0*/  F2FP.F16.F32.PACK_AB R5, R53, R54 ;  /* 0x000000363505723e */ /* 0x000fc400000000ff */
[----:B------:R-:W-:Y:S02]  /*f6e0*/  F2FP.F16.F32.PACK_AB R6, R44, R61 ;  /* 0x0000003d2c06723e */ /* 0x000fe400000000ff */
[----:B------:R-:W-:Y:S02]  /*f6f0*/  F2FP.F16.F32.PACK_AB R7, R56, R11 ;  /* 0x0000000b3807723e */ /* 0x000fe400000000ff */
[----:B------:R-:W-:Y:S02]  /*f700*/  F2FP.F16.F32.PACK_AB R8, R52, R59 ;  /* 0x0000003b3408723e */ /* 0x000fe400000000ff */
[----:B------:R-:W-:Y:S01]  /*f710*/  F2FP.F16.F32.PACK_AB R9, R55, R46 ;  /* 0x0000002e3709723e */ /* 0x000fe200000000ff */
[----:B------:R3:W-:Y:S01]  /*f720*/  STS.128 [R58], R4 ;  /* 0x000000043a007388 */ /* 0x0007e20000000c00 */
[----:B------:R-:W-:Y:S02]  /*f730*/  F2FP.F16.F32.PACK_AB R10, R43, R48 ;  /* 0x000000302b0a723e */ /* 0x000fe400000000ff */
[----:B------:R-:W-:-:S05]  /*f740*/  F2FP.F16.F32.PACK_AB R11, R42, R49 ;  /* 0x000000312a0b723e */ /* 0x000fca00000000ff */
[----:B------:R3:W-:Y:S02]  /*f750*/  STS.128 [R25+0x15400], R8 ;  /* 0x0154000819007388 */ /* 0x0007e40000000c00 */
.L_x_779:
[----:B------:R-:W-:Y:S05]  /*f760*/  BSYNC B1 ;  /* 0x0000000000017941 */ /* 0x000fea0003800000 */
.L_x_778:
[----:B------:R-:W-:-:S13]  /*f770*/  ISETP.GE.AND P0, PT, R229, R0, PT ;  /* 0x00000000e500720c */ /* 0x000fda0003f06270 */
[----:B------:R-:W-:Y:S05]  /*f780*/  @P0 BRA `(.L_x_762) ;  /* 0x00000010004c0947 */ /* 0x000fea0003800000 */
[----:B------:R-:W4:Y:S01]  /*f790*/  LDC R0, c[0x0][0x3f4] ;  /* 0x0000fd00ff007b82 */ /* 0x000f220000000800 */
[C---:B-123--:R-:W-:Y:S01]  /*f7a0*/  VIADD R7, R18.reuse, 0x40 ;  /* 0x0000004012077836 */ /* 0x04efe20000000000 */
[C---:B0-----:R-:W-:Y:S01]  /*f7b0*/  IADD3 R5, R18.reuse, 0x20, RZ ;  /* 0x0000002012057810 */ /* 0x041fe20007ffe0ff */
[----:B------:R-:W-:Y:S01]  /*f7c0*/  BSSY B1, `(.L_x_784) ;  /* 0x000005d000017945 */ /* 0x000fe20003800000 */
[----:B------:R-:W-:Y:S02]  /*f7d0*/  SHF.R.U32.HI R56, RZ, 0x3, R206 ;  /* 0x00000003ff387819 */ /* 0x000fe400000116ce */
[-C--:B----4-:R-:W-:Y:S02]  /*f7e0*/  ISETP.GE.AND P0, PT, R18, R0.reuse, PT ;  /* 0x000000001200720c */ /* 0x090fe40003f06270 */
[-C--:B------:R-:W-:Y:S02]  /*f7f0*/  ISETP.GE.AND P1, PT, R5, R0.reuse, PT ;  /* 0x000000000500720c */ /* 0x080fe40003f26270 */
[----:B------:R-:W-:-:S09]  /*f800*/  ISETP.GE.AND P2, PT, R7, R0, PT ;  /* 0x000000000700720c */ /* 0x000fd20003f46270 */
[----:B------:R-:W-:Y:S05]  /*f810*/  @P0 BRA `(.L_x_785) ;  /* 0x00000004005c0947 */ /* 0x000fea0003800000 */
[----:B------:R-:W2:Y:S01]  /*f820*/  LDL R58, [R1+0x80] ;  /* 0x00008000013a7983 */ /* 0x000ea20000100800 */
[----:B------:R-:W-:Y:S01]  /*f830*/  LEA.HI R4, R0, R233, RZ, 0x1d ;  /* 0x000000e900047211 */ /* 0x000fe200078fe8ff */
[----:B------:R-:W-:Y:S02]  /*f840*/  HADD2.F32 R50, -RZ, R34.H0_H0 ;  /* 0x20000022ff327230 */ /* 0x000fe40000004100 */
[----:B------:R-:W-:Y:S01]  /*f850*/  HADD2.F32 R52, -RZ, R38.H0_H0 ;  /* 0x20000026ff347230 */ /* 0x000fe20000004100 */
[----:B------:R-:W-:Y:S01]  /*f860*/  SHF.R.S32.HI R7, RZ, 0x1f, R4 ;  /* 0x0000001fff077819 */ /* 0x000fe20000011404 */
[----:B------:R-:W-:Y:S02]  /*f870*/  IMAD.SHL.U32 R5, R4, 0x8, RZ ;  /* 0x0000000804057824 */ /* 0x000fe400078e00ff */
[----:B------:R-:W-:Y:S01]  /*f880*/  HADD2.F32 R54, -RZ, R39.H0_H0 ;  /* 0x20000027ff367230 */ /* 0x000fe20000004100 */
[----:B------:R-:W-:Y:S01]  /*f890*/  LEA.HI R7, R7, R4, RZ, 0x3 ;  /* 0x0000000407077211 */ /* 0x000fe200078f18ff */
[----:B------:R-:W-:Y:S01]  /*f8a0*/  HADD2.F32 R59, -RZ, R34.H1_H1 ;  /* 0x30000022ff3b7230 */ /* 0x000fe20000004100 */
[----:B------:R-:W-:Y:S01]  /*f8b0*/  LOP3.LUT R4, R206, 0x38, R5, 0xf8, !PT ;  /* 0x00000038ce047812 */ /* 0x000fe200078ef805 */
[----:B------:R-:W-:-:S02]  /*f8c0*/  HADD2.F32 R61, -RZ, R38.H1_H1 ;  /* 0x30000026ff3d7230 */ /* 0x000fc40000004100 */
        /* <DEDUP_REMOVED lines=9> */
[-C--:B------:R-:W-:Y:S01]  /*f960*/  FMUL.FTZ R51, R52, R46.reuse ;  /* 0x0000002e34337220 */ /* 0x080fe20000410000 */
[----:B------:R-:W-:Y:S01]  /*f970*/  FMUL.FTZ R53, R50, R46 ;  /* 0x0000002e32357220 */ /* 0x000fe20000410000 */
[----:B------:R-:W-:-:S02]  /*f980*/  HADD2.F32 R46, -RZ, R35.H0_H0 ;  /* 0x20000023ff2e7230 */ /* 0x000fc40000004100 */
[-C--:B------:R-:W-:Y:S01]  /*f990*/  FMUL.FTZ R55, R54, R8.reuse ;  /* 0x0000000836377220 */ /* 0x080fe20000410000 */
[----:B------:R-:W-:Y:S02]  /*f9a0*/  HADD2.F32 R9, -RZ, R9.H1_H1 ;  /* 0x30000009ff097230 */ /* 0x000fe40000004100 */
[----:B------:R-:W-:Y:S01]  /*f9b0*/  FMUL.FTZ R38, R61, R47 ;  /* 0x0000002f3d267220 */ /* 0x000fe20000410000 */
[----:B------:R-:W-:Y:S02]  /*f9c0*/  HADD2.F32 R35, -RZ, R35.H1_H1 ;  /* 0x30000023ff237230 */ /* 0x000fe40000004100 */
[----:B------:R-:W-:Y:S01]  /*f9d0*/  FMUL.FTZ R57, R46, R8 ;  /* 0x000000082e397220 */ /* 0x000fe20000410000 */
[--C-:B------:R-:W-:Y:S02]  /*f9e0*/  HADD2.F32 R48, -RZ, R10.reuse.H0_H0 ;  /* 0x2000000aff307230 */ /* 0x100fe40000004100 */
[----:B------:R-:W-:Y:S02]  /*f9f0*/  HADD2.F32 R10, -RZ, R10.H1_H1 ;  /* 0x3000000aff0a7230 */ /* 0x000fe40000004100 */
[----:B------:R-:W-:-:S02]  /*fa00*/  HADD2.F32 R49, -RZ, R11.H0_H0 ;  /* 0x2000000bff317230 */ /* 0x000fc40000004100 */
[----:B------:R-:W-:Y:S01]  /*fa10*/  HADD2.F32 R11, -RZ, R11.H1_H1 ;  /* 0x3000000bff0b7230 */ /* 0x000fe20000004100 */
[----:B--2---:R-:W0:Y:S02]  /*fa20*/  LDS.128 R4, [R58] ;  /* 0x000000003a047984 */ /* 0x004e240000000c00 */
[--C-:B0-----:R-:W-:Y:S02]  /*fa30*/  HADD2.F32 R42, -RZ, R4.reuse.H0_H0 ;  /* 0x20000004ff2a7230 */ /* 0x101fe40000004100 */
[----:B------:R-:W-:Y:S02]  /*fa40*/  HADD2.F32 R4, -RZ, R4.H1_H1 ;  /* 0x30000004ff047230 */ /* 0x000fe40000004100 */
[--C-:B------:R-:W-:Y:S02]  /*fa50*/  HADD2.F32 R43, -RZ, R5.reuse.H0_H0 ;  /* 0x20000005ff2b7230 */ /* 0x100fe40000004100 */
[----:B------:R-:W-:Y:S01]  /*fa60*/  FFMA.FTZ R51, R50, R42, -R51 ;  /* 0x0000002a32337223 */ /* 0x000fe20000010833 */
[----:B------:R-:W-:-:S02]  /*fa70*/  HADD2.F32 R5, -RZ, R5.H1_H1 ;  /* 0x30000005ff057230 */ /* 0x000fc40000004100 */
[-C--:B------:R-:W-:Y:S01]  /*fa80*/  FFMA.FTZ R8, R46, R4.reuse, -R55 ;  /* 0x000000042e087223 */ /* 0x080fe20000010837 */
[----:B------:R-:W-:Y:S02]  /*fa90*/  HADD2.F32 R55, -RZ, R39.H1_H1 ;  /* 0x30000027ff377230 */ /* 0x000fe40000004100 */
[----:B------:R-:W-:Y:S01]  /*faa0*/  FFMA.FTZ R34, R54, R4, R57 ;  /* 0x0000000436227223 */ /* 0x000fe20000010039 */
[-C--:B------:R-:W-:Y:S01]  /*fab0*/  FMUL.FTZ R46, R35, R9.reuse ;  /* 0x00000009232e7220 */ /* 0x080fe20000410000 */
[----:B------:R-:W-:Y:S02]  /*fac0*/  HADD2.F32 R54, -RZ, R41.H0_H0 ;  /* 0x20000029ff367230 */ /* 0x000fe40000004100 */
[----:B------:R-:W-:Y:S01]  /*fad0*/  FFMA.FTZ R53, R52, R42, R53 ;  /* 0x0000002a34357223 */ /* 0x000fe20000010035 */
[----:B------:R-:W-:Y:S01]  /*fae0*/  FMUL.FTZ R4, R55, R9 ;  /* 0x0000000937047220 */ /* 0x000fe20000410000 */
[--C-:B------:R-:W-:Y:S02]  /*faf0*/  HADD2.F32 R44, -RZ, R6.reuse.H0_H0 ;  /* 0x20000006ff2c7230 */ /* 0x100fe40000004100 */
[----:B------:R-:W-:Y:S01]  /*fb00*/  FMUL.FTZ R42, R59, R47 ;  /* 0x0000002f3b2a7220 */ /* 0x000fe20000410000 */
[----:B------:R-:W-:-:S02]  /*fb10*/  HADD2.F32 R6, -RZ, R6.H1_H1 ;  /* 0x30000006ff067230 */ /* 0x000fc40000004100 */
[-C--:B------:R-:W-:Y:S01]  /*fb20*/  FFMA.FTZ R9, R35, R5.reuse, -R4 ;  /* 0x0000000523097223 */ /* 0x080fe20000010804 */
[----:B------:R-:W-:Y:S02]  /*fb30*/  HADD2.F32 R4, -RZ, R37.H0_H0 ;  /* 0x20000025ff047230 */ /* 0x000fe40000004100 */
[----:B------:R-:W-:Y:S01]  /*fb40*/  FFMA.FTZ R35, R55, R5, R46 ;  /* 0x0000000537237223 */ /* 0x000fe2000001002e */
[----:B------:R-:W-:Y:S02]  /*fb50*/  HADD2.F32 R50, -RZ, R36.H0_H0 ;  /* 0x20000024ff327230 */ /* 0x000fe40000004100 */
[-C--:B------:R-:W-:Y:S01]  /*fb60*/  FMUL.FTZ R5, R54, R10.reuse ;  /* 0x0000000a36057220 */ /* 0x080fe20000410000 */
[--C-:B------:R-:W-:Y:S02]  /*fb70*/  HADD2.F32 R52, -RZ, R40.reuse.H0_H0 ;  /* 0x20000028ff347230 */ /* 0x100fe40000004100 */
[C---:B------:R-:W-:Y:S01]  /*fb80*/  FMUL.FTZ R47, R4.reuse, R10 ;  /* 0x0000000a042f7220 */ /* 0x040fe20000410000 */
[-C--:B------:R-:W-:Y:S01]  /*fb90*/  FFMA.FTZ R38, R59, R43.reuse, -R38 ;  /* 0x0000002b3b267223 */ /* 0x080fe20000010826 */
[----:B------:R-:W-:Y:S01]  /*fba0*/  FFMA.FTZ R42, R61, R43, R42 ;  /* 0x0000002b3d2a7223 */ /* 0x000fe2000001002a */
[----:B------:R-:W-:Y:S01]  /*fbb0*/  FFMA.FTZ R10, R4, R6, -R5 ;  /* 0x00000006040a7223 */ /* 0x000fe20000010805 */
[----:B------:R-:W-:-:S02]  /*fbc0*/  HADD2.F32 R55, -RZ, R40.H1_H1 ;  /* 0x30000028ff377230 */ /* 0x000fc40000004100 */
[-C--:B------:R-:W-:Y:S01]  /*fbd0*/  FMUL.FTZ R39, R52, R48.reuse ;  /* 0x0000003034277220 */ /* 0x080fe20000410000 */
[----:B------:R-:W-:Y:S02]  /*fbe0*/  HADD2.F32 R41, -RZ, R41.H1_H1 ;  /* 0x30000029ff297230 */ /* 0x000fe40000004100 */
[C---:B------:R-:W-:Y:S01]  /*fbf0*/  FMUL.FTZ R43, R50.reuse, R48 ;  /* 0x00000030322b7220 */ /* 0x040fe20000410000 */
[----:B------:R-:W-:Y:S02]  /*fc00*/  HADD2.F32 R5, -RZ, R36.H1_H1 ;  /* 0x30000024ff057230 */ /* 0x000fe40000004100 */
[-C--:B------:R-:W-:Y:S01]  /*fc10*/  FFMA.FTZ R39, R50, R44.reuse, -R39 ;  /* 0x0000002c32277223 */ /* 0x080fe20000010827 */
[----:B------:R-:W-:Y:S02]  /*fc20*/  HADD2.F32 R37, -RZ, R37.H1_H1 ;  /* 0x30000025ff257230 */ /* 0x000fe40000004100 */
[----:B------:R-:W-:Y:S01]  /*fc30*/  FFMA.FTZ R43, R52, R44, R43 ;  /* 0x0000002c342b7223 */ /* 0x000fe2000001002b */
[----:B------:R-:W-:-:S02]  /*fc40*/  HADD2.F32 R45, -RZ, R7.H0_H0 ;  /* 0x20000007ff2d7230 */ /* 0x000fc40000004100 */
[----:B------:R-:W-:Y:S01]  /*fc50*/  FFMA.FTZ R36, R54, R6, R47 ;  /* 0x0000000636247223 */ /* 0x000fe2000001002f */
[----:B------:R-:W-:Y:S02]  /*fc60*/  HADD2.F32 R7, -RZ, R7.H1_H1 ;  /* 0x30000007ff077230 */ /* 0x000fe40000004100 */
[----:B------:R-:W-:Y:S01]  /*fc70*/  FMUL.FTZ R4, R55, R49 ;  /* 0x0000003137047220 */ /* 0x000fe20000410000 */
[----:B------:R-:W-:Y:S01]  /*fc80*/  FMUL.FTZ R40, R41, R11 ;  /* 0x0000000b29287220 */ /* 0x000fe20000410000 */
[----:B------:R-:W-:Y:S01]  /*fc90*/  FMUL.FTZ R6, R5, R49 ;  /* 0x0000003105067220 */ /* 0x000fe20000410000 */
[----:B------:R-:W-:Y:S01]  /*fca0*/  FMUL.FTZ R44, R37, R11 ;  /* 0x0000000b252c7220 */ /* 0x000fe20000410000 */
[----:B------:R-:W-:Y:S01]  /*fcb0*/  FFMA.FTZ R11, R5, R45, -R4 ;  /* 0x0000002d050b7223 */ /* 0x000fe20000010804 */
[----:B------:R-:W-:Y:S01]  /*fcc0*/  FFMA.FTZ R40, R37, R7, -R40 ;  /* 0x0000000725287223 */ /* 0x000fe20000010828 */
[----:B------:R-:W-:Y:S01]  /*fcd0*/  FFMA.FTZ R45, R55, R45, R6 ;  /* 0x0000002d372d7223 */ /* 0x000fe20000010006 */
        /* <DEDUP_REMOVED lines=11> */
.L_x_785:
[----:B------:R-:W-:Y:S05]  /*fd90*/  BSYNC B1 ;  /* 0x0000000000017941 */ /* 0x000fea0003800000 */
.L_x_784:
[----:B------:R-:W-:Y:S04]  /*fda0*/  BSSY B1, `(.L_x_786) ;  /* 0x0000059000017945 */ /* 0x000fe80003800000 */
[----:B------:R-:W-:Y:S05]  /*fdb0*/  @P1 BRA `(.L_x_787) ;  /* 0x00000004005c1947 */ /* 0x000fea0003800000 */
[----:B------:R-:W2:Y:S01]  /*fdc0*/  LDL R48, [R1+0x78] ;  /* 0x0000780001307983 */ /* 0x000ea20000100800 */
[----:B0-----:R-:W-:Y:S01]  /*fdd0*/  LEA.HI R4, R0, R234, RZ, 0x1d ;  /* 0x000000ea00047211 */ /* 0x001fe200078fe8ff */
        /* <DEDUP_REMOVED lines=85> */
.L_x_787:
[----:B------:R-:W-:Y:S05]  /*10330*/  BSYNC B1 ;  /* 0x0000000000017941 */ /* 0x000fea0003800000 */
.L_x_786:
[----:B------:R-:W-:Y:S05]  /*10340*/  @P2 BRA `(.L_x_762) ;  /* 0x00000004005c2947 */ /* 0x000fea0003800000 */
[----:B------:R-:W2:Y:S01]  /*10350*/  LDL R41, [R1+0x74] ;  /* 0x0000740001297983 */ /* 0x000ea20000100800 */
[----:B------:R-:W-:Y:S01]  /*10360*/  LEA.HI R0, R0, R235, RZ, 0x1d ;  /* 0x000000eb00007211 */ /* 0x000fe200078fe8ff */
[----:B------:R-:W-:Y:S02]  /*10370*/  HADD2.F32 R33, -RZ, R3.H0_H0 ;  /* 0x20000003ff217230 */ /* 0x000fe40000004100 */
[--C-:B------:R-:W-:Y:S01]  /*10380*/  HADD2.F32 R35, -RZ, R15.reuse.H0_H0 ;  /* 0x2000000fff237230 */ /* 0x100fe20000004100 */
[----:B01----:R-:W-:Y:S01]  /*10390*/  SHF.R.S32.HI R7, RZ, 0x1f, R0 ;  /* 0x0000001fff077819 */ /* 0x003fe20000011400 */
[----:B------:R-:W-:Y:S01]  /*103a0*/  HADD2.F32 R42, -RZ, R20.H0_H0 ;  /* 0x20000014ff2a7230 */ /* 0x000fe20000004100 */
[----:B------:R-:W-:Y:S01]  /*103b0*/  SHF.L.U32 R5, R0, 0x3, RZ ;  /* 0x0000000300057819 */ /* 0x000fe200000006ff */
[----:B------:R-:W-:Y:S01]  /*103c0*/  HADD2.F32 R38, -RZ, R12.H0_H0 ;  /* 0x2000000cff267230 */ /* 0x000fe20000004100 */
[----:B------:R-:W-:Y:S01]  /*103d0*/  LEA.HI R7, R7, R0, RZ, 0x3 ;  /* 0x0000000007077211 */ /* 0x000fe200078f18ff */
[----:B------:R-:W-:Y:S01]  /*103e0*/  HADD2.F32 R44, -RZ, R15.H1_H1 ;  /* 0x3000000fff2c7230 */ /* 0x000fe20000004100 */
[----:B------:R-:W-:Y:S01]  /*103f0*/  LOP3.LUT R0, R206, 0x38, R5, 0xf8, !PT ;  /* 0x00000038ce007812 */ /* 0x000fe200078ef805 */
[----:B------:R-:W-:-:S02]  /*10400*/  HADD2.F32 R40, -RZ, R3.H1_H1 ;  /* 0x30000003ff287230 */ /* 0x000fc40000004100 */
[----:B------:R-:W-:Y:S01]  /*10410*/  IMAD.SHL.U32 R7, R7, 0x400, RZ ;  /* 0x0000040007077824 */ /* 0x000fe200078e00ff */
[----:B------:R-:W-:Y:S01]  /*10420*/  LOP3.LUT R9, R0, R56, RZ, 0x3c, !PT ;  /* 0x0000003800097212 */ /* 0x000fe200078e3cff */
[----:B------:R-:W-:Y:S02]  /*10430*/  HADD2.F32 R37, -RZ, R20.H1_H1 ;  /* 0x30000014ff257230 */ /* 0x000fe40000004100 */
[----:B------:R-:W-:Y:S01]  /*10440*/  HADD2.F32 R39, -RZ, R21.H0_H0 ;  /* 0x20000015ff277230 */ /* 0x000fe20000004100 */
[----:B------:R-:W-:-:S04]  /*10450*/  LOP3.LUT R0, R7, 0x7fffe000, RZ, 0xc0, !PT ;  /* 0x7fffe00007007812 */ /* 0x000fc800078ec0ff */
[----:B------:R-:W-:-:S05]  /*10460*/  IADD3 R9, R9, R0, R216 ;  /* 0x0000000009097210 */ /* 0x000fca0007ffe0d8 */
[----:B------:R-:W-:-:S05]  /*10470*/  IMAD R0, R9, 0x2, R16 ;  /* 0x0000000209007824 */ /* 0x000fca00078e0210 */
[----:B------:R-:W0:Y:S02]  /*10480*/  LDS.128 R8, [R0+0x15400] ;  /* 0x0154000000087984 */ /* 0x000e240000000c00 */
[--C-:B0-----:R-:W-:Y:S02]  /*10490*/  HADD2.F32 R29, -RZ, R8.reuse.H0_H0 ;  /* 0x20000008ff1d7230 */ /* 0x101fe40000004100 */
[----:B------:R-:W-:Y:S02]  /*104a0*/  HADD2.F32 R8, -RZ, R8.H1_H1 ;  /* 0x30000008ff087230 */ /* 0x000fe40000004100 */
[--C-:B------:R-:W-:Y:S02]  /*104b0*/  HADD2.F32 R30, -RZ, R9.reuse.H0_H0 ;  /* 0x20000009ff1e7230 */ /* 0x100fe40000004100 */
[-C--:B------:R-:W-:Y:S01]  /*104c0*/  FMUL.FTZ R34, R35, R29.reuse ;  /* 0x0000001d23227220 */ /* 0x080fe20000410000 */
[----:B------:R-:W-:Y:S01]  /*104d0*/  FMUL.FTZ R36, R33, R29 ;  /* 0x0000001d21247220 */ /* 0x000fe20000410000 */
[----:B------:R-:W-:-:S02]  /*104e0*/  HADD2.F32 R9, -RZ, R9.H1_H1 ;  /* 0x30000009ff097230 */ /* 0x000fc40000004100 */
[-C--:B------:R-:W-:Y:S01]  /*104f0*/  FMUL.FTZ R15, R42, R8.reuse ;  /* 0x000000082a0f7220 */ /* 0x080fe20000410000 */
[----:B------:R-:W-:Y:S01]  /*10500*/  FMUL.FTZ R3, R38, R8 ;  /* 0x0000000826037220 */ /* 0x000fe20000410000 */
[--C-:B------:R-:W-:Y:S02]  /*10510*/  HADD2.F32 R31, -RZ, R10.reuse.H0_H0 ;  /* 0x2000000aff1f7230 */ /* 0x100fe40000004100 */
[----:B------:R-:W-:Y:S01]  /*10520*/  FMUL.FTZ R29, R40, R30 ;  /* 0x0000001e281d7220 */ /* 0x000fe20000410000 */
[----:B------:R-:W-:Y:S02]  /*10530*/  HADD2.F32 R10, -RZ, R10.H1_H1 ;  /* 0x3000000aff0a7230 */ /* 0x000fe40000004100 */
[--C-:B------:R-:W-:Y:S02]  /*10540*/  HADD2.F32 R32, -RZ, R11.reuse.H0_H0 ;  /* 0x2000000bff207230 */ /* 0x100fe40000004100 */
[----:B------:R-:W-:Y:S01]  /*10550*/  HADD2.F32 R11, -RZ, R11.H1_H1 ;  /* 0x3000000bff0b7230 */ /* 0x000fe20000004100 */
[----:B--2---:R-:W0:Y:S02]  /*10560*/  LDS.128 R4, [R41] ;  /* 0x0000000029047984 */ /* 0x004e240000000c00 */
[----:B0-----:R-:W-:-:S02]  /*10570*/  HADD2.F32 R25, -RZ, R4.H0_H0 ;  /* 0x20000004ff197230 */ /* 0x001fc40000004100 */
[----:B------:R-:W-:Y:S02]  /*10580*/  HADD2.F32 R4, -RZ, R4.H1_H1 ;  /* 0x30000004ff047230 */ /* 0x000fe40000004100 */
[--C-:B------:R-:W-:Y:S02]  /*10590*/  HADD2.F32 R26, -RZ, R5.reuse.H0_H0 ;  /* 0x20000005ff1a7230 */ /* 0x100fe40000004100 */
[-C--:B------:R-:W-:Y:S01]  /*105a0*/  FFMA.FTZ R34, R33, R25.reuse, -R34 ;  /* 0x0000001921227223 */ /* 0x080fe20000010822 */
[----:B------:R-:W-:Y:S01]  /*105b0*/  FFMA.FTZ R36, R35, R25, R36 ;  /* 0x0000001923247223 */ /* 0x000fe20000010024 */
[----:B------:R-:W-:Y:S01]  /*105c0*/  FMUL.FTZ R25, R44, R30 ;  /* 0x0000001e2c197220 */ /* 0x000fe20000410000 */
[----:B------:R-:W-:Y:S02]  /*105d0*/  HADD2.F32 R33, -RZ, R12.H1_H1 ;  /* 0x3000000cff217230 */ /* 0x000fe40000004100 */
[----:B------:R-:W-:Y:S01]  /*105e0*/  FFMA.FTZ R15, R38, R4, -R15 ;  /* 0x00000004260f7223 */ /* 0x000fe2000001080f */
[----:B------:R-:W-:-:S02]  /*105f0*/  HADD2.F32 R5, -RZ, R5.H1_H1 ;  /* 0x30000005ff057230 */ /* 0x000fc40000004100 */
[----:B------:R-:W-:Y:S01]  /*10600*/  FFMA.FTZ R3, R42, R4, R3 ;  /* 0x000000042a037223 */ /* 0x000fe20000010003 */
[----:B------:R-:W-:Y:S01]  /*10610*/  FFMA.FTZ R25, R40, R26, -R25 ;  /* 0x0000001a28197223 */ /* 0x000fe20000010819 */
[-C--:B------:R-:W-:Y:S01]  /*10620*/  FMUL.FTZ R4, R37, R9.reuse ;  /* 0x0000000925047220 */ /* 0x080fe20000410000 */
[----:B------:R-:W-:Y:S02]  /*10630*/  HADD2.F32 R35, -RZ, R13.H0_H0 ;  /* 0x2000000dff237230 */ /* 0x000fe40000004100 */
[C---:B------:R-:W-:Y:S01]  /*10640*/  FMUL.FTZ R8, R33.reuse, R9 ;  /* 0x0000000921087220 */ /* 0x040fe20000410000 */
[----:B------:R-:W-:Y:S02]  /*10650*/  HADD2.F32 R40, -RZ, R24.H0_H0 ;  /* 0x20000018ff287230 */ /* 0x000fe40000004100 */
[-C--:B------:R-:W-:Y:S01]  /*10660*/  FFMA.FTZ R12, R33, R5.reuse, -R4 ;  /* 0x00000005210c7223 */ /* 0x080fe20000010804 */
[----:B------:R-:W-:Y:S02]  /*10670*/  HADD2.F32 R38, -RZ, R14.H0_H0 ;  /* 0x2000000eff267230 */ /* 0x000fe40000004100 */
[----:B------:R-:W-:Y:S01]  /*10680*/  FFMA.FTZ R20, R37, R5, R8 ;  /* 0x0000000525147223 */ /* 0x000fe20000010008 */
[----:B------:R-:W-:-:S02]  /*10690*/  HADD2.F32 R27, -RZ, R6.H0_H0 ;  /* 0x20000006ff1b7230 */ /* 0x000fc40000004100 */
[-C--:B------:R-:W-:Y:S01]  /*106a0*/  FMUL.FTZ R4, R39, R31.reuse ;  /* 0x0000001f27047220 */ /* 0x080fe20000410000 */
[----:B------:R-:W-:Y:S02]  /*106b0*/  HADD2.F32 R6, -RZ, R6.H1_H1 ;  /* 0x30000006ff067230 */ /* 0x000fe40000004100 */
[C---:B------:R-:W-:Y:S01]  /*106c0*/  FMUL.FTZ R30, R35.reuse, R31 ;  /* 0x0000001f231e7220 */ /* 0x040fe20000410000 */
[-C--:B------:R-:W-:Y:S01]  /*106d0*/  FMUL.FTZ R5, R40, R10.reuse ;  /* 0x0000000a28057220 */ /* 0x080fe20000410000 */
[----:B------:R-:W-:Y:S01]  /*106e0*/  FMUL.FTZ R9, R38, R10 ;  /* 0x0000000a26097220 */ /* 0x000fe20000410000 */
[----:B------:R-:W-:Y:S02]  /*106f0*/  HADD2.F32 R10, -RZ, R21.H1_H1 ;  /* 0x30000015ff0a7230 */ /* 0x000fe40000004100 */
[----:B------:R-:W-:Y:S01]  /*10700*/  FFMA.FTZ R29, R44, R26, R29 ;  /* 0x0000001a2c1d7223 */ /* 0x000fe2000001001d */
[----:B------:R-:W-:Y:S02]  /*10710*/  HADD2.F32 R31, -RZ, R24.H1_H1 ;  /* 0x30000018ff1f7230 */ /* 0x000fe40000004100 */
[----:B------:R-:W-:Y:S01]  /*10720*/  FFMA.FTZ R26, R35, R27, -R4 ;  /* 0x0000001b231a7223 */ /* 0x000fe20000010804 */
[----:B------:R-:W-:-:S02]  /*10730*/  HADD2.F32 R8, -RZ, R13.H1_H1 ;  /* 0x3000000dff087230 */ /* 0x000fc40000004100 */
[----:B------:R-:W-:Y:S01]  /*10740*/  FFMA.FTZ R30, R39, R27, R30 ;  /* 0x0000001b271e7223 */ /* 0x000fe2000001001e */
[----:B------:R-:W-:Y:S02]  /*10750*/  HADD2.F32 R21, -RZ, R14.H1_H1 ;  /* 0x3000000eff157230 */ /* 0x000fe40000004100 */
[-C--:B------:R-:W-:Y:S01]  /*10760*/  FFMA.FTZ R27, R38, R6.reuse, -R5 ;  /* 0x00000006261b7223 */ /* 0x080fe20000010805 */
[--C-:B------:R-:W-:Y:S02]  /*10770*/  HADD2.F32 R28, -RZ, R7.reuse.H0_H0 ;  /* 0x20000007ff1c7230 */ /* 0x100fe40000004100 */
[----:B------:R-:W-:Y:S01]  /*10780*/  FFMA.FTZ R13, R40, R6, R9 ;  /* 0x00000006280d7223 */ /* 0x000fe20000010009 */
[----:B------:R-:W-:Y:S02]  /*10790*/  HADD2.F32 R7, -RZ, R7.H1_H1 ;  /* 0x30000007ff077230 */ /* 0x000fe40000004100 */
[-C--:B------:R-:W-:Y:S01]  /*107a0*/  FMUL.FTZ R5, R10, R32.reuse ;  /* 0x000000200a057220 */ /* 0x080fe20000410000 */
[-C--:B------:R-:W-:Y:S01]  /*107b0*/  FMUL.FTZ R4, R31, R11.reuse ;  /* 0x0000000b1f047220 */ /* 0x080fe20000410000 */
[C---:B------:R-:W-:Y:S01]  /*107c0*/  FMUL.FTZ R9, R8.reuse, R32 ;  /* 0x0000002008097220 */ /* 0x040fe20000410000 */
[C---:B------:R-:W-:Y:S01]  /*107d0*/  FMUL.FTZ R6, R21.reuse, R11 ;  /* 0x0000000b15067220 */ /* 0x040fe20000410000 */
[-C--:B------:R-:W-:Y:S01]  /*107e0*/  FFMA.FTZ R11, R8, R28.reuse, -R5 ;  /* 0x0000001c080b7223 */ /* 0x080fe20000010805 */
[-C--:B------:R-:W-:Y:S01]  /*107f0*/  FFMA.FTZ R14, R21, R7.reuse, -R4 ;  /* 0x00000007150e7223 */ /* 0x080fe20000010804 */
        /* <DEDUP_REMOVED lines=12> */
.L_x_762:
[----:B------:R-:W-:Y:S05]  /*108c0*/  BSYNC B0 ;  /* 0x0000000000007941 */ /* 0x000fea0003800000 */
.L_x_743:
[----:B------:R-:W-:Y:S01]  /*108d0*/  @!PT LDS RZ, [RZ] ;  /* 0x00000000fffff984 */ /* 0x000fe20000000800 */
[----:B------:R-:W-:Y:S01]  /*108e0*/  @!PT LDS RZ, [RZ] ;  /* 0x00000000fffff984 */ /* 0x000fe20000000800 */
[----:B------:R-:W-:Y:S01]  /*108f0*/  @!PT LDS RZ, [RZ] ;  /* 0x00000000fffff984 */ /* 0x000fe20000000800 */
[----:B------:R-:W-:Y:S01]  /*10900*/  @!PT LDS RZ, [RZ] ;  /* 0x00000000fffff984 */ /* 0x000fe20000000800 */
[----:B------:R5:W-:Y:S06]  /*10910*/  MEMBAR.ALL.CTA ;  /* 0x0000000000007992 */ /* 0x000bec0000008000 */
[----:B-----5:R-:W5:Y:S01]  /*10920*/  FENCE.VIEW.ASYNC.S ;  /* 0x00000000000073c6 */ /* 0x020f620000000000 */
[----:B------:R-:W-:Y:S05]  /*10930*/  WARPSYNC.ALL ;  /* 0x0000000000007948 */ /* 0x000fea0003800000 */
[----:B-----5:R-:W-:Y:S06]  /*10940*/  BAR.SYNC.DEFER_BLOCKING 0xd, 0x100 ;  /* 0x0344000000007b1d */ /* 0x020fec0000010000 */
.L_x_741:
[----:B0-----:R-:W5:Y:S02]  /*10950*/  LDL R0, [R1+0x1c] ;  /* 0x00001c0001007983 */ /* 0x001f640000100800 */
[----:B-----5:R-:W-:-:S13]  /*10960*/  R2UR UR4, R0 ;  /* 0x00000000000472ca */ /* 0x020fda00000e0000 */
[----:B------:R-:W-:-:S05]  /*10970*/  IMAD.U32 R0, RZ, RZ, UR4 ;  /* 0x00000004ff007e24 */ /* 0x000fca000f8e00ff */
[----:B------:R-:W-:-:S13]  /*10980*/  ISETP.NE.AND P0, PT, R0, 0x3, PT ;  /* 0x000000030000780c */ /* 0x000fda0003f05270 */
[----:B------:R-:W-:Y:S05]  /*10990*/  @!P0 BRA `(.L_x_788) ;  /* 0x0000000000048947 */ /* 0x000fea0003800000 */
[----:B------:R-:W-:Y:S01]  /*109a0*/  BPT.TRAP 0x1 ;  /* 0x000000040000795c */ /* 0x000fe20000300000 */
.L_x_788:
[----:B-1----:R-:W-:Y:S02]  /*109b0*/  LEA R3, R215, R16, 0x3 ;  /* 0x00000010d7037211 */ /* 0x002fe400078e18ff */
[----:B------:R-:W-:-:S04]  /*109c0*/  SHF.L.U32 R0, R217, 0x1f, RZ ;  /* 0x0000001fd9007819 */ /* 0x000fc800000006ff */
[----:B------:R0:W1:Y:S01]  /*109d0*/  SYNCS.PHASECHK.TRANS64.TRYWAIT P2, [R3+URZ+0x36830], R0 ;  /* 0x03683000030075a7 */ /* 0x000062000804017f */
[----:B------:R-:W-:Y:S05]  /*109e0*/  @!P0 BRA `(.L_x_789) ;  /* 0x0000000000048947 */ /* 0x000fea0003800000 */
[----:B------:R-:W-:Y:S01]  /*109f0*/  BPT.TRAP 0x1 ;  /* 0x000000040000795c */ /* 0x000fe20000300000 */
.L_x_789:
[----:B--234-:R-:W2:Y:S01]  /*10a00*/  S2R R4, SR_TID.X ;  /* 0x0000000000047919 */ /* 0x01cea20000002100 */
[----:B------:R-:W-:Y:S01]  /*10a10*/  IMAD.MOV.U32 R119, RZ, RZ, RZ ;  /* 0x000000ffff777224 */ /* 0x000fe200078e00ff */
[----:B--2---:R-:W-:-:S04]  /*10a20*/  LOP3.LUT R4, R4, 0x7f, RZ, 0xc0, !PT ;  /* 0x0000007f04047812 */ /* 0x004fc800078ec0ff */
[----:B------:R-:W-:Y:S01]  /*10a30*/  ISETP.NE.AND P1, PT, R4, RZ, PT ;  /* 0x000000ff0400720c */ /* 0x000fe20003f25270 */
[----:B-1----:R-:W-:-:S12]  /*10a40*/  @P2 BRA `(.L_x_790) ;  /* 0x0000000000082947 */ /* 0x002fd80003800000 */
[----:B------:R-:W1:Y:S02]  /*10a50*/  SYNCS.PHASECHK.TRANS64.TRYWAIT P2, [R3+URZ+0x36830], R0 ;  /* 0x03683000030075a7 */ /* 0x000e64000804017f */
[----:B-1----:R-:W-:Y:S05]  /*10a60*/  @!P2 BRA `(.L_x_791) ;  /* 0x0000015800b8a947 */ /* 0x002fea0003800000 */
.L_x_790:
[----:B------:R-:W-:Y:S05]  /*10a70*/  WARPSYNC.ALL ;  /* 0x0000000000007948 */ /* 0x000fea0003800000 */
[----:B01----:R-:W-:Y:S01]  /*10a80*/  VIADD R0, R16, 0x21400 ;  /* 0x0002140010007836 */ /* 0x003fe20000000000 */
[----:B------:R-:W-:Y:S01]  /*10a90*/  R2UR UR20, R2 ;  /* 0x00000000021472ca */ /* 0x000fe200000e0000 */
[----:B------:R-:W-:Y:S01]  /*10aa0*/  IMAD.MOV.U32 R5, RZ, RZ, 0x40000040 ;  /* 0x40000040ff057424 */ /* 0x000fe200078e00ff */
[----:B------:R-:W-:Y:S01]  /*10ab0*/  WARPGROUP.ARRIVE ;  /* 0x00000000000079c5 */ /* 0x000fe20000000000 */
[----:B------:R-:W-:Y:S01]  /*10ac0*/  UMOV UR5, 0x40000040 ;  /* 0x4000004000057882 */ /* 0x000fe20000000000 */
[----:B------:R-:W-:Y:S01]  /*10ad0*/  SHF.R.U32.HI R0, RZ, 0x4, R0 ;  /* 0x00000004ff007819 */ /* 0x000fe20000011600 */
[----:B------:R-:W-:Y:S01]  /*10ae0*/  IMAD.MOV.U32 R11, RZ, RZ, 0x40000040 ;  /* 0x40000040ff0b7424 */ /* 0x000fe200078e00ff */
[----:B------:R-:W-:Y:S01]  /*10af0*/  R2UR UR7, R5 ;  /* 0x00000000050772ca */ /* 0x000fe200000e0000 */
[----:B------:R-:W-:Y:S01]  /*10b00*/  UMOV UR23, UR5 ;  /* 0x0000000500177c82 */ /* 0x000fe20008000000 */
[----:B------:R-:W-:Y:S01]  /*10b10*/  LOP3.LUT R0, R0, 0x3fff, RZ, 0xc0, !PT ;  /* 0x00003fff00007812 */ /* 0x000fe200078ec0ff */
[----:B------:R-:W-:Y:S01]  /*10b20*/  IMAD.U32 R21, RZ, RZ, UR5 ;  /* 0x00000005ff157e24 */ /* 0x000fe2000f8e00ff */
[----:B------:R-:W-:Y:S01]  /*10b30*/  UMOV UR9, UR23 ;  /* 0x0000001700097c82 */ /* 0x000fe20008000000 */
[----:B------:R-:W-:Y:S01]  /*10b40*/  IMAD.MOV.U32 R13, RZ, RZ, 0x40000040 ;  /* 0x40000040ff0d7424 */ /* 0x000fe200078e00ff */
[----:B------:R-:W-:Y:S01]  /*10b50*/  LOP3.LUT R218, R0, 0x10000, RZ, 0xfc, !PT ;  /* 0x0001000000da7812 */ /* 0x000fe200078efcff */
[----:B------:R-:W-:Y:S01]  /*10b60*/  ULOP3.LUT UR20, UR20, 0x10000, URZ, 0xfc, !UPT ;  /* 0x0001000014147892 */ /* 0x000fe2000f8efc3f */
[----:B------:R-:W-:Y:S01]  /*10b70*/  MOV R15, 0x40000040 ;  /* 0x40000040000f7802 */ /* 0x000fe20000000f00 */
[----:B------:R-:W-:Y:S01]  /*10b80*/  UMOV UR13, UR23 ;  /* 0x00000017000d7c82 */ /* 0x000fe20008000000 */
[----:B------:R-:W-:Y:S01]  /*10b90*/  R2UR UR15, R13 ;  /* 0x000000000d0f72ca */ /* 0x000fe200000e0000 */
[----:B------:R-:W-:Y:S01]  /*10ba0*/  IMAD R4, R215, 0xa80, R218 ;  /* 0x00000a80d7047824 */ /* 0x000fe200078e02da */
[----:B------:R-:W-:Y:S01]  /*10bb0*/  UMOV UR17, UR23 ;  /* 0x0000001700117c82 */ /* 0x000fe20008000000 */
[----:B------:R-:W-:Y:S01]  /*10bc0*/  IMAD.MOV.U32 R13, RZ, RZ, 0x40000040 ;  /* 0x40000040ff0d7424 */ /* 0x000fe200078e00ff */
[----:B------:R-:W-:Y:S01]  /*10bd0*/  UMOV UR4, UR20 ;  /* 0x0000001400047c82 */ /* 0x000fe20008000000 */
[C---:B------:R-:W-:Y:S01]  /*10be0*/  VIADD R12, R4.reuse, 0x180 ;  /* 0x00000180040c7836 */ /* 0x040fe20000000000 */
[C---:B------:R-:W-:Y:S01]  /*10bf0*/  R2UR UR6, R4.reuse ;  /* 0x00000000040672ca */ /* 0x040fe200000e0000 */
[----:B------:R-:W-:Y:S01]  /*10c00*/  UMOV UR22, UR4 ;  /* 0x0000000400167c82 */ /* 0x000fe20008000000 */
[----:B------:R-:W-:Y:S01]  /*10c10*/  IADD3 R10, R4, 0x80, RZ ;  /* 0x00000080040a7810 */ /* 0x000fe20007ffe0ff */
[----:B------:R-:W-:Y:S01]  /*10c20*/  IMAD.U32 R20, RZ, RZ, UR4 ;  /* 0x00000004ff147e24 */ /* 0x000fe2000f8e00ff */
[----:B------:R-:W-:Y:S01]  /*10c30*/  UMOV UR8, UR22 ;  /* 0x0000001600087c82 */ /* 0x000fe20008000000 */
[----:B------:R-:W-:Y:S01]  /*10c40*/  R2UR UR14, R12 ;  /* 0x000000000c0e72ca */ /* 0x000fe200000e0000 */
[----:B------:R-:W-:Y:S01]  /*10c50*/  UMOV UR12, UR22 ;  /* 0x00000016000c7c82 */ /* 0x000fe20008000000 */
[----:B------:R-:W-:Y:S01]  /*10c60*/  UMOV UR16, UR22 ;  /* 0x0000001600107c82 */ /* 0x000fe20008000000 */
[C---:B------:R-:W-:Y:S01]  /*10c70*/  IADD3 R14, R4.reuse, 0x280, RZ ;  /* 0x00000280040e7810 */ /* 0x040fe20007ffe0ff */
[----:B------:R-:W-:Y:S01]  /*10c80*/  VIADD R12, R4, 0x2 ;  /* 0x00000002040c7836 */ /* 0x000fe20000000000 */
[----:B------:R-:W-:Y:S01]  /*10c90*/  R2UR UR27, R13 ;  /* 0x000000000d1b72ca */ /* 0x000fe200000e0000 */
[----:B------:R-:W-:Y:S01]  /*10ca0*/  UMOV UR25, 0x40000040 ;  /* 0x4000004000197882 */ /* 0x000fe20000000000 */
[----:B------:R-:W-:Y:S01]  /*10cb0*/  IMAD.MOV.U32 R13, RZ, RZ, 0x40000040 ;  /* 0x40000040ff0d7424 */ /* 0x000fe200078e00ff */
[----:B------:R-:W-:Y:S01]  /*10cc0*/  HGMMA.64x16x16.F32 R72, gdesc[UR4], RZ, !UPT, gsb0 ;  /* 0x00200000044879f0 */ /* 0x000fe2000c0008ff */
[----:B------:R-:W-:Y:S01]  /*10cd0*/  R2UR UR6, R10 ;  /* 0x000000000a0672ca */ /* 0x000fe200000e0000 */
[----:B------:R-:W-:Y:S01]  /*10ce0*/  UMOV UR4, UR22 ;  /* 0x0000001600047c82 */ /* 0x000fe20008000000 */
[----:B------:R-:W-:Y:S01]  /*10cf0*/  R2UR UR7, R11 ;  /* 0x000000000b0772ca */ /* 0x000fe200000e0000 */
[----:B------:R-:W-:Y:S01]  /*10d00*/  UMOV UR5, UR23 ;  /* 0x0000001700057c82 */ /* 0x000fe20008000000 */
[----:B------:R-:W-:Y:S01]  /*10d10*/  IMAD.MOV.U32 R11, RZ, RZ, 0x40000040 ;  /* 0x40000040ff0b7424 */ /* 0x000fe200078e00ff */
[----:B------:R-:W-:Y:S01]  /*10d20*/  IADD3 R10, R4, 0x100, RZ ;  /* 0x00000100040a7810 */ /* 0x000fe20007ffe0ff */
[----:B------:R0:W-:Y:S01]  /*10d30*/  STL.64 [R1], R20 ;  /* 0x0000001401007387 */ /* 0x0001e20000100a00 */
[----:B------:R-:W-:Y:S01]  /*10d40*/  R2UR UR26, R12 ;  /* 0x000000000c1a72ca */ /* 0x000fe200000e0000 */
[----:B------:R-:W-:Y:S01]  /*10d50*/  VIADD R12, R4, 0x182 ;  /* 0x00000182040c7836 */ /* 0x000fe20000000000 */
[----:B------:R-:W-:Y:S01]  /*10d60*/  R2UR UR10, R10 ;  /* 0x000000000a0a72ca */ /* 0x000fe200000e0000 */
[----:B------:R-:W-:Y:S01]  /*10d70*/  VIADD R10, R4, 0x200 ;  /* 0x00000200040a7836 */ /* 0x000fe20000000000 */
[----:B------:R-:W-:Y:S01]  /*10d80*/  R2UR UR11, R11 ;  /* 0x000000000b0b72ca */ /* 0x000fe200000e0000 */
[----:B------:R-:W-:Y:S01]  /*10d90*/  IMAD.MOV.U32 R11, RZ, RZ, 0x40000040 ;  /* 0x40000040ff0b7424 */ /* 0x000fe200078e00ff */
[----:B------:R-:W-:-:S02]  /*10da0*/  P2R R8, PR, RZ, 0x2 ;  /* 0x00000002ff087803 */ /* 0x000fc40000000000 */
[----:B------:R-:W-:Y:S01]  /*10db0*/  R2UR UR18, R10 ;  /* 0x000000000a1272ca */ /* 0x000fe200000e0000 */
[----:B------:R-:W-:Y:S01]  /*10dc0*/  VIADD R10, R4, 0x300 ;  /* 0x00000300040a7836 */ /* 0x000fe20000000000 */
[----:B------:R-:W-:Y:S01]  /*10dd0*/  R2UR UR19, R11 ;  /* 0x000000000b1372ca */ /* 0x000fe200000e0000 */
[----:B------:R-:W-:Y:S01]  /*10de0*/  IMAD.MOV.U32 R11, RZ, RZ, 0x40000040 ;  /* 0x40000040ff0b7424 */ /* 0x000fe200078e00ff */
[----:B------:R-:W-:Y:S01]  /*10df0*/  P2R R6, PR, RZ, 0x1 ;  /* 0x00000001ff067803 */ /* 0x000fe20000000000 */
[----:B0-----:R-:W-:Y:S01]  /*10e00*/  IMAD.U32 R21, RZ, RZ, UR25 ;  /* 0x00000019ff157e24 */ /* 0x001fe2000f8e00ff */
[----:B------:R-:W-:Y:S02]  /*10e10*/  WARPGROUP.DEPBAR.LE gsb0, 0x0 ;  /* 0x00008000000079c5 */ /* 0x000fe40000010000 */
[----:B------:R-:W-:-:S06]  /*10e20*/  WARPGROUP.ARRIVE ;  /* 0x00000000000079c5 */ /* 0x000fcc0000000000 */
[----:B------:R-:W-:Y:S01]  /*10e30*/  HGMMA.64x16x16.F32 R64, gdesc[UR4], RZ, !UPT, gsb0 ;  /* 0x00200000044079f0 */ /* 0x000fe2000c0008ff */
[----:B------:R-:W-:Y:S01]  /*10e40*/  R2UR UR6, R14 ;  /* 0x000000000e0672ca */ /* 0x000fe200000e0000 */
[----:B------:R-:W-:Y:S01]  /*10e50*/  UMOV UR4, UR22 ;  /* 0x0000001600047c82 */ /* 0x000fe20008000000 */
[----:B------:R-:W-:Y:S01]  /*10e60*/  R2UR UR7, R15 ;  /* 0x000000000f0772ca */ /* 0x000fe200000e0000 */
[----:B------:R-:W-:Y:S01]  /*10e70*/  UMOV UR5, UR23 ;  /* 0x0000001700057c82 */ /* 0x000fe20008000000 */
[----:B------:R-:W-:Y:S02]  /*10e80*/  IADD3 R14, R4, 0x282, RZ ;  /* 0x00000282040e7810 */ /* 0x000fe40007ffe0ff */
[----:B------:R-:W-:Y:S01]  /*10e90*/  MOV R15, 0x40000040 ;  /* 0x40000040000f7802 */ /* 0x000fe20000000f00 */
[----:B------:R-:W-:Y:S02]  /*10ea0*/  WARPGROUP.DEPBAR.LE gsb0, 0x0 ;  /* 0x00008000000079c5 */ /* 0x000fe40000010000 */
[----:B------:R-:W-:-:S06]  /*10eb0*/  WARPGROUP.ARRIVE ;  /* 0x00000000000079c5 */ /* 0x000fcc0000000000 */
[----:B------:R-:W-:Y:S01]  /*10ec0*/  HGMMA.64x16x16.F32 R56, gdesc[UR8], RZ, !UPT, gsb0 ;  /* 0x00200000083879f0 */ /* 0x000fe2000c0008ff */
[----:B------:R-:W-:Y:S01]  /*10ed0*/  R2UR UR10, R10 ;  /* 0x000000000a0a72ca */ /* 0x000fe200000e0000 */
[----:B------:R-:W-:Y:S01]  /*10ee0*/  UMOV UR8, UR22 ;  /* 0x0000001600087c82 */ /* 0x000fe20008000000 */
[----:B------:R-:W-:Y:S01]  /*10ef0*/  R2UR UR11, R11 ;  /* 0x000000000b0b72ca */ /* 0x000fe200000e0000 */
[----:B------:R-:W-:Y:S01]  /*10f00*/  UMOV UR9, UR23 ;  /* 0x0000001700097c82 */ /* 0x000fe20008000000 */
[----:B------:R-:W-:Y:S01]  /*10f10*/  IMAD.MOV.U32 R11, RZ, RZ, 0x40000040 ;  /* 0x40000040ff0b7424 */ /* 0x000fe200078e00ff */
[----:B------:R-:W-:Y:S01]  /*10f20*/  IADD3 R10, R4, 0x82, RZ ;  /* 0x00000082040a7810 */ /* 0x000fe20007ffe0ff */
[----:B------:R-:W-:Y:S01]  /*10f30*/  UMOV UR23, UR25 ;  /* 0x0000001900177c82 */ /* 0x000fe20008000000 */
[----:B------:R-:W-:Y:S02]  /*10f40*/  WARPGROUP.DEPBAR.LE gsb0, 0x0 ;  /* 0x00008000000079c5 */ /* 0x000fe40000010000 */
[----:B------:R-:W-:-:S06]  /*10f50*/  WARPGROUP.ARRIVE ;  /* 0x00000000000079c5 */ /* 0x000fcc0000000000 */
[----:B------:R-:W-:Y:S01]  /*10f60*/  HGMMA.64x16x16.F32 R48, gdesc[UR12], RZ, !UPT, gsb0 ;  /* 0x002000000c3079f0 */ /* 0x000fe2000c0008ff */
[----:B------:R-:W-:Y:S01]  /*10f70*/  UIADD3 UR12, UR20, 0x2, URZ ;  /* 0x00000002140c7890 */ /* 0x000fe2000fffe03f */
[----:B------:R-:W-:-:S06]  /*10f80*/  UMOV UR13, UR23 ;  /* 0x00000017000d7c82 */ /* 0x000fcc0008000000 */
[----:B------:R-:W-:Y:S02]  /*10f90*/  UMOV UR24, UR12 ;  /* 0x0000000c00187c82 */ /* 0x000fe40008000000 */
[----:B------:R-:W-:Y:S01]  /*10fa0*/  UMOV UR22, UR24 ;  /* 0x0000001800167c82 */ /* 0x000fe20008000000 */
[----:B------:R-:W-:Y:S01]  /*10fb0*/  IMAD.U32 R20, RZ, RZ, UR24 ;  /* 0x00000018ff147e24 */ /* 0x000fe2000f8e00ff */
[----:B------:R-:W-:-:S04]  /*10fc0*/  UMOV UR12, UR22 ;  /* 0x00000016000c7c82 */ /* 0x000fc80008000000 */
[----:B------:R0:W-:Y:S01]  /*10fd0*/  STL.64 [R1+0x48], R20 ;  /* 0x0000481401007387 */ /* 0x0001e20000100a00 */
[----:B------:R-:W-:Y:S02]  /*10fe0*/  WARPGROUP.DEPBAR.LE gsb0, 0x0 ;  /* 0x00008000000079c5 */ /* 0x000fe40000010000 */
[----:B------:R-:W-:-:S06]  /*10ff0*/  WARPGROUP.ARRIVE ;  /* 0x00000000000079c5 */ /* 0x000fcc0000000000 */
[----:B------:R-:W-:Y:S01]  /*11000*/  HGMMA.64x16x16.F32 R40, gdesc[UR16], RZ, !UPT, gsb0 ;  /* 0x00200000102879f0 */ /* 0x000fe2000c0008ff */
[----:B------:R-:W-:Y:S01]  /*11010*/  R2UR UR18, R12 ;  /* 0x000000000c1272ca */ /* 0x000fe200000e0000 */
[----:B------:R-:W-:Y:S01]  /*11020*/  UMOV UR16, UR22 ;  /* 0x0000001600107c82 */ /* 0x000fe20008000000 */
[----:B------:R-:W-:Y:S01]  /*11030*/  R2UR UR19, R13 ;  /* 0x000000000d1372ca */ /* 0x000fe200000e0000 */
[----:B------:R-:W-:Y:S01]  /*11040*/  UMOV UR17, UR23 ;  /* 0x0000001700117c82 */ /* 0x000fe20008000000 */
[----:B------:R-:W-:Y:S02]  /*11050*/  VIADD R12, R4, 0x4 ;  /* 0x00000004040c7836 */ /* 0x000fe40000000000 */
[----:B------:R-:W-:Y:S01]  /*11060*/  IMAD.MOV.U32 R13, RZ, RZ, 0x40000040 ;  /* 0x40000040ff0d7424 */ /* 0x000fe200078e00ff */
        /* <DEDUP_REMOVED lines=8> */
[----:B------:R-:W-:-:S04]  /*110f0*/  IADD3 R10, R4, 0x102, RZ ;  /* 0x00000102040a7810 */ /* 0x000fc80007ffe0ff */
[----:B------:R-:W-:Y:S01]  /*11100*/  R2UR UR14, R10 ;  /* 0x000000000a0e72ca */ /* 0x000fe200000e0000 */
[----:B------:R-:W-:Y:S01]  /*11110*/  VIADD R10, R4, 0x202 ;  /* 0x00000202040a7836 */ /* 0x000fe20000000000 */
[----:B------:R-:W-:Y:S01]  /*11120*/  R2UR UR15, R11 ;  /* 0x000000000b0f72ca */ /* 0x000fe200000e0000 */
        /* <DEDUP_REMOVED lines=12> */
[----:B------:R-:W-:Y:S01]  /*111f0*/  HGMMA.64x16x16.F32 R72, gdesc[UR24], R72, gsb0 ;  /* 0x00200000184879f0 */ /* 0x000fe20008000848 */
[----:B------:R-:W-:Y:S01]  /*11200*/  R2UR UR26, R12 ;  /* 0x000000000c1a72ca */ /* 0x000fe200000e0000 */
[----:B------:R-:W-:Y:S01]  /*11210*/  UMOV UR25, 0x40000040 ;  /* 0x4000004000197882 */ /* 0x000fe20000000000 */
[----:B------:R-:W-:Y:S01]  /*11220*/  R2UR UR27, R13 ;  /* 0x000000000d1b72ca */ /* 0x000fe200000e0000 */
[----:B------:R-:W-:Y:S02]  /*11230*/  VIADD R12, R4, 0x184 ;  /* 0x00000184040c7836 */ /* 0x000fe40000000000 */
[----:B------:R-:W-:Y:S02]  /*11240*/  IMAD.MOV.U32 R13, RZ, RZ, 0x40000040 ;  /* 0x40000040ff0d7424 */ /* 0x000fe400078e00ff */
[----:B0-----:R-:W-:Y:S01]  /*11250*/  IMAD.U32 R21, RZ, RZ, UR25 ;  /* 0x00000019ff157e24 */ /* 0x001fe2000f8e00ff */
[----:B------:R-:W-:Y:S02]  /*11260*/  WARPGROUP.DEPBAR.LE gsb0, 0x0 ;  /* 0x00008000000079c5 */ /* 0x000fe40000010000 */
[----:B------:R-:W-:-:S06]  /*11270*/  WARPGROUP.ARRIVE ;  /* 0x00000000000079c5 */ /* 0x000fcc0000000000 */
[----:B------:R-:W-:Y:S01]  /*11280*/  HGMMA.64x16x16.F32 R64, gdesc[UR4], R64, gsb0 ;  /* 0x00200000044079f0 */ /* 0x000fe20008000840 */
        /* <DEDUP_REMOVED lines=8> */
[----:B------:R-:W-:Y:S01]  /*11310*/  HGMMA.64x16x16.F32 R56, gdesc[UR12], R56, gsb0 ;  /* 0x002000000c3879f0 */ /* 0x000fe20008000838 */
        /* <DEDUP_REMOVED lines=9> */
[----:B------:R-:W-:Y:S01]  /*113b0*/  HGMMA.64x16x16.F32 R48, gdesc[UR16], R48, gsb0 ;  /* 0x00200000103079f0 */ /* 0x000fe20008000830 */
[----:B------:R-:W-:Y:S01]  /*113c0*/  R2UR UR18, R12 ;  /* 0x000000000c1272ca */ /* 0x000fe200000e0000 */
[----:B------:R-:W-:Y:S01]  /*113d0*/  UMOV UR17, UR23 ;  /* 0x0000001700117c82 */ /* 0x000fe20008000000 */
[----:B------:R-:W-:Y:S01]  /*113e0*/  R2UR UR19, R13 ;  /* 0x000000000d1372ca */ /* 0x000fe200000e0000 */
[----:B------:R-:W-:Y:S02]  /*113f0*/  VIADD R12, R4, 0x6 ;  /* 0x00000006040c7836 */ /* 0x000fe40000000000 */
[----:B------:R-:W-:Y:S01]  /*11400*/  IMAD.MOV.U32 R13, RZ, RZ, 0x40000040 ;  /* 0x40000040ff0d7424 */ /* 0x000fe200078e00ff */
[----:B------:R-:W-:Y:S02]  /*11410*/  WARPGROUP.DEPBAR.LE gsb0, 0x0 ;  /* 0x00008000000079c5 */ /* 0x000fe40000010000 */
[----:B------:R-:W-:-:S06]  /*11420*/  WARPGROUP.ARRIVE ;  /* 0x00000000000079c5 */ /* 0x000fcc0000000000 */
[----:B------:R-:W-:Y:S01]  /*11430*/  HGMMA.64x16x16.F32 R40, gdesc[UR4], R40, gsb0 ;  /* 0x00200000042879f0 */ /* 0x000fe20008000828 */
[----:B------:R-:W-:Y:S01]  /*11440*/  UIADD3 UR4, UR20, 0x4, URZ ;  /* 0x0000000414047890 */ /* 0x000fe2000fffe03f */
[----:B------:R-:W-:Y:S01]  /*11450*/  R2UR UR6, R10 ;  /* 0x000000000a0672ca */ /* 0x000fe200000e0000 */
[----:B------:R-:W-:Y:S01]  /*11460*/  UMOV UR5, UR23 ;  /* 0x0000001700057c82 */ /* 0x000fe20008000000 */
[----:B------:R-:W-:Y:S01]  /*11470*/  R2UR UR7, R11 ;  /* 0x000000000b0772ca */ /* 0x000fe200000e0000 */
[----:B------:R-:W-:Y:S01]  /*11480*/  IMAD.MOV.U32 R11, RZ, RZ, 0x40000040 ;  /* 0x40000040ff0b7424 */ /* 0x000fe200078e00ff */
[----:B------:R-:W-:Y:S02]  /*11490*/  IADD3 R10, R4, 0x104, RZ ;  /* 0x00000104040a7810 */ /* 0x000fe40007ffe0ff */
[----:B------:R-:W-:Y:S02]  /*114a0*/  UMOV UR24, UR4 ;  /* 0x0000000400187c82 */ /* 0x000fe40008000000 */
[----:B------:R-:W-:Y:S01]  /*114b0*/  UMOV UR22, UR24 ;  /* 0x0000001800167c82 */ /* 0x000fe20008000000 */
[----:B------:R-:W-:Y:S01]  /*114c0*/  IMAD.U32 R20, RZ, RZ, UR24 ;  /* 0x00000018ff147e24 */ /* 0x000fe2000f8e00ff */
[----:B------:R-:W-:Y:S01]  /*114d0*/  UMOV UR4, UR22 ;  /* 0x0000001600047c82 */ /* 0x000fe20008000000 */
[----:B------:R-:W-:-:S03]  /*114e0*/  UMOV UR16, UR22 ;  /* 0x0000001600107c82 */ /* 0x000fc60008000000 */
[----:B------:R0:W-:Y:S01]  /*114f0*/  STL.64 [R1+0x40], R20 ;  /* 0x0000401401007387 */ /* 0x0001e20000100a00 */
[----:B------:R-:W-:Y:S02]  /*11500*/  WARPGROUP.DEPBAR.LE gsb0, 0x0 ;  /* 0x00008000000079c5 */ /* 0x000fe40000010000 */
[----:B------:R-:W-:-:S06]  /*11510*/  WARPGROUP.ARRIVE ;  /* 0x00000000000079c5 */ /* 0x000fcc0000000000 */
[----:B------:R-:W-:Y:S01]  /*11520*/  HGMMA.64x16x16.F32 R32, gdesc[UR8], R32, gsb0 ;  /* 0x00200000082079f0 */ /* 0x000fe20008000820 */
        /* <DEDUP_REMOVED lines=202> */
[----:B------:R-:W-:Y:S01]  /*121d0*/  UMOV UR16, UR22 ;  /* 0x0000001600107c82 */ /* 0x000fe20008000000 */
[----:B------:R-:W-:Y:S01]  /*121e0*/  UIADD3 UR52, UR20, 0x406, URZ ;  /* 0x0000040614347890 */ /* 0x000fe2000fffe03f */
[----:B------:R-:W-:Y:S01]  /*121f0*/  UMOV UR53, 0x40000040 ;  /* 0x4000004000357882 */ /* 0x000fe20000000000 */
[----:B------:R-:W-:Y:S01]  /*12200*/  UIADD3 UR48, UR20, 0x800, URZ ;  /* 0x0000080014307890 */ /* 0x000fe2000fffe03f */
[----:B------:R0:W-:Y:S01]  /*12210*/  STL.64 [R1+0x28], R20 ;  /* 0x0000281401007387 */ /* 0x0001e20000100a00 */
[----:B------:R-:W-:Y:S01]  /*12220*/  UMOV UR49, 0x40000040 ;  /* 0x4000004000317882 */ /* 0x000fe20000000000 */
[----:B------:R-:W-:Y:S01]  /*12230*/  UIADD3 UR44, UR20, 0x802, URZ ;  /* 0x00000802142c7890 */ /* 0x000fe2000fffe03f */
[----:B------:R-:W-:Y:S01]  /*12240*/  UMOV UR45, 0x40000040 ;  /* 0x40000040002d7882 */ /* 0x000fe20000000000 */
[----:B------:R-:W-:Y:S01]  /*12250*/  UIADD3 UR40, UR20, 0x804, URZ ;  /* 0x0000080414287890 */ /* 0x000fe2000fffe03f */
[----:B------:R-:W2:Y:S01]  /*12260*/  LDL R0, [R1+0x90] ;  /* 0x0000900001007983 */ /* 0x000ea20000100800 */
[----:B------:R-:W-:-:S02]  /*12270*/  WARPGROUP.DEPBAR.LE gsb0, 0x0 ;  /* 0x00008000000079c5 */ /* 0x000fc40000010000 */
[----:B------:R-:W-:-:S06]  /*12280*/  WARPGROUP.ARRIVE ;  /* 0x00000000000079c5 */ /* 0x000fcc0000000000 */
[----:B------:R-:W-:Y:S01]  /*12290*/  HGMMA.64x16x16.F32 R32, gdesc[UR8], R32, gsb0 ;  /* 0x00200000082079f0 */ /* 0x000fe20008000820 */
[----:B------:R-:W-:Y:S01]  /*122a0*/  R2UR UR10, R14 ;  /* 0x000000000e0a72ca */ /* 0x000fe200000e0000 */
[----:B------:R-:W-:Y:S01]  /*122b0*/  UMOV UR8, UR22 ;  /* 0x0000001600087c82 */ /* 0x000fe20008000000 */
[----:B------:R-:W-:Y:S01]  /*122c0*/  R2UR UR11, R15 ;  /* 0x000000000f0b72ca */ /* 0x000fe200000e0000 */
[----:B------:R-:W-:Y:S01]  /*122d0*/  UMOV UR9, UR23 ;  /* 0x0000001700097c82 */ /* 0x000fe20008000000 */
        /* <DEDUP_REMOVED lines=15> */
[----:B------:R-:W-:Y:S02]  /*123d0*/  WARPGROUP.DEPBAR.LE gsb0, 0x0 ;  /* 0x00008000000079c5 */ /* 0x000fe40000010000 */
[----:B------:R-:W-:Y:S01]  /*123e0*/  WARPGROUP.ARRIVE ;  /* 0x00000000000079c5 */ /* 0x000fe20000000000 */
[C---:B------:R-:W-:Y:S01]  /*123f0*/  VIADD R12, R4.reuse, 0x504 ;  /* 0x00000504040c7836 */ /* 0x040fe20000000000 */
[----:B------:R-:W-:Y:S01]  /*12400*/  IADD3 R14, R4, 0x604, RZ ;  /* 0x00000604040e7810 */ /* 0x000fe20007ffe0ff */
[----:B------:R-:W-:Y:S01]  /*12410*/  UMOV UR41, 0x40000040 ;  /* 0x4000004000297882 */ /* 0x000fe20000000000 */
[----:B------:R-:W-:Y:S01]  /*12420*/  MOV R15, 0x40000040 ;  /* 0x40000040000f7802 */ /* 0x000fe20000000f00 */
[----:B------:R-:W-:Y:S01]  /*12430*/  UIADD3 UR36, UR20, 0x806, URZ ;  /* 0x0000080614247890 */ /* 0x000fe2000fffe03f */
[----:B------:R-:W-:Y:S01]  /*12440*/  HGMMA.64x16x16.F32 R64, gdesc[UR4], R64, gsb0 ;  /* 0x00200000044079f0 */ /* 0x000fe20008000840 */
[----:B------:R-:W-:Y:S01]  /*12450*/  R2UR UR6, R10 ;  /* 0x000000000a0672ca */ /* 0x000fe200000e0000 */
[----:B------:R-:W-:Y:S01]  /*12460*/  UMOV UR4, UR22 ;  /* 0x0000001600047c82 */ /* 0x000fe20008000000 */
[----:B------:R-:W-:Y:S01]  /*12470*/  R2UR UR7, R11 ;  /* 0x000000000b0772ca */ /* 0x000fe200000e0000 */
[----:B------:R-:W-:Y:S01]  /*12480*/  UMOV UR5, UR23 ;  /* 0x0000001700057c82 */ /* 0x000fe20008000000 */
[----:B------:R-:W-:-:S02]  /*12490*/  VIADD R10, R4, 0x682 ;  /* 0x00000682040a7836 */ /* 0x000fc40000000000 */
[----:B------:R-:W-:Y:S01]  /*124a0*/  IMAD.MOV.U32 R11, RZ, RZ, 0x40000040 ;  /* 0x40000040ff0b7424 */ /* 0x000fe200078e00ff */
[----:B------:R-:W-:Y:S01]  /*124b0*/  UMOV UR37, 0x40000040 ;  /* 0x4000004000257882 */ /* 0x000fe20000000000 */
        /* <DEDUP_REMOVED lines=8> */
[----:B------:R-:W-:Y:S02]  /*12540*/  WARPGROUP.DEPBAR.LE gsb0, 0x0 ;  /* 0x00008000000079c5 */ /* 0x000fe40000010000 */
[----:B------:R-:W-:Y:S01]  /*12550*/  WARPGROUP.ARRIVE ;  /* 0x00000000000079c5 */ /* 0x000fe20000000000 */
[----:B------:R-:W-:-:S05]  /*12560*/  IADD3 R10, R4, 0x404, RZ ;  /* 0x00000404040a7810 */ /* 0x000fca0007ffe0ff */
[----:B------:R-:W-:Y:S03]  /*12570*/  HGMMA.64x16x16.F32 R48, gdesc[UR16], R48, gsb0 ;  /* 0x00200000103079f0 */ /* 0x000fe60008000830 */
[----:B------:R-:W-:Y:S02]  /*12580*/  WARPGROUP.DEPBAR.LE gsb0, 0x0 ;  /* 0x00008000000079c5 */ /* 0x000fe40000010000 */
[----:B------:R-:W-:-:S06]  /*12590*/  WARPGROUP.ARRIVE ;  /* 0x00000000000079c5 */ /* 0x000fcc0000000000 */
[----:B------:R-:W-:Y:S01]  /*125a0*/  HGMMA.64x16x16.F32 R40, gdesc[UR4], R40, gsb0 ;  /* 0x00200000042879f0 */ /* 0x000fe20008000828 */
[----:B------:R-:W-:-:S07]  /*125b0*/  UIADD3 UR4, UR20, 0x404, URZ ;  /* 0x0000040414047890 */ /* 0x000fce000fffe03f */
[----:B------:R-:W-:Y:S01]  /*125c0*/  UMOV UR24, UR4 ;  /* 0x0000000400187c82 */ /* 0x000fe20008000000 */
[----:B------:R-:W-:Y:S02]  /*125d0*/  WARPGROUP.DEPBAR.LE gsb0, 0x0 ;  /* 0x00008000000079c5 */ /* 0x000fe40000010000 */
[----:B------:R-:W-:Y:S01]  /*125e0*/  WARPGROUP.ARRIVE ;  /* 0x00000000000079c5 */ /* 0x000fe20000000000 */
[----:B------:R-:W-:Y:S01]  /*125f0*/  IMAD.MOV.U32 R11, RZ, RZ, 0x40000040 ;  /* 0x40000040ff0b7424 */ /* 0x000fe200078e00ff */
[----:B------:R-:W-:Y:S01]  /*12600*/  R2UR UR6, R10 ;  /* 0x000000000a0672ca */ /* 0x000fe200000e0000 */
[----:B------:R-:W-:Y:S01]  /*12610*/  UMOV UR22, UR24 ;  /* 0x0000001800167c82 */ /* 0x000fe20008000000 */
[----:B------:R-:W-:Y:S01]  /*12620*/  UMOV UR23, UR25 ;  /* 0x0000001900177c82 */ /* 0x000fe20008000000 */
[----:B------:R-:W-:Y:S01]  /*12630*/  IMAD.MOV.U32 R13, RZ, RZ, 0x40000040 ;  /* 0x40000040ff0d7424 */ /* 0x000fe200078e00ff */
[----:B------:R-:W-:Y:S01]  /*12640*/  HGMMA.64x16x16.F32 R32, gdesc[UR8], R32, gsb0 ;  /* 0x00200000082079f0 */ /* 0x000fe20008000820 */
[----:B------:R-:W-:Y:S01]  /*12650*/  R2UR UR18, R12 ;  /* 0x000000000c1272ca */ /* 0x000fe200000e0000 */
[----:B--2---:R-:W-:-:S02]  /*12660*/  IMAD.IADD R5, R0, 0x1, R153 ;  /* 0x0000000100057824 */ /* 0x004fc400078e0299 */
[----:B------:R-:W-:Y:S01]  /*12670*/  IMAD.U32 R20, RZ, RZ, UR24 ;  /* 0x00000018ff147e24 */ /* 0x000fe2000f8e00ff */
[----:B------:R-:W-:Y:S02]  /*12680*/  WARPGROUP.DEPBAR.LE gsb0, 0x0 ;  /* 0x00008000000079c5 */ /* 0x000fe40000010000 */
[----:B------:R-:W-:-:S06]  /*12690*/  WARPGROUP.ARRIVE ;  /* 0x00000000000079c5 */ /* 0x000fcc0000000000 */
[----:B------:R-:W-:Y:S03]  /*126a0*/  HGMMA.64x16x16.F32 R24, gdesc[UR12], R24, gsb0 ;  /* 0x002000000c1879f0 */ /* 0x000fe60008000818 */
[----:B------:R-:W-:Y:S02]  /*126b0*/  WARPGROUP.DEPBAR.LE gsb0, 0x0 ;  /* 0x00008000000079c5 */ /* 0x000fe40000010000 */
[----:B------:R-:W-:-:S06]  /*126c0*/  WARPGROUP.ARRIVE ;  /* 0x00000000000079c5 */ /* 0x000fcc0000000000 */
[----:B------:R-:W-:Y:S01]  /*126d0*/  HGMMA.64x16x16.F32 R72, gdesc[UR24], R72, gsb0 ;  /* 0x00200000184879f0 */ /* 0x000fe20008000848 */
[----:B------:R-:W-:Y:S01]  /*126e0*/  R2UR UR7, R11 ;  /* 0x000000000b0772ca */ /* 0x000fe200000e0000 */
[----:B------:R-:W-:Y:S01]  /*126f0*/  UMOV UR4, UR22 ;  /* 0x0000001600047c82 */ /* 0x000fe20008000000 */
[----:B------:R-:W-:Y:S01]  /*12700*/  UMOV UR5, UR23 ;  /* 0x0000001700057c82 */ /* 0x000fe20008000000 */
[----:B------:R-:W-:Y:S01]  /*12710*/  IMAD.MOV.U32 R11, RZ, RZ, 0x40000040 ;  /* 0x40000040ff0b7424 */ /* 0x000fe200078e00ff */
[----:B------:R-:W-:Y:S02]  /*12720*/  WARPGROUP.DEPBAR.LE gsb0, 0x0 ;  /* 0x00008000000079c5 */ /* 0x000fe40000010000 */
[----:B------:R-:W-:-:S07]  /*12730*/  WARPGROUP.ARRIVE ;  /* 0x00000000000079c5 */ /* 0x000fce0000000000 */
[----:B------:R-:W-:Y:S01]  /*12740*/  HGMMA.64x16x16.F32 R64, gdesc[UR4], R64, gsb0 ;  /* 0x00200000044079f0 */ /* 0x000fe20008000840 */
[----:B------:R-:W-:Y:S02]  /*12750*/  IADD3 R10, R4, 0x484, RZ ;  /* 0x00000484040a7810 */ /* 0x000fe40007ffe0ff */
[----:B------:R-:W-:Y:S02]  /*12760*/  R2UR UR15, R11 ;  /* 0x000000000b0f72ca */ /* 0x000fe400000e0000 */
[----:B------:R-:W-:Y:S01]  /*12770*/  R2UR UR14, R10 ;  /* 0x000000000a0e72ca */ /* 0x000fe200000e0000 */
[----:B------:R-:W-:Y:S01]  /*12780*/  UMOV UR12, UR22 ;  /* 0x00000016000c7c82 */ /* 0x000fe20008000000 */
[----:B------:R-:W-:Y:S01]  /*12790*/  UMOV UR13, UR23 ;  /* 0x00000017000d7c82 */ /* 0x000fe20008000000 */
[----:B------:R-:W-:Y:S02]  /*127a0*/  WARPGROUP.DEPBAR.LE gsb0, 0x0 ;  /* 0x00008000000079c5 */ /* 0x000fe40000010000 */
[----:B------:R-:W-:-:S08]  /*127b0*/  WARPGROUP.ARRIVE ;  /* 0x00000000000079c5 */ /* 0x000fd00000000000 */
[----:B------:R-:W-:Y:S01]  /*127c0*/  HGMMA.64x16x16.F32 R56, gdesc[UR12], R56, gsb0 ;  /* 0x002000000c3879f0 */ /* 0x000fe20008000838 */
[----:B------:R-:W-:Y:S01]  /*127d0*/  R2UR UR19, R13 ;  /* 0x000000000d1372ca */ /* 0x000fe200000e0000 */
[----:B------:R-:W-:Y:S01]  /*127e0*/  UMOV UR16, UR22 ;  /* 0x0000001600107c82 */ /* 0x000fe20008000000 */
[----:B------:R-:W-:Y:S01]  /*127f0*/  UMOV UR17, UR23 ;  /* 0x0000001700117c82 */ /* 0x000fe20008000000 */
[----:B------:R-:W-:Y:S01]  /*12800*/  VIADD R10, R4, 0x584 ;  /* 0x00000584040a7836 */ /* 0x000fe20000000000 */
[----:B------:R-:W-:Y:S02]  /*12810*/  WARPGROUP.DEPBAR.LE gsb0, 0x0 ;  /* 0x00008000000079c5 */ /* 0x000fe40000010000 */
[----:B------:R-:W-:-:S07]  /*12820*/  WARPGROUP.ARRIVE ;  /* 0x00000000000079c5 */ /* 0x000fce0000000000 */
[----:B------:R-:W-:Y:S01]  /*12830*/  HGMMA.64x16x16.F32 R48, gdesc[UR16], R48, gsb0 ;  /* 0x00200000103079f0 */ /* 0x000fe20008000830 */
[----:B------:R-:W-:Y:S01]  /*12840*/  IMAD.MOV.U32 R11, RZ, RZ, 0x40000040 ;  /* 0x40000040ff0b7424 */ /* 0x000fe200078e00ff */
[----:B------:R-:W-:-:S04]  /*12850*/  R2UR UR6, R10 ;  /* 0x000000000a0672ca */ /* 0x000fc800000e0000 */
[----:B------:R-:W-:Y:S01]  /*12860*/  R2UR UR7, R11 ;  /* 0x000000000b0772ca */ /* 0x000fe200000e0000 */
[----:B------:R-:W-:Y:S01]  /*12870*/  UMOV UR4, UR22 ;  /* 0x0000001600047c82 */ /* 0x000fe20008000000 */
[----:B------:R-:W-:Y:S01]  /*12880*/  UMOV UR5, UR23 ;  /* 0x0000001700057c82 */ /* 0x000fe20008000000 */
[----:B------:R-:W-:Y:S02]  /*12890*/  WARPGROUP.DEPBAR.LE gsb0, 0x0 ;  /* 0x00008000000079c5 */ /* 0x000fe40000010000 */
[----:B------:R-:W-:-:S08]  /*128a0*/  WARPGROUP.ARRIVE ;  /* 0x00000000000079c5 */ /* 0x000fd00000000000 */
[----:B------:R-:W-:Y:S01]  /*128b0*/  HGMMA.64x16x16.F32 R40, gdesc[UR4], R40, gsb0 ;  /* 0x00200000042879f0 */ /* 0x000fe20008000828 */
[----:B------:R-:W-:Y:S02]  /*128c0*/  R2UR UR10, R14 ;  /* 0x000000000e0a72ca */ /* 0x000fe400000e0000 */
[----:B------:R-:W-:Y:S01]  /*128d0*/  R2UR UR11, R15 ;  /* 0x000000000f0b72ca */ /* 0x000fe200000e0000 */
[----:B------:R-:W-:Y:S01]  /*128e0*/  UMOV UR8, UR22 ;  /* 0x0000001600087c82 */ /* 0x000fe20008000000 */
[----:B------:R-:W-:Y:S01]  /*128f0*/  UMOV UR9, UR23 ;  /* 0x0000001700097c82 */ /* 0x000fe20008000000 */
[----:B------:R-:W-:Y:S02]  /*12900*/  WARPGROUP.DEPBAR.LE gsb0, 0x0 ;  /* 0x00008000000079c5 */ /* 0x000fe40000010000 */
[----:B------:R-:W-:-:S08]  /*12910*/  WARPGROUP.ARRIVE ;  /* 0x00000000000079c5 */ /* 0x000fd00000000000 */
[----:B------:R-:W-:Y:S01]  /*12920*/  HGMMA.64x16x16.F32 R32, gdesc[UR8], R32, gsb0 ;  /* 0x00200000082079f0 */ /* 0x000fe20008000820 */
[----:B------:R-:W-:Y:S02]  /*12930*/  VIADD R10, R4, 0x684 ;  /* 0x00000684040a7836 */ /* 0x000fe40000000000 */
[----:B------:R-:W-:-:S03]  /*12940*/  IMAD.MOV.U32 R11, RZ, RZ, 0x40000040 ;  /* 0x40000040ff0b7424 */ /* 0x000fc600078e00ff */
        /* <DEDUP_REMOVED lines=11> */
[----:B------:R-:W-:Y:S02]  /*12a00*/  WARPGROUP.DEPBAR.LE gsb0, 0x0 ;  /* 0x00008000000079c5 */ /* 0x000fe40000010000 */
[----:B------:R-:W-:-:S10]  /*12a10*/  WARPGROUP.ARRIVE ;  /* 0x00000000000079c5 */ /* 0x000fd40000000000 */
[----:B------:R-:W-:Y:S01]  /*12a20*/  HGMMA.64x16x16.F32 R72, gdesc[UR52], R72, gsb0 ;  /* 0x00200000344879f0 */ /* 0x000fe20008000848 */
[----:B------:R-:W-:Y:S01]  /*12a30*/  IMAD.MOV.U32 R11, RZ, RZ, 0x40000040 ;  /* 0x40000040ff0b7424 */ /* 0x000fe200078e00ff */
[----:B------:R-:W-:-:S04]  /*12a40*/  IADD3 R10, R4, 0x406, RZ ;  /* 0x00000406040a7810 */ /* 0x000fc80007ffe0ff */
[----:B------:R-:W-:Y:S02]  /*12a50*/  R2UR UR6, R10 ;  /* 0x000000000a0672ca */ /* 0x000fe400000e0000 */
[----:B------:R-:W-:Y:S01]  /*12a60*/  R2UR UR7, R11 ;  /* 0x000000000b0772ca */ /* 0x000fe200000e0000 */
[----:B------:R-:W-:Y:S01]  /*12a70*/  UMOV UR4, UR52 ;  /* 0x0000003400047c82 */ /* 0x000fe20008000000 */
[----:B------:R-:W-:Y:S01]  /*12a80*/  UMOV UR5, UR53 ;  /* 0x0000003500057c82 */ /* 0x000fe20008000000 */
[----:B------:R-:W-:Y:S02]  /*12a90*/  WARPGROUP.DEPBAR.LE gsb0, 0x0 ;  /* 0x00008000000079c5 */ /* 0x000fe40000010000 */
[----:B------:R-:W-:-:S08]  /*12aa0*/  WARPGROUP.ARRIVE ;  /* 0x00000000000079c5 */ /* 0x000fd00000000000 */
[----:B------:R-:W-:Y:S01]  /*12ab0*/  HGMMA.64x16x16.F32 R64, gdesc[UR4], R64, gsb0 ;  /* 0x00200000044079f0 */ /* 0x000fe20008000840 */
[----:B------:R-:W-:Y:S01]  /*12ac0*/  VIADD R10, R4, 0x486 ;  /* 0x00000486040a7836 */ /* 0x000fe20000000000 */
[----:B------:R-:W-:-:S04]  /*12ad0*/  MOV R11, 0x40000040 ;  /* 0x40000040000b7802 */ /* 0x000fc80000000f00 */
        /* <DEDUP_REMOVED lines=86> */
[----:B------:R-:W-:Y:S02]  /*13040*/  IADD3 R14, R4, 0x980, RZ ;  /* 0x00000980040e7810 */ /* 0x000fe40007ffe0ff */
[----:B------:R-:W-:Y:S02]  /*13050*/  MOV R15, 0x40000040 ;  /* 0x40000040000f7802 */ /* 0x000fe40000000f00 */
[----:B------:R-:W-:Y:S02]  /*13060*/  R2UR UR6, R14 ;  /* 0x000000000e0672ca */ /* 0x000fe400000e0000 */
[----:B------:R-:W-:Y:S01]  /*13070*/  R2UR UR7, R15 ;  /* 0x000000000f0772ca */ /* 0x000fe200000e0000 */
[----:B------:R-:W-:Y:S01]  /*13080*/  UMOV UR4, UR48 ;  /* 0x0000003000047c82 */ /* 0x000fe20008000000 */
[----:B------:R-:W-:Y:S01]  /*13090*/  UMOV UR5, UR49 ;  /* 0x0000003100057c82 */ /* 0x000fe20008000000 */
[----:B------:R-:W-:-:S02]  /*130a0*/  WARPGROUP.DEPBAR.LE gsb0, 0x0 ;  /* 0x00008000000079c5 */ /* 0x000fc40000010000 */
        /* <DEDUP_REMOVED lines=182> */
[----:B------:R-:W-:-:S05]  /*13c10*/  IMAD R2, R154, -0x70, R5 ;  /* 0xffffff909a027824 */ /* 0x000fca00078e0205 */
[C---:B------:R-:W-:Y:S02]  /*13c20*/  ISETP.GT.AND P2, PT, R2.reuse, RZ, PT ;  /* 0x000000ff0200720c */ /* 0x040fe40003f44270 */
[C---:B------:R-:W-:Y:S02]  /*13c30*/  ISETP.GT.AND P3, PT, R2.reuse, 0x1, PT ;  /* 0x000000010200780c */ /* 0x040fe40003f64270 */
[----:B------:R-:W-:Y:S02]  /*13c40*/  ISETP.GT.AND P4, PT, R2, 0x8, PT ;  /* 0x000000080200780c */ /* 0x000fe40003f84270 */
[----:B------:R-:W-:Y:S02]  /*13c50*/  FSEL R123, R72, -INF , P2 ;  /* 0xff800000487b7808 */ /* 0x000fe40001000000 */
[----:B------:R-:W-:Y:S01]  /*13c60*/  FSEL R121, R73, -INF , P3 ;  /* 0xff80000049797808 */ /* 0x000fe20001800000 */
[----:B------:R-:W-:Y:S02]  /*13c70*/  WARPGROUP.DEPBAR.LE gsb0, 0x0 ;  /* 0x00008000000079c5 */ /* 0x000fe40000010000 */
[----:B------:R-:W-:-:S06]  /*13c80*/  WARPGROUP.ARRIVE ;  /* 0x00000000000079c5 */ /* 0x000fcc0000000000 */
[----:B------:R-:W-:Y:S01]  /*13c90*/  HGMMA.64x16x16.F32 R32, gdesc[UR8], R32, gsb0 ;  /* 0x00200000082079f0 */ /* 0x000fe20008000820 */
[----:B------:R-:W-:Y:S02]  /*13ca0*/  ISETP.GT.AND P5, PT, R2, 0x9, PT ;  /* 0x000000090200780c */ /* 0x000fe40003fa4270 */
[----:B------:R-:W-:Y:S02]  /*13cb0*/  FSEL R89, R76, -INF , P4 ;  /* 0xff8000004c597808 */ /* 0x000fe40002000000 */
[----:B------:R-:W-:Y:S02]  /*13cc0*/  FMNMX.FTZ R0, R123, R121, !PT ;  /* 0x000000797b007209 */ /* 0x000fe40007810000 */
[----:B------:R-:W-:Y:S02]  /*13cd0*/  FSEL R77, R77, -INF , P5 ;  /* 0xff8000004d4d7808 */ /* 0x000fe40002800000 */
[----:B------:R-:W-:Y:S02]  /*13ce0*/  ISETP.GT.AND P6, PT, R2, 0x10, PT ;  /* 0x000000100200780c */ /* 0x000fe40003fc4270 */
        /* <DEDUP_REMOVED lines=12> */
[----:B------:R-:W-:Y:S01]  /*13db0*/  FMNMX.FTZ R0, R93, R0, !PT ;  /* 0x000000005d007209 */ /* 0x000fe20007810000 */
[----:B------:R-:W-:Y:S01]  /*13dc0*/  VIADD R4, R4, 0xa06 ;  /* 0x00000a0604047836 */ /* 0x000fe20000000000 */
[----:B------:R-:W-:-:S02]  /*13dd0*/  FSEL R7, R74, -INF , P2 ;  /* 0xff8000004a077808 */ /* 0x000fc40001000000 */
[----:B------:R-:W-:Y:S02]  /*13de0*/  MOV R5, 0x40000040 ;  /* 0x4000004000057802 */ /* 0x000fe40000000f00 */
[----:B------:R-:W-:Y:S02]  /*13df0*/  ISETP.GT.AND P2, PT, R2, 0x20, PT ;  /* 0x000000200200780c */ /* 0x000fe40003f44270 */
[----:B------:R-:W-:Y:S02]  /*13e00*/  FSEL R81, R69, -INF , P5 ;  /* 0xff80000045517808 */ /* 0x000fe40002800000 */
[----:B------:R-:W-:Y:S02]  /*13e10*/  FMNMX.FTZ R0, R97, R0, !PT ;  /* 0x0000000061007209 */ /* 0x000fe40007810000 */
[----:B------:R-:W-:Y:S02]  /*13e20*/  R2UR UR6, R4 ;  /* 0x00000000040672ca */ /* 0x000fe400000e0000 */
[----:B------:R-:W-:-:S02]  /*13e30*/  R2UR UR7, R5 ;  /* 0x00000000050772ca */ /* 0x000fc400000e0000 */
[----:B------:R-:W-:Y:S02]  /*13e40*/  FSEL R11, R66, -INF , P6 ;  /* 0xff800000420b7808 */ /* 0x000fe40003000000 */
[----:B------:R-:W-:Y:S02]  /*13e50*/  ISETP.GT.AND P6, PT, R2, 0x21, PT ;  /* 0x000000210200780c */ /* 0x000fe40003fc4270 */
[----:B------:R-:W-:Y:S02]  /*13e60*/  FSEL R95, R56, -INF , P2 ;  /* 0xff800000385f7808 */ /* 0x000fe40001000000 */
[----:B------:R-:W-:Y:S02]  /*13e70*/  FMNMX.FTZ R0, R81, R0, !PT ;  /* 0x0000000051007209 */ /* 0x000fe40007810000 */
[----:B------:R-:W-:Y:S01]  /*13e80*/  FSEL R71, R71, -INF , P5 ;  /* 0xff80000047477808 */ /* 0x000fe20002800000 */
[----:B------:R-:W-:Y:S02]  /*13e90*/  WARPGROUP.DEPBAR.LE gsb0, 0x0 ;  /* 0x00008000000079c5 */ /* 0x000fe40000010000 */
[----:B------:R-:W-:-:S02]  /*13ea0*/  ISETP.GT.AND P5, PT, R2, 0x28, PT ;  /* 0x000000280200780c */ /* 0x000fc40003fa4270 */
[----:B------:R-:W-:Y:S02]  /*13eb0*/  FSEL R91, R57, -INF , P6 ;  /* 0xff800000395b7808 */ /* 0x000fe40003000000 */
[----:B------:R-:W-:Y:S01]  /*13ec0*/  FMNMX.FTZ R0, R95, R0, !PT ;  /* 0x000000005f007209 */ /* 0x000fe20007810000 */
[----:B------:R-:W-:Y:S01]  /*13ed0*/  WARPGROUP.ARRIVE ;  /* 0x00000000000079c5 */ /* 0x000fe20000000000 */
[----:B------:R-:W-:Y:S02]  /*13ee0*/  FSEL R13, R70, -INF , P4 ;  /* 0xff800000460d7808 */ /* 0x000fe40002000000 */
[----:B------:R-:W-:Y:S02]  /*13ef0*/  ISETP.GT.AND P4, PT, R2, 0x29, PT ;  /* 0x000000290200780c */ /* 0x000fe40003f84270 */
[----:B------:R-:W-:Y:S02]  /*13f00*/  FSEL R87, R60, -INF , P5 ;  /* 0xff8000003c577808 */ /* 0x000fe40002800000 */
[----:B------:R-:W-:Y:S01]  /*13f10*/  FMNMX.FTZ R0, R91, R0, !PT ;  /* 0x000000005b007209 */ /* 0x000fe20007810000 */
[----:B------:R-:W-:Y:S01]  /*13f20*/  UMOV UR4, UR36 ;  /* 0x0000002400047c82 */ /* 0x000fe20008000000 */
[----:B------:R-:W-:Y:S01]  /*13f30*/  UMOV UR5, UR37 ;  /* 0x0000002500057c82 */ /* 0x000fe20008000000 */
[----:B------:R-:W-:Y:S01]  /*13f40*/  FSEL R67, R67, -INF , P3 ;  /* 0xff80000043437808 */ /* 0x000fe20001800000 */
[----:B------:R-:W-:Y:S01]  /*13f50*/  HGMMA.64x16x16.F32 R24, gdesc[UR4], R24, gsb0 ;  /* 0x00200000041879f0 */ /* 0x000fe20008000818 */
[----:B------:R-:W-:Y:S01]  /*13f60*/  ISETP.GT.AND P3, PT, R2, 0x30, PT ;  /* 0x000000300200780c */ /* 0x000fe20003f64270 */
[----:B------:R0:W-:Y:S01]  /*13f70*/  STL.64 [R1+0x20], R20 ;  /* 0x0000201401007387 */ /* 0x0001e20000100a00 */
[----:B------:R-:W-:Y:S01]  /*13f80*/  FSEL R83, R61, -INF , P4 ;  /* 0xff8000003d537808 */ /* 0x000fe20002000000 */
[----:B------:R-:W-:Y:S01]  /*13f90*/  ULDC UR4, c[0x0][0x988] ;  /* 0x0002620000047ab9 */ /* 0x000fe20000000800 */
        /* <DEDUP_REMOVED lines=9> */
[----:B0-----:R-:W-:Y:S02]  /*14030*/  FSEL R21, R62, -INF , P5 ;  /* 0xff8000003e157808 */ /* 0x001fe40002800000 */
        /* <DEDUP_REMOVED lines=32> */
[----:B------:R-:W-:-:S02]  /*14240*/  FSEL R109, R37, -INF , P2 ;  /* 0xff800000256d7808 */ /* 0x000fc40001000000 */
[----:B------:R-:W-:Y:S02]  /*14250*/  FMNMX.FTZ R0, R107, R0, !PT ;  /* 0x000000006b007209 */ /* 0x000fe40007810000 */
[----:B------:R-:W-:Y:S01]  /*14260*/  ISETP.GT.AND P3, PT, R2, 0x60, PT ;  /* 0x000000600200780c */ /* 0x000fe20003f64270 */
[----:B------:R-:W-:Y:S02]  /*14270*/  WARPGROUP.DEPBAR.LE gsb0, 0x0 ;  /* 0x00008000000079c5 */ /* 0x000fe40000010000 */
[----:B------:R-:W-:Y:S02]  /*14280*/  FSEL R45, R42, -INF , P4 ;  /* 0xff8000002a2d7808 */ /* 0x000fe40002000000 */
[----:B------:R-:W-:Y:S02]  /*14290*/  FSEL R111, R24, -INF , P3 ;  /* 0xff800000186f7808 */ /* 0x000fe40001800000 */
[----:B------:R-:W-:Y:S02]  /*142a0*/  FMNMX.FTZ R0, R109, R0, !PT ;  /* 0x000000006d007209 */ /* 0x000fe40007810000 */
[----:B------:R-:W-:-:S02]  /*142b0*/  ISETP.GT.AND P4, PT, R2, 0x61, PT ;  /* 0x000000610200780c */ /* 0x000fc40003f84270 */
        /* <DEDUP_REMOVED lines=9> */
[----:B------:R-:W-:-:S04]  /*14350*/  FSEL R117, R29, -INF , P6 ;  /* 0xff8000001d757808 */ /* 0x000fc80003000000 */
[----:B------:R-:W-:-:S05]  /*14360*/  FMNMX.FTZ R4, R117, R0, !PT ;  /* 0x0000000075047209 */ /* 0x000fca0007810000 */
[----:B------:R-:W0:Y:S02]  /*14370*/  SHFL.BFLY PT, R5, R4, 0x2, 0x1f ;  /* 0x0c401f0004057f89 */ /* 0x000e2400000e0000 */
[----:B0-----:R-:W-:Y:S02]  /*14380*/  FMNMX.FTZ R10, R4, R5, !PT ;  /* 0x00000005040a7209 */ /* 0x001fe40007810000 */
        /* <DEDUP_REMOVED lines=11> */
[----:B------:R-:W0:Y:S03]  /*14440*/  SHFL.BFLY PT, R5, R10, 0x1, 0x1f ;  /* 0x0c201f000a057f89 */ /* 0x000e2600000e0000 */
[----:B------:R-:W-:-:S04]  /*14450*/  FMNMX.FTZ R4, R49, R4, !PT ;  /* 0x0000000431047209 */ /* 0x000fc80007810000 */
[----:B------:R-:W-:-:S04]  /*14460*/  FMNMX.FTZ R4, R51, R4, !PT ;  /* 0x0000000433047209 */ /* 0x000fc80007810000 */
[----:B------:R-:W-:-:S04]  /*14470*/  FMNMX.FTZ R4, R41, R4, !PT ;  /* 0x0000000429047209 */ /* 0x000fc80007810000 */
[----:B------:R-:W-:-:S04]  /*14480*/  FMNMX.FTZ R4, R55, R4, !PT ;  /* 0x0000000437047209 */ /* 0x000fc80007810000 */
[----:B------:R-:W-:Y:S02]  /*14490*/  FMNMX.FTZ R4, R45, R4, !PT ;  /* 0x000000042d047209 */ /* 0x000fe40007810000 */
[----:B------:R-:W-:Y:S02]  /*144a0*/  P2R R20, PR, RZ, 0x1 ;  /* 0x00000001ff147803 */ /* 0x000fe40000000000 */
[C---:B------:R-:W-:Y:S02]  /*144b0*/  ISETP.GT.AND P0, PT, R2.reuse, 0x49, PT ;  /* 0x000000490200780c */ /* 0x040fe40003f04270 */
[----:B------:R-:W-:Y:S02]  /*144c0*/  FMNMX.FTZ R4, R43, R4, !PT ;  /* 0x000000042b047209 */ /* 0x000fe40007810000 */
[----:B------:R-:W-:Y:S02]  /*144d0*/  P2R R32, PR, RZ, 0x2 ;  /* 0x00000002ff207803 */ /* 0x000fe40000000000 */
[----:B------:R-:W-:Y:S01]  /*144e0*/  ISETP.GT.AND P1, PT, R2, 0x50, PT ;  /* 0x000000500200780c */ /* 0x000fe20003f24270 */
[----:B------:R-:W-:Y:S01]  /*144f0*/  IMAD.U32 R0, RZ, RZ, UR4 ;  /* 0x00000004ff007e24 */ /* 0x000fe2000f8e00ff */
[----:B0-----:R-:W-:-:S02]  /*14500*/  FMNMX.FTZ R5, R10, R5, !PT ;  /* 0x000000050a057209 */ /* 0x001fc40007810000 */
[----:B------:R-:W-:Y:S02]  /*14510*/  FSEL R47, R47, -INF , P0 ;  /* 0xff8000002f2f7808 */ /* 0x000fe40000000000 */
[----:B------:R-:W-:Y:S02]  /*14520*/  FMNMX.FTZ R4, R33, R4, !PT ;  /* 0x0000000421047209 */ /* 0x000fe40007810000 */
[----:B------:R-:W-:Y:S01]  /*14530*/  FSEL R25, R34, -INF , P1 ;  /* 0xff80000022197808 */ /* 0x000fe20000800000 */
[----:B------:R-:W-:Y:S01]  /*14540*/  FMUL.FTZ R12, R5, R0 ;  /* 0x00000000050c7220 */ /* 0x000fe20000410000 */
[----:B------:R-:W-:Y:S02]  /*14550*/  ISETP.NE.AND P1, PT, R32, RZ, PT ;  /* 0x000000ff2000720c */ /* 0x000fe40003f25270 */
[----:B------:R-:W-:Y:S02]  /*14560*/  FMNMX.FTZ R4, R47, R4, !PT ;  /* 0x000000042f047209 */ /* 0x000fe40007810000 */
[----:B------:R-:W-:-:S02]  /*14570*/  P2R R14, PR, RZ, 0x4 ;  /* 0x00000004ff0e7803 */ /* 0x000fc40000000000 */
[----:B------:R-:W-:Y:S02]  /*14580*/  FSETP.NEU.FTZ.AND P2, PT, R5, -INF , PT ;  /* 0xff8000000500780b */ /* 0x000fe40003f5d000 */
[----:B------:R-:W-:Y:S02]  /*14590*/  ISETP.NE.AND P0, PT, R20, RZ, PT ;  /* 0x000000ff1400720c */ /* 0x000fe40003f05270 */
[----:B------:R-:W-:Y:S02]  /*145a0*/  FSEL R35, R35, -INF , P1 ;  /* 0xff80000023237808 */ /* 0x000fe40000800000 */
[----:B------:R-:W-:Y:S02]  /*145b0*/  FMNMX.FTZ R4, R25, R4, !PT ;  /* 0x0000000419047209 */ /* 0x000fe40007810000 */
[----:B------:R-:W-:Y:S02]  /*145c0*/  FSEL R2, R12, RZ, P2 ;  /* 0x000000ff0c027208 */ /* 0x000fe40001000000 */
[----:B------:R-:W-:-:S02]  /*145d0*/  ISETP.NE.AND P2, PT, R14, RZ, PT ;  /* 0x000000ff0e00720c */ /* 0x000fc40003f45270 */
[----:B------:R-:W-:Y:S02]  /*145e0*/  FSEL R29, R38, -INF , P0 ;  /* 0xff800000261d7808 */ /* 0x000fe40000000000 */
[----:B------:R-:W-:Y:S02]  /*145f0*/  FMNMX.FTZ R4, R35, R4, !PT ;  /* 0x0000000423047209 */ /* 0x000fe40007810000 */
[----:B------:R-:W-:Y:S01]  /*14600*/  ISETP.NE.AND P0, PT, R6, RZ, PT ;  /* 0x000000ff0600720c */ /* 0x000fe20003f05270 */
[--C-:B------:R-:W-:Y:S01]  /*14610*/  FFMA.FTZ R6, R83, R0, -R2.reuse ;  /* 0x0000000053067223 */ /* 0x100fe20000010802 */
[----:B------:R-:W-:Y:S02]  /*14620*/  FSEL R83, R39, -INF , P2 ;  /* 0xff80000027537808 */ /* 0x000fe40001000000 */
[----:B------:R-:W-:Y:S01]  /*14630*/  FMNMX.FTZ R4, R29, R4, !PT ;  /* 0x000000041d047209 */ /* 0x000fe20007810000 */
[----:B------:R-:W-:Y:S01]  /*14640*/  FFMA.FTZ R194, R87, R0, -R2 ;  /* 0x0000000057c27223 */ /* 0x000fe20000010802 */
[----:B------:R-:W-:-:S02]  /*14650*/  FSEL R87, R26, -INF , P3 ;  /* 0xff8000001a577808 */ /* 0x000fc40001800000 */
[----:B------:R-:W-:Y:S02]  /*14660*/  FMNMX.FTZ R4, R83, R4, !PT ;  /* 0x0000000453047209 */ /* 0x000fe40007810000 */
[----:B------:R-:W-:Y:S02]  /*14670*/  FSEL R27, R27, -INF , P4 ;  /* 0xff8000001b1b7808 */ /* 0x000fe40002000000 */
[----:B------:R-:W-:Y:S01]  /*14680*/  FMNMX.FTZ R4, R87, R4, !PT ;  /* 0x0000000457047209 */ /* 0x000fe20007810000 */
[--C-:B------:R-:W-:Y:S01]  /*14690*/  FFMA.FTZ R188, R69, R0, -R2.reuse ;  /* 0x0000000045bc7223 */ /* 0x100fe20000010802 */
[----:B------:R-:W-:Y:S02]  /*146a0*/  FSEL R69, R30, -INF , P5 ;  /* 0xff8000001e457808 */ /* 0x000fe40002800000 */
[----:B------:R-:W-:Y:S02]  /*146b0*/  FMNMX.FTZ R4, R27, R4, !PT ;  /* 0x000000041b047209 */ /* 0x000fe40007810000 */
[----:B------:R-:W-:Y:S01]  /*146c0*/  ISETP.NE.AND P1, PT, R8, RZ, PT ;  /* 0x000000ff0800720c */ /* 0x000fe20003f25270 */
[----:B------:R-:W-:Y:S01]  /*146d0*/  FFMA.FTZ R8, R61, R0, -R2 ;  /* 0x000000003d087223 */ /* 0x000fe20000010802 */
[----:B------:R-:W-:-:S02]  /*146e0*/  FSEL R61, R31, -INF , P6 ;  /* 0xff8000001f3d7808 */ /* 0x000fc40003000000 */
[----:B------:R-:W-:Y:S01]  /*146f0*/  FMNMX.FTZ R4, R69, R4, !PT ;  /* 0x0000000445047209 */ /* 0x000fe20007810000 */
[----:B------:R-:W-:-:S03]  /*14700*/  FFMA.FTZ R202, R89, R0, -R2 ;  /* 0x0000000059ca7223 */ /* 0x000fc60000010802 */
[----:B------:R-:W-:Y:S01]  /*14710*/  FMNMX.FTZ R4, R61, R4, !PT ;  /* 0x000000043d047209 */ /* 0x000fe20007810000 */
[----:B------:R-:W-:-:S04]  /*14720*/  FFMA.FTZ R89, R93, R0, -R2 ;  /* 0x000000005d597223 */ /* 0x000fc80000010802 */
[----:B------:R-:W0:Y:S02]  /*14730*/  SHFL.BFLY PT, R93, R4, 0x2, 0x1f ;  /* 0x0c401f00045d7f89 */ /* 0x000e2400000e0000 */
[----:B0-----:R-:W-:-:S05]  /*14740*/  FMNMX.FTZ R93, R4, R93, !PT ;  /* 0x0000005d045d7209 */ /* 0x001fca0007810000 */
[----:B------:R-:W0:Y:S01]  /*14750*/  SHFL.BFLY PT, R4, R93, 0x1, 0x1f ;  /* 0x0c201f005d047f89 */ /* 0x000e2200000e0000 */
[-CC-:B------:R-:W-:Y:S01]  /*14760*/  FFMA.FTZ R200, R123, R0.reuse, -R2.reuse ;  /* 0x000000007bc87223 */ /* 0x180fe20000010802 */
[-CC-:B------:R-:W-:Y:S01]  /*14770*/  FFMA.FTZ R37, R121, R0.reuse, -R2.reuse ;  /* 0x0000000079257223 */ /* 0x180fe20000010802 */
[----:B------:R1:W-:Y:S01]  /*14780*/  MUFU.EX2 R39, R6 ;  /* 0x0000000600277308 */ /* 0x0003e20000000800 */
[-CC-:B------:R-:W-:Y:S01]  /*14790*/  FFMA.FTZ R77, R77, R0.reuse, -R2.reuse ;  /* 0x000000004d4d7223 */ /* 0x180fe20000010802 */
[----:B------:R-:W-:-:S06]  /*147a0*/  FFMA.FTZ R196, R101, R0, -R2 ;  /* 0x0000000065c47223 */ /* 0x000fcc0000010802 */
[----:B------:R-:W-:Y:S08]  /*147b0*/  MUFU.EX2 R200, R200 ;  /* 0x000000c800c87308 */ /* 0x000ff00000000800 */
[----:B------:R-:W2:Y:S01]  /*147c0*/  MUFU.EX2 R37, R37 ;  /* 0x0000002500257308 */ /* 0x000ea20000000800 */
[----:B0-----:R-:W-:-:S04]  /*147d0*/  FMNMX.FTZ R4, R93, R4, !PT ;  /* 0x000000045d047209 */ /* 0x001fc80007810000 */
[C---:B------:R-:W-:Y:S01]  /*147e0*/  FSETP.NEU.FTZ.AND P2, PT, R4.reuse, -INF , PT ;  /* 0xff8000000400780b */ /* 0x040fe20003f5d000 */
[-C--:B-1----:R-:W-:Y:S02]  /*147f0*/  FMUL.FTZ R6, R4, R0.reuse ;  /* 0x0000000004067220 */ /* 0x082fe40000410000 */
[----:B------:R-:W0:Y:S01]  /*14800*/  MUFU.EX2 R202, R202 ;  /* 0x000000ca00ca7308 */ /* 0x000e220000000800 */
[-CC-:B------:R-:W-:Y:S02]  /*14810*/  FFMA.FTZ R190, R57, R0.reuse, -R2.reuse ;  /* 0x0000000039be7223 */ /* 0x180fe40000010802 */
[----:B------:R-:W-:Y:S01]  /*14820*/  FSEL R28, R6, RZ, P2 ;  /* 0x000000ff061c7208 */ /* 0x000fe20001000000 */
[-CC-:B------:R-:W-:Y:S01]  /*14830*/  FFMA.FTZ R192, R95, R0.reuse, -R2.reuse ;  /* 0x000000005fc07223 */ /* 0x180fe20000010802 */
[-CC-:B------:R-:W-:Y:S01]  /*14840*/  FFMA.FTZ R184, R65, R0.reuse, -R2.reuse ;  /* 0x0000000041b87223 */ /* 0x180fe20000010802 */
[-CC-:B------:R-:W-:Y:S02]  /*14850*/  FFMA.FTZ R57, R73, R0.reuse, -R2.reuse ;  /* 0x0000000049397223 */ /* 0x180fe40000010802 */
[----:B------:R-:W1:Y:S01]  /*14860*/  MUFU.EX2 R77, R77 ;  /* 0x0000004d004d7308 */ /* 0x000e620000000800 */
        /* <DEDUP_REMOVED lines=13> */
[-C--:B------:R-:W-:Y:S01]  /*14940*/  FFMA.FTZ R95, R117, R0.reuse, -R2 ;  /* 0x00000000755f7223 */ /* 0x080fe20000010802 */
[-CC-:B------:R-:W-:Y:S01]  /*14950*/  FFMA.FTZ R201, R7, R0.reuse, -R28.reuse ;  /* 0x0000000007c97223 */ /* 0x180fe2000001081c */
[-CC-:B------:R-:W-:Y:S01]  /*14960*/  FFMA.FTZ R2, R75, R0.reuse, -R28.reuse ;  /* 0x000000004b027223 */ /* 0x180fe2000001081c */
[----:B------:R-:W3:Y:S01]  /*14970*/  MUFU.EX2 R196, R196 ;  /* 0x000000c400c47308 */ /* 0x000ee20000000800 */
[-CC-:B------:R-:W-:Y:S01]  /*14980*/  FFMA.FTZ R203, R9, R0.reuse, -R28.reuse ;  /* 0x0000000009cb7223 */ /* 0x180fe2000001081c */
[----:B--2---:R-:W-:Y:S01]  /*14990*/  FADD.FTZ R7, R200, R37 ;  /* 0x00000025c8077221 */ /* 0x004fe20000010000 */
[----:B------:R-:W-:-:S05]  /*149a0*/  FFMA.FTZ R6, R79, R0, -R28 ;  /* 0x000000004f067223 */ /* 0x000fca000001081c */
[----:B------:R-:W2:Y:S01]  /*149b0*/  MUFU.EX2 R89, R89 ;  /* 0x0000005900597308 */ /* 0x000ea20000000800 */
[----:B0-----:R-:W-:Y:S01]  /*149c0*/  FADD.FTZ R26, R202, R7 ;  /* 0x00000007ca1a7221 */ /* 0x001fe20000010000 */
[----:B------:R-:W-:-:S06]  /*149d0*/  FFMA.FTZ R197, R11, R0, -R28 ;  /* 0x000000000bc57223 */ /* 0x000fcc000001081c */
[----:B------:R-:W-:Y:S08]  /*149e0*/  MUFU.EX2 R201, R201 ;  /* 0x000000c900c97308 */ /* 0x000ff00000000800 */
[----:B------:R-:W0:Y:S01]  /*149f0*/  MUFU.EX2 R2, R2 ;  /* 0x0000000200027308 */ /* 0x000e220000000800 */
[----:B-1----:R-:W-:-:S07]  /*14a00*/  FADD.FTZ R7, R77, R26 ;  /* 0x0000001a4d077221 */ /* 0x002fce0000010000 */
[----:B------:R-:W1:Y:S08]  /*14a10*/  MUFU.EX2 R198, R198 ;  /* 0x000000c600c67308 */ /* 0x000e700000000800 */
[----:B------:R-:W4:Y:S01]  /*14a20*/  MUFU.EX2 R203, R203 ;  /* 0x000000cb00cb7308 */ /* 0x000f220000000800 */
[----:B---3--:R-:W-:-:S07]  /*14a30*/  FADD.FTZ R26, R196, R7 ;  /* 0x00000007c41a7221 */ /* 0x008fce0000010000 */
[----:B------:R-:W3:Y:S01]  /*14a40*/  MUFU.EX2 R81, R81 ;  /* 0x0000005100517308 */ /* 0x000ee20000000800 */
[----:B------:R-:W-:-:S07]  /*14a50*/  FFMA.FTZ R199, R13, R0, -R28 ;  /* 0x000000000dc77223 */ /* 0x000fce000001081c */
[----:B------:R-:W5:Y:S01]  /*14a60*/  MUFU.EX2 R6, R6 ;  /* 0x0000000600067308 */ /* 0x000f620000000800 */
[----:B--2---:R-:W-:-:S07]  /*14a70*/  FADD.FTZ R7, R89, R26 ;  /* 0x0000001a59077221 */ /* 0x004fce0000010000 */
[----:B------:R2:W-:Y:S01]  /*14a80*/  MUFU.EX2 R31, R8 ;  /* 0x00000008001f7308 */ /* 0x0005e20000000800 */
[----:B0-----:R-:W-:-:S07]  /*14a90*/  FADD.FTZ R30, R201, R2 ;  /* 0x00000002c91e7221 */ /* 0x001fce0000010000 */
[----:B------:R-:W0:Y:S01]  /*14aa0*/  MUFU.EX2 R192, R192 ;  /* 0x000000c000c07308 */ /* 0x000e220000000800 */
[-CC-:B--2---:R-:W-:Y:S01]  /*14ab0*/  FFMA.FTZ R8, R67, R0.reuse, -R28.reuse ;  /* 0x0000000043087223 */ /* 0x184fe2000001081c */
[----:B------:R-:W-:-:S06]  /*14ac0*/  FFMA.FTZ R10, R71, R0, -R28 ;  /* 0x00000000470a7223 */ /* 0x000fcc000001081c */
[----:B------:R-:W2:Y:S01]  /*14ad0*/  MUFU.EX2 R197, R197 ;  /* 0x000000c500c57308 */ /* 0x000ea20000000800 */
[----:B-1----:R-:W-:Y:S01]  /*14ae0*/  FADD.FTZ R32, R198, R7 ;  /* 0x00000007c6207221 */ /* 0x002fe20000010000 */
[----:B----4-:R-:W-:-:S06]  /*14af0*/  FADD.FTZ R7, R203, R30 ;  /* 0x0000001ecb077221 */ /* 0x010fcc0000010000 */
[----:B------:R-:W1:Y:S01]  /*14b00*/  MUFU.EX2 R91, R91 ;  /* 0x0000005b005b7308 */ /* 0x000e620000000800 */
[----:B------:R-:W-:-:S07]  /*14b10*/  FFMA.FTZ R193, R15, R0, -R28 ;  /* 0x000000000fc17223 */ /* 0x000fce000001081c */
[----:B------:R-:W4:Y:S01]  /*14b20*/  MUFU.EX2 R8, R8 ;  /* 0x0000000800087308 */ /* 0x000f220000000800 */
[----:B---3--:R-:W-:Y:S01]  /*14b30*/  FADD.FTZ R9, R81, R32 ;  /* 0x0000002051097221 */ /* 0x008fe20000010000 */
[----:B-----5:R-:W-:-:S06]  /*14b40*/  FADD.FTZ R30, R6, R7 ;  /* 0x00000007061e7221 */ /* 0x020fcc0000010000 */
[----:B------:R-:W3:Y:S01]  /*14b50*/  MUFU.EX2 R194, R194 ;  /* 0x000000c200c27308 */ /* 0x000ee20000000800 */
[----:B------:R-:W-:-:S07]  /*14b60*/  FFMA.FTZ R12, R59, R0, -R28 ;  /* 0x000000003b0c7223 */ /* 0x000fce000001081c */
[----:B------:R-:W5:Y:S01]  /*14b70*/  MUFU.EX2 R199, R199 ;  /* 0x000000c700c77308 */ /* 0x000f620000000800 */
[----:B0-----:R-:W-:Y:S01]  /*14b80*/  FADD.FTZ R32, R192, R9 ;  /* 0x00000009c0207221 */ /* 0x001fe20000010000 */
[----:B--2---:R-:W-:-:S06]  /*14b90*/  FADD.FTZ R7, R197, R30 ;  /* 0x0000001ec5077221 */ /* 0x004fcc0000010000 */
[----:B------:R-:W0:Y:S01]  /*14ba0*/  MUFU.EX2 R10, R10 ;  /* 0x0000000a000a7308 */ /* 0x000e220000000800 */
[----:B------:R-:W-:Y:S01]  /*14bb0*/  FFMA.FTZ R195, R21, R0, -R28 ;  /* 0x0000000015c37223 */ /* 0x000fe2000001081c */
[----:B-1----:R-:W-:-:S06]  /*14bc0*/  FADD.FTZ R9, R91, R32 ;  /* 0x000000205b097221 */ /* 0x002fcc0000010000 */
[----:B------:R-:W1:Y:S01]  /*14bd0*/  MUFU.EX2 R188, R188 ;  /* 0x000000bc00bc7308 */ /* 0x000e620000000800 */
[----:B----4-:R-:W-:Y:S01]  /*14be0*/  FADD.FTZ R30, R8, R7 ;  /* 0x00000007081e7221 */ /* 0x010fe20000010000 */
[----:B------:R-:W-:-:S06]  /*14bf0*/  FFMA.FTZ R14, R63, R0, -R28 ;  /* 0x000000003f0e7223 */ /* 0x000fcc000001081c */
[----:B------:R-:W2:Y:S01]  /*14c00*/  MUFU.EX2 R193, R193 ;  /* 0x000000c100c17308 */ /* 0x000ea20000000800 */
[----:B---3--:R-:W-:Y:S01]  /*14c10*/  FADD.FTZ R32, R194, R9 ;  /* 0x00000009c2207221 */ /* 0x008fe20000010000 */
[----:B-----5:R-:W-:-:S06]  /*14c20*/  FADD.FTZ R7, R199, R30 ;  /* 0x0000001ec7077221 */ /* 0x020fcc0000010000 */
[----:B------:R-:W3:Y:S01]  /*14c30*/  MUFU.EX2 R12, R12 ;  /* 0x0000000c000c7308 */ /* 0x000ee20000000800 */
[----:B------:R-:W-:Y:S01]  /*14c40*/  FFMA.FTZ R189, R49, R0, -R28 ;  /* 0x0000000031bd7223 */ /* 0x000fe2000001081c */
[----:B------:R-:W-:-:S06]  /*14c50*/  FADD.FTZ R9, R39, R32 ;  /* 0x0000002027097221 */ /* 0x000fcc0000010000 */
[----:B------:R-:W4:Y:S01]  /*14c60*/  MUFU.EX2 R190, R190 ;  /* 0x000000be00be7308 */ /* 0x000f220000000800 */
[----:B0-----:R-:W-:Y:S01]  /*14c70*/  FADD.FTZ R32, R10, R7 ;  /* 0x000000070a207221 */ /* 0x001fe20000010000 */
[----:B------:R-:W-:-:S06]  /*14c80*/  FFMA.FTZ R20, R51, R0, -R28 ;  /* 0x0000000033147223 */ /* 0x000fcc000001081c */
[----:B------:R-:W0:Y:S01]  /*14c90*/  MUFU.EX2 R195, R195 ;  /* 0x000000c300c37308 */ /* 0x000e220000000800 */
[----:B------:R-:W-:Y:S02]  /*14ca0*/  @!P1 VIADD R3, R3, 0x36840 ;  /* 0x0003684003039836 */ /* 0x000fe40000000000 */
[----:B-1----:R-:W-:-:S05]  /*14cb0*/  FADD.FTZ R34, R188, R9 ;  /* 0x00000009bc227221 */ /* 0x002fca0000010000 */
[----:B------:R-:W1:Y:S01]  /*14cc0*/  MUFU.EX2 R53, R53 ;  /* 0x0000003500357308 */ /* 0x000e620000000800 */
[----:B--2---:R-:W-:Y:S01]  /*14cd0*/  FADD.FTZ R7, R193, R32 ;  /* 0x00000020c1077221 */ /* 0x004fe20000010000 */
[----:B------:R-:W-:-:S06]  /*14ce0*/  FFMA.FTZ R191, R41, R0, -R28 ;  /* 0x0000000029bf7223 */ /* 0x000fcc000001081c */
[----:B------:R-:W2:Y:S01]  /*14cf0*/  MUFU.EX2 R14, R14 ;  /* 0x0000000e000e7308 */ /* 0x000ea20000000800 */
[----:B------:R-:W-:Y:S01]  /*14d00*/  @!P1 PRMT R3, RZ, 0x654, R3 ;  /* 0x00000654ff039816 */ /* 0x000fe20000000003 */
[----:B------:R-:W-:-:S06]  /*14d10*/  FADD.FTZ R9, R31, R34 ;  /* 0x000000221f097221 */ /* 0x000fcc0000010000 */
[----:B------:R-:W5:Y:S01]  /*14d20*/  MUFU.EX2 R184, R184 ;  /* 0x000000b800b87308 */ /* 0x000f620000000800 */
[----:B---3--:R-:W-:Y:S01]  /*14d30*/  FADD.FTZ R32, R12, R7 ;  /* 0x000000070c207221 */ /* 0x008fe20000010000 */
[----:B------:R-:W-:Y:S01]  /*14d40*/  FFMA.FTZ R24, R55, R0, -R28 ;  /* 0x0000000037187223 */ /* 0x000fe2000001081c */
[----:B------:R0:W-:Y:S05]  /*14d50*/  @!P1 SYNCS.ARRIVE.TRANS64.RED.A1T0 RZ, [R3+URZ], RZ ;  /* 0x000000ff03ff99a7 */ /* 0x0001ea000810043f */
[----:B------:R-:W3:Y:S01]  /*14d60*/  MUFU.EX2 R189, R189 ;  /* 0x000000bd00bd7308 */ /* 0x000ee20000000800 */
[----:B----4-:R-:W-:-:S07]  /*14d70*/  FADD.FTZ R34, R190, R9 ;  /* 0x00000009be227221 */ /* 0x010fce0000010000 */
[----:B------:R-:W4:Y:S01]  /*14d80*/  MUFU.EX2 R57, R57 ;  /* 0x0000003900397308 */ /* 0x000f220000000800 */
[----:B0-----:R-:W-:Y:S01]  /*14d90*/  FADD.FTZ R3, R195, R32 ;  /* 0x00000020c3037221 */ /* 0x001fe20000010000 */
[----:B------:R-:W-:-:S06]  /*14da0*/  FFMA.FTZ R185, R45, R0, -R28 ;  /* 0x000000002db97223 */ /* 0x000fcc000001081c */
[----:B------:R-:W0:Y:S01]  /*14db0*/  MUFU.EX2 R20, R20 ;  /* 0x0000001400147308 */ /* 0x000e220000000800 */
[----:B-1----:R-:W-:Y:S01]  /*14dc0*/  FADD.FTZ R7, R53, R34 ;  /* 0x0000002235077221 */ /* 0x002fe20000010000 */
[----:B--2---:R-:W-:-:S06]  /*14dd0*/  FADD.FTZ R34, R14, R3 ;  /* 0x000000030e227221 */ /* 0x004fcc0000010000 */
[----:B------:R-:W1:Y:S01]  /*14de0*/  MUFU.EX2 R186, R186 ;  /* 0x000000ba00ba7308 */ /* 0x000e620000000800 */
[----:B------:R-:W-:-:S07]  /*14df0*/  FFMA.FTZ R26, R43, R0, -R28 ;  /* 0x000000002b1a7223 */ /* 0x000fce000001081c */
[----:B------:R-:W2:Y:S01]  /*14e00*/  MUFU.EX2 R191, R191 ;  /* 0x000000bf00bf7308 */ /* 0x000ea20000000800 */
[----:B-----5:R-:W-:Y:S01]  /*14e10*/  FADD.FTZ R36, R184, R7 ;  /* 0x00000007b8247221 */ /* 0x020fe20000010000 */
[----:B---3--:R-:W-:-:S06]  /*14e20*/  FADD.FTZ R3, R189, R34 ;  /* 0x00000022bd037221 */ /* 0x008fcc0000010000 */
[----:B------:R-:W3:Y:S01]  /*14e30*/  MUFU.EX2 R65, R65 ;  /* 0x0000004100417308 */ /* 0x000ee20000000800 */
[----:B------:R-:W-:-:S07]  /*14e40*/  FFMA.FTZ R33, R33, R0, -R28 ;  /* 0x0000000021217223 */ /* 0x000fce000001081c */
[----:B------:R-:W5:Y:S01]  /*14e50*/  MUFU.EX2 R24, R24 ;  /* 0x0000001800187308 */ /* 0x000f620000000800 */
[----:B----4-:R-:W-:Y:S01]  /*14e60*/  FADD.FTZ R7, R57, R36 ;  /* 0x0000002439077221 */ /* 0x010fe20000010000 */
[----:B0-----:R-:W-:-:S06]  /*14e70*/  FADD.FTZ R34, R20, R3 ;  /* 0x0000000314227221 */ /* 0x001fcc0000010000 */
[----:B------:R-:W0:Y:S08]  /*14e80*/  MUFU.EX2 R180, R180 ;  /* 0x000000b400b47308 */ /* 0x000e300000000800 */
[----:B------:R-:W4:Y:S01]  /*14e90*/  MUFU.EX2 R185, R185 ;  /* 0x000000b900b97308 */ /* 0x000f220000000800 */
[----:B------:R-:W-:Y:S01]  /*14ea0*/  FFMA.FTZ R47, R47, R0, -R28 ;  /* 0x000000002f2f7223 */ /* 0x000fe2000001081c */
[----:B-1----:R-:W-:-:S06]  /*14eb0*/  FADD.FTZ R36, R186, R7 ;  /* 0x00000007ba247221 */ /* 0x002fcc0000010000 */
[----:B------:R-:W1:Y:S01]  /*14ec0*/  MUFU.EX2 R73, R73 ;  /* 0x0000004900497308 */ /* 0x000e620000000800 */
[----:B--2---:R-:W-:Y:S01]  /*14ed0*/  FADD.FTZ R3, R191, R34 ;  /* 0x00000022bf037221 */ /* 0x004fe20000010000 */
[----:B------:R-:W-:-:S06]  /*14ee0*/  FFMA.FTZ R25, R25, R0, -R28 ;  /* 0x0000000019197223 */ /* 0x000fcc000001081c */
[----:B------:R-:W2:Y:S01]  /*14ef0*/  MUFU.EX2 R26, R26 ;  /* 0x0000001a001a7308 */ /* 0x000ea20000000800 */
[----:B---3--:R-:W-:Y:S01]  /*14f00*/  FADD.FTZ R7, R65, R36 ;  /* 0x0000002441077221 */ /* 0x008fe20000010000 */
[----:B-----5:R-:W-:-:S06]  /*14f10*/  FADD.FTZ R34, R24, R3 ;  /* 0x0000000318227221 */ /* 0x020fcc0000010000 */
[----:B------:R-:W3:Y:S08]  /*14f20*/  MUFU.EX2 R182, R182 ;  /* 0x000000b600b67308 */ /* 0x000ef00000000800 */
[----:B------:R-:W5:Y:S01]  /*14f30*/  MUFU.EX2 R33, R33 ;  /* 0x0000002100217308 */ /* 0x000f620000000800 */
[----:B------:R-:W-:Y:S01]  /*14f40*/  FFMA.FTZ R35, R35, R0, -R28 ;  /* 0x0000000023237223 */ /* 0x000fe2000001081c */
[----:B0-----:R-:W-:-:S06]  /*14f50*/  FADD.FTZ R36, R180, R7 ;  /* 0x00000007b4247221 */ /* 0x001fcc0000010000 */
[----:B------:R-:W0:Y:S01]  /*14f60*/  MUFU.EX2 R85, R85 ;  /* 0x0000005500557308 */ /* 0x000e220000000800 */
[----:B----4-:R-:W-:Y:S01]  /*14f70*/  FADD.FTZ R3, R185, R34 ;  /* 0x00000022b9037221 */ /* 0x010fe20000010000 */
[----:B------:R-:W-:-:S06]  /*14f80*/  FFMA.FTZ R29, R29, R0, -R28 ;  /* 0x000000001d1d7223 */ /* 0x000fcc000001081c */
[----:B------:R-:W4:Y:S01]  /*14f90*/  MUFU.EX2 R30, R47 ;  /* 0x0000002f001e7308 */ /* 0x000f220000000800 */
[----:B-1----:R-:W-:Y:S01]  /*14fa0*/  FADD.FTZ R7, R73, R36 ;  /* 0x0000002449077221 */ /* 0x002fe20000010000 */
[----:B--2---:R-:W-:-:S06]  /*14fb0*/  FADD.FTZ R34, R26, R3 ;  /* 0x000000031a227221 */ /* 0x004fcc0000010000 */
[----:B------:R-:W1:Y:S01]  /*14fc0*/  MUFU.EX2 R25, R25 ;  /* 0x0000001900197308 */ /* 0x000e620000000800 */
[----:B------:R-:W-:Y:S01]  /*14fd0*/  FFMA.FTZ R83, R83, R0, -R28 ;  /* 0x0000000053537223 */ /* 0x000fe2000001081c */
[----:B---3--:R-:W-:Y:S01]  /*14fe0*/  FADD.FTZ R36, R182, R7 ;  /* 0x00000007b6247221 */ /* 0x008fe20000010000 */
[----:B-----5:R-:W-:-:S05]  /*14ff0*/  FADD.FTZ R3, R33, R34 ;  /* 0x0000002221037221 */ /* 0x020fca0000010000 */
[----:B------:R-:W2:Y:S01]  /*15000*/  MUFU.EX2 R32, R35 ;  /* 0x0000002300207308 */ /* 0x000ea20000000800 */
[-CC-:B------:R-:W-:Y:S01]  /*15010*/  FFMA.FTZ R87, R87, R0.reuse, -R28.reuse ;  /* 0x0000000057577223 */ /* 0x180fe2000001081c */
[-CC-:B------:R-:W-:Y:S01]  /*15020*/  FFMA.FTZ R27, R27, R0.reuse, -R28.reuse ;  /* 0x000000001b1b7223 */ /* 0x180fe2000001081c */
[-CC-:B------:R-:W-:Y:S01]  /*15030*/  FFMA.FTZ R69, R69, R0.reuse, -R28.reuse ;  /* 0x0000000045457223 */ /* 0x180fe2000001081c */
[----:B------:R-:W-:-:S04]  /*15040*/  FFMA.FTZ R61, R61, R0, -R28 ;  /* 0x000000003d3d7223 */ /* 0x000fc8000001081c */
[----:B------:R-:W3:Y:S01]  /*15050*/  MUFU.EX2 R29, R29 ;  /* 0x0000001d001d7308 */ /* 0x000ee20000000800 */
[----:B0-----:R-:W-:Y:S01]  /*15060*/  FADD.FTZ R7, R85, R36 ;  /* 0x0000002455077221 */ /* 0x001fe20000010000 */
[----:B----4-:R-:W-:-:S06]  /*15070*/  FADD.FTZ R36, R30, R3 ;  /* 0x000000031e247221 */ /* 0x010fcc0000010000 */
[----:B------:R-:W0:Y:S01]  /*15080*/  MUFU.EX2 R28, R83 ;  /* 0x00000053001c7308 */ /* 0x000e220000000800 */
[----:B-1----:R-:W-:-:S07]  /*15090*/  FADD.FTZ R3, R25, R36 ;  /* 0x0000002419037221 */ /* 0x002fce0000010000 */
[----:B------:R-:W1:Y:S01]  /*150a0*/  MUFU.EX2 R176, R176 ;  /* 0x000000b000b07308 */ /* 0x000e620000000800 */
[----:B--2---:R-:W-:-:S07]  /*150b0*/  FADD.FTZ R36, R32, R3 ;  /* 0x0000000320247221 */ /* 0x004fce0000010000 */
[----:B------:R-:W2:Y:S01]  /*150c0*/  MUFU.EX2 R87, R87 ;  /* 0x0000005700577308 */ /* 0x000ea20000000800 */
[----:B---3--:R-:W-:-:S07]  /*150d0*/  FADD.FTZ R3, R29, R36 ;  /* 0x000000241d037221 */ /* 0x008fce0000010000 */
[----:B------:R-:W3:Y:S01]  /*150e0*/  MUFU.EX2 R93, R115 ;  /* 0x00000073005d7308 */ /* 0x000ee20000000800 */
[----:B------:R-:W-:-:S07]  /*150f0*/  F2FP.F16.F32.PACK_AB R201, R2, R201 ;  /* 0x000000c902c9723e */ /* 0x000fce00000000ff */
[----:B------:R-:W4:Y:S01]  /*15100*/  MUFU.EX2 R34, R27 ;  /* 0x0000001b00227308 */ /* 0x000f220000000800 */
[----:B0-----:R-:W-:-:S07]  /*15110*/  FADD.FTZ R36, R28, R3 ;  /* 0x000000031c247221 */ /* 0x001fce0000010000 */
[----:B------:R-:W0:Y:S01]  /*15120*/  MUFU.EX2 R178, R178 ;  /* 0x000000b200b27308 */ /* 0x000e220000000800 */
[----:B------:R-:W-:-:S07]  /*15130*/  ISETP.GE.AND P2, PT, R153, 0x71, PT ;  /* 0x000000719900780c */ /* 0x000fce0003f46270 */
[----:B------:R-:W5:Y:S01]  /*15140*/  MUFU.EX2 R69, R69 ;  /* 0x0000004500457308 */ /* 0x000f620000000800 */
[----:B-1----:R-:W-:Y:S01]  /*15150*/  FADD.FTZ R38, R176, R7 ;  /* 0x00000007b0267221 */ /* 0x002fe20000010000 */
[----:B--2---:R-:W-:-:S06]  /*15160*/  FADD.FTZ R3, R87, R36 ;  /* 0x0000002457037221 */ /* 0x004fcc0000010000 */
[----:B------:R-:W1:Y:S08]  /*15170*/  MUFU.EX2 R95, R95 ;  /* 0x0000005f005f7308 */ /* 0x000e700000000800 */
[----:B------:R-:W2:Y:S01]  /*15180*/  MUFU.EX2 R2, R61 ;  /* 0x0000003d00027308 */ /* 0x000ea20000000800 */
[----:B------:R-:W-:Y:S01]  /*15190*/  F2FP.F16.F32.PACK_AB R203, R6, R203 ;  /* 0x000000cb06cb723e */ /* 0x000fe200000000ff */
[----:B---3--:R-:W-:Y:S01]  /*151a0*/  FADD.FTZ R7, R93, R38 ;  /* 0x000000265d077221 */ /* 0x008fe20000010000 */
[----:B----4-:R-:W-:Y:S01]  /*151b0*/  FADD.FTZ R6, R34, R3 ;  /* 0x0000000322067221 */ /* 0x010fe20000010000 */
[----:B------:R-:W-:Y:S02]  /*151c0*/  BSSY B0, `(.L_x_792) ;  /* 0x0000587000007945 */ /* 0x000fe40003800000 */
[----:B0-----:R-:W-:Y:S01]  /*151d0*/  FADD.FTZ R38, R178, R7 ;  /* 0x00000007b2267221 */ /* 0x001fe20000010000 */
[----:B-----5:R-:W-:Y:S01]  /*151e0*/  FADD.FTZ R3, R69, R6 ;  /* 0x0000000645037221 */ /* 0x020fe20000010000 */
[----:B------:R-:W-:Y:S01]  /*151f0*/  F2FP.F16.F32.PACK_AB R195, R14, R195 ;  /* 0x000000c30ec3723e */ /* 0x000fe200000000ff */
[--C-:B------:R-:W-:Y:S01]  /*15200*/  IMAD.MOV.U32 R118, RZ, RZ, R119.reuse ;  /* 0x000000ffff767224 */ /* 0x100fe200078e0077 */
[----:B------:R-:W-:Y:S01]  /*15210*/  F2FP.F16.F32.PACK_AB R200, R37, R200 ;  /* 0x000000c825c8723e */ /* 0x000fe200000000ff */
[----:B-1----:R-:W-:Y:S01]  /*15220*/  FADD.FTZ R15, R95, R38 ;  /* 0x000000265f0f7221 */ /* 0x002fe20000010000 */
[----:B------:R-:W-:Y:S01]  /*15230*/  F2FP.F16.F32.PACK_AB R202, R77, R202 ;  /* 0x000000ca4dca723e */ /* 0x000fe200000000ff */
[--C-:B------:R-:W-:Y:S01]  /*15240*/  IMAD.MOV.U32 R117, RZ, RZ, R119.reuse ;  /* 0x000000ffff757224 */ /* 0x100fe200078e0077 */
[----:B------:R-:W-:Y:S01]  /*15250*/  F2FP.F16.F32.PACK_AB R196, R89, R196 ;  /* 0x000000c459c4723e */ /* 0x000fe200000000ff */
[----:B------:R-:W-:Y:S01]  /*15260*/  IMAD.MOV.U32 R116, RZ, RZ, R119 ;  /* 0x000000ffff747224 */ /* 0x000fe200078e0077 */
[----:B------:R-:W-:Y:S01]  /*15270*/  F2FP.F16.F32.PACK_AB R198, R81, R198 ;  /* 0x000000c651c6723e */ /* 0x000fe200000000ff */
[----:B--2---:R-:W-:Y:S01]  /*15280*/  FADD.FTZ R14, R2, R3 ;  /* 0x00000003020e7221 */ /* 0x004fe20000010000 */
[----:B------:R-:W-:Y:S01]  /*15290*/  F2FP.F16.F32.PACK_AB R192, R91, R192 ;  /* 0x000000c05bc0723e */ /* 0x000fe200000000ff */
[--C-:B------:R-:W-:Y:S01]  /*152a0*/  IMAD.MOV.U32 R114, RZ, RZ, R119.reuse ;  /* 0x000000ffff727224 */ /* 0x100fe200078e0077 */
        /* <DEDUP_REMOVED lines=31> */
[----:B------:R-:W-:Y:S01]  /*154a0*/  IMAD.MOV.U32 R2, RZ, RZ, 0x3f800000 ;  /* 0x3f800000ff027424 */ /* 0x000fe200078e00ff */
        /* <DEDUP_REMOVED lines=8> */
[----:B------:R-:W-:Y:S01]  /*15530*/  MOV R3, 0x3f800000 ;  /* 0x3f80000000037802 */ /* 0x000fe20000000f00 */
[--C-:B------:R-:W-:Y:S01]  /*15540*/  IMAD.MOV.U32 R88, RZ, RZ, R119.reuse ;  /* 0x000000ffff587224 */ /* 0x100fe200078e0077 */
[-C--:B------:R-:W-:Y:S01]  /*15550*/  MOV R115, R119.reuse ;  /* 0x0000007700737202 */ /* 0x080fe20000000f00 */
        /* <DEDUP_REMOVED lines=43> */
[----:B------:R-:W-:Y:S01]  /*15810*/  MOV R27, R119 ;  /* 0x00000077001b7202 */ /* 0x000fe20000000f00 */
        /* <DEDUP_REMOVED lines=25> */
[----:B------:R-:W-:Y:S01]  /*159b0*/  IMAD.MOV.U32 R24, RZ, RZ, R119 ;  /* 0x000000ffff187224 */ /* 0x000fe200078e0077 */
[----:B------:R-:W-:Y:S06]  /*159c0*/  @!P2 BRA `(.L_x_793) ;  /* 0x000000500018a947 */ /* 0x000fec0003800000 */
[----:B------:R-:W-:Y:S01]  /*159d0*/  IADD3 R6, R154, -0x2, RZ ;  /* 0xfffffffe9a067810 */ /* 0x000fe20007ffe0ff */
[----:B------:R-:W-:Y:S01]  /*159e0*/  IMAD.MOV.U32 R7, RZ, RZ, R4 ;  /* 0x000000ffff077224 */ /* 0x000fe200078e0004 */
[----:B------:R-:W-:Y:S01]  /*159f0*/  MOV R10, R215 ;  /* 0x000000d7000a7202 */ /* 0x000fe20000000f00 */
[----:B------:R-:W-:Y:S01]  /*15a00*/  IMAD.MOV.U32 R8, RZ, RZ, R5 ;  /* 0x000000ffff087224 */ /* 0x000fe200078e0005 */
[----:B------:R-:W-:Y:S01]  /*15a10*/  CS2R R118, SRZ ;  /* 0x0000000000767805 */ /* 0x000fe2000001ff00 */
[----:B------:R-:W-:Y:S01]  /*15a20*/  IMAD.MOV.U32 R9, RZ, RZ, R217 ;  /* 0x000000ffff097224 */ /* 0x000fe200078e00d9 */
[----:B------:R-:W-:Y:S01]  /*15a30*/  CS2R R114, SRZ ;  /* 0x0000000000727805 */ /* 0x000fe2000001ff00 */
[----:B------:R-:W-:Y:S01]  /*15a40*/  IMAD.MOV.U32 R2, RZ, RZ, 0x3f800000 ;  /* 0x3f800000ff027424 */ /* 0x000fe200078e00ff */
        /* <DEDUP_REMOVED lines=45> */
[----:B------:R-:W-:-:S07]  /*15d20*/  CS2R R24, SRZ ;  /* 0x0000000000187805 */ /* 0x000fce000001ff00 */
.L_x_804:
[----:B------:R-:W-:-:S05]  /*15d30*/  VIADD R0, R10, 0x1 ;  /* 0x000000010a007836 */ /* 0x000fca0000000000 */
[----:B------:R-:W-:-:S04]  /*15d40*/  ISETP.NE.AND P2, PT, R0, 0x2, PT ;  /* 0x000000020000780c */ /* 0x000fc80003f45270 */
[----:B------:R-:W-:Y:S02]  /*15d50*/  SEL R4, RZ, 0x1, P2 ;  /* 0x00000001ff047807 */ /* 0x000fe40001000000 */
[----:B------:R-:W-:Y:S02]  /*15d60*/  SEL R215, R0, RZ, P2 ;  /* 0x000000ff00d77207 */ /* 0x000fe40001000000 */
[----:B------:R-:W-:Y:S01]  /*15d70*/  LOP3.LUT R217, R9, R4, RZ, 0x3c, !PT ;  /* 0x0000000409d97212 */ /* 0x000fe200078e3cff */
[----:B------:R-:W-:Y:S06]  /*15d80*/  @!P0 BRA `(.L_x_794) ;  /* 0x0000000000048947 */ /* 0x000fec0003800000 */
[----:B------:R-:W-:Y:S01]  /*15d90*/  BPT.TRAP 0x1 ;  /* 0x000000040000795c */ /* 0x000fe20000300000 */
.L_x_794:
[----:B------:R-:W-:Y:S01]  /*15da0*/  IMAD R11, R215, 0x8, R16 ;  /* 0x00000008d70b7824 */ /* 0x000fe200078e0210 */
[----:B------:R-:W-:-:S04]  /*15db0*/  SHF.L.U32 R4, R217, 0x1f, RZ ;  /* 0x0000001fd9047819 */ /* 0x000fc800000006ff */
[----:B------:R0:W1:Y:S01]  /*15dc0*/  SYNCS.PHASECHK.TRANS64.TRYWAIT P2, [R11+URZ+0x36830], R4 ;  /* 0x036830040b0075a7 */ /* 0x000062000804017f */
[----:B------:R-:W-:Y:S05]  /*15dd0*/  @!P0 BRA `(.L_x_795) ;  /* 0x0000000000048947 */ /* 0x000fea0003800000 */
[----:B------:R-:W-:Y:S01]  /*15de0*/  BPT.TRAP 0x1 ;  /* 0x000000040000795c */ /* 0x000fe20000300000 */
.L_x_795:
[----:B------:R-:W-:Y:S01]  /*15df0*/  IMAD R0, R215, 0xa80, R218 ;  /* 0x00000a80d7007824 */ /* 0x000fe200078e02da */
[----:B------:R-:W-:Y:S03]  /*15e00*/  BSSY B1, `(.L_x_796) ;  /* 0x0000006000017945 */ /* 0x000fe60003800000 */
[C---:B------:R-:W-:Y:S01]  /*15e10*/  VIADD R120, R0.reuse, 0x100 ;  /* 0x0000010000787836 */ /* 0x040fe20000000000 */
[----:B------:R-:W-:Y:S01]  /*15e20*/  IADD3 R20, R0, 0x80, RZ ;  /* 0x0000008000147810 */ /* 0x000fe20007ffe0ff */
[----:B-1----:R-:W-:Y:S06]  /*15e30*/  @P2 BRA `(.L_x_797) ;  /* 0x0000000000082947 */ /* 0x002fec0003800000 */
[----:B------:R-:W1:Y:S02]  /*15e40*/  SYNCS.PHASECHK.TRANS64.TRYWAIT P2, [R11+URZ+0x36830], R4 ;  /* 0x036830040b0075a7 */ /* 0x000e64000804017f */
[----:B-1----:R-:W-:Y:S05]  /*15e50*/  @!P2 BRA `(.L_x_798) ;  /* 0x0000010400d0a947 */ /* 0x002fea0003800000 */
.L_x_797:
[----:B------:R-:W-:Y:S05]  /*15e60*/  BSYNC B1 ;  /* 0x0000000000017941 */ /* 0x000fea0003800000 */
.L_x_796:
[----:B------:R-:W2:Y:S04]  /*15e70*/  LDL.64 R12, [R1+0x48] ;  /* 0x00004800010c7983 */ /* 0x000ea80000100a00 */
[----:B------:R-:W3:Y:S01]  /*15e80*/  LDL.64 R122, [R1] ;  /* 0x00000000017a7983 */ /* 0x000ee20000100a00 */
[----:B------:R-:W-:Y:S01]  /*15e90*/  WARPGROUP.ARRIVE ;  /* 0x00000000000079c5 */ /* 0x000fe20000000000 */
[----:B------:R-:W-:Y:S02]  /*15ea0*/  MOV R21, 0x40000040 ;  /* 0x4000004000157802 */ /* 0x000fe40000000f00 */
[----:B------:R-:W-:Y:S02]  /*15eb0*/  R2UR UR6, R20 ;  /* 0x00000000140672ca */ /* 0x000fe400000e0000 */
[C---:B------:R-:W-:Y:S01]  /*15ec0*/  R2UR UR7, R21.reuse ;  /* 0x00000000150772ca */ /* 0x040fe200000e0000 */
[----:B------:R-:W-:Y:S01]  /*15ed0*/  IMAD.MOV.U32 R20, RZ, RZ, R120 ;  /* 0x000000ffff147224 */ /* 0x000fe200078e0078 */
[----:B------:R-:W-:-:S04]  /*15ee0*/  R2UR UR19, R21 ;  /* 0x00000000151372ca */ /* 0x000fc800000e0000 */
[----:B------:R-:W-:Y:S01]  /*15ef0*/  R2UR UR18, R20 ;  /* 0x00000000141272ca */ /* 0x000fe200000e0000 */
[----:B------:R-:W-:Y:S01]  /*15f00*/  VIADD R20, R0, 0x200 ;  /* 0x0000020000147836 */ /* 0x000fe20000000000 */
[----:B------:R-:W-:-:S04]  /*15f10*/  R2UR UR15, R21 ;  /* 0x00000000150f72ca */ /* 0x000fc800000e0000 */
[----:B------:R-:W-:Y:S02]  /*15f20*/  R2UR UR14, R20 ;  /* 0x00000000140e72ca */ /* 0x000fe400000e0000 */
[----:B--2---:R-:W-:Y:S01]  /*15f30*/  R2UR UR42, R12 ;  /* 0x000000000c2a72ca */ /* 0x004fe200000e0000 */
[----:B------:R-:W-:Y:S01]  /*15f40*/  IMAD.MOV.U32 R12, RZ, RZ, R0 ;  /* 0x000000ffff0c7224 */ /* 0x000fe200078e0000 */
[----:B------:R-:W-:Y:S01]  /*15f50*/  R2UR UR43, R13 ;  /* 0x000000000d2b72ca */ /* 0x000fe200000e0000 */
[----:B------:R-:W-:Y:S01]  /*15f60*/  IMAD.MOV.U32 R13, RZ, RZ, 0x40000040 ;  /* 0x40000040ff0d7424 */ /* 0x000fe200078e00ff */
[----:B---3--:R-:W-:Y:S02]  /*15f70*/  R2UR UR28, R122 ;  /* 0x000000007a1c72ca */ /* 0x008fe400000e0000 */
[----:B------:R-:W-:Y:S02]  /*15f80*/  R2UR UR29, R123 ;  /* 0x000000007b1d72ca */ /* 0x000fe400000e0000 */
[----:B------:R-:W-:Y:S01]  /*15f90*/  R2UR UR26, R12 ;  /* 0x000000000c1a72ca */ /* 0x000fe200000e0000 */
[----:B------:R-:W2:Y:S01]  /*15fa0*/  LDL.64 R122, [R1+0x40] ;  /* 0x00004000017a7983 */ /* 0x000ea20000100a00 */
[----:B------:R-:W-:-:S07]  /*15fb0*/  R2UR UR27, R13 ;  /* 0x000000000d1b72ca */ /* 0x000fce00000e0000 */
[----:B------:R-:W-:Y:S02]  /*15fc0*/  UMOV UR24, UR28 ;  /* 0x0000001c00187c82 */ /* 0x000fe40008000000 */
[----:B------:R-:W-:-:S04]  /*15fd0*/  UMOV UR25, UR29 ;  /* 0x0000001d00197c82 */ /* 0x000fc80008000000 */
[----:B------:R-:W-:Y:S01]  /*15fe0*/  HGMMA.64x16x16.F32 R168, gdesc[UR24], RZ, !UPT, gsb0 ;  /* 0x0020000018a879f0 */ /* 0x000fe2000c0008ff */
[----:B------:R-:W-:Y:S01]  /*15ff0*/  UMOV UR4, UR28 ;  /* 0x0000001c00047c82 */ /* 0x000fe20008000000 */
[----:B------:R-:W-:Y:S01]  /*16000*/  UMOV UR5, UR29 ;  /* 0x0000001d00057c82 */ /* 0x000fe20008000000 */
[----:B------:R-:W-:Y:S02]  /*16010*/  WARPGROUP.DEPBAR.LE gsb0, 0x0 ;  /* 0x00008000000079c5 */ /* 0x000fe40000010000 */
[----:B------:R-:W-:-:S06]  /*16020*/  WARPGROUP.ARRIVE ;  /* 0x00000000000079c5 */ /* 0x000fcc0000000000 */
[----:B------:R-:W-:Y:S01]  /*16030*/  HGMMA.64x16x16.F32 R160, gdesc[UR4], RZ, !UPT, gsb0 ;  /* 0x0020000004a079f0 */ /* 0x000fe2000c0008ff */
[----:B------:R-:W-:Y:S01]  /*16040*/  UMOV UR16, UR28 ;  /* 0x0000001c00107c82 */ /* 0x000fe20008000000 */
[----:B------:R-:W-:Y:S01]  /*16050*/  UMOV UR17, UR29 ;  /* 0x0000001d00117c82 */ /* 0x000fe20008000000 */
[----:B------:R-:W-:Y:S01]  /*16060*/  VIADD R12, R0, 0x180 ;  /* 0x00000180000c7836 */ /* 0x000fe20000000000 */
[----:B------:R-:W-:Y:S02]  /*16070*/  WARPGROUP.DEPBAR.LE gsb0, 0x0 ;  /* 0x00008000000079c5 */ /* 0x000fe40000010000 */
[----:B------:R-:W-:-:S06]  /*16080*/  WARPGROUP.ARRIVE ;  /* 0x00000000000079c5 */ /* 0x000fcc0000000000 */
[----:B------:R-:W-:Y:S01]  /*16090*/  HGMMA.64x16x16.F32 R152, gdesc[UR16], RZ, !UPT, gsb0 ;  /* 0x00200000109879f0 */ /* 0x000fe2000c0008ff */
[----:B------:R-:W-:Y:S02]  /*160a0*/  R2UR UR22, R12 ;  /* 0x000000000c1672ca */ /* 0x000fe400000e0000 */
[----:B------:R-:W-:Y:S01]  /*160b0*/  R2UR UR23, R13 ;  /* 0x000000000d1772ca */ /* 0x000fe200000e0000 */
[----:B------:R-:W-:Y:S01]  /*160c0*/  UMOV UR20, UR28 ;  /* 0x0000001c00147c82 */ /* 0x000fe20008000000 */
[----:B------:R-:W-:Y:S01]  /*160d0*/  UMOV UR21, UR29 ;  /* 0x0000001d00157c82 */ /* 0x000fe20008000000 */
[----:B------:R-:W-:Y:S02]  /*160e0*/  WARPGROUP.DEPBAR.LE gsb0, 0x0 ;  /* 0x00008000000079c5 */ /* 0x000fe40000010000 */
[----:B------:R-:W-:-:S08]  /*160f0*/  WARPGROUP.ARRIVE ;  /* 0x00000000000079c5 */ /* 0x000fd00000000000 */
[----:B------:R-:W-:Y:S01]  /*16100*/  HGMMA.64x16x16.F32 R144, gdesc[UR20], RZ, !UPT, gsb0 ;  /* 0x00200000149079f0 */ /* 0x000fe2000c0008ff */
[----:B------:R-:W-:Y:S01]  /*16110*/  UMOV UR12, UR28 ;  /* 0x0000001c000c7c82 */ /* 0x000fe20008000000 */
[----:B------:R-:W-:Y:S01]  /*16120*/  UMOV UR13, UR29 ;  /* 0x0000001d000d7c82 */ /* 0x000fe20008000000 */
[----:B------:R-:W-:Y:S01]  /*16130*/  IMAD.MOV.U32 R121, RZ, RZ, 0x40000040 ;  /* 0x40000040ff797424 */ /* 0x000fe200078e00ff */
[----:B------:R-:W-:Y:S02]  /*16140*/  WARPGROUP.DEPBAR.LE gsb0, 0x0 ;  /* 0x00008000000079c5 */ /* 0x000fe40000010000 */
[----:B------:R-:W-:-:S06]  /*16150*/  WARPGROUP.ARRIVE ;  /* 0x00000000000079c5 */ /* 0x000fcc0000000000 */
[----:B------:R-:W-:Y:S01]  /*16160*/  HGMMA.64x16x16.F32 R136, gdesc[UR12], RZ, !UPT, gsb0 ;  /* 0x002000000c8879f0 */ /* 0x000fe2000c0008ff */
[----:B------:R-:W-:Y:S02]  /*16170*/  IADD3 R120, R0, 0x280, RZ ;  /* 0x0000028000787810 */ /* 0x000fe40007ffe0ff */
[----:B------:R-:W-:Y:S02]  /*16180*/  R2UR UR11, R121 ;  /* 0x00000000790b72ca */ /* 0x000fe400000e0000 */
[----:B------:R-:W-:Y:S01]  /*16190*/  R2UR UR10, R120 ;  /* 0x00000000780a72ca */ /* 0x000fe200000e0000 */
[----:B------:R-:W-:Y:S01]  /*161a0*/  UMOV UR8, UR28 ;  /* 0x0000001c00087c82 */ /* 0x000fe20008000000 */
[----:B------:R-:W-:Y:S01]  /*161b0*/  UMOV UR9, UR29 ;  /* 0x0000001d00097c82 */ /* 0x000fe20008000000 */
[----:B------:R-:W-:Y:S02]  /*161c0*/  WARPGROUP.DEPBAR.LE gsb0, 0x0 ;  /* 0x00008000000079c5 */ /* 0x000fe40000010000 */
[----:B------:R-:W-:-:S08]  /*161d0*/  WARPGROUP.ARRIVE ;  /* 0x00000000000079c5 */ /* 0x000fd00000000000 */
[----:B------:R-:W-:Y:S01]  /*161e0*/  HGMMA.64x16x16.F32 R128, gdesc[UR8], RZ, !UPT, gsb0 ;  /* 0x00200000088079f0 */ /* 0x000fe2000c0008ff */
[C---:B------:R-:W-:Y:S02]  /*161f0*/  VIADD R12, R0.reuse, 0x300 ;  /* 0x00000300000c7836 */ /* 0x040fe40000000000 */
[----:B------:R-:W-:Y:S02]  /*16200*/  VIADD R120, R0, 0x182 ;  /* 0x0000018200787836 */ /* 0x000fe40000000000 */
[----:B------:R-:W-:Y:S01]  /*16210*/  IMAD.MOV.U32 R121, RZ, RZ, 0x40000040 ;  /* 0x40000040ff797424 */ /* 0x000fe200078e00ff */
[----:B------:R-:W-:Y:S02]  /*16220*/  R2UR UR58, R12 ;  /* 0x000000000c3a72ca */ /* 0x000fe400000e0000 */
[----:B------:R-:W-:Y:S02]  /*16230*/  R2UR UR59, R13 ;  /* 0x000000000d3b72ca */ /* 0x000fe400000e0000 */
[----:B------:R-:W-:Y:S01]  /*16240*/  R2UR UR26, R120 ;  /* 0x00000000781a72ca */ /* 0x000fe200000e0000 */
[----:B------:R-:W-:Y:S01]  /*16250*/  VIADD R120, R0, 0x302 ;  /* 0x0000030200787836 */ /* 0x000fe20000000000 */
[----:B------:R-:W-:Y:S01]  /*16260*/  R2UR UR27, R121 ;  /* 0x00000000791b72ca */ /* 0x000fe200000e0000 */
[----:B------:R-:W-:Y:S01]  /*16270*/  IMAD.MOV.U32 R121, RZ, RZ, 0x40000040 ;  /* 0x40000040ff797424 */ /* 0x000fe200078e00ff */
[----:B--2---:R-:W-:-:S02]  /*16280*/  R2UR UR38, R122 ;  /* 0x000000007a2672ca */ /* 0x004fc400000e0000 */
[----:B------:R-:W-:Y:S02]  /*16290*/  R2UR UR46, R120 ;  /* 0x00000000782e72ca */ /* 0x000fe400000e0000 */
[----:B------:R-:W-:Y:S02]  /*162a0*/  R2UR UR47, R121 ;  /* 0x00000000792f72ca */ /* 0x000fe400000e0000 */
[----:B------:R-:W-:Y:S01]  /*162b0*/  R2UR UR39, R123 ;  /* 0x000000007b2772ca */ /* 0x000fe200000e0000 */
[----:B------:R-:W-:Y:S01]  /*162c0*/  UMOV UR56, UR28 ;  /* 0x0000001c00387c82 */ /* 0x000fe20008000000 */
[----:B------:R-:W-:Y:S01]  /*162d0*/  UMOV UR57, UR29 ;  /* 0x0000001d00397c82 */ /* 0x000fe20008000000 */
[----:B------:R-:W-:Y:S02]  /*162e0*/  WARPGROUP.DEPBAR.LE gsb0, 0x0 ;  /* 0x00008000000079c5 */ /* 0x000fe40000010000 */
[----:B------:R-:W-:-:S06]  /*162f0*/  WARPGROUP.ARRIVE ;  /* 0x00000000000079c5 */ /* 0x000fcc0000000000 */
[----:B------:R-:W-:Y:S01]  /*16300*/  HGMMA.64x16x16.F32 R120, gdesc[UR56], RZ, !UPT, gsb0 ;  /* 0x00200000387879f0 */ /* 0x000fe2000c0008ff */
        /* <DEDUP_REMOVED lines=27> */
[----:B------:R-:W-:Y:S01]  /*164c0*/  UMOV UR24, UR42 ;  /* 0x0000002a00187c82 */ /* 0x000fe20008000000 */
[----:B------:R-:W-:Y:S01]  /*164d0*/  UMOV UR25, UR43 ;  /* 0x0000002b00197c82 */ /* 0x000fe20008000000 */
[----:B------:R-:W-:Y:S01]  /*164e0*/  VIADD R12, R0, 0x202 ;  /* 0x00000202000c7836 */ /* 0x000fe20000000000 */
[----:B------:R-:W-:Y:S02]  /*164f0*/  WARPGROUP.DEPBAR.LE gsb0, 0x0 ;  /* 0x00008000000079c5 */ /* 0x000fe40000010000 */
[----:B------:R-:W-:-:S06]  /*16500*/  WARPGROUP.ARRIVE ;  /* 0x00000000000079c5 */ /* 0x000fcc0000000000 */
        /* <DEDUP_REMOVED lines=15> */
[----:B------:R-:W-:Y:S01]  /*16600*/  MOV R5, UR45 ;  /* 0x0000002d00057c02 */ /* 0x000fe20008000f00 */
[----:B------:R-:W-:-:S02]  /*16610*/  WARPGROUP.DEPBAR.LE gsb0, 0x0 ;  /* 0x00008000000079c5 */ /* 0x000fc40000010000 */
[----:B------:R-:W-:Y:S01]  /*16620*/  WARPGROUP.ARRIVE ;  /* 0x00000000000079c5 */ /* 0x000fe20000000000 */
[----:B01----:R-:W-:Y:S01]  /*16630*/  MOV R4, UR44 ;  /* 0x0000002c00047c02 */ /* 0x003fe20008000f00 */
[----:B------:R-:W-:Y:S01]  /*16640*/  VIADD R12, R0, 0x4 ;  /* 0x00000004000c7836 */ /* 0x000fe20000000000 */
[----:B------:R-:W-:Y:S01]  /*16650*/  UMOV UR12, UR38 ;  /* 0x00000026000c7c82 */ /* 0x000fe20008000000 */
[----:B------:R-:W-:Y:S01]  /*16660*/  IMAD.MOV.U32 R13, RZ, RZ, 0x40000040 ;  /* 0x40000040ff0d7424 */ /* 0x000fe200078e00ff */
[----:B------:R-:W-:Y:S02]  /*16670*/  UMOV UR13, UR39 ;  /* 0x00000027000d7c82 */ /* 0x000fe40008000000 */
[----:B------:R-:W-:Y:S01]  /*16680*/  HGMMA.64x16x16.F32 R128, gdesc[UR16], R128, gsb0 ;  /* 0x00200000108079f0 */ /* 0x000fe20008000880 */
[----:B------:R-:W-:Y:S01]  /*16690*/  UMOV UR44, UR42 ;  /* 0x0000002a002c7c82 */ /* 0x000fe20008000000 */
[----:B------:R-:W-:Y:S01]  /*166a0*/  UMOV UR45, UR43 ;  /* 0x0000002b002d7c82 */ /* 0x000fe20008000000 */
[----:B------:R-:W-:Y:S01]  /*166b0*/  UMOV UR8, UR38 ;  /* 0x0000002600087c82 */ /* 0x000fe20008000000 */
[----:B------:R-:W-:Y:S01]  /*166c0*/  UMOV UR9, UR39 ;  /* 0x0000002700097c82 */ /* 0x000fe20008000000 */
[----:B------:R-:W2:Y:S01]  /*166d0*/  LDL.64 R20, [R1+0x38] ;  /* 0x0000380001147983 */ /* 0x000ea20000100a00 */
[----:B------:R-:W-:-:S02]  /*166e0*/  WARPGROUP.DEPBAR.LE gsb0, 0x0 ;  /* 0x00008000000079c5 */ /* 0x000fc40000010000 */
[----:B------:R-:W-:-:S06]  /*166f0*/  WARPGROUP.ARRIVE ;  /* 0x00000000000079c5 */ /* 0x000fcc0000000000 */
[----:B------:R-:W-:Y:S01]  /*16700*/  HGMMA.64x16x16.F32 R120, gdesc[UR44], R120, gsb0 ;  /* 0x002000002c7879f0 */ /* 0x000fe20008000878 */
[----:B------:R-:W-:Y:S02]  /*16710*/  R2UR UR14, R12 ;  /* 0x000000000c0e72ca */ /* 0x000fe400000e0000 */
[----:B------:R-:W-:Y:S01]  /*16720*/  R2UR UR15, R13 ;  /* 0x000000000d0f72ca */ /* 0x000fe200000e0000 */
[----:B------:R-:W-:Y:S01]  /*16730*/  VIADD R12, R0, 0x84 ;  /* 0x00000084000c7836 */ /* 0x000fe20000000000 */
[----:B------:R-:W-:Y:S02]  /*16740*/  WARPGROUP.DEPBAR.LE gsb0, 0x0 ;  /* 0x00008000000079c5 */ /* 0x000fe40000010000 */
[----:B------:R-:W-:-:S09]  /*16750*/  WARPGROUP.ARRIVE ;  /* 0x00000000000079c5 */ /* 0x000fd20000000000 */
[----:B------:R-:W-:Y:S01]  /*16760*/  HGMMA.64x16x16.F32 R168, gdesc[UR12], R168, gsb0 ;  /* 0x002000000ca879f0 */ /* 0x000fe200080008a8 */
[----:B------:R-:W-:Y:S02]  /*16770*/  MOV R13, 0x40000040 ;  /* 0x40000040000d7802 */ /* 0x000fe40000000f00 */
        /* <DEDUP_REMOVED lines=51> */
[----:B------:R-:W-:Y:S02]  /*16ab0*/  MOV R13, 0x40000040 ;  /* 0x40000040000d7802 */ /* 0x000fe40000000f00 */
[----:B--2---:R-:W-:Y:S02]  /*16ac0*/  R2UR UR42, R20 ;  /* 0x00000000142a72ca */ /* 0x004fe400000e0000 */
[----:B------:R-:W-:Y:S02]  /*16ad0*/  R2UR UR43, R21 ;  /* 0x00000000152b72ca */ /* 0x000fe400000e0000 */
[----:B------:R-:W-:Y:S01]  /*16ae0*/  R2UR UR22, R12 ;  /* 0x000000000c1672ca */ /* 0x000fe200000e0000 */
[----:B------:R-:W2:Y:S01]  /*16af0*/  LDL.64 R20, [R1+0x30] ;  /* 0x0000300001147983 */ /* 0x000ea20000100a00 */
[----:B------:R-:W-:-:S07]  /*16b00*/  R2UR UR23, R13 ;  /* 0x000000000d1772ca */ /* 0x000fce00000e0000 */
[----:B------:R-:W-:Y:S02]  /*16b10*/  UMOV UR20, UR42 ;  /* 0x0000002a00147c82 */ /* 0x000fe40008000000 */
[----:B------:R-:W-:Y:S01]  /*16b20*/  UMOV UR21, UR43 ;  /* 0x0000002b00157c82 */ /* 0x000fe20008000000 */
[----:B------:R-:W-:Y:S02]  /*16b30*/  WARPGROUP.DEPBAR.LE gsb0, 0x0 ;  /* 0x00008000000079c5 */ /* 0x000fe40000010000 */
[----:B------:R-:W-:-:S06]  /*16b40*/  WARPGROUP.ARRIVE ;  /* 0x00000000000079c5 */ /* 0x000fcc0000000000 */
        /* <DEDUP_REMOVED lines=56> */
[----:B------:R-:W-:Y:S01]  /*16ed0*/  IMAD.MOV.U32 R13, RZ, RZ, 0x40000040 ;  /* 0x40000040ff0d7424 */ /* 0x000fe200078e00ff */
        /* <DEDUP_REMOVED lines=51> */
[----:B------:R-:W-:-:S09]  /*17210*/  UMOV UR17, UR39 ;  /* 0x0000002700117c82 */ /* 0x000fd20008000000 */
        /* <DEDUP_REMOVED lines=84> */
[----:B------:R-:W-:Y:S02]  /*17760*/  R2UR UR22, R12 ;  /* 0x000000000c1672ca */ /* 0x000fe400000e0000 */
        /* <DEDUP_REMOVED lines=64> */
[----:B------:R-:W-:Y:S02]  /*17b70*/  WARPGROUP.DEPBAR.LE gsb0, 0x0 ;  /* 0x00008000000079c5 */ /* 0x000fe40000010000 */
[----:B------:R-:W-:-:S10]  /*17b80*/  WARPGROUP.ARRIVE ;  /* 0x00000000000079c5 */ /* 0x000fd40000000000 */
[----:B------:R-:W-:Y:S01]  /*17b90*/  HGMMA.64x16x16.F32 R168, gdesc[UR52], R168, gsb0 ;  /* 0x0020000034a879f0 */ /* 0x000fe200080008a8 */
[----:B------:R-:W-:Y:S01]  /*17ba0*/  R2UR UR45, R5 ;  /* 0x00000000052d72ca */ /* 0x000fe200000e0000 */
[----:B------:R-:W-:Y:S01]  /*17bb0*/  IMAD.MOV.U32 R5, RZ, RZ, 0x40000040 ;  /* 0x40000040ff057424 */ /* 0x000fe200078e00ff */
[----:B------:R-:W-:Y:S01]  /*17bc0*/  R2UR UR44, R4 ;  /* 0x00000000042c72ca */ /* 0x000fe200000e0000 */
[----:B------:R-:W-:-:S03]  /*17bd0*/  VIADD R4, R0, 0x406 ;  /* 0x0000040600047836 */ /* 0x000fc60000000000 */
        /* <DEDUP_REMOVED lines=344> */
[----:B------:R-:W-:Y:S01]  /*19160*/  FMUL.FTZ R26, R26, R2 ;  /* 0x000000021a1a7220 */ /* 0x000fe20000410000 */
[----:B------:R-:W-:-:S02]  /*19170*/  WARPGROUP.DEPBAR.LE gsb0, 0x0 ;  /* 0x00008000000079c5 */ /* 0x000fc40000010000 */
        /* <DEDUP_REMOVED lines=49> */
.L_x_799:
[----:B------:R-:W-:Y:S01]  /*19490*/  SHF.L.U32 R0, R9, 0x1f, RZ ;  /* 0x0000001f09007819 */ /* 0x000fe200000006ff */
[----:B------:R-:W-:-:S04]  /*194a0*/  IMAD R9, R10, 0x8, R16 ;  /* 0x000000080a097824 */ /* 0x000fc800078e0210 */
[----:B------:R0:W1:Y:S01]  /*194b0*/  SYNCS.PHASECHK.TRANS64.TRYWAIT P2, [R9+URZ+0x36850], R0 ;  /* 0x03685000090075a7 */ /* 0x000062000804017f */
[----:B------:R-:W-:Y:S05]  /*194c0*/  @!P0 BRA `(.L_x_800) ;  /* 0x0000000000048947 */ /* 0x000fea0003800000 */
[----:B------:R-:W-:Y:S01]  /*194d0*/  BPT.TRAP 0x1 ;  /* 0x000000040000795c */ /* 0x000fe20000300000 */
.L_x_800:
[----:B------:R-:W-:Y:S04]  /*194e0*/  BSSY B1, `(.L_x_801) ;  /* 0x0000004000017945 */ /* 0x000fe80003800000 */
[----:B-1----:R-:W-:Y:S05]  /*194f0*/  @P2 BRA `(.L_x_802) ;  /* 0x0000000000082947 */ /* 0x002fea0003800000 */
[----:B------:R-:W1:Y:S02]  /*19500*/  SYNCS.PHASECHK.TRANS64.TRYWAIT P2, [R9+URZ+0x36850], R0 ;  /* 0x03685000090075a7 */ /* 0x000e64000804017f */
[----:B-1----:R-:W-:Y:S05]  /*19510*/  @!P2 BRA `(.L_x_803) ;  /* 0x000000d00034a947 */ /* 0x002fea0003800000 */
.L_x_802:
[----:B------:R-:W-:Y:S05]  /*19520*/  BSYNC B1 ;  /* 0x0000000000017941 */ /* 0x000fea0003800000 */
.L_x_801:
[----:B01----:R-:W-:Y:S01]  /*19530*/  VIADD R0, R16, 0x400 ;  /* 0x0000040010007836 */ /* 0x003fe20000000000 */
[----:B------:R-:W-:Y:S01]  /*19540*/  WARPGROUP.ARRIVE ;  /* 0x00000000000079c5 */ /* 0x000fe20000000000 */
[----:B------:R-:W-:Y:S01]  /*19550*/  IMAD.MOV.U32 R13, RZ, RZ, 0x40000040 ;  /* 0x40000040ff0d7424 */ /* 0x000fe200078e00ff */
[----:B------:R-:W-:Y:S01]  /*19560*/  ULDC UR4, c[0x0][0x988] ;  /* 0x0002620000047ab9 */ /* 0x000fe20000000800 */
[----:B------:R-:W-:Y:S01]  /*19570*/  IMAD.MOV.U32 R3, RZ, RZ, 0x40000040 ;  /* 0x40000040ff037424 */ /* 0x000fe200078e00ff */
[----:B------:R-:W-:Y:S01]  /*19580*/  SHF.R.U32.HI R0, RZ, 0x4, R0 ;  /* 0x00000004ff007819 */ /* 0x000fe20000011600 */
[----:B------:R-:W-:Y:S01]  /*19590*/  @!P1 VIADD R11, R11, 0x36840 ;  /* 0x000368400b0b9836 */ /* 0x000fe20000000000 */
[----:B------:R-:W-:Y:S01]  /*195a0*/  R2UR UR7, R13 ;  /* 0x000000000d0772ca */ /* 0x000fe200000e0000 */
[----:B------:R-:W-:Y:S01]  /*195b0*/  @!P1 VIADD R9, R9, 0x36860 ;  /* 0x0003686009099836 */ /* 0x000fe20000000000 */
[----:B------:R-:W-:Y:S02]  /*195c0*/  LOP3.LUT R0, R0, 0x3fff, RZ, 0xc0, !PT ;  /* 0x00003fff00007812 */ /* 0x000fe400078ec0ff */
[C---:B------:R-:W-:Y:S01]  /*195d0*/  ISETP.GT.AND P2, PT, R6.reuse, RZ, PT ;  /* 0x000000ff0600720c */ /* 0x040fe20003f44270 */
[----:B------:R-:W-:Y:S01]  /*195e0*/  VIADD R6, R6, 0xffffffff ;  /* 0xffffffff06067836 */ /* 0x000fe20000000000 */
[----:B------:R-:W-:-:S02]  /*195f0*/  LOP3.LUT R0, R0, 0x3800000, RZ, 0xfc, !PT ;  /* 0x0380000000007812 */ /* 0x000fc400078efcff */
[----:B------:R-:W-:-:S03]  /*19600*/  @!P1 PRMT R9, RZ, 0x654, R9 ;  /* 0x00000654ff099816 */ /* 0x000fc60000000009 */
[----:B------:R-:W-:Y:S01]  /*19610*/  IMAD R12, R10, 0xa80, R0 ;  /* 0x00000a800a0c7824 */ /* 0x000fe200078e0200 */
[----:B------:R-:W-:-:S04]  /*19620*/  FMNMX.FTZ R0, R168, R8, !PT ;  /* 0x00000008a8007209 */ /* 0x000fc80007810000 */
[C---:B------:R-:W-:Y:S02]  /*19630*/  R2UR UR6, R12.reuse ;  /* 0x000000000c0672ca */ /* 0x040fe400000e0000 */
[----:B------:R-:W-:Y:S02]  /*19640*/  IADD3 R2, R12, 0x80, RZ ;  /* 0x000000800c027810 */ /* 0x000fe40007ffe0ff */
[----:B------:R-:W-:-:S04]  /*19650*/  FMNMX.FTZ R0, R169, R0, !PT ;  /* 0x00000000a9007209 */ /* 0x000fc80007810000 */
[----:B------:R-:W-:-:S04]  /*19660*/  FMNMX.FTZ R0, R172, R0, !PT ;  /* 0x00000000ac007209 */ /* 0x000fc80007810000 */
[----:B------:R-:W-:Y:S01]  /*19670*/  FMNMX.FTZ R0, R173, R0, !PT ;  /* 0x00000000ad007209 */ /* 0x000fe20007810000 */
[----:B------:R-:W-:Y:S01]  /*19680*/  HGMMA.64x192x16.F32 R24, R200, gdesc[UR4].tnspB, R24, gsb0 ;  /* 0x42e00004c8187df0 */ /* 0x000fe20008000818 */
[----:B------:R-:W-:Y:S01]  /*19690*/  R2UR UR6, R2 ;  /* 0x00000000020672ca */ /* 0x000fe200000e0000 */
[----:B------:R-:W-:Y:S01]  /*196a0*/  VIADD R2, R12, 0x100 ;  /* 0x000001000c027836 */ /* 0x000fe20000000000 */
[----:B------:R-:W-:Y:S01]  /*196b0*/  R2UR UR7, R3 ;  /* 0x00000000030772ca */ /* 0x000fe200000e0000 */
[----:B------:R-:W-:Y:S01]  /*196c0*/  IMAD.MOV.U32 R3, RZ, RZ, 0x40000040 ;  /* 0x40000040ff037424 */ /* 0x000fe200078e00ff */
        /* <DEDUP_REMOVED lines=28> */
[----:B------:R-:W-:-:S04]  /*19890*/  IMAD.U32 R0, RZ, RZ, UR4 ;  /* 0x00000004ff007e24 */ /* 0x000fc8000f8e00ff */
[C---:B------:R-:W-:Y:S01]  /*198a0*/  FADD.FTZ R4, -R5.reuse, R8 ;  /* 0x0000000805047221 */ /* 0x040fe20000010100 */
[----:B------:R-:W-:-:S03]  /*198b0*/  FMUL.FTZ R13, R5, R0 ;  /* 0x00000000050d7220 */ /* 0x000fc60000410000 */
[-C--:B------:R-:W-:Y:S01]  /*198c0*/  FMUL.FTZ R4, R4, R0.reuse ;  /* 0x0000000004047220 */ /* 0x080fe20000410000 */
[-CC-:B------:R-:W-:Y:S01]  /*198d0*/  FFMA.FTZ R10, R161, R0.reuse, -R13.reuse ;  /* 0x00000000a10a7223 */ /* 0x180fe2000001080d */
[-CC-:B------:R-:W-:Y:S01]  /*198e0*/  FFMA.FTZ R21, R165, R0.reuse, -R13.reuse ;  /* 0x00000000a5157223 */ /* 0x180fe2000001080d */
[-CC-:B------:R-:W-:Y:S01]  /*198f0*/  FFMA.FTZ R20, R157, R0.reuse, -R13.reuse ;  /* 0x000000009d147223 */ /* 0x180fe2000001080d */
[-CC-:B------:R-:W-:Y:S01]  /*19900*/  FFMA.FTZ R8, R149, R0.reuse, -R13.reuse ;  /* 0x0000000095087223 */ /* 0x180fe2000001080d */
[-CC-:B------:R-:W-:Y:S01]  /*19910*/  FFMA.FTZ R120, R120, R0.reuse, -R13.reuse ;  /* 0x0000000078787223 */ /* 0x180fe2000001080d */
[-CC-:B------:R-:W-:Y:S01]  /*19920*/  FFMA.FTZ R121, R121, R0.reuse, -R13.reuse ;  /* 0x0000000079797223 */ /* 0x180fe2000001080d */
[----:B------:R-:W-:Y:S01]  /*19930*/  FFMA.FTZ R124, R124, R0, -R13 ;  /* 0x000000007c7c7223 */ /* 0x000fe2000001080d */
        /* <DEDUP_REMOVED lines=8> */
[-CC-:B------:R-:W-:Y:S01]  /*199c0*/  FFMA.FTZ R168, R169, R0.reuse, -R13.reuse ;  /* 0x00000000a9a87223 */ /* 0x180fe2000001080d */
[-CC-:B------:R-:W-:Y:S01]  /*199d0*/  FFMA.FTZ R202, R172, R0.reuse, -R13.reuse ;  /* 0x00000000acca7223 */ /* 0x180fe2000001080d */
[----:B------:R-:W-:Y:S01]  /*199e0*/  FFMA.FTZ R169, R173, R0, -R13 ;  /* 0x00000000ada97223 */ /* 0x000fe2000001080d */
[----:B------:R-:W-:Y:S01]  /*199f0*/  MUFU.EX2 R121, R121 ;  /* 0x0000007900797308 */ /* 0x000fe20000000800 */
[----:B------:R-:W-:Y:S01]  /*19a00*/  HGMMA.64x192x16.F32 R24, R196, gdesc[UR4].tnspB, R24, gsb0 ;  /* 0x42e00004c4187df0 */ /* 0x000fe20008000818 */
[----:B------:R-:W-:Y:S02]  /*19a10*/  R2UR UR6, R2 ;  /* 0x00000000020672ca */ /* 0x000fe400000e0000 */
[----:B------:R-:W-:Y:S01]  /*19a20*/  R2UR UR7, R3 ;  /* 0x00000000030772ca */ /* 0x000fe200000e0000 */
[----:B------:R-:W-:Y:S01]  /*19a30*/  IMAD.MOV.U32 R3, RZ, RZ, 0x40000040 ;  /* 0x40000040ff037424 */ /* 0x000fe200078e00ff */
[----:B------:R-:W-:-:S02]  /*19a40*/  IADD3 R2, R12, 0x180, RZ ;  /* 0x000001800c027810 */ /* 0x000fc40007ffe0ff */
        /* <DEDUP_REMOVED lines=10> */
[----:B------:R-:W-:Y:S01]  /*19af0*/  R2UR UR6, R2 ;  /* 0x00000000020672ca */ /* 0x000fe200000e0000 */
[----:B------:R-:W-:Y:S01]  /*19b00*/  VIADD R2, R12, 0x200 ;  /* 0x000002000c027836 */ /* 0x000fe20000000000 */
[----:B------:R-:W-:Y:S01]  /*19b10*/  R2UR UR7, R3 ;  /* 0x00000000030772ca */ /* 0x000fe200000e0000 */
[----:B------:R-:W-:Y:S01]  /*19b20*/  IMAD.MOV.U32 R3, RZ, RZ, 0x40000040 ;  /* 0x40000040ff037424 */ /* 0x000fe200078e00ff */
[----:B------:R-:W-:Y:S08]  /*19b30*/  MUFU.EX2 R196, R196 ;  /* 0x000000c400c47308 */ /* 0x000ff00000000800 */
[----:B------:R-:W-:Y:S01]  /*19b40*/  MUFU.EX2 R198, R198 ;  /* 0x000000c600c67308 */ /* 0x000fe20000000800 */
[----:B------:R-:W-:-:S02]  /*19b50*/  WARPGROUP.DEPBAR.LE gsb0, 0x0 ;  /* 0x00008000000079c5 */ /* 0x000fc40000010000 */
[----:B------:R-:W-:Y:S01]  /*19b60*/  WARPGROUP.ARRIVE ;  /* 0x00000000000079c5 */ /* 0x000fe20000000000 */
[-CC-:B------:R-:W-:Y:S01]  /*19b70*/  FFMA.FTZ R192, R152, R0.reuse, -R13.reuse ;  /* 0x0000000098c07223 */ /* 0x180fe2000001080d */
[-CC-:B------:R-:W-:Y:S01]  /*19b80*/  FFMA.FTZ R152, R153, R0.reuse, -R13.reuse ;  /* 0x0000000099987223 */ /* 0x180fe2000001080d */
[----:B------:R-:W-:-:S03]  /*19b90*/  FFMA.FTZ R194, R156, R0, -R13 ;  /* 0x000000009cc27223 */ /* 0x000fc6000001080d */
[----:B------:R-:W-:Y:S01]  /*19ba0*/  HGMMA.64x192x16.F32 R24, R188, gdesc[UR4].tnspB, R24, gsb0 ;  /* 0x42e00004bc187df0 */ /* 0x000fe20008000818 */
[----:B------:R-:W-:Y:S01]  /*19bb0*/  R2UR UR6, R2 ;  /* 0x00000000020672ca */ /* 0x000fe200000e0000 */
[----:B------:R-:W-:Y:S01]  /*19bc0*/  MUFU.EX2 R192, R192 ;  /* 0x000000c000c07308 */ /* 0x000fe20000000800 */
[----:B------:R-:W-:Y:S01]  /*19bd0*/  R2UR UR7, R3 ;  /* 0x00000000030772ca */ /* 0x000fe200000e0000 */
[----:B------:R-:W-:Y:S01]  /*19be0*/  IMAD.MOV.U32 R3, RZ, RZ, 0x40000040 ;  /* 0x40000040ff037424 */ /* 0x000fe200078e00ff */
[C---:B------:R-:W-:Y:S01]  /*19bf0*/  IADD3 R2, R12.reuse, 0x280, RZ ;  /* 0x000002800c027810 */ /* 0x040fe20007ffe0ff */
[----:B------:R-:W-:-:S04]  /*19c00*/  VIADD R12, R12, 0x300 ;  /* 0x000003000c0c7836 */ /* 0x000fc80000000000 */
[----:B------:R-:W-:Y:S08]  /*19c10*/  MUFU.EX2 R152, R152 ;  /* 0x0000009800987308 */ /* 0x000ff00000000800 */
[----:B------:R-:W-:Y:S01]  /*19c20*/  MUFU.EX2 R194, R194 ;  /* 0x000000c200c27308 */ /* 0x000fe20000000800 */
[----:B------:R-:W-:Y:S02]  /*19c30*/  WARPGROUP.DEPBAR.LE gsb0, 0x0 ;  /* 0x00008000000079c5 */ /* 0x000fe40000010000 */
[----:B------:R-:W-:Y:S01]  /*19c40*/  WARPGROUP.ARRIVE ;  /* 0x00000000000079c5 */ /* 0x000fe20000000000 */
[-CC-:B------:R-:W-:Y:S01]  /*19c50*/  FFMA.FTZ R188, R144, R0.reuse, -R13.reuse ;  /* 0x0000000090bc7223 */ /* 0x180fe2000001080d */
[-CC-:B------:R-:W-:Y:S01]  /*19c60*/  FFMA.FTZ R144, R145, R0.reuse, -R13.reuse ;  /* 0x0000000091907223 */ /* 0x180fe2000001080d */
[----:B------:R-:W-:-:S03]  /*19c70*/  FFMA.FTZ R190, R148, R0, -R13 ;  /* 0x0000000094be7223 */ /* 0x000fc6000001080d */
[----:B------:R-:W-:Y:S01]  /*19c80*/  HGMMA.64x192x16.F32 R24, R184, gdesc[UR4].tnspB, R24, gsb0 ;  /* 0x42e00004b8187df0 */ /* 0x000fe20008000818 */
[----:B------:R-:W-:Y:S01]  /*19c90*/  R2UR UR6, R2 ;  /* 0x00000000020672ca */ /* 0x000fe200000e0000 */
[----:B------:R-:W-:Y:S01]  /*19ca0*/  MUFU.EX2 R188, R188 ;  /* 0x000000bc00bc7308 */ /* 0x000fe20000000800 */
[----:B------:R-:W-:Y:S02]  /*19cb0*/  FMNMX.FTZ R2, R170, R7, !PT ;  /* 0x00000007aa027209 */ /* 0x000fe40007810000 */
[----:B------:R-:W-:Y:S02]  /*19cc0*/  R2UR UR7, R3 ;  /* 0x00000000030772ca */ /* 0x000fe400000e0000 */
[----:B------:R-:W-:-:S03]  /*19cd0*/  FMNMX.FTZ R2, R171, R2, !PT ;  /* 0x00000002ab027209 */ /* 0x000fc60007810000 */
[----:B------:R-:W0:Y:S01]  /*19ce0*/  MUFU.EX2 R3, R4 ;  /* 0x0000000400037308 */ /* 0x000e220000000800 */
[----:B------:R-:W-:-:S04]  /*19cf0*/  FMNMX.FTZ R2, R174, R2, !PT ;  /* 0x00000002ae027209 */ /* 0x000fc80007810000 */
[----:B------:R-:W-:-:S03]  /*19d00*/  FMNMX.FTZ R2, R175, R2, !PT ;  /* 0x00000002af027209 */ /* 0x000fc60007810000 */
[----:B------:R-:W1:Y:S01]  /*19d10*/  MUFU.EX2 R144, R144 ;  /* 0x0000009000907308 */ /* 0x000e620000000800 */
[----:B------:R-:W-:-:S04]  /*19d20*/  FMNMX.FTZ R2, R162, R2, !PT ;  /* 0x00000002a2027209 */ /* 0x000fc80007810000 */
[----:B------:R-:W-:-:S03]  /*19d30*/  FMNMX.FTZ R2, R163, R2, !PT ;  /* 0x00000002a3027209 */ /* 0x000fc60007810000 */
[----:B------:R-:W2:Y:S01]  /*19d40*/  MUFU.EX2 R190, R190 ;  /* 0x000000be00be7308 */ /* 0x000ea20000000800 */
[----:B------:R-:W-:Y:S01]  /*19d50*/  FMNMX.FTZ R2, R166, R2, !PT ;  /* 0x00000002a6027209 */ /* 0x000fe20007810000 */
[----:B0-----:R-:W-:Y:S01]  /*19d60*/  FFMA.FTZ R15, R3, R15, R200 ;  /* 0x0000000f030f7223 */ /* 0x001fe200000100c8 */
[C---:B------:R-:W-:Y:S02]  /*19d70*/  F2FP.F16.F32.PACK_AB R200, R168.reuse, R200 ;  /* 0x000000c8a8c8723e */ /* 0x040fe400000000ff */
[----:B------:R-:W-:Y:S01]  /*19d80*/  FMNMX.FTZ R2, R167, R2, !PT ;  /* 0x00000002a7027209 */ /* 0x000fe20007810000 */
[----:B------:R-:W-:-:S03]  /*19d90*/  FADD.FTZ R15, R168, R15 ;  /* 0x0000000fa80f7221 */ /* 0x000fc60000010000 */
[----:B------:R-:W-:Y:S01]  /*19da0*/  FMNMX.FTZ R2, R154, R2, !PT ;  /* 0x000000029a027209 */ /* 0x000fe20007810000 */
[----:B------:R-:W-:Y:S01]  /*19db0*/  FADD.FTZ R15, R202, R15 ;  /* 0x0000000fca0f7221 */ /* 0x000fe20000010000 */
[----:B------:R-:W-:Y:S02]  /*19dc0*/  F2FP.F16.F32.PACK_AB R202, R169, R202 ;  /* 0x000000caa9ca723e */ /* 0x000fe400000000ff */
[----:B------:R-:W-:Y:S01]  /*19dd0*/  FMNMX.FTZ R2, R155, R2, !PT ;  /* 0x000000029b027209 */ /* 0x000fe20007810000 */
[----:B------:R-:W-:-:S03]  /*19de0*/  FADD.FTZ R15, R169, R15 ;  /* 0x0000000fa90f7221 */ /* 0x000fc60000010000 */
[----:B------:R-:W-:Y:S01]  /*19df0*/  FMNMX.FTZ R2, R158, R2, !PT ;  /* 0x000000029e027209 */ /* 0x000fe20007810000 */
[----:B------:R-:W-:Y:S01]  /*19e00*/  FADD.FTZ R15, R196, R15 ;  /* 0x0000000fc40f7221 */ /* 0x000fe20000010000 */
        /* <DEDUP_REMOVED lines=20> */
[C---:B-1----:R-:W-:Y:S02]  /*19f50*/  F2FP.F16.F32.PACK_AB R188, R144.reuse, R188 ;  /* 0x000000bc90bc723e */ /* 0x042fe400000000ff */
[----:B------:R-:W-:Y:S01]  /*19f60*/  FMNMX.FTZ R2, R143, R2, !PT ;  /* 0x000000028f027209 */ /* 0x000fe20007810000 */
[----:B------:R-:W-:-:S03]  /*19f70*/  FADD.FTZ R15, R144, R15 ;  /* 0x0000000f900f7221 */ /* 0x000fc60000010000 */
[----:B------:R-:W-:Y:S01]  /*19f80*/  FMNMX.FTZ R2, R130, R2, !PT ;  /* 0x0000000282027209 */ /* 0x000fe20007810000 */
[----:B--2---:R-:W-:Y:S01]  /*19f90*/  FADD.FTZ R15, R190, R15 ;  /* 0x0000000fbe0f7221 */ /* 0x004fe20000010000 */
[C---:B------:R-:W-:Y:S02]  /*19fa0*/  F2FP.F16.F32.PACK_AB R190, R8.reuse, R190 ;  /* 0x000000be08be723e */ /* 0x040fe400000000ff */
[----:B------:R-:W-:Y:S01]  /*19fb0*/  FMNMX.FTZ R2, R131, R2, !PT ;  /* 0x0000000283027209 */ /* 0x000fe20007810000 */
[----:B------:R-:W-:-:S03]  /*19fc0*/  FADD.FTZ R15, R8, R15 ;  /* 0x0000000f080f7221 */ /* 0x000fc60000010000 */
        /* <DEDUP_REMOVED lines=9> */
[----:B0-----:R-:W-:-:S05]  /*1a060*/  FMNMX.FTZ R4, R2, R4, !PT ;  /* 0x0000000402047209 */ /* 0x001fca0007810000 */
[----:B------:R-:W-:-:S04]  /*1a070*/  FADD.FTZ R2, -R4, R7 ;  /* 0x0000000704027221 */ /* 0x000fc80000010100 */
[----:B------:R-:W-:-:S06]  /*1a080*/  FMUL.FTZ R2, R2, R0 ;  /* 0x0000000002027220 */ /* 0x000fcc0000410000 */
[----:B------:R-:W-:Y:S01]  /*1a090*/  MUFU.EX2 R2, R2 ;  /* 0x0000000200027308 */ /* 0x000fe20000000800 */
[----:B------:R-:W-:Y:S02]  /*1a0a0*/  WARPGROUP.DEPBAR.LE gsb0, 0x0 ;  /* 0x00008000000079c5 */ /* 0x000fe40000010000 */
[----:B------:R-:W-:Y:S01]  /*1a0b0*/  WARPGROUP.ARRIVE ;  /* 0x00000000000079c5 */ /* 0x000fe20000000000 */
[-CC-:B------:R-:W-:Y:S01]  /*1a0c0*/  FFMA.FTZ R184, R136, R0.reuse, -R13.reuse ;  /* 0x0000000088b87223 */ /* 0x180fe2000001080d */
[-CC-:B------:R-:W-:Y:S01]  /*1a0d0*/  FFMA.FTZ R136, R137, R0.reuse, -R13.reuse ;  /* 0x0000000089887223 */ /* 0x180fe2000001080d */
[-CC-:B------:R-:W-:Y:S01]  /*1a0e0*/  FFMA.FTZ R186, R140, R0.reuse, -R13.reuse ;  /* 0x000000008cba7223 */ /* 0x180fe2000001080d */
[----:B------:R-:W-:Y:S02]  /*1a0f0*/  FFMA.FTZ R137, R141, R0, -R13 ;  /* 0x000000008d897223 */ /* 0x000fe4000001080d */
[----:B------:R-:W-:Y:S01]  /*1a100*/  HGMMA.64x192x16.F32 R24, R180, gdesc[UR4].tnspB, R24, gsb0 ;  /* 0x42e00004b4187df0 */ /* 0x000fe20008000818 */
[----:B------:R-:W-:Y:S01]  /*1a110*/  R2UR UR6, R12 ;  /* 0x000000000c0672ca */ /* 0x000fe200000e0000 */
[----:B------:R-:W0:Y:S08]  /*1a120*/  MUFU.EX2 R184, R184 ;  /* 0x000000b800b87308 */ /* 0x000e300000000800 */
[----:B------:R-:W1:Y:S08]  /*1a130*/  MUFU.EX2 R136, R136 ;  /* 0x0000008800887308 */ /* 0x000e700000000800 */
[----:B------:R-:W2:Y:S01]  /*1a140*/  MUFU.EX2 R186, R186 ;  /* 0x000000ba00ba7308 */ /* 0x000ea20000000800 */
[----:B0-----:R-:W-:-:S07]  /*1a150*/  FADD.FTZ R15, R184, R15 ;  /* 0x0000000fb80f7221 */ /* 0x001fce0000010000 */
[----:B------:R-:W0:Y:S01]  /*1a160*/  MUFU.EX2 R137, R137 ;  /* 0x0000008900897308 */ /* 0x000e220000000800 */
[C---:B-1----:R-:W-:Y:S01]  /*1a170*/  FADD.FTZ R15, R136.reuse, R15 ;  /* 0x0000000f880f7221 */ /* 0x042fe20000010000 */
[----:B------:R-:W-:-:S03]  /*1a180*/  F2FP.F16.F32.PACK_AB R184, R136, R184 ;  /* 0x000000b888b8723e */ /* 0x000fc600000000ff */
[----:B--2---:R-:W-:-:S04]  /*1a190*/  FADD.FTZ R15, R186, R15 ;  /* 0x0000000fba0f7221 */ /* 0x004fc80000010000 */
[C---:B0-----:R-:W-:Y:S01]  /*1a1a0*/  FADD.FTZ R15, R137.reuse, R15 ;  /* 0x0000000f890f7221 */ /* 0x041fe20000010000 */
[----:B------:R-:W-:Y:S01]  /*1a1b0*/  F2FP.F16.F32.PACK_AB R186, R137, R186 ;  /* 0x000000ba89ba723e */ /* 0x000fe200000000ff */
[----:B------:R-:W-:Y:S02]  /*1a1c0*/  WARPGROUP.DEPBAR.LE gsb0, 0x0 ;  /* 0x00008000000079c5 */ /* 0x000fe40000010000 */
[-CC-:B------:R-:W-:Y:S01]  /*1a1d0*/  FFMA.FTZ R180, R128, R0.reuse, -R13.reuse ;  /* 0x0000000080b47223 */ /* 0x180fe2000001080d */
[-CC-:B------:R-:W-:Y:S01]  /*1a1e0*/  FFMA.FTZ R128, R129, R0.reuse, -R13.reuse ;  /* 0x0000000081807223 */ /* 0x180fe2000001080d */
[-CC-:B------:R-:W-:Y:S01]  /*1a1f0*/  FFMA.FTZ R182, R132, R0.reuse, -R13.reuse ;  /* 0x0000000084b67223 */ /* 0x180fe2000001080d */
[-CC-:B------:R-:W-:Y:S01]  /*1a200*/  FFMA.FTZ R129, R133, R0.reuse, -R13.reuse ;  /* 0x0000000085817223 */ /* 0x180fe2000001080d */
[-C--:B------:R-:W-:Y:S01]  /*1a210*/  FFMA.FTZ R13, R125, R0.reuse, -R13 ;  /* 0x000000007d0d7223 */ /* 0x080fe2000001080d */
[----:B------:R-:W-:Y:S01]  /*1a220*/  WARPGROUP.ARRIVE ;  /* 0x00000000000079c5 */ /* 0x000fe20000000000 */
[-C--:B------:R-:W-:Y:S01]  /*1a230*/  FMUL.FTZ R125, R4, R0.reuse ;  /* 0x00000000047d7220 */ /* 0x080fe20000410000 */
[----:B------:R-:W-:Y:S03]  /*1a240*/  MUFU.EX2 R180, R180 ;  /* 0x000000b400b47308 */ /* 0x000fe60000000800 */
        /* <DEDUP_REMOVED lines=14> */
[----:B0-----:R-:W-:Y:S01]  /*1a330*/  MOV R13, 0x40000040 ;  /* 0x40000040000d7802 */ /* 0x001fe20000000f00 */
[-CC-:B------:R-:W-:Y:S01]  /*1a340*/  FFMA.FTZ R141, R159, R0.reuse, -R125.reuse ;  /* 0x000000009f8d7223 */ /* 0x180fe2000001087d */
[-CC-:B------:R-:W-:Y:S01]  /*1a350*/  FFMA.FTZ R189, R146, R0.reuse, -R125.reuse ;  /* 0x0000000092bd7223 */ /* 0x180fe2000001087d */
[-CC-:B------:R-:W-:Y:S01]  /*1a360*/  FFMA.FTZ R12, R147, R0.reuse, -R125.reuse ;  /* 0x00000000930c7223 */ /* 0x180fe2000001087d */
[----:B------:R-:W-:Y:S01]  /*1a370*/  R2UR UR7, R13 ;  /* 0x000000000d0772ca */ /* 0x000fe200000e0000 */
[-CC-:B------:R-:W-:Y:S01]  /*1a380*/  FFMA.FTZ R191, R150, R0.reuse, -R125.reuse ;  /* 0x0000000096bf7223 */ /* 0x180fe2000001087d */
[-CC-:B------:R-:W-:Y:S01]  /*1a390*/  FFMA.FTZ R151, R151, R0.reuse, -R125.reuse ;  /* 0x0000000097977223 */ /* 0x180fe2000001087d */
[----:B------:R-:W0:Y:S01]  /*1a3a0*/  MUFU.EX2 R132, R132 ;  /* 0x0000008400847308 */ /* 0x000e220000000800 */
[-C--:B------:R-:W-:Y:S01]  /*1a3b0*/  FFMA.FTZ R185, R138, R0.reuse, -R125 ;  /* 0x000000008ab97223 */ /* 0x080fe2000001087d */
[----:B------:R-:W-:Y:S01]  /*1a3c0*/  @!P1 PRMT R13, RZ, 0x654, R11 ;  /* 0x00000654ff0d9816 */ /* 0x000fe2000000000b */
[-CC-:B------:R-:W-:Y:S01]  /*1a3d0*/  FFMA.FTZ R139, R139, R0.reuse, -R125.reuse ;  /* 0x000000008b8b7223 */ /* 0x180fe2000001087d */
[-CC-:B------:R-:W-:Y:S01]  /*1a3e0*/  FFMA.FTZ R187, R142, R0.reuse, -R125.reuse ;  /* 0x000000008ebb7223 */ /* 0x180fe2000001087d */
[-CC-:B------:R-:W-:Y:S01]  /*1a3f0*/  FFMA.FTZ R183, R134, R0.reuse, -R125.reuse ;  /* 0x0000000086b77223 */ /* 0x180fe2000001087d */
[-CC-:B------:R-:W-:Y:S01]  /*1a400*/  FFMA.FTZ R135, R135, R0.reuse, -R125.reuse ;  /* 0x0000000087877223 */ /* 0x180fe2000001087d */
[----:B------:R-:W-:Y:S01]  /*1a410*/  FFMA.FTZ R122, R122, R0, -R125 ;  /* 0x000000007a7a7223 */ /* 0x000fe2000001087d */
[----:B------:R-:W2:Y:S01]  /*1a420*/  MUFU.EX2 R203, R203 ;  /* 0x000000cb00cb7308 */ /* 0x000ea20000000800 */
[----:B-1----:R-:W-:Y:S01]  /*1a430*/  FFMA.FTZ R14, R2, R14, R201 ;  /* 0x0000000e020e7223 */ /* 0x002fe200000100c9 */
[----:B------:R-:W-:Y:S01]  /*1a440*/  HGMMA.64x192x16.F32 R24, R176, gdesc[UR4].tnspB, R24, gsb0 ;  /* 0x42e00004b0187df0 */ /* 0x000fe20008000818 */
[-C--:B------:R-:W-:Y:S01]  /*1a450*/  FFMA.FTZ R123, R123, R0.reuse, -R125 ;  /* 0x000000007b7b7223 */ /* 0x080fe2000001087d */
[----:B------:R-:W-:Y:S01]  /*1a460*/  FADD.FTZ R15, R180, R15 ;  /* 0x0000000fb40f7221 */ /* 0x000fe20000010000 */
[----:B------:R-:W-:-:S03]  /*1a470*/  FFMA.FTZ R126, R126, R0, -R125 ;  /* 0x000000007e7e7223 */ /* 0x000fc6000001087d */
[----:B------:R-:W1:Y:S01]  /*1a480*/  MUFU.EX2 R145, R145 ;  /* 0x0000009100917308 */ /* 0x000e620000000800 */
[C---:B0-----:R-:W-:Y:S01]  /*1a490*/  FADD.FTZ R14, R132.reuse, R14 ;  /* 0x0000000e840e7221 */ /* 0x041fe20000010000 */
[----:B------:R-:W-:-:S06]  /*1a4a0*/  F2FP.F16.F32.PACK_AB R201, R132, R201 ;  /* 0x000000c984c9723e */ /* 0x000fcc00000000ff */
[----:B------:R-:W0:Y:S01]  /*1a4b0*/  MUFU.EX2 R197, R197 ;  /* 0x000000c500c57308 */ /* 0x000e220000000800 */
[----:B--2---:R-:W-:-:S07]  /*1a4c0*/  FADD.FTZ R14, R203, R14 ;  /* 0x0000000ecb0e7221 */ /* 0x004fce0000010000 */
[----:B------:R-:W2:Y:S01]  /*1a4d0*/  MUFU.EX2 R140, R140 ;  /* 0x0000008c008c7308 */ /* 0x000ea20000000800 */
[C---:B-1----:R-:W-:Y:S01]  /*1a4e0*/  FADD.FTZ R14, R145.reuse, R14 ;  /* 0x0000000e910e7221 */ /* 0x042fe20000010000 */
[----:B------:R-:W-:-:S06]  /*1a4f0*/  F2FP.F16.F32.PACK_AB R203, R145, R203 ;  /* 0x000000cb91cb723e */ /* 0x000fcc00000000ff */
[----:B------:R-:W1:Y:S01]  /*1a500*/  MUFU.EX2 R199, R199 ;  /* 0x000000c700c77308 */ /* 0x000e620000000800 */
[----:B0-----:R-:W-:-:S07]  /*1a510*/  FADD.FTZ R14, R197, R14 ;  /* 0x0000000ec50e7221 */ /* 0x001fce0000010000 */
[----:B------:R-:W0:Y:S01]  /*1a520*/  MUFU.EX2 R148, R148 ;  /* 0x0000009400947308 */ /* 0x000e220000000800 */
[C---:B--2---:R-:W-:Y:S01]  /*1a530*/  FADD.FTZ R130, R140.reuse, R14 ;  /* 0x0000000e8c827221 */ /* 0x044fe20000010000 */
[----:B------:R-:W-:Y:S01]  /*1a540*/  FFMA.FTZ R14, R131, R0, -R125 ;  /* 0x00000000830e7223 */ /* 0x000fe2000001087d */
[----:B------:R-:W-:-:S05]  /*1a550*/  F2FP.F16.F32.PACK_AB R197, R140, R197 ;  /* 0x000000c58cc5723e */ /* 0x000fca00000000ff */
[----:B------:R-:W2:Y:S01]  /*1a560*/  MUFU.EX2 R193, R193 ;  /* 0x000000c100c17308 */ /* 0x000ea20000000800 */
[----:B-1----:R-:W-:-:S07]  /*1a570*/  FADD.FTZ R130, R199, R130 ;  /* 0x00000082c7827221 */ /* 0x002fce0000010000 */
        /* <DEDUP_REMOVED lines=12> */
[----:B------:R-:W-:-:S06]  /*1a640*/  F2FP.F16.F32.PACK_AB R195, R141, R195 ;  /* 0x000000c38dc3723e */ /* 0x000fcc00000000ff */
[----:B------:R-:W2:Y:S01]  /*1a650*/  MUFU.EX2 R191, R191 ;  /* 0x000000bf00bf7308 */ /* 0x000ea20000000800 */
[----:B-1----:R-:W-:-:S07]  /*1a660*/  FADD.FTZ R130, R189, R130 ;  /* 0x00000082bd827221 */ /* 0x002fce0000010000 */
[----:B------:R-:W1:Y:S01]  /*1a670*/  MUFU.EX2 R11, R151 ;  /* 0x00000097000b7308 */ /* 0x000e620000000800 */
[C---:B0-----:R-:W-:Y:S01]  /*1a680*/  FADD.FTZ R130, R12.reuse, R130 ;  /* 0x000000820c827221 */ /* 0x041fe20000010000 */
[----:B------:R-:W-:-:S06]  /*1a690*/  F2FP.F16.F32.PACK_AB R189, R12, R189 ;  /* 0x000000bd0cbd723e */ /* 0x000fcc00000000ff */
[----:B------:R-:W0:Y:S01]  /*1a6a0*/  MUFU.EX2 R185, R185 ;  /* 0x000000b900b97308 */ /* 0x000e220000000800 */
[----:B--2---:R-:W-:-:S07]  /*1a6b0*/  FADD.FTZ R130, R191, R130 ;  /* 0x00000082bf827221 */ /* 0x004fce0000010000 */
[----:B------:R-:W-:Y:S01]  /*1a6c0*/  MUFU.EX2 R187, R187 ;  /* 0x000000bb00bb7308 */ /* 0x000fe20000000800 */
[C---:B-1----:R-:W-:Y:S01]  /*1a6d0*/  FADD.FTZ R130, R11.reuse, R130 ;  /* 0x000000820b827221 */ /* 0x042fe20000010000 */
[----:B------:R-:W-:-:S06]  /*1a6e0*/  F2FP.F16.F32.PACK_AB R191, R11, R191 ;  /* 0x000000bf0bbf723e */ /* 0x000fcc00000000ff */
[----:B------:R-:W-:Y:S01]  /*1a6f0*/  MUFU.EX2 R181, R181 ;  /* 0x000000b500b57308 */ /* 0x000fe20000000800 */
[----:B0-----:R-:W-:-:S07]  /*1a700*/  FADD.FTZ R130, R185, R130 ;  /* 0x00000082b9827221 */ /* 0x001fce0000010000 */
[----:B------:R-:W0:Y:S08]  /*1a710*/  MUFU.EX2 R128, R128 ;  /* 0x0000008000807308 */ /* 0x000e300000000800 */
[----:B------:R-:W-:Y:S08]  /*1a720*/  MUFU.EX2 R14, R14 ;  /* 0x0000000e000e7308 */ /* 0x000ff00000000800 */
[----:B------:R-:W1:Y:S01]  /*1a730*/  MUFU.EX2 R182, R182 ;  /* 0x000000b600b67308 */ /* 0x000e620000000800 */
[C---:B0-----:R-:W-:Y:S01]  /*1a740*/  FADD.FTZ R15, R128.reuse, R15 ;  /* 0x0000000f800f7221 */ /* 0x041fe20000010000 */
[----:B------:R-:W-:-:S06]  /*1a750*/  F2FP.F16.F32.PACK_AB R180, R128, R180 ;  /* 0x000000b480b4723e */ /* 0x000fcc00000000ff */
[----:B------:R-:W-:Y:S08]  /*1a760*/  MUFU.EX2 R183, R183 ;  /* 0x000000b700b77308 */ /* 0x000ff00000000800 */
[----:B------:R-:W0:Y:S01]  /*1a770*/  MUFU.EX2 R129, R129 ;  /* 0x0000008100817308 */ /* 0x000e220000000800 */
[----:B-1----:R-:W-:-:S07]  /*1a780*/  FADD.FTZ R10, R182, R15 ;  /* 0x0000000fb60a7221 */ /* 0x002fce0000010000 */
[----:B------:R-:W-:Y:S08]  /*1a790*/  MUFU.EX2 R135, R135 ;  /* 0x0000008700877308 */ /* 0x000ff00000000800 */
[----:B------:R-:W-:Y:S01]  /*1a7a0*/  MUFU.EX2 R122, R122 ;  /* 0x0000007a007a7308 */ /* 0x000fe20000000800 */
[----:B0-----:R-:W-:-:S07]  /*1a7b0*/  F2FP.F16.F32.PACK_AB R182, R129, R182 ;  /* 0x000000b681b6723e */ /* 0x001fce00000000ff */
[----:B------:R-:W0:Y:S08]  /*1a7c0*/  MUFU.EX2 R123, R123 ;  /* 0x0000007b007b7308 */ /* 0x000e300000000800 */
[----:B------:R-:W-:Y:S01]  /*1a7d0*/  MUFU.EX2 R126, R126 ;  /* 0x0000007e007e7308 */ /* 0x000fe20000000800 */
[----:B------:R-:W-:Y:S02]  /*1a7e0*/  WARPGROUP.DEPBAR.LE gsb0, 0x0 ;  /* 0x00008000000079c5 */ /* 0x000fe40000010000 */
[----:B------:R1:W-:Y:S01]  /*1a7f0*/  @!P1 SYNCS.ARRIVE.TRANS64.RED.A1T0 RZ, [R13+URZ], RZ ;  /* 0x000000ff0dff99a7 */ /* 0x0003e2000810043f */
[----:B------:R-:W-:-:S02]  /*1a800*/  F2FP.F16.F32.PACK_AB R178, R7, R124 ;  /* 0x0000007c07b2723e */ /* 0x000fc400000000ff */
[----:B------:R-:W-:Y:S02]  /*1a810*/  F2FP.F16.F32.PACK_AB R176, R121, R120 ;  /* 0x0000007879b0723e */ /* 0x000fe400000000ff */
[----:B0-----:R-:W-:Y:S01]  /*1a820*/  F2FP.F16.F32.PACK_AB R177, R123, R122 ;  /* 0x0000007a7bb1723e */ /* 0x001fe200000000ff */
[----:B------:R0:W-:Y:S01]  /*1a830*/  @!P1 SYNCS.ARRIVE.TRANS64.RED.A1T0 RZ, [R9+URZ], RZ ;  /* 0x000000ff09ff99a7 */ /* 0x0001e2000810043f */
[-CC-:B-1----:R-:W-:Y:S01]  /*1a840*/  FFMA.FTZ R13, R143, R0.reuse, -R125.reuse ;  /* 0x000000008f0d7223 */ /* 0x182fe2000001087d */
[----:B------:R-:W-:-:S05]  /*1a850*/  FFMA.FTZ R125, R127, R0, -R125 ;  /* 0x000000007f7d7223 */ /* 0x000fca000001087d */
[----:B------:R-:W-:Y:S08]  /*1a860*/  MUFU.EX2 R13, R13 ;  /* 0x0000000d000d7308 */ /* 0x000ff00000000800 */
[----:B0-----:R-:W0:Y:S08]  /*1a870*/  MUFU.EX2 R9, R139 ;  /* 0x0000008b00097308 */ /* 0x001e300000000800 */
[----:B------:R-:W1:Y:S01]  /*1a880*/  MUFU.EX2 R125, R125 ;  /* 0x0000007d007d7308 */ /* 0x000e620000000800 */
[C---:B0-----:R-:W-:Y:S01]  /*1a890*/  FADD.FTZ R130, R9.reuse, R130 ;  /* 0x0000008209827221 */ /* 0x041fe20000010000 */
[----:B------:R-:W-:Y:S01]  /*1a8a0*/  F2FP.F16.F32.PACK_AB R185, R9, R185 ;  /* 0x000000b909b9723e */ /* 0x000fe200000000ff */
[----:B------:R-:W-:-:S02]  /*1a8b0*/  FADD.FTZ R9, R129, R10 ;  /* 0x0000000a81097221 */ /* 0x000fc40000010000 */
[----:B------:R-:W-:Y:S01]  /*1a8c0*/  FADD.FTZ R130, R187, R130 ;  /* 0x00000082bb827221 */ /* 0x000fe20000010000 */
[----:B------:R-:W-:-:S03]  /*1a8d0*/  F2FP.F16.F32.PACK_AB R187, R13, R187 ;  /* 0x000000bb0dbb723e */ /* 0x000fc600000000ff */
[----:B------:R-:W-:Y:S01]  /*1a8e0*/  FADD.FTZ R130, R13, R130 ;  /* 0x000000820d827221 */ /* 0x000fe20000010000 */
[----:B-1----:R-:W-:-:S03]  /*1a8f0*/  F2FP.F16.F32.PACK_AB R179, R125, R126 ;  /* 0x0000007e7db3723e */ /* 0x002fc600000000ff */
[----:B------:R-:W-:Y:S01]  /*1a900*/  FADD.FTZ R11, R181, R130 ;  /* 0x00000082b50b7221 */ /* 0x000fe20000010000 */
[----:B------:R-:W-:-:S03]  /*1a910*/  F2FP.F16.F32.PACK_AB R181, R14, R181 ;  /* 0x000000b50eb5723e */ /* 0x000fc600000000ff */
[----:B------:R-:W-:-:S04]  /*1a920*/  FADD.FTZ R8, R14, R11 ;  /* 0x0000000b0e087221 */ /* 0x000fc80000010000 */
[----:B------:R-:W-:Y:S01]  /*1a930*/  FADD.FTZ R8, R183, R8 ;  /* 0x00000008b7087221 */ /* 0x000fe20000010000 */
[----:B------:R-:W-:-:S03]  /*1a940*/  F2FP.F16.F32.PACK_AB R183, R135, R183 ;  /* 0x000000b787b7723e */ /* 0x000fc600000000ff */
[----:B------:R-:W-:Y:S01]  /*1a950*/  FADD.FTZ R11, R135, R8 ;  /* 0x00000008870b7221 */ /* 0x000fe20000010000 */
[----:B------:R-:W-:-:S03]  /*1a960*/  FADD.FTZ R8, R120, R9 ;  /* 0x0000000978087221 */ /* 0x000fc60000010000 */
[----:B------:R-:W-:Y:S01]  /*1a970*/  FADD.FTZ R10, R122, R11 ;  /* 0x0000000b7a0a7221 */ /* 0x000fe20000010000 */
[----:B------:R-:W-:-:S03]  /*1a980*/  FADD.FTZ R9, R121, R8 ;  /* 0x0000000879097221 */ /* 0x000fc60000010000 */
[----:B------:R-:W-:Y:S01]  /*1a990*/  FADD.FTZ R11, R123, R10 ;  /* 0x0000000a7b0b7221 */ /* 0x000fe20000010000 */
[----:B------:R-:W-:Y:S01]  /*1a9a0*/  FADD.FTZ R8, R124, R9 ;  /* 0x000000097c087221 */ /* 0x000fe20000010000 */
[----:B------:R-:W-:Y:S01]  /*1a9b0*/  MOV R9, R217 ;  /* 0x000000d900097202 */ /* 0x000fe20000000f00 */
[----:B------:R-:W-:Y:S02]  /*1a9c0*/  IMAD.MOV.U32 R10, RZ, RZ, R215 ;  /* 0x000000ffff0a7224 */ /* 0x000fe400078e00d7 */
[----:B------:R-:W-:Y:S01]  /*1a9d0*/  FADD.FTZ R14, R126, R11 ;  /* 0x0000000b7e0e7221 */ /* 0x000fe20000010000 */
[----:B------:R-:W-:Y:S01]  /*1a9e0*/  FADD.FTZ R15, R7, R8 ;  /* 0x00000008070f7221 */ /* 0x000fe20000010000 */
[----:B------:R-:W-:Y:S02]  /*1a9f0*/  IMAD.MOV.U32 R7, RZ, RZ, R4 ;  /* 0x000000ffff077224 */ /* 0x000fe400078e0004 */
[----:B------:R-:W-:Y:S01]  /*1aa00*/  FADD.FTZ R14, R125, R14 ;  /* 0x0000000e7d0e7221 */ /* 0x000fe20000010000 */
[----:B------:R-:W-:Y:S01]  /*1aa10*/  IMAD.MOV.U32 R8, RZ, RZ, R5 ;  /* 0x000000ffff087224 */ /* 0x000fe200078e0005 */
[----:B------:R-:W-:Y:S06]  /*1aa20*/  @P2 BRA `(.L_x_804) ;  /* 0xffffffb000c02947 */ /* 0x000fec000383ffff */
.L_x_793:
[----:B------:R-:W-:Y:S05]  /*1aa30*/  BSYNC B0 ;  /* 0x0000000000007941 */ /* 0x000fea0003800000 */
.L_x_792:
        /* <DEDUP_REMOVED lines=99> */
.L_x_805:
[----:B------:R-:W-:Y:S02]  /*1b070*/  LEA R6, R215, R16, 0x3 ;  /* 0x00000010d7067211 */ /* 0x000fe400078e18ff */
[----:B------:R-:W-:-:S04]  /*1b080*/  SHF.L.U32 R3, R217, 0x1f, RZ ;  /* 0x0000001fd9037819 */ /* 0x000fc800000006ff */
[----:B------:R0:W1:Y:S01]  /*1b090*/  SYNCS.PHASECHK.TRANS64.TRYWAIT P2, [R6+URZ+0x36850], R3 ;  /* 0x03685003060075a7 */ /* 0x000062000804017f */
[----:B------:R-:W-:Y:S05]  /*1b0a0*/  @!P0 BRA `(.L_x_806) ;  /* 0x0000000000048947 */ /* 0x000fea0003800000 */
[----:B------:R-:W-:Y:S01]  /*1b0b0*/  BPT.TRAP 0x1 ;  /* 0x000000040000795c */ /* 0x000fe20000300000 */
.L_x_806:
[----:B------:R-:W-:Y:S01]  /*1b0c0*/  VIADD R16, R16, 0x400 ;  /* 0x0000040010107836 */ /* 0x000fe20000000000 */
[----:B------:R-:W-:Y:S04]  /*1b0d0*/  BSSY B0, `(.L_x_807) ;  /* 0x0000008000007945 */ /* 0x000fe80003800000 */
[----:B------:R-:W-:-:S04]  /*1b0e0*/  SHF.R.U32.HI R16, RZ, 0x4, R16 ;  /* 0x00000004ff107819 */ /* 0x000fc80000011610 */
[----:B------:R-:W-:-:S04]  /*1b0f0*/  LOP3.LUT R16, R16, 0x3fff, RZ, 0xc0, !PT ;  /* 0x00003fff10107812 */ /* 0x000fc800078ec0ff */
[----:B------:R-:W-:-:S05]  /*1b100*/  LOP3.LUT R16, R16, 0x3800000, RZ, 0xfc, !PT ;  /* 0x0380000010107812 */ /* 0x000fca00078efcff */
[----:B------:R-:W-:Y:S01]  /*1b110*/  IMAD R7, R215, 0xa80, R16 ;  /* 0x00000a80d7077824 */ /* 0x000fe200078e0210 */
[----:B-1----:R-:W-:Y:S06]  /*1b120*/  @P2 BRA `(.L_x_808) ;  /* 0x0000000000082947 */ /* 0x002fec0003800000 */
[----:B------:R-:W1:Y:S02]  /*1b130*/  SYNCS.PHASECHK.TRANS64.TRYWAIT P0, [R6+URZ+0x36850], R3 ;  /* 0x03685003060075a7 */ /* 0x000e64000800017f */
[----:B-1----:R-:W-:Y:S05]  /*1b140*/  @!P0 BRA `(.L_x_809) ;  /* 0x000000b4003c8947 */ /* 0x002fea0003800000 */
.L_x_808:
[----:B------:R-:W-:Y:S05]  /*1b150*/  BSYNC B0 ;  /* 0x0000000000007941 */ /* 0x000fea0003800000 */
.L_x_807:
[----:B------:R-:W-:Y:S01]  /*1b160*/  IMAD.MOV.U32 R2, RZ, RZ, R7 ;  /* 0x000000ffff027224 */ /* 0x000fe200078e0007 */
[----:B------:R-:W-:Y:S01]  /*1b170*/  WARPGROUP.ARRIVE ;  /* 0x00000000000079c5 */ /* 0x000fe20000000000 */
[----:B01----:R-:W-:Y:S01]  /*1b180*/  IMAD.MOV.U32 R3, RZ, RZ, 0x40000040 ;  /* 0x40000040ff037424 */ /* 0x003fe200078e00ff */
[----:B------:R-:W-:Y:S01]  /*1b190*/  IADD3 R215, R215, 0x1, RZ ;  /* 0x00000001d7d77810 */ /* 0x000fe20007ffe0ff */
[----:B------:R-:W-:Y:S01]  /*1b1a0*/  @!P1 VIADD R12, R6, 0x36860 ;  /* 0x00036860060c9836 */ /* 0x000fe20000000000 */
[----:B------:R-:W-:Y:S01]  /*1b1b0*/  R2UR UR6, R2 ;  /* 0x00000000020672ca */ /* 0x000fe200000e0000 */
[----:B------:R-:W-:Y:S01]  /*1b1c0*/  VIADD R228, R228, 0x1 ;  /* 0x00000001e4e47836 */ /* 0x000fe20000000000 */
[----:B------:R-:W-:Y:S01]  /*1b1d0*/  R2UR UR7, R3 ;  /* 0x00000000030772ca */ /* 0x000fe200000e0000 */
[----:B------:R-:W-:Y:S01]  /*1b1e0*/  IMAD.MOV.U32 R3, RZ, RZ, 0x40000040 ;  /* 0x40000040ff037424 */ /* 0x000fe200078e00ff */
[----:B------:R-:W-:Y:S02]  /*1b1f0*/  IADD3 R2, R7, 0x80, RZ ;  /* 0x0000008007027810 */ /* 0x000fe40007ffe0ff */
[----:B------:R-:W-:-:S02]  /*1b200*/  MOV R6, RZ ;  /* 0x000000ff00067202 */ /* 0x000fc40000000f00 */
[----:B------:R-:W-:Y:S02]  /*1b210*/  @!P1 PRMT R12, RZ, 0x654, R12 ;  /* 0x00000654ff0c9816 */ /* 0x000fe4000000000c */
[----:B------:R-:W-:-:S04]  /*1b220*/  ISETP.NE.AND P2, PT, R215, 0x2, PT ;  /* 0x00000002d700780c */ /* 0x000fc80003f45270 */
[----:B------:R-:W-:Y:S01]  /*1b230*/  SEL R215, R215, RZ, P2 ;  /* 0x000000ffd7d77207 */ /* 0x000fe20001000000 */
        /* <DEDUP_REMOVED lines=8> */
[----:B------:R-:W-:Y:S02]  /*1b2c0*/  R2UR UR6, R2 ;  /* 0x00000000020672ca */ /* 0x000fe400000e0000 */
[----:B------:R-:W-:Y:S01]  /*1b2d0*/  R2UR UR7, R3 ;  /* 0x00000000030772ca */ /* 0x000fe200000e0000 */
[----:B------:R-:W-:Y:S01]  /*1b2e0*/  IMAD.MOV.U32 R3, RZ, RZ, 0x40000040 ;  /* 0x40000040ff037424 */ /* 0x000fe200078e00ff */
[----:B------:R-:W-:Y:S01]  /*1b2f0*/  IADD3 R2, R7, 0x180, RZ ;  /* 0x0000018007027810 */ /* 0x000fe20007ffe0ff */
[----:B------:R-:W-:Y:S02]  /*1b300*/  WARPGROUP.DEPBAR.LE gsb0, 0x0 ;  /* 0x00008000000079c5 */ /* 0x000fe40000010000 */
[----:B------:R-:W-:-:S12]  /*1b310*/  WARPGROUP.ARRIVE ;  /* 0x00000000000079c5 */ /* 0x000fd80000000000 */
        /* <DEDUP_REMOVED lines=24> */
[----:B------:R-:W0:Y:S04]  /*1b4a0*/  SHFL.BFLY PT, R2, R15, 0x2, 0x1f ;  /* 0x0c401f000f027f89 */ /* 0x000e2800000e0000 */
[----:B------:R-:W1:Y:S01]  /*1b4b0*/  SHFL.BFLY PT, R3, R14, 0x2, 0x1f ;  /* 0x0c401f000e037f89 */ /* 0x000e6200000e0000 */
[----:B0-----:R-:W-:Y:S01]  /*1b4c0*/  FADD.FTZ R2, R2, R15 ;  /* 0x0000000f02027221 */ /* 0x001fe20000010000 */
[----:B-1----:R-:W-:-:S04]  /*1b4d0*/  FADD.FTZ R8, R3, R14 ;  /* 0x0000000e03087221 */ /* 0x002fc80000010000 */
[----:B------:R-:W0:Y:S04]  /*1b4e0*/  SHFL.BFLY PT, R3, R2, 0x1, 0x1f ;  /* 0x0c201f0002037f89 */ /* 0x000e2800000e0000 */
[----:B------:R-:W1:Y:S01]  /*1b4f0*/  SHFL.BFLY PT, R7, R8, 0x1, 0x1f ;  /* 0x0c201f0008077f89 */ /* 0x000e6200000e0000 */
[----:B0-----:R-:W-:Y:S01]  /*1b500*/  FADD.FTZ R13, R2, R3 ;  /* 0x00000003020d7221 */ /* 0x001fe20000010000 */
[----:B------:R-:W-:Y:S01]  /*1b510*/  SEL R2, RZ, 0x1, P2 ;  /* 0x00000001ff027807 */ /* 0x000fe20001000000 */
[----:B------:R-:W-:Y:S02]  /*1b520*/  IMAD.MOV.U32 R3, RZ, RZ, -0x800000 ;  /* 0xff800000ff037424 */ /* 0x000fe400078e00ff */
[----:B-1----:R-:W-:Y:S01]  /*1b530*/  FADD.FTZ R16, R8, R7 ;  /* 0x0000000708107221 */ /* 0x002fe20000010000 */
        /* <DEDUP_REMOVED lines=11> */
[----:B------:R-:W-:-:S03]  /*1b5f0*/  @P0 FFMA.FTZ R3, R8, R5, R9 ;  /* 0x0000000508030223 */ /* 0x000fc60000010009 */
[----:B------:R-:W0:Y:S01]  /*1b600*/  @P0 MUFU.RCP R7, R13 ;  /* 0x0000000d00070308 */ /* 0x000e220000001000 */
[----:B-1----:R-:W-:Y:S01]  /*1b610*/  @P3 FMUL.FTZ R11, R10, 0.69314718246459960938 ;  /* 0x3f3172180a0b3820 */ /* 0x002fe20000410000 */
[----:B------:R-:W-:-:S03]  /*1b620*/  PLOP3.LUT P0, PT, PT, PT, PT, 0x8, 0x0 ;  /* 0x000000000000781c */ /* 0x000fc60003f0e170 */
[----:B------:R-:W-:Y:S01]  /*1b630*/  @P3 FFMA.FTZ R2, R0, R4, R11 ;  /* 0x0000000400023223 */ /* 0x000fe2000001000b */
[----:B------:R-:W-:Y:S02]  /*1b640*/  WARPGROUP.DEPBAR.LE gsb0, 0x0 ;  /* 0x00008000000079c5 */ /* 0x000fe40000010000 */
[----:B------:R-:W-:-:S06]  /*1b650*/  WARPGROUP.ARRIVE ;  /* 0x00000000000079c5 */ /* 0x000fcc0000000000 */
[----:B------:R-:W-:Y:S03]  /*1b660*/  HGMMA.64x192x16.F32 R24, R176, gdesc[UR4].tnspB, R24, gsb0 ;  /* 0x42e00004b0187df0 */ /* 0x000fe60008000818 */
[----:B------:R-:W-:Y:S02]  /*1b670*/  WARPGROUP.DEPBAR.LE gsb0, 0x0 ;  /* 0x00008000000079c5 */ /* 0x000fe40000010000 */
[----:B------:R1:W-:Y:S01]  /*1b680*/  @!P1 SYNCS.ARRIVE.TRANS64.RED.A1T0 RZ, [R12+URZ], RZ ;  /* 0x000000ff0cff99a7 */ /* 0x0003e2000810043f */
[-C--:B--2---:R-:W-:Y:S01]  /*1b690*/  FMUL.FTZ R129, R51, R6.reuse ;  /* 0x0000000633817220 */ /* 0x084fe20000410000 */
        /* <DEDUP_REMOVED lines=95> */
.L_x_735:
[----:B------:R-:W0:Y:S08]  /*1bc90*/  S2UR UR5, SR_CgaCtaId ;  /* 0x00000000000579c3 */ /* 0x000e300000008800 */
[----:B------:R-:W-:Y:S06]  /*1bca0*/  BAR.SYNC.DEFER_BLOCKING 0x5, 0x180 ;  /* 0x0146000000007b1d */ /* 0x000fec0000010000 */
[----:B------:R-:W-:Y:S01]  /*1bcb0*/  UMOV UR4, 0x400 ;  /* 0x0000040000047882 */ /* 0x000fe20000000000 */
[----:B------:R-:W-:Y:S01]  /*1bcc0*/  BSSY B0, `(.L_x_810) ;  /* 0x0000260000007945 */ /* 0x000fe20003800000 */
[----:B0-----:R-:W-:-:S06]  /*1bcd0*/  ULEA UR4, UR5, UR4, 0x18 ;  /* 0x0000000405047291 */ /* 0x001fcc000f8ec03f */
[----:B------:R-:W-:-:S05]  /*1bce0*/  IMAD.U32 R16, RZ, RZ, UR4 ;  /* 0x00000004ff107e24 */ /* 0x000fca000f8e00ff */
[----:B------:R0:W1:Y:S01]  /*1bcf0*/  LDS.128 R132, [R16+0x368d0] ;  /* 0x0368d00010847984 */ /* 0x0000620000000c00 */
[----:B------:R-:W-:Y:S06]  /*1bd00*/  BAR.ARV 0x4, 0x180 ;  /* 0x0106000000007b1d */ /* 0x000fec0000002000 */
[----:B------:R-:W-:Y:S05]  /*1bd10*/  @P0 BRA `(.L_x_811) ;  /* 0x0000001800640947 */ /* 0x000fea0003800000 */
[----:B------:R-:W2:Y:S01]  /*1bd20*/  LDL R6, [R1+0x98] ;  /* 0x0000980001067983 */ /* 0x000ea20000100800 */
[----:B------:R-:W-:Y:S01]  /*1bd30*/  F2FP.F16.F32.PACK_AB R24, R25, R24 ;  /* 0x000000181918723e */ /* 0x000fe200000000ff */
[----:B------:R-:W-:Y:S01]  /*1bd40*/  ULDC.64 UR4, c[0x0][0xc00] ;  /* 0x0003000000047ab9 */ /* 0x000fe20000000a00 */
[----:B------:R-:W-:Y:S01]  /*1bd50*/  F2FP.F16.F32.PACK_AB R25, R139, R124 ;  /* 0x0000007c8b19723e */ /* 0x000fe200000000ff */
[----:B------:R-:W3:Y:S01]  /*1bd60*/  S2R R7, SR_SWINHI ;  /* 0x0000000000077919 */ /* 0x000ee20000002f00 */
        /* <DEDUP_REMOVED lines=16> */
[----:B------:R-:W-:Y:S02]  /*1be70*/  MOV R4, R16 ;  /* 0x0000001000047202 */ /* 0x000fe40000000f00 */
[----:B---3--:R-:W-:Y:S02]  /*1be80*/  MOV R5, R7 ;  /* 0x0000000700057202 */ /* 0x008fe40000000f00 */
        /* <DEDUP_REMOVED lines=23> */
[----:B------:R-:W-:Y:S01]  /*1c000*/  F2FP.F16.F32.PACK_AB R115, R119, R118 ;  /* 0x000000767773723e */ /* 0x000fe200000000ff */
[----:B------:R-:W-:Y:S01]  /*1c010*/  BAR.SYNC.DEFER_BLOCKING 0x1, 0x100 ;  /* 0x0044000000007b1d */ /* 0x000fe20000010000 */
[----:B--2---:R-:W-:-:S03]  /*1c020*/  IMAD.WIDE R26, R6, 0x2, R4 ;  /* 0x00000002061a7825 */ /* 0x004fc600078e0204 */
[C---:B------:R-:W-:Y:S02]  /*1c030*/  IADD3 R145, P6, R26.reuse, 0x60, RZ ;  /* 0x000000601a917810 */ /* 0x040fe40007fde0ff */
[C---:B------:R-:W-:Y:S02]  /*1c040*/  LOP3.LUT R7, R26.reuse, 0x380, RZ, 0xc0, !PT ;  /* 0x000003801a077812 */ /* 0x040fe400078ec0ff */
[C---:B------:R-:W-:Y:S01]  /*1c050*/  IADD3 R143, P1, R26.reuse, 0x40, RZ ;  /* 0x000000401a8f7810 */ /* 0x040fe20007f3e0ff */
[--C-:B------:R-:W-:Y:S01]  /*1c060*/  IMAD.X R13, RZ, RZ, R27.reuse, P6 ;  /* 0x000000ffff0d7224 */ /* 0x100fe200030e061b */
[C---:B------:R-:W-:Y:S02]  /*1c070*/  IADD3 R147, P5, R26.reuse, 0x4000, RZ ;  /* 0x000040001a937810 */ /* 0x040fe40007fbe0ff */
[----:B------:R-:W-:Y:S01]  /*1c080*/  IADD3 R141, P2, R26, 0x20, RZ ;  /* 0x000000201a8d7810 */ /* 0x000fe20007f5e0ff */
[--C-:B------:R-:W-:Y:S01]  /*1c090*/  IMAD.X R11, RZ, RZ, R27.reuse, P1 ;  /* 0x000000ffff0b7224 */ /* 0x100fe200008e061b */
[----:B------:R-:W-:Y:S01]  /*1c0a0*/  LOP3.LUT R12, R145, 0x380, RZ, 0xc0, !PT ;  /* 0x00000380910c7812 */ /* 0x000fe200078ec0ff */
[----:B------:R-:W-:Y:S01]  /*1c0b0*/  IMAD.X R15, RZ, RZ, R27, P5 ;  /* 0x000000ffff0f7224 */ /* 0x000fe200028e061b */
[----:B------:R-:W-:-:S02]  /*1c0c0*/  SHF.R.U64 R7, R7, 0x3, RZ ;  /* 0x0000000307077819 */ /* 0x000fc400000012ff */
[----:B------:R-:W-:Y:S02]  /*1c0d0*/  IADD3.X R9, RZ, R27, RZ, P2, !PT ;  /* 0x0000001bff097210 */ /* 0x000fe400017fe4ff */
[C---:B------:R-:W-:Y:S02]  /*1c0e0*/  IADD3 R20, P0, R26.reuse, 0x4020, RZ ;  /* 0x000040201a147810 */ /* 0x040fe40007f1e0ff */
[C---:B------:R-:W-:Y:S02]  /*1c0f0*/  IADD3 R30, P4, R26.reuse, 0x4040, RZ ;  /* 0x000040401a1e7810 */ /* 0x040fe40007f9e0ff */
[C---:B------:R-:W-:Y:S02]  /*1c100*/  IADD3 R34, P3, R26.reuse, 0x4060, RZ ;  /* 0x000040601a227810 */ /* 0x040fe40007f7e0ff */
[C---:B------:R-:W-:Y:S01]  /*1c110*/  IADD3 R38, P2, R26.reuse, 0x8000, RZ ;  /* 0x000080001a267810 */ /* 0x040fe20007f5e0ff */
[--C-:B------:R-:W-:Y:S01]  /*1c120*/  IMAD.X R31, RZ, RZ, R27.reuse, P4 ;  /* 0x000000ffff1f7224 */ /* 0x100fe200020e061b */
[C---:B------:R-:W-:Y:S01]  /*1c130*/  IADD3 R6, P1, R26.reuse, 0x8020, RZ ;  /* 0x000080201a067810 */ /* 0x040fe20007f3e0ff */
[--C-:B------:R-:W-:Y:S01]  /*1c140*/  IMAD.X R35, RZ, RZ, R27.reuse, P3 ;  /* 0x000000ffff237224 */ /* 0x100fe200018e061b */
[C---:B------:R-:W-:Y:S01]  /*1c150*/  IADD3 R46, P6, R26.reuse, 0x8040, RZ ;  /* 0x000080401a2e7810 */ /* 0x040fe20007fde0ff */
[----:B------:R-:W-:Y:S01]  /*1c160*/  IMAD.X R39, RZ, RZ, R27, P2 ;  /* 0x000000ffff277224 */ /* 0x000fe200010e061b */
[----:B------:R-:W-:-:S02]  /*1c170*/  IADD3 R78, P5, R26, 0x8060, RZ ;  /* 0x000080601a4e7810 */ /* 0x000fc40007fbe0ff */
[----:B------:R-:W-:Y:S01]  /*1c180*/  SHF.R.U64 R12, R12, 0x3, RZ ;  /* 0x000000030c0c7819 */ /* 0x000fe200000012ff */
[--C-:B------:R-:W-:Y:S01]  /*1c190*/  IMAD.X R47, RZ, RZ, R27.reuse, P6 ;  /* 0x000000ffff2f7224 */ /* 0x100fe200030e061b */
[----:B------:R-:W-:Y:S01]  /*1c1a0*/  LOP3.LUT R26, R7, R26, RZ, 0x3c, !PT ;  /* 0x0000001a071a7212 */ /* 0x000fe200078e3cff */
[----:B------:R-:W-:Y:S01]  /*1c1b0*/  IMAD.X R7, RZ, RZ, R27, P5 ;  /* 0x000000ffff077224 */ /* 0x000fe200028e061b */
[----:B------:R-:W-:Y:S02]  /*1c1c0*/  LOP3.LUT R8, R141, 0x380, RZ, 0xc0, !PT ;  /* 0x000003808d087812 */ /* 0x000fe400078ec0ff */
[----:B------:R-:W-:Y:S02]  /*1c1d0*/  LOP3.LUT R10, R143, 0x380, RZ, 0xc0, !PT ;  /* 0x000003808f0a7812 */ /* 0x000fe400078ec0ff */
[----:B------:R-:W-:Y:S02]  /*1c1e0*/  LOP3.LUT R12, R12, R145, RZ, 0x3c, !PT ;  /* 0x000000910c0c7212 */ /* 0x000fe400078e3cff */
[----:B------:R-:W-:-:S02]  /*1c1f0*/  IADD3.X R21, RZ, R27, RZ, P0, !PT ;  /* 0x0000001bff157210 */ /* 0x000fc400007fe4ff */
[-C--:B------:R-:W-:Y:S02]  /*1c200*/  IADD3.X R43, RZ, R27.reuse, RZ, P1, !PT ;  /* 0x0000001bff2b7210 */ /* 0x080fe40000ffe4ff */
[----:B------:R-:W-:Y:S02]  /*1c210*/  SHF.R.U64 R8, R8, 0x3, RZ ;  /* 0x0000000308087819 */ /* 0x000fe400000012ff */
[----:B------:R-:W-:Y:S02]  /*1c220*/  LOP3.LUT R145, R34, 0x380, RZ, 0xc0, !PT ;  /* 0x0000038022917812 */ /* 0x000fe400078ec0ff */
[----:B------:R-:W-:Y:S02]  /*1c230*/  MOV R86, R26 ;  /* 0x0000001a00567202 */ /* 0x000fe40000000f00 */
[----:B------:R-:W-:Y:S02]  /*1c240*/  SHF.R.U64 R10, R10, 0x3, RZ ;  /* 0x000000030a0a7819 */ /* 0x000fe400000012ff */
[----:B------:R-:W-:-:S02]  /*1c250*/  LOP3.LUT R27, R6, 0x380, RZ, 0xc0, !PT ;  /* 0x00000380061b7812 */ /* 0x000fc400078ec0ff */
[----:B------:R-:W-:Y:S02]  /*1c260*/  LOP3.LUT R14, R147, 0x380, RZ, 0xc0, !PT ;  /* 0x00000380930e7812 */ /* 0x000fe400078ec0ff */
[----:B------:R-:W-:Y:S02]  /*1c270*/  LOP3.LUT R8, R8, R141, RZ, 0x3c, !PT ;  /* 0x0000008d08087212 */ /* 0x000fe400078e3cff */
[----:B------:R-:W-:Y:S02]  /*1c280*/  SHF.R.U64 R145, R145, 0x3, RZ ;  /* 0x0000000391917819 */ /* 0x000fe400000012ff */
[----:B------:R-:W-:Y:S02]  /*1c290*/  F2FP.F16.F32.PACK_AB R26, R29, R28 ;  /* 0x0000001c1d1a723e */ /* 0x000fe400000000ff */
[----:B------:R-:W-:Y:S02]  /*1c2a0*/  LOP3.LUT R10, R10, R143, RZ, 0x3c, !PT ;  /* 0x0000008f0a0a7212 */ /* 0x000fe400078e3cff */
[----:B------:R-:W-:-:S02]  /*1c2b0*/  LOP3.LUT R141, R20, 0x380, RZ, 0xc0, !PT ;  /* 0x00000380148d7812 */ /* 0x000fc400078ec0ff */
[----:B------:R-:W-:Y:S02]  /*1c2c0*/  SHF.R.U64 R29, R27, 0x3, RZ ;  /* 0x000000031b1d7819 */ /* 0x000fe400000012ff */
[----:B------:R-:W-:Y:S02]  /*1c2d0*/  LOP3.LUT R143, R30, 0x380, RZ, 0xc0, !PT ;  /* 0x000003801e8f7812 */ /* 0x000fe400078ec0ff */
[----:B------:R-:W-:Y:S02]  /*1c2e0*/  SHF.R.U64 R14, R14, 0x3, RZ ;  /* 0x000000030e0e7819 */ /* 0x000fe400000012ff */
[----:B------:R-:W-:Y:S02]  /*1c2f0*/  LOP3.LUT R34, R145, R34, RZ, 0x3c, !PT ;  /* 0x0000002291227212 */ /* 0x000fe400078e3cff */
[----:B------:R-:W-:Y:S02]  /*1c300*/  SHF.R.U64 R141, R141, 0x3, RZ ;  /* 0x000000038d8d7819 */ /* 0x000fe400000012ff */
[----:B------:R-:W-:-:S02]  /*1c310*/  LOP3.LUT R42, R29, R6, RZ, 0x3c, !PT ;  /* 0x000000061d2a7212 */ /* 0x000fc400078e3cff */
[----:B------:R-:W-:Y:S02]  /*1c320*/  SHF.R.U64 R143, R143, 0x3, RZ ;  /* 0x000000038f8f7819 */ /* 0x000fe400000012ff */
[----:B------:R-:W-:Y:S02]  /*1c330*/  MOV R11, R10 ;  /* 0x0000000a000b7202 */ /* 0x000fe40000000f00 */
[----:B------:R-:W-:Y:S02]  /*1c340*/  LOP3.LUT R14, R14, R147, RZ, 0x3c, !PT ;  /* 0x000000930e0e7212 */ /* 0x000fe400078e3cff */
[----:B------:R-:W-:Y:S02]  /*1c350*/  F2FP.F16.F32.PACK_AB R27, R138, R123 ;  /* 0x0000007b8a1b723e */ /* 0x000fe400000000ff */
[----:B------:R-:W-:Y:S02]  /*1c360*/  MOV R28, R8 ;  /* 0x00000008001c7202 */ /* 0x000fe40000000f00 */
[----:B------:R-:W-:Y:S01]  /*1c370*/  MOV R10, R34 ;  /* 0x00000022000a7202 */ /* 0x000fe20000000f00 */
[----:B------:R-:W-:Y:S01]  /*1c380*/  STSM.16.M88.4 [R86], R24 ;  /* 0x0000001856007844 */ /* 0x000fe20000000200 */
[----:B------:R-:W-:-:S02]  /*1c390*/  LOP3.LUT R147, R38, 0x380, RZ, 0xc0, !PT ;  /* 0x0000038026937812 */ /* 0x000fc400078ec0ff */
[----:B------:R-:W-:Y:S02]  /*1c3a0*/  LOP3.LUT R20, R141, R20, RZ, 0x3c, !PT ;  /* 0x000000148d147212 */ /* 0x000fe400078e3cff */
[----:B------:R-:W-:Y:S02]  /*1c3b0*/  MOV R8, R42 ;  /* 0x0000002a00087202 */ /* 0x000fe40000000f00 */
[----:B------:R-:W-:Y:S02]  /*1c3c0*/  F2FP.F16.F32.PACK_AB R34, R37, R36 ;  /* 0x000000242522723e */ /* 0x000fe400000000ff */
[----:B------:R-:W-:Y:S02]  /*1c3d0*/  F2FP.F16.F32.PACK_AB R35, R136, R121 ;  /* 0x000000798823723e */ /* 0x000fe400000000ff */
[----:B------:R-:W-:Y:S02]  /*1c3e0*/  LOP3.LUT R30, R143, R30, RZ, 0x3c, !PT ;  /* 0x0000001e8f1e7212 */ /* 0x000fe400078e3cff */
[----:B------:R-:W-:Y:S01]  /*1c3f0*/  F2FP.F16.F32.PACK_AB R42, R45, R44 ;  /* 0x0000002c2d2a723e */ /* 0x000fe200000000ff */
[----:B------:R-:W-:Y:S01]  /*1c400*/  STSM.16.M88.4 [R28], R32 ;  /* 0x000000201c007844 */ /* 0x000fe20000000200 */
[----:B------:R-:W-:-:S02]  /*1c410*/  F2FP.F16.F32.PACK_AB R43, R130, R0 ;  /* 0x00000000822b723e */ /* 0x000fc400000000ff */
[----:B------:R-:W-:Y:S01]  /*1c420*/  LOP3.LUT R139, R46, 0x380, RZ, 0xc0, !PT ;  /* 0x000003802e8b7812 */ /* 0x000fe200078ec0ff */
[----:B------:R-:W2:Y:S01]  /*1c430*/  LDC R0, c[0x0][0xbe8] ;  /* 0x0002fa00ff007b82 */ /* 0x000ea20000000800 */
[----:B------:R-:W-:Y:S01]  /*1c440*/  MOV R12, R12 ;  /* 0x0000000c000c7202 */ /* 0x000fe20000000f00 */
[----:B------:R-:W-:Y:S01]  /*1c450*/  STSM.16.M88.4 [R11], R40 ;  /* 0x000000280b007844 */ /* 0x000fe20000000200 */
[----:B------:R-:W-:Y:S02]  /*1c460*/  LOP3.LUT R141, R78, 0x380, RZ, 0xc0, !PT ;  /* 0x000003804e8d7812 */ /* 0x000fe400078ec0ff */
[----:B------:R-:W-:Y:S01]  /*1c470*/  MOV R14, R14 ;  /* 0x0000000e000e7202 */ /* 0x000fe20000000f00 */
[----:B------:R-:W-:Y:S01]  /*1c480*/  STSM.16.M88.4 [R12], R48 ;  /* 0x000000300c007844 */ /* 0x000fe20000000200 */
[----:B------:R-:W-:Y:S02]  /*1c490*/  SHF.R.U64 R147, R147, 0x3, RZ ;  /* 0x0000000393937819 */ /* 0x000fe400000012ff */
[----:B------:R-:W-:Y:S01]  /*1c4a0*/  MOV R20, R20 ;  /* 0x0000001400147202 */ /* 0x000fe20000000f00 */
[----:B------:R-:W-:Y:S01]  /*1c4b0*/  STSM.16.M88.4 [R14], R56 ;  /* 0x000000380e007844 */ /* 0x000fe20000000200 */
[----:B------:R-:W-:-:S02]  /*1c4c0*/  MOV R30, R30 ;  /* 0x0000001e001e7202 */ /* 0x000fc40000000f00 */
[----:B------:R-:W-:Y:S01]  /*1c4d0*/  SHF.R.U64 R139, R139, 0x3, RZ ;  /* 0x000000038b8b7819 */ /* 0x000fe200000012ff */
[----:B------:R3:W-:Y:S01]  /*1c4e0*/  STSM.16.M88.4 [R20], R64 ;  /* 0x0000004014007844 */ /* 0x0007e20000000200 */
[----:B------:R-:W-:Y:S02]  /*1c4f0*/  SHF.R.U64 R141, R141, 0x3, RZ ;  /* 0x000000038d8d7819 */ /* 0x000fe400000012ff */
[----:B------:R-:W-:Y:S01]  /*1c500*/  LOP3.LUT R38, R147, R38, RZ, 0x3c, !PT ;  /* 0x0000002693267212 */ /* 0x000fe200078e3cff */
[----:B------:R-:W-:Y:S01]  /*1c510*/  STSM.16.M88.4 [R30], R72 ;  /* 0x000000481e007844 */ /* 0x000fe20000000200 */
[----:B------:R-:W-:Y:S02]  /*1c520*/  LOP3.LUT R46, R139, R46, RZ, 0x3c, !PT ;  /* 0x0000002e8b2e7212 */ /* 0x000fe400078e3cff */
[----:B------:R-:W-:Y:S01]  /*1c530*/  LOP3.LUT R6, R141, R78, RZ, 0x3c, !PT ;  /* 0x0000004e8d067212 */ /* 0x000fe200078e3cff */
[----:B------:R4:W-:Y:S01]  /*1c540*/  STSM.16.M88.4 [R10], R80 ;  /* 0x000000500a007844 */ /* 0x0009e20000000200 */
[----:B------:R-:W-:-:S02]  /*1c550*/  MOV R38, R38 ;  /* 0x0000002600267202 */ /* 0x000fc40000000f00 */
[----:B------:R-:W-:Y:S02]  /*1c560*/  ISETP.NE.U32.AND P0, PT, RZ, UR4, PT ;  /* 0x00000004ff007c0c */ /* 0x000fe4000bf05070 */
[----:B------:R-:W-:Y:S01]  /*1c570*/  MOV R46, R46 ;  /* 0x0000002e002e7202 */ /* 0x000fe20000000f00 */
[----:B------:R-:W-:Y:S01]  /*1c580*/  STSM.16.M88.4 [R38], R88 ;  /* 0x0000005826007844 */ /* 0x000fe20000000200 */
[----:B------:R-:W-:Y:S01]  /*1c590*/  MOV R9, R6 ;  /* 0x0000000600097202 */ /* 0x000fe20000000f00 */
[----:B---3--:R-:W-:Y:S01]  /*1c5a0*/  IMAD.MOV.U32 R20, RZ, RZ, RZ ;  /* 0x000000ffff147224 */ /* 0x008fe200078e00ff */
[----:B------:R-:W-:Y:S01]  /*1c5b0*/  ISETP.NE.AND.EX P0, PT, RZ, UR5, PT, P0 ;  /* 0x00000005ff007c0c */ /* 0x000fe2000bf05300 */
[----:B------:R3:W-:Y:S04]  /*1c5c0*/  STSM.16.M88.4 [R8], R96 ;  /* 0x0000006008007844 */ /* 0x0007e80000000200 */
[----:B------:R0:W-:Y:S01]  /*1c5d0*/  STSM.16.M88.4 [R46], R104 ;  /* 0x000000682e007844 */ /* 0x0001e20000000200 */
[----:B----4-:R-:W-:-:S03]  /*1c5e0*/  IADD3 R10, P1, R225, UR4, RZ ;  /* 0x00000004e10a7c10 */ /* 0x010fc6000ff3e0ff */
[----:B------:R0:W-:Y:S01]  /*1c5f0*/  STSM.16.M88.4 [R9], R112 ;  /* 0x0000007009007844 */ /* 0x0001e20000000200 */
[----:B------:R-:W-:Y:S01]  /*1c600*/  IADD3.X R11, R226, UR5, RZ, P1, !PT ;  /* 0x00000005e20b7c10 */ /* 0x000fe20008ffe4ff */
[----:B------:R-:W-:Y:S01]  /*1c610*/  ULDC.64 UR4, c[0x0][0xc08] ;  /* 0x0003020000047ab9 */ /* 0x000fe20000000a00 */
[----:B------:R-:W-:Y:S01]  /*1c620*/  BAR.SYNC.DEFER_BLOCKING 0x1, 0x100 ;  /* 0x0044000000007b1d */ /* 0x000fe20000010000 */
[----:B------:R-:W-:-:S04]  /*1c630*/  ISETP.NE.U32.AND P2, PT, RZ, UR4, PT ;  /* 0x00000004ff007c0c */ /* 0x000fc8000bf45070 */
[----:B------:R-:W-:-:S13]  /*1c640*/  ISETP.NE.AND.EX P2, PT, RZ, UR5, PT, P2 ;  /* 0x00000005ff007c0c */ /* 0x000fda000bf45320 */
[----:B------:R-:W-:Y:S01]  /*1c650*/  @P2 IADD3 R6, P3, R225, UR4, RZ ;  /* 0x00000004e1062c10 */ /* 0x000fe2000ff7e0ff */
[----:B------:R-:W-:Y:S02]  /*1c660*/  ULDC UR4, c[0x0][0xa88] ;  /* 0x0002a20000047ab9 */ /* 0x000fe40000000800 */
[----:B------:R-:W-:Y:S02]  /*1c670*/  MOV R61, UR4 ;  /* 0x00000004003d7c02 */ /* 0x000fe40008000f00 */
[----:B------:R-:W-:Y:S01]  /*1c680*/  @P2 IADD3.X R7, R226, UR5, RZ, P3, !PT ;  /* 0x00000005e2072c10 */ /* 0x000fe20009ffe4ff */
[----:B------:R0:W5:Y:S01]  /*1c690*/  @P0 LDG.E R20, desc[UR60][R10.64] ;  /* 0x0000003c0a140981 */ /* 0x000162000c1e1900 */
[----:B--2---:R-:W-:-:S03]  /*1c6a0*/  ISETP.NE.AND P1, PT, R0, 0x1, PT ;  /* 0x000000010000780c */ /* 0x004fc60003f25270 */
[----:B------:R0:W5:Y:S10]  /*1c6b0*/  @P2 LDG.E R61, desc[UR60][R6.64] ;  /* 0x0000003c063d2981 */ /* 0x000174000c1e1900 */
[----:B---3--:R-:W2:Y:S08]  /*1c6c0*/  @P1 LDC R8, c[0x0][0xbec] ;  /* 0x0002fb00ff081b82 */ /* 0x008eb00000000800 */
[----:B------:R-:W3:Y:S01]  /*1c6d0*/  @P1 LDC R15, c[0x0][0xbf0] ;  /* 0x0002fc00ff0f1b82 */ /* 0x000ee20000000800 */
[----:B0-----:R-:W-:Y:S05]  /*1c6e0*/  @P2 BRA `(.L_x_812) ;  /* 0x0000000000102947 */ /* 0x001fea0003800000 */
[----:B------:R-:W-:Y:S05]  /*1c6f0*/  @!P0 BRA `(.L_x_812) ;  /* 0x00000000000c8947 */ /* 0x000fea0003800000 */
[----:B------:R-:W4:Y:S04]  /*1c700*/  LDG.E R6, desc[UR60][R10.64] ;  /* 0x0000003c0a067981 */ /* 0x000f28000c1e1900 */
[----:B-----5:R-:W4:Y:S02]  /*1c710*/  LDG.E R61, desc[UR60][R10.64+0x4] ;  /* 0x0000043c0a3d7981 */ /* 0x020f24000c1e1900 */
[----:B----4-:R-:W-:-:S07]  /*1c720*/  IMAD.IADD R61, R61, 0x1, -R6 ;  /* 0x000000013d3d7824 */ /* 0x010fce00078e0a06 */
.L_x_812:
[----:B------:R-:W4:Y:S01]  /*1c730*/  LDL R6, [R1+0x94] ;  /* 0x0000940001067983 */ /* 0x000f220000100800 */
[----:B------:R-:W-:Y:S01]  /*1c740*/  SHF.R.S32.HI R60, RZ, 0x1f, R224 ;  /* 0x0000001fff3c7819 */ /* 0x000fe200000114e0 */
[----:B------:R-:W-:Y:S02]  /*1c750*/  ULDC.64 UR4, c[0x0][0xb90] ;  /* 0x0002e40000047ab9 */ /* 0x000fe40000000a00 */
[----:B------:R-:W3:Y:S01]  /*1c760*/  LDL R26, [R1+0x8c] ;  /* 0x00008c00011a7983 */ /* 0x000ee20000100800 */
[----:B-----5:R-:W-:Y:S01]  /*1c770*/  SHF.R.S32.HI R21, RZ, 0x1f, R20 ;  /* 0x0000001fff157819 */ /* 0x020fe20000011414 */
[----:B------:R-:W-:Y:S01]  /*1c780*/  IMAD R7, R60, UR4, RZ ;  /* 0x000000043c077c24 */ /* 0x000fe2000f8e02ff */
[----:B------:R-:W-:Y:S02]  /*1c790*/  LEA R11, R231, R219, 0x6 ;  /* 0x000000dbe70b7211 */ /* 0x000fe400078e30ff */
[----:B------:R-:W-:Y:S01]  /*1c7a0*/  SEL R232, R232, RZ, !P0 ;  /* 0x000000ffe8e87207 */ /* 0x000fe20004000000 */
[----:B------:R-:W-:Y:S01]  /*1c7b0*/  IMAD R13, R224, UR5, R7 ;  /* 0x00000005e00d7c24 */ /* 0x000fe2000f8e0207 */
[----:B------:R-:W-:Y:S01]  /*1c7c0*/  SEL R227, R227, RZ, !P0 ;  /* 0x000000ffe3e37207 */ /* 0x000fe20004000000 */
[----:B------:R-:W-:Y:S01]  /*1c7d0*/  IMAD.WIDE R4, R11, 0x2, R4 ;  /* 0x000000020b047825 */ /* 0x000fe200078e0204 */
[----:B------:R-:W0:Y:S03]  /*1c7e0*/  @P1 LDC R65, c[0x0][0xbec] ;  /* 0x0002fb00ff411b82 */ /* 0x000e260000000800 */
[----:B------:R-:W-:Y:S01]  /*1c7f0*/  IMAD R61, R61, R0, RZ ;  /* 0x000000003d3d7224 */ /* 0x000fe200078e02ff */
[----:B------:R-:W-:-:S04]  /*1c800*/  IADD3 R29, P4, R4, 0x4000, RZ ;  /* 0x00004000041d7810 */ /* 0x000fc80007f9e0ff */
[----:B------:R-:W1:Y:S01]  /*1c810*/  @P1 LDC R67, c[0x0][0xbf0] ;  /* 0x0002fc00ff431b82 */ /* 0x000e620000000800 */
[----:B------:R-:W-:Y:S02]  /*1c820*/  IADD3 R37, P3, R4, 0x6000, RZ ;  /* 0x0000600004257810 */ /* 0x000fe40007f7e0ff */
[----:B------:R-:W-:Y:S02]  /*1c830*/  LOP3.LUT R28, R29, 0x380, RZ, 0xc0, !PT ;  /* 0x000003801d1c7812 */ /* 0x000fe400078ec0ff */
[----:B------:R-:W-:Y:S02]  /*1c840*/  LOP3.LUT R36, R37, 0x380, RZ, 0xc0, !PT ;  /* 0x0000038025247812 */ /* 0x000fe400078ec0ff */
[----:B------:R-:W-:Y:S02]  /*1c850*/  SHF.R.U64 R28, R28, 0x3, RZ ;  /* 0x000000031c1c7819 */ /* 0x000fe400000012ff */
[----:B------:R-:W-:Y:S02]  /*1c860*/  SHF.R.U64 R36, R36, 0x3, RZ ;  /* 0x0000000324247819 */ /* 0x000fe400000012ff */
[----:B------:R-:W-:Y:S01]  /*1c870*/  LOP3.LUT R28, R28, R29, RZ, 0x3c, !PT ;  /* 0x0000001d1c1c7212 */ /* 0x000fe200078e3cff */
[--C-:B------:R-:W-:Y:S01]  /*1c880*/  IMAD.X R29, RZ, RZ, R5.reuse, P4 ;  /* 0x000000ffff1d7224 */ /* 0x100fe200020e0605 */
[----:B------:R-:W-:Y:S01]  /*1c890*/  LOP3.LUT R36, R36, R37, RZ, 0x3c, !PT ;  /* 0x0000002524247212 */ /* 0x000fe200078e3cff */
[----:B------:R-:W-:Y:S01]  /*1c8a0*/  IMAD.X R37, RZ, RZ, R5, P3 ;  /* 0x000000ffff257224 */ /* 0x000fe200018e0605 */
[----:B------:R-:W-:-:S04]  /*1c8b0*/  IADD3 R53, P4, R4, 0xa000, RZ ;  /* 0x0000a00004357810 */ /* 0x000fc80007f9e0ff */
[----:B------:R-:W-:-:S04]  /*1c8c0*/  LOP3.LUT R52, R53, 0x380, RZ, 0xc0, !PT ;  /* 0x0000038035347812 */ /* 0x000fc800078ec0ff */
[----:B------:R-:W-:-:S04]  /*1c8d0*/  SHF.R.U64 R52, R52, 0x3, RZ ;  /* 0x0000000334347819 */ /* 0x000fc800000012ff */
[----:B------:R-:W-:Y:S01]  /*1c8e0*/  LOP3.LUT R52, R52, R53, RZ, 0x3c, !PT ;  /* 0x0000003534347212 */ /* 0x000fe200078e3cff */
[----:B------:R-:W-:Y:S01]  /*1c8f0*/  IMAD.X R53, RZ, RZ, R5, P4 ;  /* 0x000000ffff357224 */ /* 0x000fe200020e0605 */
[C---:B------:R-:W-:Y:S01]  /*1c900*/  LEA R66, R230.reuse, R231, 0x7 ;  /* 0x000000e7e6427211 */ /* 0x040fe200078e38ff */
[----:B------:R-:W-:Y:S01]  /*1c910*/  BSSY B1, `(.L_x_813) ;  /* 0x00000a1000017945 */ /* 0x000fe20003800000 */
[----:B------:R-:W-:Y:S02]  /*1c920*/  SHF.R.S32.HI R68, RZ, 0x1f, R222 ;  /* 0x0000001fff447819 */ /* 0x000fe400000114de */
[----:B------:R-:W-:Y:S02]  /*1c930*/  SHF.R.S32.HI R69, RZ, 0x1f, R221 ;  /* 0x0000001fff457819 */ /* 0x000fe400000114dd */
[----:B------:R-:W-:Y:S01]  /*1c940*/  SHF.R.S32.HI R70, RZ, 0x1f, R219 ;  /* 0x0000001fff467819 */ /* 0x000fe200000114db */
[----:B----4-:R-:W-:-:S04]  /*1c950*/  IMAD R25, R230, 0x80, R6 ;  /* 0x00000080e6197824 */ /* 0x010fc800078e0206 */
[----:B--2---:R-:W-:-:S04]  /*1c960*/  @P1 IMAD.HI.U32 R8, R25, R8, RZ ;  /* 0x0000000819081227 */ /* 0x004fc800078e00ff */
[----:B------:R-:W-:Y:S01]  /*1c970*/  IMAD.MOV.U32 R9, RZ, RZ, R25 ;  /* 0x000000ffff097224 */ /* 0x000fe200078e0019 */
[----:B---3--:R-:W-:Y:S01]  /*1c980*/  @P1 SHF.R.U32.HI R9, RZ, R15, R8 ;  /* 0x0000000fff091219 */ /* 0x008fe20000011608 */
[----:B------:R-:W-:Y:S01]  /*1c990*/  IMAD.WIDE.U32 R6, R224, UR4, R20 ;  /* 0x00000004e0067c25 */ /* 0x000fe2000f8e0014 */
[----:B------:R-:W-:-:S03]  /*1c9a0*/  ULDC.64 UR4, c[0x0][0xb98] ;  /* 0x0002e60000047ab9 */ /* 0x000fc60000000a00 */
[----:B------:R-:W-:Y:S02]  /*1c9b0*/  IMAD.IADD R7, R7, 0x1, R13 ;  /* 0x0000000107077824 */ /* 0x000fe400078e020d */
[----:B------:R-:W-:Y:S02]  /*1c9c0*/  IMAD.MOV R13, RZ, RZ, -R9 ;  /* 0x000000ffff0d7224 */ /* 0x000fe400078e0a09 */
[----:B------:R-:W-:Y:S02]  /*1c9d0*/  IMAD R8, R232, UR4, RZ ;  /* 0x00000004e8087c24 */ /* 0x000fe4000f8e02ff */
[----:B------:R-:W-:-:S04]  /*1c9e0*/  IMAD.WIDE.U32 R6, R227, UR4, R6 ;  /* 0x00000004e3067c25 */ /* 0x000fc8000f8e0006 */
[----:B------:R-:W-:Y:S01]  /*1c9f0*/  IMAD R11, R0, R13, R25 ;  /* 0x0000000d000b7224 */ /* 0x000fe200078e0219 */
[----:B------:R-:W-:Y:S01]  /*1ca00*/  SHF.R.S32.HI R13, RZ, 0x1f, R9 ;  /* 0x0000001fff0d7819 */ /* 0x000fe20000011409 */
[----:B------:R-:W-:Y:S01]  /*1ca10*/  IMAD R10, R227, UR5, R8 ;  /* 0x00000005e30a7c24 */ /* 0x000fe2000f8e0208 */
[----:B------:R-:W-:Y:S01]  /*1ca20*/  IADD3 R6, P0, R9, R6, RZ ;  /* 0x0000000609067210 */ /* 0x000fe20007f1e0ff */
[----:B------:R-:W-:Y:S01]  /*1ca30*/  ULDC.64 UR4, c[0x0][0xb88] ;  /* 0x0002e20000047ab9 */ /* 0x000fe20000000a00 */
[----:B------:R-:W-:Y:S02]  /*1ca40*/  SHF.R.S32.HI R8, RZ, 0x1f, R11 ;  /* 0x0000001fff087819 */ /* 0x000fe4000001140b */
[----:B------:R-:W-:-:S03]  /*1ca50*/  IADD3.X R7, R13, R7, R10, P0, !PT ;  /* 0x000000070d077210 */ /* 0x000fc600007fe40a */
[----:B------:R-:W-:Y:S01]  /*1ca60*/  IMAD R10, R8, UR4, RZ ;  /* 0x00000004080a7c24 */ /* 0x000fe2000f8e02ff */
[----:B------:R-:W-:Y:S01]  /*1ca70*/  IADD3 R9, P2, R4, 0x1000, RZ ;  /* 0x0000100004097810 */ /* 0x000fe20007f5e0ff */
[----:B------:R-:W-:-:S04]  /*1ca80*/  IMAD.WIDE.U32 R6, R11, UR4, R6 ;  /* 0x000000040b067c25 */ /* 0x000fc8000f8e0006 */
[----:B------:R-:W-:Y:S01]  /*1ca90*/  IMAD R15, R11, UR5, R10 ;  /* 0x000000050b0f7c24 */ /* 0x000fe2000f8e020a */
[----:B------:R-:W-:Y:S01]  /*1caa0*/  ULDC.64 UR4, c[0x0][0xb50] ;  /* 0x0002d40000047ab9 */ /* 0x000fe20000000a00 */
[----:B------:R-:W-:Y:S02]  /*1cab0*/  LOP3.LUT R8, R9, 0x380, RZ, 0xc0, !PT ;  /* 0x0000038009087812 */ /* 0x000fe400078ec0ff */
[----:B------:R-:W-:Y:S01]  /*1cac0*/  IMAD.IADD R7, R7, 0x1, R15 ;  /* 0x0000000107077824 */ /* 0x000fe200078e020f */
[----:B------:R-:W-:Y:S02]  /*1cad0*/  LEA R10, P0, R6, UR4, 0x2 ;  /* 0x00000004060a7c11 */ /* 0x000fe4000f8010ff */
[----:B------:R-:W-:Y:S02]  /*1cae0*/  SHF.R.U64 R8, R8, 0x3, RZ ;  /* 0x0000000308087819 */ /* 0x000fe400000012ff */
[----:B------:R-:W-:Y:S01]  /*1caf0*/  LEA.HI.X R14, R6, UR5, R7, 0x2, P0 ;  /* 0x00000005060e7c11 */ /* 0x000fe200080f1407 */
[----:B------:R-:W-:Y:S01]  /*1cb00*/  SHFL.IDX PT, R50, R10, RZ, 0x1c1f ;  /* 0x001c1fff0a327589 */ /* 0x000fe200000e0000 */
[----:B------:R-:W-:Y:S01]  /*1cb10*/  IADD3 R33, P0, R4, 0x5000, RZ ;  /* 0x0000500004217810 */ /* 0x000fe20007f1e0ff */
[----:B------:R-:W-:Y:S01]  /*1cb20*/  ULDC.64 UR4, c[0x0][0xaa0] ;  /* 0x0002a80000047ab9 */ /* 0x000fe20000000a00 */
[----:B------:R-:W-:-:S02]  /*1cb30*/  LOP3.LUT R8, R8, R9, RZ, 0x3c, !PT ;  /* 0x0000000908087212 */ /* 0x000fc400078e3cff */
[----:B------:R-:W-:Y:S02]  /*1cb40*/  IADD3.X R9, RZ, R5, RZ, P2, !PT ;  /* 0x00000005ff097210 */ /* 0x000fe400017fe4ff */
[----:B------:R-:W-:Y:S02]  /*1cb50*/  LOP3.LUT R32, R33, 0x380, RZ, 0xc0, !PT ;  /* 0x0000038021207812 */ /* 0x000fe400078ec0ff */
[----:B------:R-:W-:Y:S01]  /*1cb60*/  IADD3 R41, P2, R4, 0x7000, RZ ;  /* 0x0000700004297810 */ /* 0x000fe20007f5e0ff */
[----:B------:R-:W2:Y:S01]  /*1cb70*/  SHFL.IDX PT, R51, R14, RZ, 0x1c1f ;  /* 0x001c1fff0e337589 */ /* 0x000ea200000e0000 */
[----:B------:R-:W-:Y:S02]  /*1cb80*/  SHF.R.U64 R32, R32, 0x3, RZ ;  /* 0x0000000320207819 */ /* 0x000fe400000012ff */
[----:B------:R-:W-:Y:S01]  /*1cb90*/  LOP3.LUT R40, R41, 0x380, RZ, 0xc0, !PT ;  /* 0x0000038029287812 */ /* 0x000fe200078ec0ff */
[----:B------:R-:W-:Y:S01]  /*1cba0*/  SHFL.IDX PT, R54, R10, 0x1, 0x1c1f ;  /* 0x003c1f000a367f89 */ /* 0x000fe200000e0000 */
[----:B------:R-:W-:Y:S01]  /*1cbb0*/  LOP3.LUT R32, R32, R33, RZ, 0x3c, !PT ;  /* 0x0000002120207212 */ /* 0x000fe200078e3cff */
[----:B------:R-:W-:Y:S01]  /*1cbc0*/  IMAD.X R33, RZ, RZ, R5, P0 ;  /* 0x000000ffff217224 */ /* 0x000fe200000e0605 */
[----:B------:R-:W-:Y:S01]  /*1cbd0*/  SHF.R.U64 R40, R40, 0x3, RZ ;  /* 0x0000000328287819 */ /* 0x000fe200000012ff */
[----:B------:R-:W3:Y:S01]  /*1cbe0*/  SHFL.IDX PT, R55, R14, 0x1, 0x1c1f ;  /* 0x003c1f000e377f89 */ /* 0x000ee200000e0000 */
[----:B------:R-:W-:-:S02]  /*1cbf0*/  LEA R26, R230, R26, 0x7 ;  /* 0x0000001ae61a7211 */ /* 0x000fc400078e38ff */
[----:B------:R-:W-:Y:S02]  /*1cc00*/  LOP3.LUT P0, RZ, R236, 0x3, RZ, 0xc0, !PT ;  /* 0x00000003ecff7812 */ /* 0x000fe4000780c0ff */
[----:B------:R-:W-:Y:S01]  /*1cc10*/  LOP3.LUT R40, R40, R41, RZ, 0x3c, !PT ;  /* 0x0000002928287212 */ /* 0x000fe200078e3cff */
[C---:B------:R-:W-:Y:S01]  /*1cc20*/  VIADD R6, R26.reuse, 0x8 ;  /* 0x000000081a067836 */ /* 0x040fe20000000000 */
[----:B------:R-:W-:Y:S02]  /*1cc30*/  IADD3.X R41, RZ, R5, RZ, P2, !PT ;  /* 0x00000005ff297210 */ /* 0x000fe400017fe4ff */
[-C--:B------:R-:W-:Y:S02]  /*1cc40*/  ISETP.GE.OR P2, PT, R26, R61.reuse, P0 ;  /* 0x0000003d1a00720c */ /* 0x080fe40000746670 */
[----:B------:R-:W-:Y:S02]  /*1cc50*/  ISETP.GE.OR P0, PT, R6, R61, P0 ;  /* 0x0000003d0600720c */ /* 0x000fe40000706670 */
[----:B------:R-:W-:-:S02]  /*1cc60*/  IADD3 R13, P6, R4, 0x2000, RZ ;  /* 0x00002000040d7810 */ /* 0x000fc40007fde0ff */
[----:B------:R-:W-:-:S07]  /*1cc70*/  IADD3 R25, P5, R4, 0x3000, RZ ;  /* 0x0000300004197810 */ /* 0x000fce0007fbe0ff */
[----:B--2---:R2:W-:Y:S01]  /*1cc80*/  @!P2 ST.E desc[UR60][R50.64], R3 ;  /* 0x000000033200a985 */ /* 0x0045e2000c10193c */
[----:B------:R-:W-:Y:S02]  /*1cc90*/  LOP3.LUT R12, R13, 0x380, RZ, 0xc0, !PT ;  /* 0x000003800d0c7812 */ /* 0x000fe400078ec0ff */
[----:B------:R-:W-:Y:S01]  /*1cca0*/  LOP3.LUT R24, R25, 0x380, RZ, 0xc0, !PT ;  /* 0x0000038019187812 */ /* 0x000fe200078ec0ff */
[----:B---3--:R3:W-:Y:S01]  /*1ccb0*/  @!P0 ST.E desc[UR60][R54.64], R2 ;  /* 0x0000000236008985 */ /* 0x0087e2000c10193c */
[----:B--2---:R-:W-:Y:S01]  /*1ccc0*/  IMAD R3, R21, UR4, RZ ;  /* 0x0000000415037c24 */ /* 0x004fe2000f8e02ff */
[----:B------:R-:W-:Y:S02]  /*1ccd0*/  SHF.R.U64 R12, R12, 0x3, RZ ;  /* 0x000000030c0c7819 */ /* 0x000fe400000012ff */
[----:B------:R-:W5:Y:S01]  /*1cce0*/  LD.E.128 R28, desc[UR60][R28.64] ;  /* 0x0000003c1c1c7980 */ /* 0x000f62000c101d00 */
[C---:B------:R-:W-:Y:S02]  /*1ccf0*/  IMAD R21, R20.reuse, UR5, R3 ;  /* 0x0000000514157c24 */ /* 0x040fe4000f8e0203 */
[----:B---3--:R-:W-:Y:S01]  /*1cd00*/  IMAD.WIDE.U32 R2, R20, UR4, RZ ;  /* 0x0000000414027c25 */ /* 0x008fe2000f8e00ff */
[----:B------:R-:W-:Y:S01]  /*1cd10*/  SHF.R.U64 R24, R24, 0x3, RZ ;  /* 0x0000000318187819 */ /* 0x000fe200000012ff */
[----:B------:R-:W-:Y:S01]  /*1cd20*/  ULDC.64 UR4, c[0x0][0xae8] ;  /* 0x0002ba0000047ab9 */ /* 0x000fe20000000a00 */
[C---:B------:R-:W-:Y:S01]  /*1cd30*/  IADD3 R7, P3, R4.reuse, 0xb000, RZ ;  /* 0x0000b00004077810 */ /* 0x040fe20007f7e0ff */
[----:B------:R-:W-:Y:S01]  /*1cd40*/  IMAD.IADD R3, R3, 0x1, R21 ;  /* 0x0000000103037824 */ /* 0x000fe200078e0215 */
[----:B------:R-:W-:Y:S01]  /*1cd50*/  LOP3.LUT R11, R4, 0x380, RZ, 0xc0, !PT ;  /* 0x00000380040b7812 */ /* 0x000fe200078ec0ff */
[----:B------:R-:W-:Y:S01]  /*1cd60*/  IMAD R21, R223, 0x20, R231 ;  /* 0x00000020df157824 */ /* 0x000fe200078e02e7 */
[----:B------:R-:W-:Y:S01]  /*1cd70*/  LOP3.LUT R12, R12, R13, RZ, 0x3c, !PT ;  /* 0x0000000d0c0c7212 */ /* 0x000fe200078e3cff */
[----:B------:R-:W-:Y:S01]  /*1cd80*/  IMAD R63, R60, UR4, RZ ;  /* 0x000000043c3f7c24 */ /* 0x000fe2000f8e02ff */
[----:B------:R-:W-:Y:S01]  /*1cd90*/  LOP3.LUT R24, R24, R25, RZ, 0x3c, !PT ;  /* 0x0000001918187212 */ /* 0x000fe200078e3cff */
[--C-:B------:R-:W-:Y:S01]  /*1cda0*/  IMAD.X R13, RZ, RZ, R5.reuse, P6 ;  /* 0x000000ffff0d7224 */ /* 0x100fe200030e0605 */
[C---:B------:R-:W-:Y:S01]  /*1cdb0*/  IADD3 R45, P6, R4.reuse, 0x8000, RZ ;  /* 0x00008000042d7810 */ /* 0x040fe20007fde0ff */
[----:B------:R-:W-:Y:S01]  /*1cdc0*/  IMAD.X R25, RZ, RZ, R5, P5 ;  /* 0x000000ffff197224 */ /* 0x000fe200028e0605 */
[----:B------:R-:W-:Y:S01]  /*1cdd0*/  IADD3 R49, P5, R4, 0x9000, RZ ;  /* 0x0000900004317810 */ /* 0x000fe20007fbe0ff */
[----:B------:R-:W-:Y:S01]  /*1cde0*/  IMAD R60, R230, 0x80, R21 ;  /* 0x00000080e63c7824 */ /* 0x000fe200078e0215 */
[----:B------:R-:W5:Y:S01]  /*1cdf0*/  LD.E.128 R32, desc[UR60][R32.64] ;  /* 0x0000003c20207980 */ /* 0x000f62000c101d00 */
[----:B------:R-:W-:-:S02]  /*1ce00*/  IMAD R63, R224, UR5, R63 ;  /* 0x00000005e03f7c24 */ /* 0x000fc4000f8e023f */
[----:B------:R-:W-:Y:S01]  /*1ce10*/  IMAD.WIDE.U32 R2, R224, UR4, R2 ;  /* 0x00000004e0027c25 */ /* 0x000fe2000f8e0002 */
[----:B------:R-:W-:Y:S01]  /*1ce20*/  LOP3.LUT R44, R45, 0x380, RZ, 0xc0, !PT ;  /* 0x000003802d2c7812 */ /* 0x000fe200078ec0ff */
[----:B------:R-:W-:Y:S01]  /*1ce30*/  ULDC.64 UR4, c[0x0][0xaf0] ;  /* 0x0002bc0000047ab9 */ /* 0x000fe20000000a00 */
[----:B------:R-:W-:Y:S01]  /*1ce40*/  LOP3.LUT R48, R49, 0x380, RZ, 0xc0, !PT ;  /* 0x0000038031307812 */ /* 0x000fe200078ec0ff */
[----:B0-----:R-:W-:Y:S01]  /*1ce50*/  @P1 IMAD.HI.U32 R20, R60, R65, RZ ;  /* 0x000000413c141227 */ /* 0x001fe200078e00ff */
[----:B------:R-:W-:Y:S01]  /*1ce60*/  LOP3.LUT R6, R7, 0x380, RZ, 0xc0, !PT ;  /* 0x0000038007067812 */ /* 0x000fe200078ec0ff */
[----:B------:R-:W5:Y:S01]  /*1ce70*/  LD.E.128 R12, desc[UR60][R12.64] ;  /* 0x0000003c0c0c7980 */ /* 0x000f62000c101d00 */
[----:B------:R-:W-:Y:S01]  /*1ce80*/  IADD3 R3, R3, R63, RZ ;  /* 0x0000003f03037210 */ /* 0x000fe20007ffe0ff */
[----:B------:R-:W-:Y:S01]  /*1ce90*/  IMAD.MOV.U32 R21, RZ, RZ, R60 ;  /* 0x000000ffff157224 */ /* 0x000fe200078e003c */
[----:B------:R-:W-:Y:S01]  /*1cea0*/  SHF.R.U64 R44, R44, 0x3, RZ ;  /* 0x000000032c2c7819 */ /* 0x000fe200000012ff */
[----:B------:R-:W-:Y:S01]  /*1ceb0*/  IMAD R232, R232, UR4, RZ ;  /* 0x00000004e8e87c24 */ /* 0x000fe2000f8e02ff */
[----:B------:R-:W-:Y:S01]  /*1cec0*/  SHF.R.U64 R48, R48, 0x3, RZ ;  /* 0x0000000330307819 */ /* 0x000fe200000012ff */
[----:B------:R-:W5:Y:S01]  /*1ced0*/  LD.E.128 R24, desc[UR60][R24.64] ;  /* 0x0000003c18187980 */ /* 0x000f62000c101d00 */
[----:B-1----:R-:W-:-:S02]  /*1cee0*/  @P1 SHF.R.U32.HI R21, RZ, R67, R20 ;  /* 0x00000043ff151219 */ /* 0x002fc40000011614 */
[----:B------:R-:W-:Y:S01]  /*1cef0*/  SHF.R.U64 R11, R11, 0x3, RZ ;  /* 0x000000030b0b7819 */ /* 0x000fe200000012ff */
[----:B------:R-:W5:Y:S01]  /*1cf00*/  LD.E.128 R36, desc[UR60][R36.64] ;  /* 0x0000003c24247980 */ /* 0x000f62000c101d00 */
[----:B------:R-:W-:Y:S01]  /*1cf10*/  SHF.R.U64 R6, R6, 0x3, RZ ;  /* 0x0000000306067819 */ /* 0x000fe200000012ff */
[C---:B------:R-:W-:Y:S01]  /*1cf20*/  IMAD R63, R227.reuse, UR5, R232 ;  /* 0x00000005e33f7c24 */ /* 0x040fe2000f8e02e8 */
[----:B------:R-:W-:Y:S01]  /*1cf30*/  LOP3.LUT R44, R44, R45, RZ, 0x3c, !PT ;  /* 0x0000002d2c2c7212 */ /* 0x000fe200078e3cff */
[----:B------:R-:W-:Y:S01]  /*1cf40*/  IMAD.WIDE.U32 R2, R227, UR4, R2 ;  /* 0x00000004e3027c25 */ /* 0x000fe2000f8e0002 */
[----:B------:R-:W-:Y:S01]  /*1cf50*/  LOP3.LUT R48, R48, R49, RZ, 0x3c, !PT ;  /* 0x0000003130307212 */ /* 0x000fe200078e3cff */
[----:B------:R-:W-:Y:S01]  /*1cf60*/  ULDC.64 UR4, c[0x0][0xae0] ;  /* 0x0002b80000047ab9 */ /* 0x000fe20000000a00 */
[----:B------:R-:W-:Y:S01]  /*1cf70*/  LOP3.LUT R4, R11, R4, RZ, 0x3c, !PT ;  /* 0x000000040b047212 */ /* 0x000fe200078e3cff */
[--C-:B------:R-:W-:Y:S01]  /*1cf80*/  IMAD.X R45, RZ, RZ, R5.reuse, P6 ;  /* 0x000000ffff2d7224 */ /* 0x100fe200030e0605 */
[----:B------:R-:W-:Y:S01]  /*1cf90*/  IADD3.X R57, RZ, R5, RZ, P3, !PT ;  /* 0x00000005ff397210 */ /* 0x000fe20001ffe4ff */
[----:B------:R-:W-:Y:S01]  /*1cfa0*/  IMAD.X R49, RZ, RZ, R5, P5 ;  /* 0x000000ffff317224 */ /* 0x000fe200028e0605 */
[----:B------:R-:W-:Y:S01]  /*1cfb0*/  LOP3.LUT R56, R6, R7, RZ, 0x3c, !PT ;  /* 0x0000000706387212 */ /* 0x000fe200078e3cff */
[--C-:B------:R-:W-:Y:S01]  /*1cfc0*/  IMAD.MOV R65, RZ, RZ, -R21.reuse ;  /* 0x000000ffff417224 */ /* 0x100fe200078e0a15 */
[----:B------:R-:W-:Y:S01]  /*1cfd0*/  SHF.R.S32.HI R20, RZ, 0x1f, R21 ;  /* 0x0000001fff147819 */ /* 0x000fe20000011415 */
[----:B------:R-:W-:Y:S01]  /*1cfe0*/  IMAD.IADD R3, R3, 0x1, R63 ;  /* 0x0000000103037824 */ /* 0x000fe200078e023f */
[----:B------:R-:W5:Y:S01]  /*1cff0*/  LD.E.128 R4, desc[UR60][R4.64] ;  /* 0x0000003c04047980 */ /* 0x000f62000c101d00 */
[----:B------:R-:W-:-:S02]  /*1d000*/  IMAD R63, R0, R65, R60 ;  /* 0x00000041003f7224 */ /* 0x000fc400078e023c */
[----:B------:R-:W-:Y:S01]  /*1d010*/  IMAD R20, R20, UR4, RZ ;  /* 0x0000000414147c24 */ /* 0x000fe2000f8e02ff */
[----:B------:R-:W5:Y:S04]  /*1d020*/  LD.E.128 R8, desc[UR60][R8.64] ;  /* 0x0000003c08087980 */ /* 0x000f68000c101d00 */
[----:B------:R-:W5:Y:S01]  /*1d030*/  LD.E.128 R40, desc[UR60][R40.64] ;  /* 0x0000003c28287980 */ /* 0x000f62000c101d00 */
[----:B------:R-:W-:-:S03]  /*1d040*/  SHF.R.S32.HI R0, RZ, 0x1f, R63 ;  /* 0x0000001fff007819 */ /* 0x000fc6000001143f */
[----:B------:R-:W5:Y:S04]  /*1d050*/  LD.E.128 R44, desc[UR60][R44.64] ;  /* 0x0000003c2c2c7980 */ /* 0x000f68000c101d00 */
[----:B------:R-:W5:Y:S04]  /*1d060*/  LD.E.128 R48, desc[UR60][R48.64] ;  /* 0x0000003c30307980 */ /* 0x000f68000c101d00 */
[----:B------:R-:W5:Y:S04]  /*1d070*/  LD.E.128 R52, desc[UR60][R52.64] ;  /* 0x0000003c34347980 */ /* 0x000f68000c101d00 */
[----:B------:R-:W5:Y:S01]  /*1d080*/  LD.E.128 R56, desc[UR60][R56.64] ;  /* 0x0000003c38387980 */ /* 0x000f62000c101d00 */
[C---:B------:R-:W-:Y:S01]  /*1d090*/  IMAD R65, R21.reuse, UR5, R20 ;  /* 0x0000000515417c24 */ /* 0x040fe2000f8e0214 */
[----:B------:R-:W-:Y:S01]  /*1d0a0*/  @!PT LDS RZ, [RZ] ;  /* 0x00000000fffff984 */ /* 0x000fe20000000800 */
[----:B------:R-:W-:Y:S01]  /*1d0b0*/  @!PT LDS RZ, [RZ] ;  /* 0x00000000fffff984 */ /* 0x000fe20000000800 */
[----:B------:R-:W-:Y:S01]  /*1d0c0*/  @!PT LDS RZ, [RZ] ;  /* 0x00000000fffff984 */ /* 0x000fe20000000800 */
[----:B------:R-:W-:Y:S01]  /*1d0d0*/  @!PT LDS RZ, [RZ] ;  /* 0x00000000fffff984 */ /* 0x000fe20000000800 */
[----:B------:R0:W-:Y:S06]  /*1d0e0*/  MEMBAR.ALL.CTA ;  /* 0x0000000000007992 */ /* 0x0001ec0000008000 */
[----:B0-----:R-:W0:Y:S01]  /*1d0f0*/  FENCE.VIEW.ASYNC.S ;  /* 0x00000000000073c6 */ /* 0x001e220000000000 */
[----:B------:R-:W-:Y:S01]  /*1d100*/  IMAD.WIDE.U32 R2, R21, UR4, R2 ;  /* 0x0000000415027c25 */ /* 0x000fe2000f8e0002 */
[----:B------:R-:W-:-:S03]  /*1d110*/  ULDC.64 UR4, c[0x0][0xad8] ;  /* 0x0002b60000047ab9 */ /* 0x000fc60000000a00 */
[----:B------:R-:W-:Y:S02]  /*1d120*/  IMAD.IADD R3, R3, 0x1, R65 ;  /* 0x0000000103037824 */ /* 0x000fe400078e0241 */
[----:B------:R-:W-:Y:S02]  /*1d130*/  IMAD R20, R0, UR4, RZ ;  /* 0x0000000400147c24 */ /* 0x000fe4000f8e02ff */
[----:B------:R-:W-:Y:S02]  /*1d140*/  VIADD R0, R66, 0x20 ;  /* 0x0000002042007836 */ /* 0x000fe40000000000 */
[C---:B------:R-:W-:Y:S02]  /*1d150*/  IMAD R21, R63.reuse, UR5, R20 ;  /* 0x000000053f157c24 */ /* 0x040fe4000f8e0214 */
[----:B------:R-:W-:Y:S01]  /*1d160*/  IMAD.WIDE.U32 R2, R63, UR4, R2 ;  /* 0x000000043f027c25 */ /* 0x000fe2000f8e0002 */
[-C--:B------:R-:W-:Y:S01]  /*1d170*/  ISETP.GE.AND P1, PT, R0, R61.reuse, PT ;  /* 0x0000003d0000720c */ /* 0x080fe20003f26270 */
[----:B------:R-:W-:Y:S01]  /*1d180*/  ULDC.64 UR4, c[0x0][0xa80] ;  /* 0x0002a00000047ab9 */ /* 0x000fe20000000a00 */
[----:B------:R-:W-:Y:S01]  /*1d190*/  ISETP.GE.AND P2, PT, R66, R61, PT ;  /* 0x0000003d4200720c */ /* 0x000fe20003f46270 */
[----:B------:R-:W-:Y:S01]  /*1d1a0*/  VIADD R0, R16, 0x36820 ;  /* 0x0003682010007836 */ /* 0x000fe20000000000 */
[----:B------:R-:W-:Y:S01]  /*1d1b0*/  LEA R60, P3, R2, UR4, 0x1 ;  /* 0x00000004023c7c11 */ /* 0x000fe2000f8608ff */
[----:B------:R-:W-:-:S03]  /*1d1c0*/  IMAD.IADD R3, R3, 0x1, R21 ;  /* 0x0000000103037824 */ /* 0x000fc600078e0215 */
[----:B------:R-:W-:Y:S02]  /*1d1d0*/  PRMT R0, RZ, 0x654, R0 ;  /* 0x00000654ff007816 */ /* 0x000fe40000000000 */
[----:B------:R-:W-:Y:S01]  /*1d1e0*/  LEA.HI.X R64, R2, UR5, R3, 0x1, P3 ;  /* 0x0000000502407c11 */ /* 0x000fe200098f0c03 */
[----:B0-----:R0:W1:Y:S01]  /*1d1f0*/  SHFL.IDX PT, R62, R60, RZ, 0x181f ;  /* 0x00181fff3c3e7589 */ /* 0x00106200000e0000 */
[----:B------:R-:W-:Y:S01]  /*1d200*/  IADD3 R20, R66, 0x40, RZ ;  /* 0x0000004042147810 */ /* 0x000fe20007ffe0ff */
[----:B------:R2:W-:Y:S03]  /*1d210*/  SYNCS.ARRIVE.TRANS64.RED.A1T0 RZ, [R0+URZ], RZ ;  /* 0x000000ff00ff79a7 */ /* 0x0005e6000810043f */
[----:B------:R-:W-:Y:S01]  /*1d220*/  ISETP.GE.AND P0, PT, R20, R61, PT ;  /* 0x0000003d1400720c */ /* 0x000fe20003f06270 */
[----:B--2---:R0:W2:Y:S01]  /*1d230*/  SHFL.IDX PT, R0, R64, RZ, 0x181f ;  /* 0x00181fff40007589 */ /* 0x0040a200000e0000 */
[----:B------:R-:W-:Y:S11]  /*1d240*/  @P2 BRA `(.L_x_814) ;  /* 0x0000000000342947 */ /* 0x000ff60003800000 */
[----:B------:R-:W-:Y:S02]  /*1d250*/  ULDC UR4, c[0x0][0xac8] ;  /* 0x0002b20000047ab9 */ /* 0x000fe40000000800 */
[----:B------:R-:W-:Y:S02]  /*1d260*/  ISETP.GE.AND P4, PT, R219, UR4, PT ;  /* 0x00000004db007c0c */ /* 0x000fe4000bf86270 */
[----:B------:R-:W-:Y:S02]  /*1d270*/  ISETP.GE.AND P3, PT, R221, UR4, PT ;  /* 0x00000004dd007c0c */ /* 0x000fe4000bf66270 */
[----:B------:R-:W-:-:S09]  /*1d280*/  ISETP.GE.AND P2, PT, R222, UR4, PT ;  /* 0x00000004de007c0c */ /* 0x000fd2000bf46270 */
[-C--:B-1----:R-:W-:Y:S02]  /*1d290*/  @!P4 LEA R2, P6, R219, R62.reuse, 0x1 ;  /* 0x0000003edb02c211 */ /* 0x082fe400078c08ff */
[----:B------:R-:W-:Y:S02]  /*1d2a0*/  @!P3 LEA R20, P5, R221, R62, 0x1 ;  /* 0x0000003edd14b211 */ /* 0x000fe400078a08ff */
[----:B--2---:R-:W-:Y:S02]  /*1d2b0*/  @!P4 LEA.HI.X R3, R219, R0, R70, 0x1, P6 ;  /* 0x00000000db03c211 */ /* 0x004fe400030f0c46 */
[C---:B------:R-:W-:Y:S02]  /*1d2c0*/  @!P2 LEA R62, P6, R222.reuse, R62, 0x1 ;  /* 0x0000003ede3ea211 */ /* 0x040fe400078c08ff */
[-C--:B------:R-:W-:Y:S01]  /*1d2d0*/  @!P3 LEA.HI.X R21, R221, R0.reuse, R69, 0x1, P5 ;  /* 0x00000000dd15b211 */ /* 0x080fe200028f0c45 */
[----:B-----5:R3:W-:Y:S01]  /*1d2e0*/  @!P4 ST.E.128 desc[UR60][R2.64], R4 ;  /* 0x000000040200c985 */ /* 0x0207e2000c101d3c */
[----:B------:R-:W-:-:S03]  /*1d2f0*/  @!P2 LEA.HI.X R63, R222, R0, R68, 0x1, P6 ;  /* 0x00000000de3fa211 */ /* 0x000fc600030f0c44 */
[----:B------:R3:W-:Y:S04]  /*1d300*/  @!P3 ST.E.128 desc[UR60][R20.64], R28 ;  /* 0x0000001c1400b985 */ /* 0x0007e8000c101d3c */
[----:B------:R3:W-:Y:S02]  /*1d310*/  @!P2 ST.E.128 desc[UR60][R62.64], R44 ;  /* 0x0000002c3e00a985 */ /* 0x0007e4000c101d3c */
.L_x_814:
[----:B------:R-:W-:Y:S05]  /*1d320*/  BSYNC B1 ;  /* 0x0000000000017941 */ /* 0x000fea0003800000 */
.L_x_813:
        /* <DEDUP_REMOVED lines=8> */
[-C--:B---3--:R-:W-:Y:S02]  /*1d3b0*/  @!P4 LEA R2, P1, R219, R6.reuse, 0x1 ;  /* 0x00000006db02c211 */ /* 0x088fe400078208ff */
[-C--:B------:R-:W-:Y:S02]  /*1d3c0*/  @!P5 LEA R4, P2, R221, R6.reuse, 0x1 ;  /* 0x00000006dd04d211 */ /* 0x080fe400078408ff */
[C---:B------:R-:W-:Y:S02]  /*1d3d0*/  @!P6 LEA R6, P3, R222.reuse, R6, 0x1 ;  /* 0x00000006de06e211 */ /* 0x040fe400078608ff */
[-C--:B----4-:R-:W-:Y:S02]  /*1d3e0*/  @!P4 LEA.HI.X R3, R219, R0.reuse, R70, 0x1, P1 ;  /* 0x00000000db03c211 */ /* 0x090fe400008f0c46 */
[-C--:B------:R-:W-:Y:S02]  /*1d3f0*/  @!P5 LEA.HI.X R5, R221, R0.reuse, R69, 0x1, P2 ;  /* 0x00000000dd05d211 */ /* 0x080fe400010f0c45 */
[----:B------:R-:W-:Y:S01]  /*1d400*/  @!P6 LEA.HI.X R7, R222, R0, R68, 0x1, P3 ;  /* 0x00000000de07e211 */ /* 0x000fe200018f0c44 */
[----:B------:R3:W-:Y:S04]  /*1d410*/  @!P4 ST.E.128 desc[UR60][R2.64], R8 ;  /* 0x000000080200c985 */ /* 0x0007e8000c101d3c */
[----:B------:R3:W-:Y:S04]  /*1d420*/  @!P5 ST.E.128 desc[UR60][R4.64], R32 ;  /* 0x000000200400d985 */ /* 0x0007e8000c101d3c */
[----:B------:R3:W-:Y:S02]  /*1d430*/  @!P6 ST.E.128 desc[UR60][R6.64], R48 ;  /* 0x000000300600e985 */ /* 0x0007e4000c101d3c */
.L_x_816:
[----:B------:R-:W-:Y:S05]  /*1d440*/  BSYNC B1 ;  /* 0x0000000000017941 */ /* 0x000fea0003800000 */
.L_x_815:
        /* <DEDUP_REMOVED lines=11> */
[-C--:B0-----:R-:W-:Y:S02]  /*1d500*/  @!P3 LEA.HI.X R3, R219, R0.reuse, R70, 0x1, P0 ;  /* 0x00000000db03b211 */ /* 0x081fe400000f0c46 */
[-C--:B------:R-:W-:Y:S02]  /*1d510*/  @!P4 LEA.HI.X R5, R221, R0.reuse, R69, 0x1, P1 ;  /* 0x00000000dd05c211 */ /* 0x080fe400008f0c45 */
[----:B------:R-:W-:Y:S01]  /*1d520*/  @!P5 LEA.HI.X R7, R222, R0, R68, 0x1, P2 ;  /* 0x00000000de07d211 */ /* 0x000fe200010f0c44 */
[----:B------:R0:W-:Y:S04]  /*1d530*/  @!P3 ST.E.128 desc[UR60][R2.64], R12 ;  /* 0x0000000c0200b985 */ /* 0x0001e8000c101d3c */
[----:B------:R0:W-:Y:S04]  /*1d540*/  @!P4 ST.E.128 desc[UR60][R4.64], R36 ;  /* 0x000000240400c985 */ /* 0x0001e8000c101d3c */
[----:B------:R0:W-:Y:S02]  /*1d550*/  @!P5 ST.E.128 desc[UR60][R6.64], R52 ;  /* 0x000000340600d985 */ /* 0x0001e4000c101d3c */
.L_x_818:
[----:B------:R-:W-:Y:S05]  /*1d560*/  BSYNC B1 ;  /* 0x0000000000017941 */ /* 0x000fea0003800000 */
.L_x_817:
[----:B0-----:R-:W-:Y:S01]  /*1d570*/  VIADD R0, R66, 0x60 ;  /* 0x0000006042007836 */ /* 0x001fe20000000000 */
[----:B--2-4-:R-:W0:Y:S04]  /*1d580*/  SHFL.IDX PT, R64, R64, 0x3, 0x181f ;  /* 0x00781f0040407f89 */ /* 0x014e2800000e0000 */
[----:B------:R-:W-:Y:S01]  /*1d590*/  ISETP.GE.AND P0, PT, R0, R61, PT ;  /* 0x0000003d0000720c */ /* 0x000fe20003f06270 */
[----:B------:R-:W2:-:S12]  /*1d5a0*/  SHFL.IDX PT, R60, R60, 0x3, 0x181f ;  /* 0x00781f003c3c7f89 */ /* 0x000e9800000e0000 */
[----:B------:R-:W-:Y:S05]  /*1d5b0*/  @P0 BRA `(.L_x_819) ;  /* 0x0000000c00400947 */ /* 0x000fea0003800000 */
[----:B------:R-:W-:Y:S02]  /*1d5c0*/  ULDC UR4, c[0x0][0xac8] ;  /* 0x0002b20000047ab9 */ /* 0x000fe40000000800 */
[----:B------:R-:W-:Y:S02]  /*1d5d0*/  ISETP.GE.AND P2, PT, R219, UR4, PT ;  /* 0x00000004db007c0c */ /* 0x000fe4000bf46270 */
[----:B------:R-:W-:-:S11]  /*1d5e0*/  ISETP.GE.AND P3, PT, R221, UR4, PT ;  /* 0x00000004dd007c0c */ /* 0x000fd6000bf66270 */
[-C--:B--2---:R-:W-:Y:S02]  /*1d5f0*/  @!P2 LEA R2, P0, R219, R60.reuse, 0x1 ;  /* 0x0000003cdb02a211 */ /* 0x084fe400078008ff */
[----:B------:R-:W-:Y:S02]  /*1d600*/  @!P3 LEA R4, P1, R221, R60, 0x1 ;  /* 0x0000003cdd04b211 */ /* 0x000fe400078208ff */
[-C--:B0-----:R-:W-:Y:S02]  /*1d610*/  @!P2 LEA.HI.X R3, R219, R64.reuse, R70, 0x1, P0 ;  /* 0x00000040db03a211 */ /* 0x081fe400000f0c46 */
[----:B------:R-:W-:Y:S02]  /*1d620*/  @!P3 LEA.HI.X R5, R221, R64, R69, 0x1, P1 ;  /* 0x00000040dd05b211 */ /* 0x000fe400008f0c45 */
[----:B------:R-:W-:Y:S01]  /*1d630*/  ISETP.GE.AND P0, PT, R222, UR4, PT ;  /* 0x00000004de007c0c */ /* 0x000fe2000bf06270 */
[----:B------:R4:W-:Y:S04]  /*1d640*/  @!P2 ST.E.128 desc[UR60][R2.64], R24 ;  /* 0x000000180200a985 */ /* 0x0009e8000c101d3c */
[----:B------:R4:W-:Y:S08]  /*1d650*/  @!P3 ST.E.128 desc[UR60][R4.64], R40 ;  /* 0x000000280400b985 */ /* 0x0009f0000c101d3c */
[----:B------:R-:W-:Y:S05]  /*1d660*/  @P0 BRA `(.L_x_819) ;  /* 0x0000000c00140947 */ /* 0x000fea0003800000 */
[----:B----4-:R-:W-:-:S04]  /*1d670*/  LEA R2, P0, R222, R60, 0x1 ;  /* 0x0000003cde027211 */ /* 0x010fc800078008ff */
[----:B------:R-:W-:-:S05]  /*1d680*/  LEA.HI.X R3, R222, R64, R68, 0x1, P0 ;  /* 0x00000040de037211 */ /* 0x000fca00000f0c44 */
[----:B------:R0:W-:Y:S01]  /*1d690*/  ST.E.128 desc[UR60][R2.64], R56 ;  /* 0x0000003802007985 */ /* 0x0001e2000c101d3c */
[----:B------:R-:W-:Y:S05]  /*1d6a0*/  BRA `(.L_x_819) ;  /* 0x0000000c00047947 */ /* 0x000fea0003800000 */
.L_x_811:
[----:B------:R-:W-:Y:S01]  /*1d6b0*/  ULDC.64 UR4, c[0x0][0xc00] ;  /* 0x0003000000047ab9 */ /* 0x000fe20000000a00 */
[----:B------:R-:W-:Y:S01]  /*1d6c0*/  IMAD.MOV.U32 R6, RZ, RZ, RZ ;  /* 0x000000ffff067224 */ /* 0x000fe200078e00ff */
[----:B------:R-:W-:Y:S01]  /*1d6d0*/  ISETP.NE.U32.AND P0, PT, RZ, UR4, PT ;  /* 0x00000004ff007c0c */ /* 0x000fe2000bf05070 */
[----:B------:R-:W2:Y:S01]  /*1d6e0*/  LDC R21, c[0x0][0xbe8] ;  /* 0x0002fa00ff157b82 */ /* 0x000ea20000000800 */
[----:B------:R-:W-:Y:S02]  /*1d6f0*/  IADD3 R2, P1, R225, UR4, RZ ;  /* 0x00000004e1027c10 */ /* 0x000fe4000ff3e0ff */
[----:B------:R-:W-:Y:S02]  /*1d700*/  ISETP.NE.AND.EX P0, PT, RZ, UR5, PT, P0 ;  /* 0x00000005ff007c0c */ /* 0x000fe4000bf05300 */
[----:B------:R-:W-:Y:S01]  /*1d710*/  IADD3.X R3, R226, UR5, RZ, P1, !PT ;  /* 0x00000005e2037c10 */ /* 0x000fe20008ffe4ff */
[----:B------:R-:W-:Y:S02]  /*1d720*/  ULDC.64 UR4, c[0x0][0xc08] ;  /* 0x0003020000047ab9 */ /* 0x000fe40000000a00 */
[----:B------:R-:W-:-:S04]  /*1d730*/  ISETP.NE.U32.AND P1, PT, RZ, UR4, PT ;  /* 0x00000004ff007c0c */ /* 0x000fc8000bf25070 */
[----:B------:R-:W-:-:S04]  /*1d740*/  ISETP.NE.AND.EX P1, PT, RZ, UR5, PT, P1 ;  /* 0x00000005ff007c0c */ /* 0x000fc8000bf25310 */
[----:B------:R3:W5:Y:S09]  /*1d750*/  @P0 LDG.E R6, desc[UR60][R2.64] ;  /* 0x0000003c02060981 */ /* 0x000772000c1e1900 */
[----:B------:R-:W-:Y:S01]  /*1d760*/  @P1 IADD3 R4, P2, R225, UR4, RZ ;  /* 0x00000004e1041c10 */ /* 0x000fe2000ff5e0ff */
[----:B------:R-:W-:-:S02]  /*1d770*/  ULDC UR4, c[0x0][0xa88] ;  /* 0x0002a20000047ab9 */ /* 0x000fc40000000800 */
[----:B------:R-:W-:Y:S02]  /*1d780*/  MOV R0, UR4 ;  /* 0x0000000400007c02 */ /* 0x000fe40008000f00 */
[----:B------:R-:W-:-:S05]  /*1d790*/  @P1 IADD3.X R5, R226, UR5, RZ, P2, !PT ;  /* 0x00000005e2051c10 */ /* 0x000fca00097fe4ff */
[----:B------:R3:W5:Y:S01]  /*1d7a0*/  @P1 LDG.E R0, desc[UR60][R4.64] ;  /* 0x0000003c04001981 */ /* 0x000762000c1e1900 */
[----:B--2---:R-:W-:Y:S01]  /*1d7b0*/  ISETP.NE.AND P2, PT, R21, 0x1, PT ;  /* 0x000000011500780c */ /* 0x004fe20003f45270 */
[----:B------:R-:W2:-:S12]  /*1d7c0*/  S2R R7, SR_TID.X ;  /* 0x0000000000077919 */ /* 0x000e980000002100 */
[----:B------:R-:W4:Y:S08]  /*1d7d0*/  @P2 LDC R12, c[0x0][0xbec] ;  /* 0x0002fb00ff0c2b82 */ /* 0x000f300000000800 */
[----:B------:R-:W0:Y:S01]  /*1d7e0*/  @P2 LDC R25, c[0x0][0xbf0] ;  /* 0x0002fc00ff192b82 */ /* 0x000e220000000800 */
[----:B--2---:R-:W-:-:S05]  /*1d7f0*/  VIADD R7, R7, 0xffffff80 ;  /* 0xffffff8007077836 */ /* 0x004fca0000000000 */
[----:B------:R-:W-:Y:S01]  /*1d800*/  ISETP.GE.AND P3, PT, R7, 0x80, PT ;  /* 0x000000800700780c */ /* 0x000fe20003f66270 */
[----:B---3--:R-:W-:-:S12]  /*1d810*/  @P1 BRA `(.L_x_820) ;  /* 0x0000000000101947 */ /* 0x008fd80003800000 */
[----:B------:R-:W-:Y:S05]  /*1d820*/  @!P0 BRA `(.L_x_820) ;  /* 0x00000000000c8947 */ /* 0x000fea0003800000 */
[----:B------:R-:W2:Y:S04]  /*1d830*/  LDG.E R5, desc[UR60][R2.64] ;  /* 0x0000003c02057981 */ /* 0x000ea8000c1e1900 */
[----:B-----5:R-:W2:Y:S02]  /*1d840*/  LDG.E R0, desc[UR60][R2.64+0x4] ;  /* 0x0000043c02007981 */ /* 0x020ea4000c1e1900 */
[----:B--2---:R-:W-:-:S07]  /*1d850*/  IMAD.IADD R0, R0, 0x1, -R5 ;  /* 0x0000000100007824 */ /* 0x004fce00078e0a05 */
.L_x_820:
[----:B------:R-:W-:Y:S01]  /*1d860*/  BSSY B1, `(.L_x_821) ;  /* 0x000002e000017945 */ /* 0x000fe20003800000 */
[----:B------:R-:W-:Y:S02]  /*1d870*/  SHF.R.S32.HI R10, RZ, 0x1f, R224 ;  /* 0x0000001fff0a7819 */ /* 0x000fe400000114e0 */
[----:B------:R-:W-:Y:S02]  /*1d880*/  SEL R227, R227, RZ, !P0 ;  /* 0x000000ffe3e37207 */ /* 0x000fe40004000000 */
[----:B------:R-:W-:Y:S02]  /*1d890*/  SEL R232, R232, RZ, !P0 ;  /* 0x000000ffe8e87207 */ /* 0x000fe40004000000 */
[----:B-----5:R-:W-:Y:S01]  /*1d8a0*/  SHF.R.S32.HI R11, RZ, 0x1f, R6 ;  /* 0x0000001fff0b7819 */ /* 0x020fe20000011406 */
[----:B------:R-:W-:Y:S06]  /*1d8b0*/  @P3 BRA `(.L_x_822) ;  /* 0x0000000000a03947 */ /* 0x000fec0003800000 */
[----:B------:R-:W2:Y:S01]  /*1d8c0*/  S2R R3, SR_TID.X ;  /* 0x0000000000037919 */ /* 0x000ea20000002100 */
[----:B------:R-:W3:Y:S01]  /*1d8d0*/  LDC R9, c[0x0][0xbe8] ;  /* 0x0002fa00ff097b82 */ /* 0x000ee20000000800 */
[----:B--2---:R-:W-:Y:S02]  /*1d8e0*/  IMAD R2, R230, 0x80, R3 ;  /* 0x00000080e6027824 */ /* 0x004fe400078e0203 */
[----:B---3--:R-:W-:-:S03]  /*1d8f0*/  IMAD R3, R0, R9, RZ ;  /* 0x0000000900037224 */ /* 0x008fc600078e02ff */
[----:B------:R-:W-:-:S04]  /*1d900*/  IADD3 R8, R2, -0x80, RZ ;  /* 0xffffff8002087810 */ /* 0x000fc80007ffe0ff */
        /* <DEDUP_REMOVED lines=9> */
[----:B------:R-:W2:Y:S01]  /*1d9a0*/  @P0 LDC R13, c[0x0][0xbec] ;  /* 0x0002fb00ff0d0b82 */ /* 0x000ea20000000800 */
[----:B------:R-:W-:Y:S01]  /*1d9b0*/  IMAD R7, R224, UR5, R7 ;  /* 0x00000005e0077c24 */ /* 0x000fe2000f8e0207 */
[----:B------:R-:W-:-:S04]  /*1d9c0*/  ULDC.64 UR4, c[0x0][0xb98] ;  /* 0x0002e60000047ab9 */ /* 0x000fc80000000a00 */
[----:B------:R-:W-:Y:S02]  /*1d9d0*/  IADD3 R3, R3, R7, RZ ;  /* 0x0000000703037210 */ /* 0x000fe40007ffe0ff */
[----:B------:R-:W3:Y:S01]  /*1d9e0*/  @P0 LDC R15, c[0x0][0xbf0] ;  /* 0x0002fc00ff0f0b82 */ /* 0x000ee20000000800 */
[----:B------:R-:W-:-:S04]  /*1d9f0*/  IMAD.WIDE.U32 R2, R227, UR4, R2 ;  /* 0x00000004e3027c25 */ /* 0x000fc8000f8e0002 */
[----:B--2---:R-:W-:-:S05]  /*1da00*/  @P0 IMAD.HI.U32 R4, R8, R13, RZ ;  /* 0x0000000d08040227 */ /* 0x004fca00078e00ff */
[----:B---3--:R-:W-:Y:S01]  /*1da10*/  @P0 SHF.R.U32.HI R5, RZ, R15, R4 ;  /* 0x0000000fff050219 */ /* 0x008fe20000011604 */
        /* <DEDUP_REMOVED lines=18> */
.L_x_822:
[----:B------:R-:W-:Y:S05]  /*1db40*/  BSYNC B1 ;  /* 0x0000000000017941 */ /* 0x000fea0003800000 */
.L_x_821:
[----:B------:R-:W-:Y:S01]  /*1db50*/  ULDC.64 UR4, c[0x0][0xaa0] ;  /* 0x0002a80000047ab9 */ /* 0x000fe20000000a00 */
[-C--:B------:R-:W-:Y:S01]  /*1db60*/  LEA R7, R223, R231.reuse, 0x5 ;  /* 0x000000e7df077211 */ /* 0x080fe200078e28ff */
[----:B--2---:R-:W-:Y:S01]  /*1db70*/  IMAD R3, R11, UR4, RZ ;  /* 0x000000040b037c24 */ /* 0x004fe2000f8e02ff */
[----:B------:R-:W-:Y:S01]  /*1db80*/  LEA R8, R230, R231, 0x7 ;  /* 0x000000e7e6087211 */ /* 0x000fe200078e38ff */
[----:B------:R-:W-:Y:S01]  /*1db90*/  BSSY B1, `(.L_x_823) ;  /* 0x000003c000017945 */ /* 0x000fe20003800000 */
[----:B------:R-:W-:Y:S01]  /*1dba0*/  SHF.R.S32.HI R13, RZ, 0x1f, R222 ;  /* 0x0000001fff0d7819 */ /* 0x000fe200000114de */
[C---:B------:R-:W-:Y:S01]  /*1dbb0*/  IMAD R5, R6.reuse, UR5, R3 ;  /* 0x0000000506057c24 */ /* 0x040fe2000f8e0203 */
[----:B------:R-:W-:Y:S01]  /*1dbc0*/  SHF.R.S32.HI R14, RZ, 0x1f, R221 ;  /* 0x0000001fff0e7819 */ /* 0x000fe200000114dd */
[----:B------:R-:W-:Y:S01]  /*1dbd0*/  IMAD.WIDE.U32 R2, R6, UR4, RZ ;  /* 0x0000000406027c25 */ /* 0x000fe2000f8e00ff */
[----:B------:R-:W-:Y:S01]  /*1dbe0*/  ULDC.64 UR4, c[0x0][0xae8] ;  /* 0x0002ba0000047ab9 */ /* 0x000fe20000000a00 */
[----:B------:R-:W-:-:S02]  /*1dbf0*/  SHF.R.S32.HI R15, RZ, 0x1f, R219 ;  /* 0x0000001fff0f7819 */ /* 0x000fc400000114db */
[----:B------:R-:W-:Y:S02]  /*1dc00*/  IMAD R9, R230, 0x80, R7 ;  /* 0x00000080e6097824 */ /* 0x000fe400078e0207 */
[----:B------:R-:W-:Y:S02]  /*1dc10*/  IMAD.IADD R3, R3, 0x1, R5 ;  /* 0x0000000103037824 */ /* 0x000fe400078e0205 */
[----:B------:R-:W-:Y:S02]  /*1dc20*/  IMAD R7, R10, UR4, RZ ;  /* 0x000000040a077c24 */ /* 0x000fe4000f8e02ff */
[----:B------:R-:W-:-:S04]  /*1dc30*/  IMAD.WIDE.U32 R2, R224, UR4, R2 ;  /* 0x00000004e0027c25 */ /* 0x000fc8000f8e0002 */
[----:B------:R-:W-:Y:S01]  /*1dc40*/  IMAD R7, R224, UR5, R7 ;  /* 0x00000005e0077c24 */ /* 0x000fe2000f8e0207 */
[----:B------:R-:W-:Y:S01]  /*1dc50*/  ULDC.64 UR4, c[0x0][0xaf0] ;  /* 0x0002bc0000047ab9 */ /* 0x000fe20000000a00 */
[----:B----4-:R-:W-:-:S03]  /*1dc60*/  @P2 IMAD.HI.U32 R4, R9, R12, RZ ;  /* 0x0000000c09042227 */ /* 0x010fc600078e00ff */
[----:B------:R-:W-:Y:S01]  /*1dc70*/  IADD3 R3, R3, R7, RZ ;  /* 0x0000000703037210 */ /* 0x000fe20007ffe0ff */
[----:B------:R-:W-:Y:S01]  /*1dc80*/  IMAD.MOV.U32 R5, RZ, RZ, R9 ;  /* 0x000000ffff057224 */ /* 0x000fe200078e0009 */
[----:B0-----:R-:W-:Y:S01]  /*1dc90*/  @P2 SHF.R.U32.HI R5, RZ, R25, R4 ;  /* 0x00000019ff052219 */ /* 0x001fe20000011604 */
[----:B------:R-:W-:Y:S02]  /*1dca0*/  IMAD R6, R232, UR4, RZ ;  /* 0x00000004e8067c24 */ /* 0x000fe4000f8e02ff */
[----:B------:R-:W-:Y:S01]  /*1dcb0*/  IMAD.WIDE.U32 R2, R227, UR4, R2 ;  /* 0x00000004e3027c25 */ /* 0x000fe2000f8e0002 */
[----:B------:R-:W-:-:S03]  /*1dcc0*/  SHF.R.S32.HI R4, RZ, 0x1f, R5 ;  /* 0x0000001fff047819 */ /* 0x000fc60000011405 */
[----:B------:R-:W-:Y:S01]  /*1dcd0*/  IMAD R7, R227, UR5, R6 ;  /* 0x00000005e3077c24 */ /* 0x000fe2000f8e0206 */
[----:B------:R-:W-:Y:S01]  /*1dce0*/  ULDC.64 UR4, c[0x0][0xae0] ;  /* 0x0002b80000047ab9 */ /* 0x000fe20000000a00 */
[----:B------:R-:W-:Y:S02]  /*1dcf0*/  IMAD.MOV R6, RZ, RZ, -R5 ;  /* 0x000000ffff067224 */ /* 0x000fe400078e0a05 */
[----:B------:R-:W-:Y:S02]  /*1dd00*/  IMAD.IADD R3, R3, 0x1, R7 ;  /* 0x0000000103037824 */ /* 0x000fe400078e0207 */
[----:B------:R-:W-:Y:S02]  /*1dd10*/  IMAD R4, R4, UR4, RZ ;  /* 0x0000000404047c24 */ /* 0x000fe4000f8e02ff */
[----:B------:R-:W-:Y:S02]  /*1dd20*/  IMAD R7, R21, R6, R9 ;  /* 0x0000000615077224 */ /* 0x000fe400078e0209 */
[----:B------:R-:W-:-:S02]  /*1dd30*/  IMAD R9, R5, UR5, R4 ;  /* 0x0000000505097c24 */ /* 0x000fc4000f8e0204 */
[----:B------:R-:W-:Y:S01]  /*1dd40*/  IMAD.WIDE.U32 R2, R5, UR4, R2 ;  /* 0x0000000405027c25 */ /* 0x000fe2000f8e0002 */
[----:B------:R-:W-:Y:S01]  /*1dd50*/  SHF.R.S32.HI R4, RZ, 0x1f, R7 ;  /* 0x0000001fff047819 */ /* 0x000fe20000011407 */
[----:B------:R-:W-:Y:S02]  /*1dd60*/  ULDC.64 UR4, c[0x0][0xad8] ;  /* 0x0002b60000047ab9 */ /* 0x000fe40000000a00 */
[----:B------:R-:W-:Y:S02]  /*1dd70*/  IMAD.IADD R3, R3, 0x1, R9 ;  /* 0x0000000103037824 */ /* 0x000fe400078e0209 */
[----:B------:R-:W-:Y:S02]  /*1dd80*/  IMAD R4, R4, UR4, RZ ;  /* 0x0000000404047c24 */ /* 0x000fe4000f8e02ff */
[----:B------:R-:W-:Y:S02]  /*1dd90*/  IMAD R21, R0, R21, RZ ;  /* 0x0000001500157224 */ /* 0x000fe400078e02ff */
[----:B------:R-:W-:-:S02]  /*1dda0*/  IMAD R5, R7, UR5, R4 ;  /* 0x0000000507057c24 */ /* 0x000fc4000f8e0204 */
[----:B------:R-:W-:Y:S01]  /*1ddb0*/  IMAD.WIDE.U32 R2, R7, UR4, R2 ;  /* 0x0000000407027c25 */ /* 0x000fe2000f8e0002 */
[C---:B------:R-:W-:Y:S01]  /*1ddc0*/  ISETP.GE.AND P2, PT, R8.reuse, R21, PT ;  /* 0x000000150800720c */ /* 0x040fe20003f46270 */
[----:B------:R-:W-:Y:S02]  /*1ddd0*/  ULDC.64 UR4, c[0x0][0xa80] ;  /* 0x0002a00000047ab9 */ /* 0x000fe40000000a00 */
[----:B------:R-:W-:Y:S01]  /*1dde0*/  VIADD R0, R8, 0x20 ;  /* 0x0000002008007836 */ /* 0x000fe20000000000 */
[----:B------:R-:W-:Y:S01]  /*1ddf0*/  LEA R4, P3, R2, UR4, 0x1 ;  /* 0x0000000402047c11 */ /* 0x000fe2000f8608ff */
[----:B------:R-:W-:-:S03]  /*1de00*/  IMAD.IADD R3, R3, 0x1, R5 ;  /* 0x0000000103037824 */ /* 0x000fc600078e0205 */
[-C--:B------:R-:W-:Y:S01]  /*1de10*/  ISETP.GE.AND P1, PT, R0, R21.reuse, PT ;  /* 0x000000150000720c */ /* 0x080fe20003f26270 */
[----:B------:R-:W-:Y:S01]  /*1de20*/  VIADD R0, R8, 0x40 ;  /* 0x0000004008007836 */ /* 0x000fe20000000000 */
[----:B------:R-:W-:Y:S02]  /*1de30*/  LEA.HI.X R5, R2, UR5, R3, 0x1, P3 ;  /* 0x0000000502057c11 */ /* 0x000fe400098f0c03 */
[----:B------:R0:W2:Y:S02]  /*1de40*/  SHFL.IDX PT, R2, R4, RZ, 0x181f ;  /* 0x00181fff04027589 */ /* 0x0000a400000e0000 */
[----:B------:R-:W-:Y:S02]  /*1de50*/  ISETP.GE.AND P0, PT, R0, R21, PT ;  /* 0x000000150000720c */ /* 0x000fe40003f06270 */
[----:B------:R0:W3:Y:S01]  /*1de60*/  SHFL.IDX PT, R0, R5, RZ, 0x181f ;  /* 0x00181fff05007589 */ /* 0x0000e200000e0000 */
[----:B------:R-:W-:Y:S10]  /*1de70*/  @P2 BRA `(.L_x_824) ;  /* 0x0000000000342947 */ /* 0x000ff40003800000 */
[----:B------:R-:W-:Y:S02]  /*1de80*/  ULDC UR4, c[0x0][0xac8] ;  /* 0x0002b20000047ab9 */ /* 0x000fe40000000800 */
[----:B------:R-:W-:Y:S02]  /*1de90*/  ISETP.GE.AND P4, PT, R219, UR4, PT ;  /* 0x00000004db007c0c */ /* 0x000fe4000bf86270 */
[----:B------:R-:W-:Y:S02]  /*1dea0*/  ISETP.GE.AND P3, PT, R221, UR4, PT ;  /* 0x00000004dd007c0c */ /* 0x000fe4000bf66270 */
[----:B------:R-:W-:-:S09]  /*1deb0*/  ISETP.GE.AND P2, PT, R222, UR4, PT ;  /* 0x00000004de007c0c */ /* 0x000fd2000bf46270 */
[-C--:B--2---:R-:W-:Y:S02]  /*1dec0*/  @!P4 LEA R6, P6, R219, R2.reuse, 0x1 ;  /* 0x00000002db06c211 */ /* 0x084fe400078c08ff */
[----:B------:R-:W-:Y:S02]  /*1ded0*/  @!P3 LEA R10, P5, R221, R2, 0x1 ;  /* 0x00000002dd0ab211 */ /* 0x000fe400078a08ff */
[----:B---3--:R-:W-:Y:S02]  /*1dee0*/  @!P4 LEA.HI.X R7, R219, R0, R15, 0x1, P6 ;  /* 0x00000000db07c211 */ /* 0x008fe400030f0c0f */
[C---:B------:R-:W-:Y:S02]  /*1def0*/  @!P2 LEA R2, P6, R222.reuse, R2, 0x1 ;  /* 0x00000002de02a211 */ /* 0x040fe400078c08ff */
[-C--:B------:R-:W-:Y:S01]  /*1df00*/  @!P3 LEA.HI.X R11, R221, R0.reuse, R14, 0x1, P5 ;  /* 0x00000000dd0bb211 */ /* 0x080fe200028f0c0e */
[----:B------:R4:W-:Y:S01]  /*1df10*/  @!P4 ST.E.128 desc[UR60][R6.64], RZ ;  /* 0x000000ff0600c985 */ /* 0x0009e2000c101d3c */
[----:B------:R-:W-:-:S03]  /*1df20*/  @!P2 LEA.HI.X R3, R222, R0, R13, 0x1, P6 ;  /* 0x00000000de03a211 */ /* 0x000fc600030f0c0d */
[----:B------:R4:W-:Y:S04]  /*1df30*/  @!P3 ST.E.128 desc[UR60][R10.64], RZ ;  /* 0x000000ff0a00b985 */ /* 0x0009e8000c101d3c */
[----:B------:R4:W-:Y:S02]  /*1df40*/  @!P2 ST.E.128 desc[UR60][R2.64], RZ ;  /* 0x000000ff0200a985 */ /* 0x0009e4000c101d3c */
.L_x_824:
[----:B------:R-:W-:Y:S05]  /*1df50*/  BSYNC B1 ;  /* 0x0000000000017941 */ /* 0x000fea0003800000 */
.L_x_823:
[----:B---3--:R3:W0:Y:S01]  /*1df60*/  SHFL.IDX PT, R0, R5, 0x1, 0x181f ;  /* 0x00381f0005007f89 */ /* 0x00862200000e0000 */
[----:B------:R-:W-:Y:S03]  /*1df70*/  BSSY B1, `(.L_x_825) ;  /* 0x0000010000017945 */ /* 0x000fe60003800000 */
[----:B--2-4-:R3:W2:Y:S01]  /*1df80*/  SHFL.IDX PT, R2, R4, 0x1, 0x181f ;  /* 0x00381f0004027f89 */ /* 0x0146a200000e0000 */
[----:B------:R-:W-:Y:S05]  /*1df90*/  @P1 BRA `(.L_x_826) ;  /* 0x0000000000341947 */ /* 0x000fea0003800000 */
[----:B------:R-:W-:Y:S02]  /*1dfa0*/  ULDC UR4, c[0x0][0xac8] ;  /* 0x0002b20000047ab9 */ /* 0x000fe40000000800 */
[----:B------:R-:W-:Y:S02]  /*1dfb0*/  ISETP.GE.AND P4, PT, R219, UR4, PT ;  /* 0x00000004db007c0c */ /* 0x000fe4000bf86270 */
[----:B------:R-:W-:Y:S02]  /*1dfc0*/  ISETP.GE.AND P5, PT, R221, UR4, PT ;  /* 0x00000004dd007c0c */ /* 0x000fe4000bfa6270 */
[----:B------:R-:W-:-:S09]  /*1dfd0*/  ISETP.GE.AND P6, PT, R222, UR4, PT ;  /* 0x00000004de007c0c */ /* 0x000fd2000bfc6270 */
[-C--:B--2---:R-:W-:Y:S02]  /*1dfe0*/  @!P4 LEA R6, P1, R219, R2.reuse, 0x1 ;  /* 0x00000002db06c211 */ /* 0x084fe400078208ff */
[-C--:B------:R-:W-:Y:S02]  /*1dff0*/  @!P5 LEA R10, P2, R221, R2.reuse, 0x1 ;  /* 0x00000002dd0ad211 */ /* 0x080fe400078408ff */
[C---:B------:R-:W-:Y:S02]  /*1e000*/  @!P6 LEA R2, P3, R222.reuse, R2, 0x1 ;  /* 0x00000002de02e211 */ /* 0x040fe400078608ff */
[-C--:B0-----:R-:W-:Y:S02]  /*1e010*/  @!P4 LEA.HI.X R7, R219, R0.reuse, R15, 0x1, P1 ;  /* 0x00000000db07c211 */ /* 0x081fe400008f0c0f */
[-C--:B------:R-:W-:Y:S02]  /*1e020*/  @!P5 LEA.HI.X R11, R221, R0.reuse, R14, 0x1, P2 ;  /* 0x00000000dd0bd211 */ /* 0x080fe400010f0c0e */
[----:B------:R-:W-:Y:S01]  /*1e030*/  @!P6 LEA.HI.X R3, R222, R0, R13, 0x1, P3 ;  /* 0x00000000de03e211 */ /* 0x000fe200018f0c0d */
[----:B------:R4:W-:Y:S04]  /*1e040*/  @!P4 ST.E.128 desc[UR60][R6.64], RZ ;  /* 0x000000ff0600c985 */ /* 0x0009e8000c101d3c */
[----:B------:R4:W-:Y:S04]  /*1e050*/  @!P5 ST.E.128 desc[UR60][R10.64], RZ ;  /* 0x000000ff0a00d985 */ /* 0x0009e8000c101d3c */
[----:B------:R4:W-:Y:S02]  /*1e060*/  @!P6 ST.E.128 desc[UR60][R2.64], RZ ;  /* 0x000000ff0200e985 */ /* 0x0009e4000c101d3c */
.L_x_826:
[----:B------:R-:W-:Y:S05]  /*1e070*/  BSYNC B1 ;  /* 0x0000000000017941 */ /* 0x000fea0003800000 */
.L_x_825:
[----:B0-----:R0:W0:Y:S01]  /*1e080*/  SHFL.IDX PT, R0, R5, 0x2, 0x181f ;  /* 0x00581f0005007f89 */ /* 0x00102200000e0000 */
[----:B------:R-:W-:Y:S03]  /*1e090*/  BSSY B1, `(.L_x_827) ;  /* 0x0000010000017945 */ /* 0x000fe60003800000 */
[----:B--2-4-:R2:W4:Y:S01]  /*1e0a0*/  SHFL.IDX PT, R2, R4, 0x2, 0x181f ;  /* 0x00581f0004027f89 */ /* 0x01452200000e0000 */
[----:B------:R-:W-:Y:S05]  /*1e0b0*/  @P0 BRA `(.L_x_828) ;  /* 0x0000000000340947 */ /* 0x000fea0003800000 */
[----:B------:R-:W-:Y:S02]  /*1e0c0*/  ULDC UR4, c[0x0][0xac8] ;  /* 0x0002b20000047ab9 */ /* 0x000fe40000000800 */
[----:B------:R-:W-:Y:S02]  /*1e0d0*/  ISETP.GE.AND P3, PT, R219, UR4, PT ;  /* 0x00000004db007c0c */ /* 0x000fe4000bf66270 */
[----:B------:R-:W-:Y:S02]  /*1e0e0*/  ISETP.GE.AND P4, PT, R221, UR4, PT ;  /* 0x00000004dd007c0c */ /* 0x000fe4000bf86270 */
[----:B------:R-:W-:-:S09]  /*1e0f0*/  ISETP.GE.AND P5, PT, R222, UR4, PT ;  /* 0x00000004de007c0c */ /* 0x000fd2000bfa6270 */
[-C--:B----4-:R-:W-:Y:S02]  /*1e100*/  @!P3 LEA R6, P0, R219, R2.reuse, 0x1 ;  /* 0x00000002db06b211 */ /* 0x090fe400078008ff */
        /* <DEDUP_REMOVED lines=8> */
.L_x_828:
[----:B------:R-:W-:Y:S05]  /*1e190*/  BSYNC B1 ;  /* 0x0000000000017941 */ /* 0x000fea0003800000 */
.L_x_827:
[----:B0-----:R-:W-:Y:S01]  /*1e1a0*/  IADD3 R0, R8, 0x60, RZ ;  /* 0x0000006008007810 */ /* 0x001fe20007ffe0ff */
[----:B------:R0:W0:Y:S03]  /*1e1b0*/  SHFL.IDX PT, R6, R5, 0x3, 0x181f ;  /* 0x00781f0005067f89 */ /* 0x00002600000e0000 */
[----:B------:R-:W-:Y:S01]  /*1e1c0*/  ISETP.GE.AND P0, PT, R0, R21, PT ;  /* 0x000000150000720c */ /* 0x000fe20003f06270 */
[----:B----4-:R4:W0:-:S12]  /*1e1d0*/  SHFL.IDX PT, R2, R4, 0x3, 0x181f ;  /* 0x00781f0004027f89 */ /* 0x01081800000e0000 */
[----:B----4-:R-:W-:Y:S05]  /*1e1e0*/  @P0 BRA `(.L_x_819) ;  /* 0x0000000000340947 */ /* 0x010fea0003800000 */
[----:B------:R-:W-:Y:S02]  /*1e1f0*/  ULDC UR4, c[0x0][0xac8] ;  /* 0x0002b20000047ab9 */ /* 0x000fe40000000800 */
[----:B------:R-:W-:Y:S02]  /*1e200*/  ISETP.GE.AND P3, PT, R219, UR4, PT ;  /* 0x00000004db007c0c */ /* 0x000fe4000bf66270 */
[----:B------:R-:W-:Y:S02]  /*1e210*/  ISETP.GE.AND P4, PT, R221, UR4, PT ;  /* 0x00000004dd007c0c */ /* 0x000fe4000bf86270 */
[----:B------:R-:W-:-:S09]  /*1e220*/  ISETP.GE.AND P5, PT, R222, UR4, PT ;  /* 0x00000004de007c0c */ /* 0x000fd2000bfa6270 */
[-C--:B0-23--:R-:W-:Y:S02]  /*1e230*/  @!P3 LEA R4, P0, R219, R2.reuse, 0x1 ;  /* 0x00000002db04b211 */ /* 0x08dfe400078008ff */
[-C--:B------:R-:W-:Y:S02]  /*1e240*/  @!P4 LEA R8, P1, R221, R2.reuse, 0x1 ;  /* 0x00000002dd08c211 */ /* 0x080fe400078208ff */
[C---:B------:R-:W-:Y:S02]  /*1e250*/  @!P5 LEA R2, P2, R222.reuse, R2, 0x1 ;  /* 0x00000002de02d211 */ /* 0x040fe400078408ff */
[-C--:B------:R-:W-:Y:S02]  /*1e260*/  @!P3 LEA.HI.X R5, R219, R6.reuse, R15, 0x1, P0 ;  /* 0x00000006db05b211 */ /* 0x080fe400000f0c0f */
[-C--:B------:R-:W-:Y:S02]  /*1e270*/  @!P4 LEA.HI.X R9, R221, R6.reuse, R14, 0x1, P1 ;  /* 0x00000006dd09c211 */ /* 0x080fe400008f0c0e */
[----:B------:R-:W-:Y:S01]  /*1e280*/  @!P5 LEA.HI.X R3, R222, R6, R13, 0x1, P2 ;  /* 0x00000006de03d211 */ /* 0x000fe200010f0c0d */
[----:B------:R0:W-:Y:S04]  /*1e290*/  @!P3 ST.E.128 desc[UR60][R4.64], RZ ;  /* 0x000000ff0400b985 */ /* 0x0001e8000c101d3c */
[----:B------:R0:W-:Y:S04]  /*1e2a0*/  @!P4 ST.E.128 desc[UR60][R8.64], RZ ;  /* 0x000000ff0800c985 */ /* 0x0001e8000c101d3c */
[----:B------:R0:W-:Y:S02]  /*1e2b0*/  @!P5 ST.E.128 desc[UR60][R2.64], RZ ;  /* 0x000000ff0200d985 */ /* 0x0001e4000c101d3c */
.L_x_819:
[----:B------:R-:W-:Y:S05]  /*1e2c0*/  BSYNC B0 ;  /* 0x0000000000007941 */ /* 0x000fea0003800000 */
.L_x_810:
[----:B------:R-:W-:Y:S02]  /*1e2d0*/  ULDC UR4, c[0x0][0xc3c] ;  /* 0x00030f0000047ab9 */ /* 0x000fe40000000800 */
[----:B-1----:R-:W-:-:S13]  /*1e2e0*/  ISETP.GE.AND P0, PT, R135, UR4, PT ;  /* 0x0000000487007c0c */ /* 0x002fda000bf06270 */
[----:B------:R-:W-:Y:S05]  /*1e2f0*/  @!P0 BRA `(.L_x_829) ;  /* 0xfffffe3000708947 */ /* 0x000fea000383ffff */
[----:B------:R-:W-:Y:S05]  /*1e300*/  BRA `(.L_x_624) ;  /* 0x0000007c00287947 */ /* 0x000fea0003800000 */
.L_x_622:
[----:B------:R-:W-:-:S08]  /*1e310*/  NOP ;  /* 0x0000000000007918 */ /* 0x000fd00000000000 */
[----:B0-----:R-:W0:-:S00]  /*1e320*/  USETMAXREG.DEALLOC.CTAPOOL 0x18 ;  /* 0x00000018000079c8 */ /* 0x001e0000080e0500 */
[----:B0-----:R-:W2:Y:S01]  /*1e330*/  LDL.LU R3, [R1+0x10] ;  /* 0x0000100001037983 */ /* 0x001ea20000300800 */
[----:B------:R-:W-:Y:S01]  /*1e340*/  LOP3.LUT R2, R2, 0x3, RZ, 0xc0, !PT ;  /* 0x0000000302027812 */ /* 0x000fe200078ec0ff */
[----:B------:R-:W-:-:S05]  /*1e350*/  IMAD.MOV.U32 R4, RZ, RZ, RZ ;  /* 0x000000ffff047224 */ /* 0x000fca00078e00ff */
[----:B------:R-:W0:Y:S02]  /*1e360*/  SHFL.IDX PT, R2, R2, RZ, 0x1f ;  /* 0x00001fff02027589 */ /* 0x000e2400000e0000 */
[----:B0-----:R-:W-:Y:S02]  /*1e370*/  ISETP.NE.AND P0, PT, R2, RZ, PT ;  /* 0x000000ff0200720c */ /* 0x001fe40003f05270 */
        /* <DEDUP_REMOVED lines=11> */
.L_x_830:
[----:B------:R-:W-:Y:S01]  /*1e430*/  LOP3.LUT R5, R0, 0x1f, RZ, 0xc0, !PT ;  /* 0x0000001f00057812 */ /* 0x000fe200078ec0ff */
[----:B------:R-:W-:Y:S01]  /*1e440*/  ULDC UR4, c[0x0][0xc3c] ;  /* 0x00030f0000047ab9 */ /* 0x000fe20000000800 */
[----:B------:R-:W1:Y:S01]  /*1e450*/  S2UR UR6, SR_CTAID.X ;  /* 0x00000000000679c3 */ /* 0x000e620000002500 */
[----:B------:R-:W-:Y:S01]  /*1e460*/  ULDC UR5, c[0x0][0xc38] ;  /* 0x00030e0000057ab9 */ /* 0x000fe20000000800 */
[----:B------:R-:W-:-:S04]  /*1e470*/  ISETP.NE.AND P0, PT, R5, 0x1f, PT ;  /* 0x0000001f0500780c */ /* 0x000fc80003f05270 */
[----:B------:R-:W-:-:S13]  /*1e480*/  ISETP.GE.OR P1, PT, R5, UR4, !P0 ;  /* 0x0000000405007c0c */ /* 0x000fda000c726670 */
[----:B0-----:R-:W0:Y:S02]  /*1e490*/  @!P1 LDC.64 R2, c[0x0][0xc80] ;  /* 0x00032000ff029b82 */ /* 0x001e240000000a00 */
        /* <DEDUP_REMOVED lines=16> */
[----:B0-----:R-:W-:-:S04]  /*1e5a0*/  SEL R3, R8, RZ, P3 ;  /* 0x000000ff08037207 */ /* 0x001fc80001800000 */
[----:B------:R-:W-:-:S05]  /*1e5b0*/  IADD3 R3, R6, R3, RZ ;  /* 0x0000000306037210 */ /* 0x000fca0007ffe0ff */
[----:B------:R-:W0:Y:S02]  /*1e5c0*/  SHFL.UP PT, R2, R3, 0x8, RZ ;  /* 0x0500000003027989 */ /* 0x000e2400000e00ff */
[----:B0-----:R-:W-:-:S05]  /*1e5d0*/  SEL R2, R2, RZ, P4 ;  /* 0x000000ff02027207 */ /* 0x001fca0002000000 */
[----:B------:R-:W-:-:S05]  /*1e5e0*/  IMAD.IADD R7, R3, 0x1, R2 ;  /* 0x0000000103077824 */ /* 0x000fca00078e0202 */
[----:B------:R-:W0:Y:S02]  /*1e5f0*/  SHFL.UP PT, R2, R7, 0x10, RZ ;  /* 0x0600000007027989 */ /* 0x000e2400000e00ff */
[----:B0-----:R-:W-:-:S05]  /*1e600*/  SEL R2, R2, RZ, P5 ;  /* 0x000000ff02027207 */ /* 0x001fca0002800000 */
[----:B------:R-:W-:-:S05]  /*1e610*/  IMAD.IADD R2, R7, 0x1, R2 ;  /* 0x0000000107027824 */ /* 0x000fca00078e0202 */
[----:B------:R-:W0:Y:S02]  /*1e620*/  SHFL.IDX PT, R6, R2, 0x1f, 0x1f ;  /* 0x03e01f0002067f89 */ /* 0x000e2400000e0000 */
[----:B0-----:R-:W-:-:S05]  /*1e630*/  IMAD R6, R6, UR5, RZ ;  /* 0x0000000506067c24 */ /* 0x001fca000f8e02ff */
[----:B-1----:R-:W-:Y:S02]  /*1e640*/  ISETP.GT.AND P6, PT, R6, UR6, PT ;  /* 0x0000000606007c0c */ /* 0x002fe4000bfc4270 */
[----:B------:R-:W-:-:S11]  /*1e650*/  MOV R3, R6 ;  /* 0x0000000600037202 */ /* 0x000fd60000000f00 */
[----:B------:R-:W-:Y:S05]  /*1e660*/  @P6 BRA `(.L_x_832) ;  /* 0x00000000009c6947 */ /* 0x000fea0003800000 */
[----:B------:R-:W0:Y:S01]  /*1e670*/  LDC R7, c[0x0][0xc3c] ;  /* 0x00030f00ff077b82 */ /* 0x000e220000000800 */
[----:B------:R-:W-:Y:S01]  /*1e680*/  IMAD.MOV.U32 R6, RZ, RZ, R3 ;  /* 0x000000ffff067224 */ /* 0x000fe200078e0003 */
[----:B------:R-:W-:Y:S01]  /*1e690*/  UMOV UR4, URZ ;  /* 0x0000003f00047c82 */ /* 0x000fe20008000000 */
[----:B------:R-:W-:Y:S01]  /*1e6a0*/  ULDC UR7, c[0x0][0xc3c] ;  /* 0x00030f0000077ab9 */ /* 0x000fe20000000800 */
[----:B------:R-:W-:-:S05]  /*1e6b0*/  ULDC UR5, c[0x0][0xc38] ;  /* 0x00030e0000057ab9 */ /* 0x000fca0000000800 */
.L_x_836:
[----:B------:R-:W-:Y:S01]  /*1e6c0*/  UIADD3 UR4, UR4, 0x1f, URZ ;  /* 0x0000001f04047890 */ /* 0x000fe2000fffe03f */
[----:B------:R-:W-:-:S05]  /*1e6d0*/  IMAD.U32 R19, RZ, RZ, UR7 ;  /* 0x00000007ff137e24 */ /* 0x000fca000f8e00ff */
[----:B0-----:R-:W-:-:S13]  /*1e6e0*/  ISETP.LE.AND P6, PT, R7, UR4, PT ;  /* 0x0000000407007c0c */ /* 0x001fda000bfc3270 */
[----:B------:R-:W-:Y:S05]  /*1e6f0*/  @P6 BRA `(.L_x_833) ;  /* 0x00000004001c6947 */ /* 0x000fea0003800000 */
[----:B------:R-:W-:Y:S01]  /*1e700*/  VIADD R8, R5, UR4 ;  /* 0x0000000405087c36 */ /* 0x000fe20008000000 */
[----:B------:R-:W-:Y:S01]  /*1e710*/  BSSY B0, `(.L_x_834) ;  /* 0x0000007000007945 */ /* 0x000fe20003800000 */
[----:B------:R-:W-:-:S03]  /*1e720*/  MOV R4, RZ ;  /* 0x000000ff00047202 */ /* 0x000fc60000000f00 */
[----:B------:R-:W-:-:S13]  /*1e730*/  ISETP.GE.OR P6, PT, R8, R7, !P0 ;  /* 0x000000070800720c */ /* 0x000fda00047c6670 */
[----:B------:R-:W-:Y:S05]  /*1e740*/  @P6 BRA `(.L_x_835) ;  /* 0x00000000000c6947 */ /* 0x000fea0003800000 */
[----:B------:R-:W0:Y:S02]  /*1e750*/  LDC.64 R2, c[0x0][0xc80] ;  /* 0x00032000ff027b82 */ /* 0x000e240000000a00 */
[----:B0-----:R-:W-:-:S05]  /*1e760*/  IMAD.WIDE R2, R8, 0x4, R2 ;  /* 0x0000000408027825 */ /* 0x001fca00078e0202 */
[----:B------:R0:W5:Y:S02]  /*1e770*/  LDG.E R4, desc[UR60][R2.64] ;  /* 0x0000003c02047981 */ /* 0x000164000c1e1900 */
.L_x_835:
[----:B------:R-:W-:Y:S05]  /*1e780*/  BSYNC B0 ;  /* 0x0000000000007941 */ /* 0x000fea0003800000 */
.L_x_834:
        /* <DEDUP_REMOVED lines=20> */
[----:B------:R-:W-:-:S07]  /*1e8d0*/  IMAD.MOV.U32 R2, RZ, RZ, R11 ;  /* 0x000000ffff027224 */ /* 0x000fce00078e000b */
.L_x_832:
[----:B------:R-:W-:-:S05]  /*1e8e0*/  IADD3 R7, -R3, R6, RZ ;  /* 0x0000000603077210 */ /* 0x000fca0007ffe1ff */
        /* <DEDUP_REMOVED lines=15> */
.L_x_837:
[----:B-1----:R-:W-:Y:S01]  /*1e9e0*/  IMAD R16, R16, UR5, R7 ;  /* 0x0000000510107c24 */ /* 0x002fe2000f8e0207 */
[----:B0-----:R-:W-:Y:S01]  /*1e9f0*/  MOV R2, RZ ;  /* 0x000000ff00027202 */ /* 0x001fe20000000f00 */
[----:B------:R-:W-:Y:S02]  /*1ea00*/  IMAD R7, R11, R6, RZ ;  /* 0x000000060b077224 */ /* 0x000fe400078e02ff */
[----:B------:R-:W-:Y:S01]  /*1ea10*/  VIADD R19, R19, UR4 ;  /* 0x0000000413137c36 */ /* 0x000fe20008000000 */
[----:B------:R-:W-:Y:S01]  /*1ea20*/  IADD3 R17, -R16, UR6, RZ ;  /* 0x0000000610117c10 */ /* 0x000fe2000fffe1ff */
        /* <DEDUP_REMOVED lines=13> */
[----:B------:R-:W-:-:S06]  /*1eb00*/  @P0 IADD3 R2, R2, 0x1, RZ ;  /* 0x0000000102020810 */ /* 0x000fcc0007ffe0ff */
[----:B------:R-:W-:Y:S01]  /*1eb10*/  @!P2 IMAD.MOV R2, RZ, RZ, -R2 ;  /* 0x000000ffff02a224 */ /* 0x000fe200078e0a02 */
[----:B------:R-:W-:-:S04]  /*1eb20*/  @!P1 LOP3.LUT R2, RZ, R4, RZ, 0x33, !PT ;  /* 0x00000004ff029212 */ /* 0x000fc800078e33ff */
[----:B------:R-:W-:Y:S01]  /*1eb30*/  MOV R18, R2 ;  /* 0x0000000200127202 */ /* 0x000fe20000000f00 */
[----:B------:R-:W-:-:S04]  /*1eb40*/  IMAD.MOV R3, RZ, RZ, -R2 ;  /* 0x000000ffff037224 */ /* 0x000fc800078e0a02 */
[----:B------:R-:W-:Y:S01]  /*1eb50*/  IMAD R17, R4, R3, R17 ;  /* 0x0000000304117224 */ /* 0x000fe200078e0211 */
[----:B------:R-:W-:Y:S06]  /*1eb60*/  BRA `(.L_x_838) ;  /* 0x00000000000c7947 */ /* 0x000fec0003800000 */
.L_x_833:
[----:B------:R-:W-:Y:S02]  /*1eb70*/  IMAD.MOV.U32 R17, RZ, RZ, RZ ;  /* 0x000000ffff117224 */ /* 0x000fe400078e00ff */
[----:B------:R-:W-:Y:S02]  /*1eb80*/  IMAD.U32 R16, RZ, RZ, UR6 ;  /* 0x00000006ff107e24 */ /* 0x000fe4000f8e00ff */
[----:B------:R-:W-:-:S07]  /*1eb90*/  IMAD.MOV.U32 R18, RZ, RZ, RZ ;  /* 0x000000ffff127224 */ /* 0x000fce00078e00ff */
.L_x_838:
[----:B------:R-:W-:-:S13]  /*1eba0*/  ISETP.NE.AND P0, PT, R5, RZ, PT ;  /* 0x000000ff0500720c */ /* 0x000fda0003f05270 */
[----:B------:R-:W0:Y:S01]  /*1ebb0*/  @!P0 S2R R3, SR_CgaCtaId ;  /* 0x0000000000038919 */ /* 0x000e220000008800 */
[----:B------:R-:W-:-:S04]  /*1ebc0*/  @!P0 MOV R2, 0x400 ;  /* 0x0000040000028802 */ /* 0x000fc80000000f00 */
[----:B0-----:R-:W-:-:S05]  /*1ebd0*/  @!P0 LEA R2, R3, R2, 0x18 ;  /* 0x0000000203028211 */ /* 0x001fca00078ec0ff */
[----:B------:R2:W-:Y:S01]  /*1ebe0*/  @!P0 STS.128 [R2+0x368d0], R16 ;  /* 0x0368d01002008388 */ /* 0x0005e20000000c00 */
[----:B------:R-:W-:Y:S06]  /*1ebf0*/  BAR.ARV 0x5, 0x180 ;  /* 0x0146000000007b1d */ /* 0x000fec0000002000 */
.L_x_831:
[----:B--2---:R-:W-:Y:S01]  /*1ec00*/  MOV R2, 0x1 ;  /* 0x0000000100027802 */ /* 0x004fe20000000f00 */
[----:B------:R2:W-:Y:S01]  /*1ec10*/  STL [R1+0x54], RZ ;  /* 0x000054ff01007387 */ /* 0x0005e20000100800 */
[----:B------:R-:W-:Y:S02]  /*1ec20*/  ULDC UR4, c[0x0][0xc3c] ;  /* 0x00030f0000047ab9 */ /* 0x000fe40000000800 */
[----:B-1----:R-:W-:Y:S01]  /*1ec30*/  ISETP.GE.AND P0, PT, R19, UR4, PT ;  /* 0x0000000413007c0c */ /* 0x002fe2000bf06270 */
[----:B------:R2:W-:Y:S04]  /*1ec40*/  STL [R1+0x14], R2 ;  /* 0x0000140201007387 */ /* 0x0005e80000100800 */
[----:B------:R2:W-:Y:S08]  /*1ec50*/  STL [R1+0x8], RZ ;  /* 0x000008ff01007387 */ /* 0x0005f00000100800 */
[----:B--2---:R-:W-:Y:S05]  /*1ec60*/  @P0 BRA `(.L_x_839) ;  /* 0x0000006c00e00947 */ /* 0x004fea0003800000 */
[----:B------:R-:W1:Y:S01]  /*1ec70*/  S2UR UR5, SR_CgaCtaId ;  /* 0x00000000000579c3 */ /* 0x000e620000008800 */
[C---:B------:R-:W-:Y:S01]  /*1ec80*/  IMAD.SHL.U32 R2, R0.reuse, 0x8, RZ ;  /* 0x0000000800027824 */ /* 0x040fe200078e00ff */
[----:B------:R-:W-:Y:S01]  /*1ec90*/  LOP3.LUT R5, R0, 0x7f, RZ, 0xc0, !PT ;  /* 0x0000007f00057812 */ /* 0x000fe200078ec0ff */
[----:B------:R-:W-:Y:S01]  /*1eca0*/  UMOV UR4, 0x400 ;  /* 0x0000040000047882 */ /* 0x000fe20000000000 */
[----:B------:R-:W-:Y:S01]  /*1ecb0*/  BSSY B8, `(.L_x_839) ;  /* 0x00006f3000087945 */ /* 0x000fe20003800000 */
[----:B------:R-:W-:Y:S01]  /*1ecc0*/  ULDC.64 UR36, c[0x0][0x198] ;  /* 0x0000660000247ab9 */ /* 0x000fe20000000a00 */
[C---:B0-----:R-:W-:Y:S01]  /*1ecd0*/  LOP3.LUT R3, R2.reuse, 0x1f8, RZ, 0xc0, !PT ;  /* 0x000001f802037812 */ /* 0x041fe200078ec0ff */
[----:B------:R-:W-:Y:S01]  /*1ece0*/  ULDC UR38, c[0x0][0xc] ;  /* 0x0000030000267ab9 */ /* 0x000fe20000000800 */
[----:B------:R-:W-:Y:S02]  /*1ecf0*/  LOP3.LUT R2, R2, 0x38, RZ, 0xc0, !PT ;  /* 0x0000003802027812 */ /* 0x000fe400078ec0ff */
[----:B------:R-:W-:Y:S01]  /*1ed00*/  LOP3.LUT R4, R3, 0x38, R0, 0x78, !PT ;  /* 0x0000003803047812 */ /* 0x000fe200078e7800 */
[----:B------:R-:W-:Y:S01]  /*1ed10*/  IMAD.SHL.U32 R3, R5, 0x8, RZ ;  /* 0x0000000805037824 */ /* 0x000fe200078e00ff */
[----:B------:R-:W-:Y:S01]  /*1ed20*/  SHF.R.U32.HI R5, RZ, 0x3, R5 ;  /* 0x00000003ff057819 */ /* 0x000fe20000011605 */
[----:B------:R-:W-:-:S03]  /*1ed30*/  IMAD.SHL.U32 R0, R0, 0x10, RZ ;  /* 0x0000001000007824 */ /* 0x000fc600078e00ff */
[----:B------:R-:W-:Y:S02]  /*1ed40*/  LOP3.LUT R3, R4, 0x200, R3, 0xf8, !PT ;  /* 0x0000020004037812 */ /* 0x000fe400078ef803 */
[----:B------:R-:W-:Y:S01]  /*1ed50*/  LOP3.LUT R0, R5, 0x70, R0, 0xf8, !PT ;  /* 0x0000007005007812 */ /* 0x000fe200078ef800 */
[----:B------:R-:W-:Y:S01]  /*1ed60*/  IMAD.MOV.U32 R0, RZ, RZ, 0x1 ;  /* 0x00000001ff007424 */ /* 0x000fe200078e00ff */
[----:B-1----:R-:W-:-:S06]  /*1ed70*/  ULEA UR4, UR5, UR4, 0x18 ;  /* 0x0000000405047291 */ /* 0x002fcc000f8ec03f */
[----:B------:R-:W-:-:S05]  /*1ed80*/  MOV R4, UR4 ;  /* 0x0000000400047c02 */ /* 0x000fca0008000f00 */
[----:B------:R-:W-:Y:S01]  /*1ed90*/  IMAD R3, R3, 0x2, R4 ;  /* 0x0000000203037824 */ /* 0x000fe200078e0204 */
[----:B------:R-:W-:Y:S04]  /*1eda0*/  STL [R1+0x4], R4 ;  /* 0x0000040401007387 */ /* 0x000fe80000100800 */
[----:B------:R0:W-:Y:S04]  /*1edb0*/  STL [R1+0x2c], R3 ;  /* 0x00002c0301007387 */ /* 0x0001e80000100800 */
[----:B------:R-:W-:Y:S04]  /*1edc0*/  STL [R1+0x8], RZ ;  /* 0x000008ff01007387 */ /* 0x000fe80000100800 */
[----:B------:R-:W-:Y:S01]  /*1edd0*/  STL [R1+0x14], R0 ;  /* 0x0000140001007387 */ /* 0x000fe20000100800 */
[----:B0-----:R-:W-:-:S03]  /*1ede0*/  LOP3.LUT R3, R2, 0x40, RZ, 0xfc, !PT ;  /* 0x0000004002037812 */ /* 0x001fc600078efcff */
[----:B------:R-:W-:Y:S04]  /*1edf0*/  STL [R1+0x20], RZ ;  /* 0x000020ff01007387 */ /* 0x000fe80000100800 */
[----:B------:R0:W-:Y:S04]  /*1ee00*/  STL [R1+0x24], R0 ;  /* 0x0000240001007387 */ /* 0x0001e80000100800 */
[----:B------:R1:W-:Y:S01]  /*1ee10*/  STL [R1+0x54], RZ ;  /* 0x000054ff01007387 */ /* 0x0003e20000100800 */
[----:B0-----:R-:W-:-:S07]  /*1ee20*/  LOP3.LUT R0, R2, 0x80, RZ, 0xfc, !PT ;  /* 0x0000008002007812 */ /* 0x001fce00078efcff */
.L_x_985:
[----:B0--3--:R-:W0:Y:S02]  /*1ee30*/  LDC.64 R2, c[0x0][0xc88] ;  /* 0x00032200ff027b82 */ /* 0x009e240000000a00 */
[----:B0-----:R-:W-:-:S05]  /*1ee40*/  IMAD.WIDE R2, R19, 0x4, R2 ;  /* 0x0000000413027825 */ /* 0x001fca00078e0202 */
[----:B------:R-:W2:Y:S01]  /*1ee50*/  LDG.E R15, desc[UR60][R2.64] ;  /* 0x0000003c020f7981 */ /* 0x000ea2000c1e1900 */
[----:B------:R-:W-:Y:S05]  /*1ee60*/  YIELD ;  /* 0x0000000000007946 */ /* 0x000fea0003800000 */
[----:B------:R-:W-:Y:S01]  /*1ee70*/  ULDC.64 UR4, c[0x0][0xa28] ;  /* 0x00028a0000047ab9 */ /* 0x000fe20000000a00 */
[----:B------:R-:W-:Y:S01]  /*1ee80*/  IMAD.MOV.U32 R0, RZ, RZ, RZ ;  /* 0x000000ffff007224 */ /* 0x000fe200078e00ff */
[----:B------:R-:W-:Y:S01]  /*1ee90*/  ISETP.NE.U32.AND P0, PT, RZ, UR4, PT ;  /* 0x00000004ff007c0c */ /* 0x000fe2000bf05070 */
[----:B----45:R-:W-:Y:S01]  /*1eea0*/  IMAD.MOV.U32 R8, RZ, RZ, RZ ;  /* 0x000000ffff087224 */ /* 0x030fe200078e00ff */
[----:B------:R-:W-:Y:S01]  /*1eeb0*/  ULDC.64 UR10, c[0x0][0xa18] ;  /* 0x00028600000a7ab9 */ /* 0x000fe20000000a00 */
[----:B------:R-:W-:Y:S01]  /*1eec0*/  ULDC.64 UR8, c[0x0][0xa10] ;  /* 0x0002840000087ab9 */ /* 0x000fe20000000a00 */
[----:B------:R-:W-:Y:S01]  /*1eed0*/  ISETP.NE.AND.EX P0, PT, RZ, UR5, PT, P0 ;  /* 0x00000005ff007c0c */ /* 0x000fe2000bf05300 */
[----:B------:R-:W-:Y:S01]  /*1eee0*/  ULDC.64 UR6, c[0x0][0xa08] ;  /* 0x0002820000067ab9 */ /* 0x000fe20000000a00 */
[----:B--2---:R-:W-:Y:S01]  /*1eef0*/  SHF.R.S32.HI R4, RZ, 0x1f, R15 ;  /* 0x0000001fff047819 */ /* 0x004fe2000001140f */
[----:B------:R-:W-:Y:S10]  /*1ef00*/  STL [R1+0x30], R15 ;  /* 0x0000300f01007387 */ /* 0x000ff40000100800 */
[----:B------:R-:W-:-:S02]  /*1ef10*/  @P0 LEA R2, P1, R15, UR4, 0x2 ;  /* 0x000000040f020c11 */ /* 0x000fc4000f8210ff */
[C---:B------:R-:W-:Y:S01]  /*1ef20*/  SHF.L.U32 R14, R15.reuse, 0x2, RZ ;  /* 0x000000020f0e7819 */ /* 0x040fe200000006ff */
[----:B------:R0:W-:Y:S01]  /*1ef30*/  STL [R1+0x48], R4 ;  /* 0x0000480401007387 */ /* 0x0001e20000100800 */
[C-C-:B------:R-:W-:Y:S01]  /*1ef40*/  @P0 LEA.HI.X R3, R15.reuse, UR5, R4.reuse, 0x2, P1 ;  /* 0x000000050f030c11 */ /* 0x140fe200088f1404 */
[----:B------:R-:W-:Y:S02]  /*1ef50*/  ULDC.64 UR4, c[0x0][0xa00] ;  /* 0x0002800000047ab9 */ /* 0x000fe40000000a00 */
[----:B------:R-:W-:Y:S02]  /*1ef60*/  ISETP.NE.U32.AND P2, PT, RZ, UR4, PT ;  /* 0x00000004ff007c0c */ /* 0x000fe4000bf45070 */
[----:B------:R2:W5:Y:S01]  /*1ef70*/  @P0 LDG.E R0, desc[UR60][R2.64] ;  /* 0x0000003c02000981 */ /* 0x000562000c1e1900 */
[----:B------:R-:W-:Y:S02]  /*1ef80*/  SHF.L.U64.HI R13, R15, 0x2, R4 ;  /* 0x000000020f0d7819 */ /* 0x000fe40000010204 */
[----:B------:R-:W-:-:S02]  /*1ef90*/  CS2R R10, SRZ ;  /* 0x00000000000a7805 */ /* 0x000fc4000001ff00 */
[----:B------:R-:W-:Y:S01]  /*1efa0*/  ISETP.NE.AND.EX P2, PT, RZ, UR5, PT, P2 ;  /* 0x00000005ff007c0c */ /* 0x000fe2000bf45320 */
[----:B------:R-:W-:Y:S01]  /*1efb0*/  STL [R1], R14 ;  /* 0x0000000e01007387 */ /* 0x000fe20000100800 */
[----:B------:R-:W-:Y:S02]  /*1efc0*/  ISETP.NE.U32.AND P3, PT, RZ, UR10, PT ;  /* 0x0000000aff007c0c */ /* 0x000fe4000bf65070 */
[----:B------:R-:W-:Y:S01]  /*1efd0*/  ISETP.NE.U32.AND P0, PT, RZ, UR6, PT ;  /* 0x00000006ff007c0c */ /* 0x000fe2000bf05070 */
[----:B------:R-:W-:Y:S01]  /*1efe0*/  STL [R1+0x28], R13 ;  /* 0x0000280d01007387 */ /* 0x000fe20000100800 */
[----:B------:R-:W-:Y:S02]  /*1eff0*/  ISETP.NE.AND.EX P3, PT, RZ, UR11, PT, P3 ;  /* 0x0000000bff007c0c */ /* 0x000fe4000bf65330 */
[----:B--2---:R-:W-:Y:S02]  /*1f000*/  IADD3 R2, P4, R14, UR4, RZ ;  /* 0x000000040e027c10 */ /* 0x004fe4000ff9e0ff */
[----:B------:R-:W-:-:S02]  /*1f010*/  ISETP.NE.U32.AND P1, PT, RZ, UR8, PT ;  /* 0x00000008ff007c0c */ /* 0x000fc4000bf25070 */
[C---:B------:R-:W-:Y:S02]  /*1f020*/  IADD3.X R3, R13.reuse, UR5, RZ, P4, !PT ;  /* 0x000000050d037c10 */ /* 0x040fe4000a7fe4ff */
[C---:B0-----:R-:W-:Y:S01]  /*1f030*/  IADD3 R4, P4, R14.reuse, UR8, RZ ;  /* 0x000000080e047c10 */ /* 0x041fe2000ff9e0ff */
[----:B------:R-:W-:Y:S01]  /*1f040*/  ULDC UR4, c[0x0][0x288] ;  /* 0x0000a20000047ab9 */ /* 0x000fe20000000800 */
[----:B------:R-:W-:Y:S01]  /*1f050*/  ISETP.NE.AND.EX P0, PT, RZ, UR7, PT, P0 ;  /* 0x00000007ff007c0c */ /* 0x000fe2000bf05300 */
[----:B------:R-:W2:Y:S01]  /*1f060*/  @P2 LDG.E R8, desc[UR60][R2.64] ;  /* 0x0000003c02082981 */ /* 0x000ea2000c1e1900 */
[----:B------:R-:W-:Y:S01]  /*1f070*/  IADD3.X R5, R13, UR9, RZ, P4, !PT ;  /* 0x000000090d057c10 */ /* 0x000fe2000a7fe4ff */
[----:B------:R-:W-:Y:S01]  /*1f080*/  IMAD.U32 R12, RZ, RZ, UR4 ;  /* 0x00000004ff0c7e24 */ /* 0x000fe2000f8e00ff */
[----:B------:R-:W-:Y:S01]  /*1f090*/  ISETP.NE.AND.EX P1, PT, RZ, UR9, PT, P1 ;  /* 0x00000009ff007c0c */ /* 0x000fe2000bf25310 */
[----:B------:R-:W-:Y:S01]  /*1f0a0*/  ULDC.64 UR4, c[0x0][0x418] ;  /* 0x0001060000047ab9 */ /* 0x000fe20000000a00 */
[----:B------:R-:W-:-:S04]  /*1f0b0*/  IADD3 R6, P5, R14, UR6, RZ ;  /* 0x000000060e067c10 */ /* 0x000fc8000ffbe0ff */
[----:B------:R-:W-:-:S05]  /*1f0c0*/  IADD3.X R7, R13, UR7, RZ, P5, !PT ;  /* 0x000000070d077c10 */ /* 0x000fca000affe4ff */
[----:B------:R-:W5:Y:S04]  /*1f0d0*/  @P0 LDG.E R11, desc[UR60][R6.64] ;  /* 0x0000003c060b0981 */ /* 0x000f68000c1e1900 */
        /* <DEDUP_REMOVED lines=10> */
[----:B------:R-:W-:-:S03]  /*1f180*/  UIMAD UR4, UR4, UR5, URZ ;  /* 0x00000005040472a4 */ /* 0x000fc6000f8e023f */
[----:B------:R-:W-:Y:S02]  /*1f190*/  ULDC UR5, c[0x0][0x348] ;  /* 0x0000d20000057ab9 */ /* 0x000fe40000000800 */
[----:B0-----:R-:W-:Y:S01]  /*1f1a0*/  IMAD.U32 R9, RZ, RZ, UR5 ;  /* 0x00000005ff097e24 */ /* 0x001fe2000f8e00ff */
[----:B------:R-:W-:Y:S01]  /*1f1b0*/  MOV R8, UR4 ;  /* 0x0000000400087c02 */ /* 0x000fe20008000f00 */
[----:B--2---:R0:W-:Y:S01]  /*1f1c0*/  STL [R1+0x50], R12 ;  /* 0x0000500c01007387 */ /* 0x0041e20000100800 */
[----:B------:R-:W-:Y:S05]  /*1f1d0*/  @P3 BRA `(.L_x_840) ;  /* 0x0000000000143947 */ /* 0x000fea0003800000 */
[----:B------:R-:W-:Y:S05]  /*1f1e0*/  @!P2 BRA `(.L_x_840) ;  /* 0x000000000010a947 */ /* 0x000fea0003800000 */
[----:B0-----:R-:W2:Y:S04]  /*1f1f0*/  LDG.E R12, desc[UR60][R2.64] ;  /* 0x0000003c020c7981 */ /* 0x001ea8000c1e1900 */
[----:B------:R-:W2:Y:S02]  /*1f200*/  LDG.E R2, desc[UR60][R2.64+0x4] ;  /* 0x0000043c02027981 */ /* 0x000ea4000c1e1900 */
[----:B--2---:R-:W-:-:S05]  /*1f210*/  IMAD.IADD R2, R2, 0x1, -R12 ;  /* 0x0000000102027824 */ /* 0x004fca00078e0a0c */
[----:B------:R2:W-:Y:S02]  /*1f220*/  STL [R1+0x50], R2 ;  /* 0x0000500201007387 */ /* 0x0005e40000100800 */
.L_x_840:
[----:B0-----:R-:W-:Y:S01]  /*1f230*/  IMAD.MOV.U32 R12, RZ, RZ, R15 ;  /* 0x000000ffff0c7224 */ /* 0x001fe200078e000f */
[----:B------:R-:W-:Y:S01]  /*1f240*/  ULDC.64 UR4, c[0x0][0xa20] ;  /* 0x0002880000047ab9 */ /* 0x000fe20000000a00 */
[----:B--2--5:R-:W-:Y:S01]  /*1f250*/  IMAD.IADD R2, R11, 0x1, R0 ;  /* 0x000000010b027824 */ /* 0x024fe200078e0200 */
[----:B------:R-:W-:Y:S02]  /*1f260*/  ISETP.NE.U32.AND P2, PT, RZ, UR4, PT ;  /* 0x00000004ff007c0c */ /* 0x000fe4000bf45070 */
[----:B------:R0:W-:Y:S02]  /*1f270*/  STL [R1+0xc], R12 ;  /* 0x00000c0c01007387 */ /* 0x0001e40000100800 */
[----:B------:R-:W-:Y:S02]  /*1f280*/  ISETP.NE.AND.EX P2, PT, RZ, UR5, PT, P2 ;  /* 0x00000005ff007c0c */ /* 0x000fe4000bf45320 */
[----:B------:R0:W-:Y:S11]  /*1f290*/  STL [R1+0x1c], R2 ;  /* 0x00001c0201007387 */ /* 0x0001f60000100800 */
[----:B0-----:R-:W-:Y:S05]  /*1f2a0*/  @!P2 BRA `(.L_x_841) ;  /* 0x000000000010a947 */ /* 0x001fea0003800000 */
[----:B------:R-:W-:-:S04]  /*1f2b0*/  IADD3 R2, P0, R14, UR4, RZ ;  /* 0x000000040e027c10 */ /* 0x000fc8000ff1e0ff */
[----:B------:R-:W-:-:S05]  /*1f2c0*/  IADD3.X R3, R13, UR5, RZ, P0, !PT ;  /* 0x000000050d037c10 */ /* 0x000fca00087fe4ff */
[----:B------:R0:W5:Y:S01]  /*1f2d0*/  LDG.E R8, desc[UR60][R2.64] ;  /* 0x0000003c02087981 */ /* 0x000162000c1e1900 */
[----:B------:R-:W-:Y:S05]  /*1f2e0*/  BRA `(.L_x_842) ;  /* 0x0000000000107947 */ /* 0x000fea0003800000 */
.L_x_841:
[----:B------:R-:W-:Y:S05]  /*1f2f0*/  @!P0 BRA `(.L_x_842) ;  /* 0x00000000000c8947 */ /* 0x000fea0003800000 */
[----:B------:R-:W2:Y:S04]  /*1f300*/  LDG.E R8, desc[UR60][R6.64] ;  /* 0x0000003c06087981 */ /* 0x000ea8000c1e1900 */
[----:B------:R-:W2:Y:S02]  /*1f310*/  LDG.E R6, desc[UR60][R6.64+0x4] ;  /* 0x0000043c06067981 */ /* 0x000ea4000c1e1900 */
[----:B--2---:R-:W-:-:S07]  /*1f320*/  IADD3 R8, -R8, R6, RZ ;  /* 0x0000000608087210 */ /* 0x004fce0007ffe1ff */
.L_x_842:
[----:B0-----:R-:W2:Y:S01]  /*1f330*/  @P1 LDG.E R2, desc[UR60][R4.64] ;  /* 0x0000003c04021981 */ /* 0x001ea2000c1e1900 */
[----:B-----5:R-:W-:-:S03]  /*1f340*/  IMAD.IADD R0, R8, 0x1, -R0 ;  /* 0x0000000108007824 */ /* 0x020fc600078e0a00 */
[----:B------:R-:W2:Y:S01]  /*1f350*/  @P1 LDG.E R4, desc[UR60][R4.64+0x4] ;  /* 0x0000043c04041981 */ /* 0x000ea2000c1e1900 */
[----:B------:R-:W-:Y:S01]  /*1f360*/  BSSY B0, `(.L_x_843) ;  /* 0x000016e000007945 */ /* 0x000fe20003800000 */
[----:B--2---:R-:W-:-:S04]  /*1f370*/  @P1 IMAD.IADD R9, R4, 0x1, -R2 ;  /* 0x0000000104091824 */ /* 0x004fc800078e0a02 */
[----:B------:R-:W-:Y:S02]  /*1f380*/  IMAD.IADD R3, R0, 0x1, R9 ;  /* 0x0000000100037824 */ /* 0x000fe400078e0209 */
[----:B------:R-:W-:-:S03]  /*1f390*/  IMAD.MOV.U32 R2, RZ, RZ, RZ ;  /* 0x000000ffff027224 */ /* 0x000fc600078e00ff */
[----:B------:R0:W-:Y:S02]  /*1f3a0*/  STL [R1+0x4c], R3 ;  /* 0x00004c0301007387 */ /* 0x0001e40000100800 */
[----:B0-----:R-:W-:-:S05]  /*1f3b0*/  IADD3 R3, R3, 0x6f, RZ ;  /* 0x0000006f03037810 */ /* 0x001fca0007ffe0ff */
[----:B------:R-:W-:-:S05]  /*1f3c0*/  IMAD.HI R2, R3, -0x6db6db6d, R2 ;  /* 0x9249249303027827 */ /* 0x000fca00078e0202 */
[----:B------:R-:W-:-:S04]  /*1f3d0*/  SHF.R.U32.HI R3, RZ, 0x1f, R2 ;  /* 0x0000001fff037819 */ /* 0x000fc80000011602 */
[----:B------:R-:W-:-:S05]  /*1f3e0*/  LEA.HI.SX32 R4, R2, R3, 0x1a ;  /* 0x0000000302047211 */ /* 0x000fca00078fd2ff */
[--C-:B------:R-:W-:Y:S02]  /*1f3f0*/  IMAD R2, R4, 0x70, -R0.reuse ;  /* 0x0000007004027824 */ /* 0x100fe400078e0a00 */
[----:B------:R-:W-:-:S03]  /*1f400*/  IMAD.MOV R0, RZ, RZ, -R0 ;  /* 0x000000ffff007224 */ /* 0x000fc600078e0a00 */
[----:B------:R-:W-:Y:S02]  /*1f410*/  VIMNMX R2, R2, R9, PT ;  /* 0x0000000902027248 */ /* 0x000fe40003fe0100 */
[----:B------:R-:W-:-:S04]  /*1f420*/  VIMNMX R0, RZ, R0, !PT ;  /* 0x00000000ff007248 */ /* 0x000fc80007fe0100 */
[----:B------:R-:W-:Y:S01]  /*1f430*/  ISETP.GT.AND P0, PT, R2, R0, PT ;  /* 0x000000000200720c */ /* 0x000fe20003f04270 */
[----:B------:R0:W-:Y:S02]  /*1f440*/  STL [R1+0x38], R4 ;  /* 0x0000380401007387 */ /* 0x0001e40000100800 */
[----:B0-----:R-:W-:-:S10]  /*1f450*/  SHF.R.U32.HI R4, RZ, 0x4, R0 ;  /* 0x00000004ff047819 */ /* 0x001fd40000011600 */
[----:B------:R-:W-:Y:S02]  /*1f460*/  @P0 VIADD R3, R2, 0x6f ;  /* 0x0000006f02030836 */ /* 0x000fe40000000000 */
[----:B------:R-:W-:Y:S02]  /*1f470*/  @P0 IMAD.MOV.U32 R2, RZ, RZ, RZ ;  /* 0x000000ffff020224 */ /* 0x000fe400078e00ff */
[----:B------:R-:W-:-:S04]  /*1f480*/  IMAD.WIDE.U32 R4, R4, 0x24924925, RZ ;  /* 0x2492492504047825 */ /* 0x000fc800078e00ff */
[----:B------:R-:W-:Y:S01]  /*1f490*/  @P0 IMAD.HI R2, R3, -0x6db6db6d, R2 ;  /* 0x9249249303020827 */ /* 0x000fe200078e0202 */
[----:B------:R-:W-:-:S04]  /*1f4a0*/  MOV R9, R5 ;  /* 0x0000000500097202 */ /* 0x000fc80000000f00 */
[----:B------:R-:W-:Y:S01]  /*1f4b0*/  @P0 SHF.R.U32.HI R0, RZ, 0x1f, R2 ;  /* 0x0000001fff000819 */ /* 0x000fe20000011602 */
[----:B------:R-:W-:-:S03]  /*1f4c0*/  IMAD.MOV.U32 R7, RZ, RZ, R9 ;  /* 0x000000ffff077224 */ /* 0x000fc600078e0009 */
[----:B------:R-:W-:-:S04]  /*1f4d0*/  @P0 LEA.HI.SX32 R7, R2, R0, 0x1a ;  /* 0x0000000002070211 */ /* 0x000fc800078fd2ff */
[----:B------:R-:W-:Y:S02]  /*1f4e0*/  ISETP.GT.AND P2, PT, R7, R9, PT ;  /* 0x000000090700720c */ /* 0x000fe40003f44270 */
[----:B------:R-:W-:-:S11]  /*1f4f0*/  PLOP3.LUT P0, PT, PT, PT, PT, 0x80, 0x0 ;  /* 0x000000000000781c */ /* 0x000fd60003f0f070 */
[----:B------:R-:W-:Y:S05]  /*1f500*/  @!P2 BRA `(.L_x_844) ;  /* 0x00000014004ca947 */ /* 0x000fea0003800000 */
[----:B------:R-:W-:Y:S01]  /*1f510*/  UMOV UR4, 0xffffffff ;  /* 0xffffffff00047882 */ /* 0x000fe20000000000 */
[----:B------:R-:W-:Y:S02]  /*1f520*/  SEL R0, R12, RZ, !P1 ;  /* 0x000000ff0c007207 */ /* 0x000fe40004800000 */
[----:B------:R-:W-:Y:S05]  /*1f530*/  BRA.DIV UR4, `(.L_x_845) ;  /* 0x0000007204547947 */ /* 0x000fea000b800000 */
[----:B------:R-:W0:Y:S02]  /*1f540*/  S2R R2, SR_TID.X ;  /* 0x0000000000027919 */ /* 0x000e240000002100 */
[----:B0-----:R-:W-:-:S04]  /*1f550*/  SHF.R.U32.HI R2, RZ, 0x5, R2 ;  /* 0x00000005ff027819 */ /* 0x001fc80000011602 */
[----:B------:R-:W-:-:S05]  /*1f560*/  LOP3.LUT R2, R2, 0x3, RZ, 0xc0, !PT ;  /* 0x0000000302027812 */ /* 0x000fca00078ec0ff */
[----:B------:R0:W2:Y:S02]  /*1f570*/  SHFL.IDX PT, R14, R2, RZ, 0x1f ;  /* 0x00001fff020e7589 */ /* 0x0000a400000e0000 */
.L_x_1016:
[----:B--2---:R-:W-:Y:S02]  /*1f580*/  ISETP.NE.AND P0, PT, R14, RZ, PT ;  /* 0x000000ff0e00720c */ /* 0x004fe40003f05270 */
[----:B------:R-:W-:-:S11]  /*1f590*/  PLOP3.LUT P6, PT, PT, PT, PT, 0x8, 0x0 ;  /* 0x000000000000781c */ /* 0x000fd60003fce170 */
[----:B------:R-:W-:Y:S05]  /*1f5a0*/  @P0 BRA `(.L_x_846) ;  /* 0x00000000000c0947 */ /* 0x000fea0003800000 */
[----:B------:R-:W-:-:S03]  /*1f5b0*/  UMOV UR4, 0xffffffff ;  /* 0xffffffff00047882 */ /* 0x000fc60000000000 */
[----:B------:R-:W-:Y:S05]  /*1f5c0*/  BRA.DIV UR4, `(.L_x_847) ;  /* 0x0000007204647947 */ /* 0x000fea000b800000 */
[----:B------:R-:W-:-:S13]  /*1f5d0*/  ELECT P6, URZ, PT ;  /* 0x00000000003f782f */ /* 0x000fda00038c0000 */
.L_x_846:
[----:B0-----:R-:W2:Y:S04]  /*1f5e0*/  LDL R2, [R1+0x54] ;  /* 0x0000540001027983 */ /* 0x001ea80000100800 */
[----:B------:R-:W3:Y:S01]  /*1f5f0*/  LDL R4, [R1+0x4] ;  /* 0x0000040001047983 */ /* 0x000ee20000100800 */
[----:B------:R-:W-:Y:S01]  /*1f600*/  BSSY B1, `(.L_x_848) ;  /* 0x0000008000017945 */ /* 0x000fe20003800000 */
[----:B--2---:R-:W-:-:S05]  /*1f610*/  VIADD R2, R2, 0x1 ;  /* 0x0000000102027836 */ /* 0x004fca0000000000 */
[----:B------:R-:W-:-:S04]  /*1f620*/  LEA.HI R3, R2, R2, RZ, 0x1 ;  /* 0x0000000202037211 */ /* 0x000fc800078f08ff */
[----:B------:R-:W-:-:S04]  /*1f630*/  LOP3.LUT R3, R3, 0xfffffffe, RZ, 0xc0, !PT ;  /* 0xfffffffe03037812 */ /* 0x000fc800078ec0ff */
[----:B------:R-:W-:-:S04]  /*1f640*/  IADD3 R2, R2, -R3, RZ ;  /* 0x8000000302027210 */ /* 0x000fc80007ffe0ff */
[----:B------:R-:W-:-:S04]  /*1f650*/  SHF.L.U32 R2, R2, 0x1f, RZ ;  /* 0x0000001f02027819 */ /* 0x000fc800000006ff */
[----:B---3--:R-:W0:Y:S02]  /*1f660*/  SYNCS.PHASECHK.TRANS64.TRYWAIT P0, [R4+URZ+0x36820], R2 ;  /* 0x03682002040075a7 */ /* 0x008e24000800017f */
[----:B0-----:R-:W-:Y:S05]  /*1f670*/  @!P0 BRA `(.L_x_849) ;  /* 0x0000007000588947 */ /* 0x001fea0003800000 */
.L_x_1019:
[----:B------:R-:W-:Y:S05]  /*1f680*/  BSYNC B1 ;  /* 0x0000000000017941 */ /* 0x000fea0003800000 */
.L_x_848:
[----:B------:R-:W-:Y:S04]  /*1f690*/  BSSY B1, `(.L_x_850) ;  /* 0x0000090000017945 */ /* 0x000fe80003800000 */
[----:B------:R-:W-:Y:S05]  /*1f6a0*/  @!P6 BRA `(.L_x_851) ;  /* 0x000000080038e947 */ /* 0x000fea0003800000 */
[----:B------:R-:W2:Y:S04]  /*1f6b0*/  LDL R6, [R1+0x4] ;  /* 0x0000040001067983 */ /* 0x000ea80000100800 */
[----:B------:R-:W2:Y:S04]  /*1f6c0*/  LDL R4, [R1+0x20] ;  /* 0x0000200001047983 */ /* 0x000ea80000100800 */
[----:B------:R-:W3:Y:S01]  /*1f6d0*/  LDL R5, [R1+0x24] ;  /* 0x0000240001057983 */ /* 0x000ee20000100800 */
[----:B------:R-:W-:Y:S01]  /*1f6e0*/  BSSY B2, `(.L_x_852) ;  /* 0x0000008000027945 */ /* 0x000fe20003800000 */
[----:B0-----:R-:W0:Y:S02]  /*1f6f0*/  S2R R3, SR_TID.X ;  /* 0x0000000000037919 */ /* 0x001e240000002100 */
[----:B0-----:R-:W-:-:S04]  /*1f700*/  LOP3.LUT R3, R3, 0x7f, RZ, 0xc0, !PT ;  /* 0x0000007f03037812 */ /* 0x001fc800078ec0ff */
[----:B------:R-:W-:Y:S01]  /*1f710*/  ISETP.NE.AND P1, PT, R3, RZ, PT ;  /* 0x000000ff0300720c */ /* 0x000fe20003f25270 */
[----:B--2---:R-:W-:Y:S01]  /*1f720*/  IMAD R4, R4, 0x8, R6 ;  /* 0x0000000804047824 */ /* 0x004fe200078e0206 */
[----:B---3--:R-:W-:-:S04]  /*1f730*/  SHF.L.U32 R8, R5, 0x1f, RZ ;  /* 0x0000001f05087819 */ /* 0x008fc800000006ff */
[----:B------:R-:W0:Y:S02]  /*1f740*/  SYNCS.PHASECHK.TRANS64.TRYWAIT P0, [R4+URZ+0x368a0], R8 ;  /* 0x0368a008040075a7 */ /* 0x000e24000800017f */
[----:B0-----:R-:W-:Y:S05]  /*1f750*/  @!P0 BRA `(.L_x_853) ;  /* 0x0000007000388947 */ /* 0x001fea0003800000 */
.L_x_1020:
[----:B------:R-:W-:Y:S05]  /*1f760*/  BSYNC B2 ;  /* 0x0000000000027941 */ /* 0x000fea0003800000 */
.L_x_852:
[----:B------:R-:W-:Y:S04]  /*1f770*/  BSSY B2, `(.L_x_854) ;  /* 0x0000009000027945 */ /* 0x000fe80003800000 */
[----:B------:R-:W-:Y:S05]  /*1f780*/  @P1 BRA `(.L_x_855) ;  /* 0x00000000001c1947 */ /* 0x000fea0003800000 */
[----:B------:R-:W2:Y:S01]  /*1f790*/  S2R R3, SR_TID.X ;  /* 0x0000000000037919 */ /* 0x000ea20000002100 */
[----:B------:R-:W-:-:S04]  /*1f7a0*/  IMAD.MOV.U32 R2, RZ, RZ, 0xa800 ;  /* 0x0000a800ff027424 */ /* 0x000fc800078e00ff */
[----:B------:R3:W-:Y:S01]  /*1f7b0*/  SYNCS.ARRIVE.TRANS64 RZ, [R4+URZ+0x36890], R2 ;  /* 0x0368900204ff79a7 */ /* 0x0007e2000800003f */
[----:B--2---:R-:W-:-:S04]  /*1f7c0*/  LOP3.LUT R3, R3, 0x1f, RZ, 0xc0, !PT ;  /* 0x0000001f03037812 */ /* 0x004fc800078ec0ff */
[----:B------:R-:W-:-:S13]  /*1f7d0*/  ISETP.NE.AND P0, PT, R3, RZ, PT ;  /* 0x000000ff0300720c */ /* 0x000fda0003f05270 */
[----:B---3--:R-:W-:Y:S05]  /*1f7e0*/  @!P0 BRA `(.L_x_855) ;  /* 0x0000000000048947 */ /* 0x008fea0003800000 */
[----:B------:R-:W-:Y:S01]  /*1f7f0*/  BPT.TRAP 0x1 ;  /* 0x000000040000795c */ /* 0x000fe20000300000 */
.L_x_855:
[----:B------:R-:W-:Y:S05]  /*1f800*/  BSYNC B2 ;  /* 0x0000000000027941 */ /* 0x000fea0003800000 */
.L_x_854:
[----:B------:R-:W2:Y:S04]  /*1f810*/  LDL R5, [R1+0x4] ;  /* 0x0000040001057983 */ /* 0x000ea80000100800 */
[----:B------:R-:W2:Y:S01]  /*1f820*/  LDL R2, [R1+0x20] ;  /* 0x0000200001027983 */ /* 0x000ea20000100800 */
[----:B------:R-:W-:Y:S01]  /*1f830*/  IMAD.MOV.U32 R15, RZ, RZ, RZ ;  /* 0x000000ffff0f7224 */ /* 0x000fe200078e00ff */
[----:B------:R-:W-:Y:S01]  /*1f840*/  UIADD3 UR4, UP0, UR36, 0x570, URZ ;  /* 0x0000057024047890 */ /* 0x000fe2000ff1e03f */
[----:B------:R-:W-:Y:S01]  /*1f850*/  IMAD R3, R7, 0x70, R10 ;  /* 0x0000007007037824 */ /* 0x000fe200078e020a */
[----:B------:R-:W-:Y:S01]  /*1f860*/  PLOP3.LUT P0, PT, PT, PT, PT, 0x80, 0x0 ;  /* 0x000000000000781c */ /* 0x000fe20003f0f070 */
[----:B------:R-:W-:Y:S01]  /*1f870*/  UMOV UR6, 0x0 ;  /* 0x0000000000067882 */ /* 0x000fe20000000000 */
[----:B------:R-:W-:Y:S01]  /*1f880*/  R2UR UR10, R15 ;  /* 0x000000000f0a72ca */ /* 0x000fe200000e0000 */
[----:B------:R-:W-:Y:S01]  /*1f890*/  UIADD3.X UR5, URZ, UR37, URZ, UP0, !UPT ;  /* 0x000000253f057290 */ /* 0x000fe200087fe43f */
[----:B------:R-:W-:Y:S01]  /*1f8a0*/  IADD3 R3, R3, -0x70, RZ ;  /* 0xffffff9003037810 */ /* 0x000fe20007ffe0ff */
[----:B------:R-:W-:Y:S01]  /*1f8b0*/  UMOV UR7, 0x12f00000 ;  /* 0x12f0000000077882 */ /* 0x000fe20000000000 */
[----:B--2---:R-:W-:-:S02]  /*1f8c0*/  IMAD R6, R2, 0xa800, R5 ;  /* 0x0000a80002067824 */ /* 0x004fc400078e0205 */
[----:B------:R-:W-:Y:S02]  /*1f8d0*/  VIADD R2, R4, 0x36890 ;  /* 0x0003689004027836 */ /* 0x000fe40000000000 */
[----:B------:R-:W-:-:S07]  /*1f8e0*/  VIADD R5, R6, 0x21400 ;  /* 0x0002140006057836 */ /* 0x000fce0000000000 */
.L_x_856:
        /* <DEDUP_REMOVED lines=12> */
[----:B------:R-:W-:Y:S01]  /*1f9b0*/  UMOV UR6, 0x0 ;  /* 0x0000000000067882 */ /* 0x000fe20000000000 */
[----:B------:R-:W-:Y:S01]  /*1f9c0*/  IADD3 R5, R6, 0x24c00, RZ ;  /* 0x00024c0006057810 */ /* 0x000fe20007ffe0ff */
[----:B------:R-:W-:Y:S01]  /*1f9d0*/  UMOV UR7, 0x12f00000 ;  /* 0x12f0000000077882 */ /* 0x000fe20000000000 */
[----:B------:R-:W-:-:S15]  /*1f9e0*/  R2UR UR10, R14 ;  /* 0x000000000e0a72ca */ /* 0x000fde00000e0000 */
.L_x_857:
        /* <DEDUP_REMOVED lines=16> */
.L_x_858:
        /* <DEDUP_REMOVED lines=10> */
[----:B------:R-:W2:Y:S01]  /*1fb90*/  SYNCS.PHASECHK.TRANS64.TRYWAIT P0, [R4+URZ+0x368c0], R8 ;  /* 0x0368c008040075a7 */ /* 0x000ea2000800017f */
[----:B------:R-:W-:Y:S04]  /*1fba0*/  BSSY B2, `(.L_x_859) ;  /* 0x0000002000027945 */ /* 0x000fe80003800000 */
[----:B--2---:R-:W-:Y:S05]  /*1fbb0*/  @!P0 BRA `(.L_x_860) ;  /* 0x0000006c00348947 */ /* 0x004fea0003800000 */
.L_x_1021:
[----:B------:R-:W-:Y:S05]  /*1fbc0*/  BSYNC B2 ;  /* 0x0000000000027941 */ /* 0x000fea0003800000 */
.L_x_859:
[----:B------:R-:W-:Y:S01]  /*1fbd0*/  BSSY B2, `(.L_x_861) ;  /* 0x000000b000027945 */ /* 0x000fe20003800000 */
[----:B------:R-:W-:Y:S01]  /*1fbe0*/  IMAD.MOV.U32 R12, RZ, RZ, 0x0 ;  /* 0x00000000ff0c7424 */ /* 0x000fe200078e00ff */
[----:B------:R-:W-:Y:S02]  /*1fbf0*/  MOV R13, 0x12f00000 ;  /* 0x12f00000000d7802 */ /* 0x000fe40000000f00 */
[----:B------:R-:W-:Y:S05]  /*1fc00*/  @P1 BRA `(.L_x_862) ;  /* 0x00000000001c1947 */ /* 0x000fea0003800000 */
[----:B------:R-:W3:Y:S01]  /*1fc10*/  S2R R5, SR_TID.X ;  /* 0x0000000000057919 */ /* 0x000ee20000002100 */
[----:B------:R-:W-:-:S04]  /*1fc20*/  IMAD.MOV.U32 R2, RZ, RZ, 0xa800 ;  /* 0x0000a800ff027424 */ /* 0x000fc800078e00ff */
[----:B------:R4:W-:Y:S01]  /*1fc30*/  SYNCS.ARRIVE.TRANS64 RZ, [R4+URZ+0x368b0], R2 ;  /* 0x0368b00204ff79a7 */ /* 0x0009e2000800003f */
[----:B---3--:R-:W-:-:S04]  /*1fc40*/  LOP3.LUT R5, R5, 0x1f, RZ, 0xc0, !PT ;  /* 0x0000001f05057812 */ /* 0x008fc800078ec0ff */
[----:B------:R-:W-:-:S13]  /*1fc50*/  ISETP.NE.AND P0, PT, R5, RZ, PT ;  /* 0x000000ff0500720c */ /* 0x000fda0003f05270 */
[----:B----4-:R-:W-:Y:S05]  /*1fc60*/  @!P0 BRA `(.L_x_862) ;  /* 0x0000000000048947 */ /* 0x010fea0003800000 */
[----:B------:R-:W-:Y:S01]  /*1fc70*/  BPT.TRAP 0x1 ;  /* 0x000000040000795c */ /* 0x000fe20000300000 */
.L_x_862:
[----:B------:R-:W-:Y:S05]  /*1fc80*/  BSYNC B2 ;  /* 0x0000000000027941 */ /* 0x000fea0003800000 */
.L_x_861:
[----:B------:R-:W-:Y:S01]  /*1fc90*/  R2UR UR10, R15 ;  /* 0x000000000f0a72ca */ /* 0x000fe200000e0000 */
[----:B------:R-:W-:Y:S01]  /*1fca0*/  UIADD3 UR4, UP0, UR36, 0x670, URZ ;  /* 0x0000067024047890 */ /* 0x000fe2000ff1e03f */
[----:B------:R-:W-:Y:S01]  /*1fcb0*/  R2UR UR6, R12 ;  /* 0x000000000c0672ca */ /* 0x000fe200000e0000 */
[----:B0-2---:R-:W-:Y:S01]  /*1fcc0*/  VIADD R4, R4, 0x368b0 ;  /* 0x000368b004047836 */ /* 0x005fe20000000000 */
[----:B------:R-:W-:Y:S01]  /*1fcd0*/  R2UR UR7, R13 ;  /* 0x000000000d0772ca */ /* 0x000fe200000e0000 */
[----:B------:R-:W-:Y:S01]  /*1fce0*/  VIADD R2, R6, 0x400 ;  /* 0x0000040006027836 */ /* 0x000fe20000000000 */
[----:B------:R-:W-:Y:S01]  /*1fcf0*/  PLOP3.LUT P0, PT, PT, PT, PT, 0x80, 0x0 ;  /* 0x000000000000781c */ /* 0x000fe20003f0f070 */
[----:B------:R-:W-:-:S12]  /*1fd00*/  UIADD3.X UR5, URZ, UR37, URZ, UP0, !UPT ;  /* 0x000000253f057290 */ /* 0x000fd800087fe43f */
.L_x_863:
        /* <DEDUP_REMOVED lines=10> */
[----:B------:R-:W-:Y:S02]  /*1fdb0*/  R2UR UR10, R14 ;  /* 0x000000000e0a72ca */ /* 0x000fe400000e0000 */
[----:B------:R-:W-:Y:S02]  /*1fdc0*/  R2UR UR6, R12 ;  /* 0x000000000c0672ca */ /* 0x000fe400000e0000 */
[----:B------:R-:W-:Y:S02]  /*1fdd0*/  R2UR UR7, R13 ;  /* 0x000000000d0772ca */ /* 0x000fe400000e0000 */
[----:B------:R-:W-:Y:S02]  /*1fde0*/  PLOP3.LUT P0, PT, PT, PT, PT, 0x80, 0x0 ;  /* 0x000000000000781c */ /* 0x000fe40003f0f070 */
[----:B------:R-:W-:-:S11]  /*1fdf0*/  IADD3 R2, R6, 0x3c00, RZ ;  /* 0x00003c0006027810 */ /* 0x000fd60007ffe0ff */
.L_x_864:
        /* <DEDUP_REMOVED lines=15> */
.L_x_865:
        /* <DEDUP_REMOVED lines=10> */
.L_x_851:
[----:B------:R-:W-:Y:S05]  /*1ff90*/  BSYNC B1 ;  /* 0x0000000000017941 */ /* 0x000fea0003800000 */
.L_x_850:
[----:B0-----:R-:W2:Y:S04]  /*1ffa0*/  LDL.LU R2, [R1+0x20] ;  /* 0x0000200001027983 */ /* 0x001ea80000300800 */
[----:B------:R-:W3:Y:S01]  /*1ffb0*/  LDL.LU R5, [R1+0x24] ;  /* 0x0000240001057983 */ /* 0x000ee20000300800 */
[----:B------:R-:W-:Y:S01]  /*1ffc0*/  VIADD R7, R7, 0xfffffffe ;  /* 0xfffffffe07077836 */ /* 0x000fe20000000000 */
[----:B------:R-:W-:-:S04]  /*1ffd0*/  PLOP3.LUT P0, PT, PT, PT, PT, 0x8, 0x0 ;  /* 0x000000000000781c */ /* 0x000fc80003f0e170 */
[----:B------:R-:W-:Y:S01]  /*1ffe0*/  ISETP.GE.AND P2, PT, R7, R9, PT ;  /* 0x000000090700720c */ /* 0x000fe20003f46270 */
[----:B--2---:R-:W-:-:S05]  /*1fff0*/  VIADD R2, R2, 0x1 ;  /* 0x0000000102027836 */ /* 0x004fca0000000000 */
[----:B------:R-:W-:-:S04]  /*20000*/  ISETP.NE.AND P1, PT, R2, 0x2, PT ;  /* 0x000000020200780c */ /* 0x000fc80003f25270 */
[----:B------:R-:W-:Y:S02]  /*20010*/  SEL R3, RZ, 0x1, P1 ;  /* 0x00000001ff037807 */ /* 0x000fe40000800000 */
[----:B------:R-:W-:Y:S02]  /*20020*/  SEL R2, R2, RZ, P1 ;  /* 0x000000ff02027207 */ /* 0x000fe40000800000 */
[----:B---3--:R-:W-:-:S03]  /*20030*/  LOP3.LUT R5, R5, R3, RZ, 0x3c, !PT ;  /* 0x0000000305057212 */ /* 0x008fc600078e3cff */
[----:B------:R0:W-:Y:S04]  /*20040*/  STL [R1+0x20], R2 ;  /* 0x0000200201007387 */ /* 0x0001e80000100800 */
[----:B------:R0:W-:Y:S01]  /*20050*/  STL [R1+0x24], R5 ;  /* 0x0000240501007387 */ /* 0x0001e20000100800 */
[----:B------:R-:W-:Y:S05]  /*20060*/  @!P2 BRA `(.L_x_844) ;  /* 0x000000080074a947 */ /* 0x000fea0003800000 */
.L_x_882:
[----:B------:R-:W-:Y:S05]  /*20070*/  YIELD ;  /* 0x0000000000007946 */ /* 0x000fea0003800000 */
[----:B------:R-:W-:Y:S04]  /*20080*/  BSSY B1, `(.L_x_866) ;  /* 0x000008f000017945 */ /* 0x000fe80003800000 */
[----:B--2---:R-:W-:Y:S05]  /*20090*/  @!P6 BRA `(.L_x_867) ;  /* 0x000000080034e947 */ /* 0x004fea0003800000 */
[----:B0-----:R-:W2:Y:S04]  /*200a0*/  LDL R5, [R1+0x4] ;  /* 0x0000040001057983 */ /* 0x001ea80000100800 */
[----:B------:R-:W2:Y:S04]  /*200b0*/  LDL R4, [R1+0x20] ;  /* 0x0000200001047983 */ /* 0x000ea80000100800 */
[----:B------:R-:W3:Y:S01]  /*200c0*/  LDL R3, [R1+0x24] ;  /* 0x0000240001037983 */ /* 0x000ee20000100800 */
[----:B------:R-:W-:Y:S01]  /*200d0*/  BSSY B2, `(.L_x_868) ;  /* 0x0000008000027945 */ /* 0x000fe20003800000 */
[----:B------:R-:W0:Y:S02]  /*200e0*/  S2R R2, SR_TID.X ;  /* 0x0000000000027919 */ /* 0x000e240000002100 */
[----:B0-----:R-:W-:-:S04]  /*200f0*/  LOP3.LUT R2, R2, 0x7f, RZ, 0xc0, !PT ;  /* 0x0000007f02027812 */ /* 0x001fc800078ec0ff */
[----:B------:R-:W-:Y:S02]  /*20100*/  ISETP.NE.AND P2, PT, R2, RZ, PT ;  /* 0x000000ff0200720c */ /* 0x000fe40003f45270 */
[----:B--2---:R-:W-:Y:S02]  /*20110*/  LEA R6, R4, R5, 0x3 ;  /* 0x0000000504067211 */ /* 0x004fe400078e18ff */
[----:B---3--:R-:W-:-:S04]  /*20120*/  SHF.L.U32 R5, R3, 0x1f, RZ ;  /* 0x0000001f03057819 */ /* 0x008fc800000006ff */
[----:B------:R-:W0:Y:S02]  /*20130*/  SYNCS.PHASECHK.TRANS64.TRYWAIT P1, [R6+URZ+0x368a0], R5 ;  /* 0x0368a005060075a7 */ /* 0x000e24000802017f */
[----:B0-----:R-:W-:Y:S05]  /*20140*/  @!P1 BRA `(.L_x_869) ;  /* 0x0000006400e49947 */ /* 0x001fea0003800000 */
.L_x_1022:
[----:B------:R-:W-:Y:S05]  /*20150*/  BSYNC B2 ;  /* 0x0000000000027941 */ /* 0x000fea0003800000 */
.L_x_868:
        /* <DEDUP_REMOVED lines=9> */
.L_x_871:
[----:B------:R-:W-:Y:S05]  /*201f0*/  BSYNC B2 ;  /* 0x0000000000027941 */ /* 0x000fea0003800000 */
.L_x_870:
[----:B------:R-:W2:Y:S04]  /*20200*/  LDL R3, [R1+0x4] ;  /* 0x0000040001037983 */ /* 0x000ea80000100800 */
[----:B------:R-:W2:Y:S01]  /*20210*/  LDL R2, [R1+0x20] ;  /* 0x0000200001027983 */ /* 0x000ea20000100800 */
[----:B------:R-:W-:Y:S01]  /*20220*/  IMAD.MOV.U32 R11, RZ, RZ, RZ ;  /* 0x000000ffff0b7224 */ /* 0x000fe200078e00ff */
[----:B------:R-:W-:Y:S01]  /*20230*/  UIADD3 UR4, UP0, UR36, 0x570, URZ ;  /* 0x0000057024047890 */ /* 0x000fe2000ff1e03f */
[----:B------:R-:W-:Y:S01]  /*20240*/  PLOP3.LUT P1, PT, PT, PT, PT, 0x80, 0x0 ;  /* 0x000000000000781c */ /* 0x000fe20003f2f070 */
[----:B------:R-:W-:Y:S01]  /*20250*/  UMOV UR6, 0x0 ;  /* 0x0000000000067882 */ /* 0x000fe20000000000 */
[----:B------:R-:W-:Y:S01]  /*20260*/  UMOV UR7, 0x12f00000 ;  /* 0x12f0000000077882 */ /* 0x000fe20000000000 */
[----:B------:R-:W-:Y:S01]  /*20270*/  R2UR UR10, R11 ;  /* 0x000000000b0a72ca */ /* 0x000fe200000e0000 */
[----:B------:R-:W-:Y:S01]  /*20280*/  UIADD3.X UR5, URZ, UR37, URZ, UP0, !UPT ;  /* 0x000000253f057290 */ /* 0x000fe200087fe43f */
[----:B--2---:R-:W-:-:S02]  /*20290*/  IMAD R4, R2, 0xa800, R3 ;  /* 0x0000a80002047824 */ /* 0x004fc400078e0203 */
[----:B------:R-:W-:Y:S02]  /*202a0*/  IMAD R3, R7, 0x70, R10 ;  /* 0x0000007007037824 */ /* 0x000fe400078e020a */
[----:B------:R-:W-:Y:S01]  /*202b0*/  VIADD R2, R6, 0x36890 ;  /* 0x0003689006027836 */ /* 0x000fe20000000000 */
[----:B------:R-:W-:-:S08]  /*202c0*/  IADD3 R8, R4, 0x21400, RZ ;  /* 0x0002140004087810 */ /* 0x000fd00007ffe0ff */
.L_x_872:
        /* <DEDUP_REMOVED lines=16> */
.L_x_873:
        /* <DEDUP_REMOVED lines=16> */
.L_x_874:
        /* <DEDUP_REMOVED lines=13> */
.L_x_1023:
[----:B------:R-:W-:Y:S05]  /*205a0*/  BSYNC B2 ;  /* 0x0000000000027941 */ /* 0x000fea0003800000 */
.L_x_875:
[----:B------:R-:W-:Y:S01]  /*205b0*/  BSSY B2, `(.L_x_877) ;  /* 0x000000b000027945 */ /* 0x000fe20003800000 */
[----:B------:R-:W-:Y:S02]  /*205c0*/  IMAD.MOV.U32 R12, RZ, RZ, 0x0 ;  /* 0x00000000ff0c7424 */ /* 0x000fe400078e00ff */
[----:B------:R-:W-:Y:S01]  /*205d0*/  IMAD.MOV.U32 R13, RZ, RZ, 0x12f00000 ;  /* 0x12f00000ff0d7424 */ /* 0x000fe200078e00ff */
[----:B------:R-:W-:Y:S06]  /*205e0*/  @P2 BRA `(.L_x_878) ;  /* 0x00000000001c2947 */ /* 0x000fec0003800000 */
[----:B------:R-:W3:Y:S01]  /*205f0*/  S2R R8, SR_TID.X ;  /* 0x0000000000087919 */ /* 0x000ee20000002100 */
[----:B------:R-:W-:-:S04]  /*20600*/  IMAD.MOV.U32 R2, RZ, RZ, 0xa800 ;  /* 0x0000a800ff027424 */ /* 0x000fc800078e00ff */
[----:B------:R4:W-:Y:S01]  /*20610*/  SYNCS.ARRIVE.TRANS64 RZ, [R6+URZ+0x368b0], R2 ;  /* 0x0368b00206ff79a7 */ /* 0x0009e2000800003f */
[----:B---3--:R-:W-:-:S04]  /*20620*/  LOP3.LUT R8, R8, 0x1f, RZ, 0xc0, !PT ;  /* 0x0000001f08087812 */ /* 0x008fc800078ec0ff */
[----:B------:R-:W-:-:S13]  /*20630*/  ISETP.NE.AND P1, PT, R8, RZ, PT ;  /* 0x000000ff0800720c */ /* 0x000fda0003f25270 */
[----:B----4-:R-:W-:Y:S05]  /*20640*/  @!P1 BRA `(.L_x_878) ;  /* 0x0000000000049947 */ /* 0x010fea0003800000 */
[----:B------:R-:W-:Y:S01]  /*20650*/  BPT.TRAP 0x1 ;  /* 0x000000040000795c */ /* 0x000fe20000300000 */
.L_x_878:
[----:B------:R-:W-:Y:S05]  /*20660*/  BSYNC B2 ;  /* 0x0000000000027941 */ /* 0x000fea0003800000 */
.L_x_877:
[----:B------:R-:W-:Y:S01]  /*20670*/  R2UR UR10, R11 ;  /* 0x000000000b0a72ca */ /* 0x000fe200000e0000 */
[----:B------:R-:W-:Y:S01]  /*20680*/  UIADD3 UR4, UP0, UR36, 0x670, URZ ;  /* 0x0000067024047890 */ /* 0x000fe2000ff1e03f */
[----:B------:R-:W-:Y:S01]  /*20690*/  R2UR UR6, R12 ;  /* 0x000000000c0672ca */ /* 0x000fe200000e0000 */
[----:B------:R-:W-:Y:S01]  /*206a0*/  VIADD R2, R4, 0x400 ;  /* 0x0000040004027836 */ /* 0x000fe20000000000 */
[----:B------:R-:W-:Y:S01]  /*206b0*/  R2UR UR7, R13 ;  /* 0x000000000d0772ca */ /* 0x000fe200000e0000 */
[----:B------:R-:W-:Y:S01]  /*206c0*/  UIADD3.X UR5, URZ, UR37, URZ, UP0, !UPT ;  /* 0x000000253f057290 */ /* 0x000fe200087fe43f */
[----:B------:R-:W-:Y:S02]  /*206d0*/  PLOP3.LUT P1, PT, PT, PT, PT, 0x80, 0x0 ;  /* 0x000000000000781c */ /* 0x000fe40003f2f070 */
[----:B0-2---:R-:W-:-:S11]  /*206e0*/  IADD3 R6, R6, 0x368b0, RZ ;  /* 0x000368b006067810 */ /* 0x005fd60007ffe0ff */
.L_x_879:
        /* <DEDUP_REMOVED lines=15> */
.L_x_880:
        /* <DEDUP_REMOVED lines=15> */
.L_x_881:
        /* <DEDUP_REMOVED lines=10> */
.L_x_867:
[----:B------:R-:W-:Y:S05]  /*20970*/  BSYNC B1 ;  /* 0x0000000000017941 */ /* 0x000fea0003800000 */
.L_x_866:
[----:B0-----:R-:W2:Y:S04]  /*20980*/  LDL.LU R2, [R1+0x20] ;  /* 0x0000200001027983 */ /* 0x001ea80000300800 */
[----:B------:R-:W3:Y:S01]  /*20990*/  LDL.LU R5, [R1+0x24] ;  /* 0x0000240001057983 */ /* 0x000ee20000300800 */
[C---:B------:R-:W-:Y:S01]  /*209a0*/  ISETP.GT.AND P2, PT, R7.reuse, R9, PT ;  /* 0x000000090700720c */ /* 0x040fe20003f44270 */
[----:B------:R-:W-:Y:S01]  /*209b0*/  VIADD R7, R7, 0xffffffff ;  /* 0xffffffff07077836 */ /* 0x000fe20000000000 */
[----:B--2---:R-:W-:-:S04]  /*209c0*/  IADD3 R2, R2, 0x1, RZ ;  /* 0x0000000102027810 */ /* 0x004fc80007ffe0ff */
[----:B------:R-:W-:-:S04]  /*209d0*/  ISETP.NE.AND P1, PT, R2, 0x2, PT ;  /* 0x000000020200780c */ /* 0x000fc80003f25270 */
[----:B------:R-:W-:Y:S02]  /*209e0*/  SEL R3, RZ, 0x1, P1 ;  /* 0x00000001ff037807 */ /* 0x000fe40000800000 */
[----:B------:R-:W-:Y:S02]  /*209f0*/  SEL R2, R2, RZ, P1 ;  /* 0x000000ff02027207 */ /* 0x000fe40000800000 */
[----:B---3--:R-:W-:-:S05]  /*20a00*/  LOP3.LUT R5, R5, R3, RZ, 0x3c, !PT ;  /* 0x0000000305057212 */ /* 0x008fca00078e3cff */
[----:B------:R2:W-:Y:S04]  /*20a10*/  STL [R1+0x24], R5 ;  /* 0x0000240501007387 */ /* 0x0005e80000100800 */
[----:B------:R2:W-:Y:S01]  /*20a20*/  STL [R1+0x20], R2 ;  /* 0x0000200201007387 */ /* 0x0005e20000100800 */
[----:B------:R-:W-:Y:S05]  /*20a30*/  @P2 BRA `(.L_x_882) ;  /* 0xfffffff4008c2947 */ /* 0x000fea000383ffff */
.L_x_844:
[----:B------:R-:W-:Y:S05]  /*20a40*/  BSYNC B0 ;  /* 0x0000000000007941 */ /* 0x000fea0003800000 */
.L_x_843:
[----:B0-2---:R-:W2:Y:S01]  /*20a50*/  LDL R2, [R1+0x4c] ;  /* 0x00004c0001027983 */ /* 0x005ea20000100800 */
[----:B------:R-:W-:Y:S05]  /*20a60*/  @!P0 WARPSYNC.ALL ;  /* 0x0000000000008948 */ /* 0x000fea0003800000 */
[----:B------:R-:W-:Y:S06]  /*20a70*/  @!P0 BAR.SYNC.DEFER_BLOCKING 0xc, 0x180 ;  /* 0x0306000000008b1d */ /* 0x000fec0000010000 */
[----:B------:R-:W-:Y:S01]  /*20a80*/  BSSY B7, `(.L_x_883) ;  /* 0x0000473000077945 */ /* 0x000fe20003800000 */
[----:B--2---:R-:W-:-:S13]  /*20a90*/  ISETP.GT.AND P0, PT, R2, RZ, PT ;  /* 0x000000ff0200720c */ /* 0x004fda0003f04270 */
[----:B------:R-:W-:Y:S05]  /*20aa0*/  @P0 BRA `(.L_x_884) ;  /* 0x0000000000440947 */ /* 0x000fea0003800000 */
[----:B------:R-:W0:Y:S02]  /*20ab0*/  S2R R2, SR_TID.X ;  /* 0x0000000000027919 */ /* 0x000e240000002100 */
[----:B0-----:R-:W-:-:S04]  /*20ac0*/  LOP3.LUT R2, R2, 0x7f, RZ, 0xc0, !PT ;  /* 0x0000007f02027812 */ /* 0x001fc800078ec0ff */
[----:B------:R-:W-:-:S13]  /*20ad0*/  ISETP.NE.AND P0, PT, R2, RZ, PT ;  /* 0x000000ff0200720c */ /* 0x000fda0003f05270 */
[----:B------:R-:W-:Y:S05]  /*20ae0*/  @P0 BRA `(.L_x_885) ;  /* 0x0000004400b00947 */ /* 0x000fea0003800000 */
[----:B------:R-:W0:Y:S01]  /*20af0*/  S2R R3, SR_LANEID ;  /* 0x0000000000037919 */ /* 0x000e220000000000 */
[----:B------:R-:W-:Y:S01]  /*20b00*/  VOTEU.ANY UR4, UPT, PT ;  /* 0x0000000000047886 */ /* 0x000fe200038e0100 */
[----:B------:R-:W2:Y:S01]  /*20b10*/  LDC.64 R4, c[0x0][0xc60] ;  /* 0x00031800ff047b82 */ /* 0x000ea20000000a00 */
[----:B------:R-:W0:Y:S08]  /*20b20*/  FLO.U32 R0, UR4 ;  /* 0x0000000400007d00 */ /* 0x000e3000080e0000 */
[----:B------:R-:W2:Y:S01]  /*20b30*/  POPC R2, UR4 ;  /* 0x0000000400027d09 */ /* 0x000ea20008000000 */
[----:B0-----:R-:W-:-:S13]  /*20b40*/  ISETP.EQ.U32.AND P0, PT, R0, R3, PT ;  /* 0x000000030000720c */ /* 0x001fda0003f02070 */
[----:B--2---:R-:W2:Y:S01]  /*20b50*/  @P0 ATOMG.E.ADD.STRONG.GPU PT, R5, desc[UR60][R4.64], R2 ;  /* 0x00000002040509a8 */ /* 0x004ea200081ee1fc */
[----:B------:R-:W0:Y:S02]  /*20b60*/  S2R R3, SR_LTMASK ;  /* 0x0000000000037919 */ /* 0x000e240000003900 */
[----:B0-----:R-:W-:-:S06]  /*20b70*/  LOP3.LUT R3, R3, UR4, RZ, 0xc0, !PT ;  /* 0x0000000403037c12 */ /* 0x001fcc000f8ec0ff */
[----:B------:R-:W0:Y:S01]  /*20b80*/  POPC R3, R3 ;  /* 0x0000000300037309 */ /* 0x000e220000000000 */
[----:B--2---:R-:W0:Y:S02]  /*20b90*/  SHFL.IDX PT, R0, R5, R0, 0x1f ;  /* 0x00001f0005007589 */ /* 0x004e2400000e0000 */
[----:B0-----:R-:W-:Y:S01]  /*20ba0*/  IADD3 R16, R0, UR38, R3 ;  /* 0x0000002600107c10 */ /* 0x001fe2000fffe003 */
[----:B------:R-:W-:Y:S06]  /*20bb0*/  BRA `(.L_x_885) ;  /* 0x00000044007c7947 */ /* 0x000fec0003800000 */
.L_x_884:
        /* <DEDUP_REMOVED lines=9> */
[----:B------:R-:W-:Y:S01]  /*20c50*/  IMAD.U32 R4, RZ, RZ, UR6 ;  /* 0x00000006ff047e24 */ /* 0x000fe2000f8e00ff */
[----:B------:R-:W-:Y:S01]  /*20c60*/  MOV R5, UR7 ;  /* 0x0000000700057c02 */ /* 0x000fe20008000f00 */
[----:B------:R-:W0:Y:S01]  /*20c70*/  LDC.64 R2, c[0x4][R2] ;  /* 0x0100000002027b82 */ /* 0x000e220000000a00 */
[----:B------:R-:W-:Y:S01]  /*20c80*/  IMAD.U32 R6, RZ, RZ, UR8 ;  /* 0x00000008ff067e24 */ /* 0x000fe2000f8e00ff */
[----:B------:R-:W-:Y:S01]  /*20c90*/  MOV R11, UR5 ;  /* 0x00000005000b7c02 */ /* 0x000fe20008000f00 */
[----:B------:R-:W-:Y:S02]  /*20ca0*/  IMAD.U32 R7, RZ, RZ, UR9 ;  /* 0x00000009ff077e24 */ /* 0x000fe4000f8e00ff */
[----:B------:R-:W-:-:S02]  /*20cb0*/  IMAD.U32 R10, RZ, RZ, UR4 ;  /* 0x00000004ff0a7e24 */ /* 0x000fc4000f8e00ff */
[----:B------:R-:W-:Y:S02]  /*20cc0*/  IMAD.MOV.U32 R8, RZ, RZ, 0x70 ;  /* 0x00000070ff087424 */ /* 0x000fe400078e00ff */
[----:B------:R-:W-:Y:S02]  /*20cd0*/  IMAD.MOV.U32 R12, RZ, RZ, 0x1 ;  /* 0x00000001ff0c7424 */ /* 0x000fe400078e00ff */
[----:B------:R-:W-:-:S07]  /*20ce0*/  IMAD.MOV.U32 R13, RZ, RZ, RZ ;  /* 0x000000ffff0d7224 */ /* 0x000fce00078e00ff */
[----:B------:R-:W-:-:S07]  /*20cf0*/  LEPC R20, `(.L_x_887) ;  /* 0x000000001014794e */ /* 0x000fce0000000000 */
[----:B01----:R-:W-:Y:S05]  /*20d00*/  CALL.ABS.NOINC R2 ;  /* 0x0000000002007343 */ /* 0x003fea0003c00000 */
.L_x_887:
[----:B------:R-:W-:Y:S05]  /*20d10*/  BSYNC B6 ;  /* 0x0000000000067941 */ /* 0x000fea0003800000 */
.L_x_886:
[----:B------:R-:W2:Y:S01]  /*20d20*/  LDL R2, [R1+0x4] ;  /* 0x0000040001027983 */ /* 0x000ea20000100800 */
[----:B------:R-:W-:Y:S01]  /*20d30*/  BSSY B6, `(.L_x_888) ;  /* 0x0000024000067945 */ /* 0x000fe20003800000 */
[----:B--2---:R-:W-:-:S04]  /*20d40*/  IADD3 R0, R2, 0x400, RZ ;  /* 0x0000040002007810 */ /* 0x004fc80007ffe0ff */
[----:B------:R-:W-:-:S13]  /*20d50*/  LOP3.LUT P0, RZ, R0, 0x3ff, RZ, 0xc0, !PT ;  /* 0x000003ff00ff7812 */ /* 0x000fda000780c0ff */
[----:B------:R-:W-:Y:S05]  /*20d60*/  @!P0 BRA `(.L_x_889) ;  /* 0x0000000000808947 */ /* 0x000fea0003800000 */
[----:B------:R-:W-:Y:S01]  /*20d70*/  MOV R0, 0x0 ;  /* 0x0000000000007802 */ /* 0x000fe20000000f00 */
[----:B------:R-:W-:Y:S01]  /*20d80*/  ULDC.64 UR6, c[0x4][0xa8] ;  /* 0x01002a0000067ab9 */ /* 0x000fe20000000a00 */
[----:B------:R-:W-:Y:S01]  /*20d90*/  ULDC.64 UR8, c[0x4][0xb0] ;  /* 0x01002c0000087ab9 */ /* 0x000fe20000000a00 */
[----:B------:R-:W-:Y:S01]  /*20da0*/  ULDC.64 UR4, c[0x4][0x10] ;  /* 0x0100040000047ab9 */ /* 0x000fe20000000a00 */
[----:B------:R0:W2:Y:S01]  /*20db0*/  LDC.64 R2, c[0x4][R0] ;  /* 0x0100000000027b82 */ /* 0x0000a20000000a00 */
[----:B------:R-:W-:Y:S01]  /*20dc0*/  IMAD.U32 R4, RZ, RZ, UR6 ;  /* 0x00000006ff047e24 */ /* 0x000fe2000f8e00ff */
[----:B------:R-:W-:Y:S01]  /*20dd0*/  MOV R7, UR9 ;  /* 0x0000000900077c02 */ /* 0x000fe20008000f00 */
[----:B------:R-:W-:Y:S01]  /*20de0*/  IMAD.U32 R5, RZ, RZ, UR7 ;  /* 0x00000007ff057e24 */ /* 0x000fe2000f8e00ff */
[----:B------:R-:W-:Y:S01]  /*20df0*/  MOV R12, 0x1 ;  /* 0x00000001000c7802 */ /* 0x000fe20000000f00 */
[----:B------:R-:W-:Y:S02]  /*20e00*/  IMAD.U32 R6, RZ, RZ, UR8 ;  /* 0x00000008ff067e24 */ /* 0x000fe4000f8e00ff */
[----:B------:R-:W-:-:S02]  /*20e10*/  IMAD.U32 R10, RZ, RZ, UR4 ;  /* 0x00000004ff0a7e24 */ /* 0x000fc4000f8e00ff */
[----:B------:R-:W-:Y:S02]  /*20e20*/  IMAD.U32 R11, RZ, RZ, UR5 ;  /* 0x00000005ff0b7e24 */ /* 0x000fe4000f8e00ff */
[----:B------:R-:W-:Y:S02]  /*20e30*/  IMAD.MOV.U32 R8, RZ, RZ, 0x70 ;  /* 0x00000070ff087424 */ /* 0x000fe400078e00ff */
[----:B0-----:R-:W-:-:S07]  /*20e40*/  IMAD.MOV.U32 R13, RZ, RZ, RZ ;  /* 0x000000ffff0d7224 */ /* 0x001fce00078e00ff */
[----:B------:R-:W-:-:S07]  /*20e50*/  LEPC R20, `(.L_x_890) ;  /* 0x000000001014794e */ /* 0x000fce0000000000 */
[----:B-12---:R-:W-:Y:S05]  /*20e60*/  CALL.ABS.NOINC R2 ;  /* 0x0000000002007343 */ /* 0x006fea0003c00000 */
.L_x_890:
        /* <DEDUP_REMOVED lines=8> */
[----:B------:R-:W-:Y:S01]  /*20ef0*/  MOV R8, 0x70 ;  /* 0x0000007000087802 */ /* 0x000fe20000000f00 */
[----:B------:R-:W-:Y:S02]  /*20f00*/  IMAD.U32 R7, RZ, RZ, UR7 ;  /* 0x00000007ff077e24 */ /* 0x000fe4000f8e00ff */
[----:B------:R-:W-:-:S02]  /*20f10*/  IMAD.U32 R10, RZ, RZ, UR8 ;  /* 0x00000008ff0a7e24 */ /* 0x000fc4000f8e00ff */
[----:B------:R-:W-:Y:S02]  /*20f20*/  IMAD.U32 R11, RZ, RZ, UR9 ;  /* 0x00000009ff0b7e24 */ /* 0x000fe4000f8e00ff */
[----:B------:R-:W-:Y:S02]  /*20f30*/  IMAD.MOV.U32 R12, RZ, RZ, 0x1 ;  /* 0x00000001ff0c7424 */ /* 0x000fe400078e00ff */
[----:B------:R-:W-:-:S07]  /*20f40*/  IMAD.MOV.U32 R13, RZ, RZ, RZ ;  /* 0x000000ffff0d7224 */ /* 0x000fce00078e00ff */
[----:B------:R-:W-:-:S07]  /*20f50*/  LEPC R20, `(.L_x_889) ;  /* 0x000000001014794e */ /* 0x000fce0000000000 */
[----:B0-----:R-:W-:Y:S05]  /*20f60*/  CALL.ABS.NOINC R2 ;  /* 0x0000000002007343 */ /* 0x001fea0003c00000 */
.L_x_889:
[----:B------:R-:W-:Y:S05]  /*20f70*/  BSYNC B6 ;  /* 0x0000000000067941 */ /* 0x000fea0003800000 */
.L_x_888:
[----:B------:R-:W2:Y:S01]  /*20f80*/  LDL.LU R2, [R1] ;  /* 0x0000000001027983 */ /* 0x000ea20000300800 */
[----:B------:R-:W-:-:S03]  /*20f90*/  ULDC.64 UR4, c[0x0][0x9f8] ;  /* 0x00027e0000047ab9 */ /* 0x000fc60000000a00 */
[----:B------:R-:W3:Y:S04]  /*20fa0*/  LDL.LU R4, [R1+0x28] ;  /* 0x0000280001047983 */ /* 0x000ee80000300800 */
[----:B------:R-:W4:Y:S01]  /*20fb0*/  LDL R7, [R1+0xc] ;  /* 0x00000c0001077983 */ /* 0x000f220000100800 */
        /* <DEDUP_REMOVED lines=8> */
[----:B0-----:R-:W0:Y:S01]  /*21040*/  LDC.64 R2, c[0x0][0x418] ;  /* 0x00010600ff027b82 */ /* 0x001e220000000a00 */
[----:B--2---:R-:W-:Y:S01]  /*21050*/  SHF.R.S32.HI R8, RZ, 0x1f, R7 ;  /* 0x0000001fff087819 */ /* 0x004fe20000011407 */
[----:B------:R2:W-:Y:S04]  /*21060*/  @P0 STL [R1+0xc], R7 ;  /* 0x00000c0701000387 */ /* 0x0005e80000100800 */
[----:B------:R2:W-:Y:S04]  /*21070*/  STL [R1+0x3c], R9 ;  /* 0x00003c0901007387 */ /* 0x0005e80000100800 */
[----:B------:R2:W-:Y:S01]  /*21080*/  STL [R1+0x28], R8 ;  /* 0x0000280801007387 */ /* 0x0005e20000100800 */
[----:B0-----:R-:W-:Y:S01]  /*21090*/  LOP3.LUT P0, RZ, R2, UR4, RZ, 0xfc, !PT ;  /* 0x0000000402ff7c12 */ /* 0x001fe2000f80fcff */
[----:B------:R-:W-:-:S03]  /*210a0*/  UMOV UR4, 0xffffffff ;  /* 0xffffffff00047882 */ /* 0x000fc60000000000 */
[----:B------:R-:W-:-:S04]  /*210b0*/  LOP3.LUT P0, RZ, R3, UR5, RZ, 0xfc, P0 ;  /* 0x0000000503ff7c12 */ /* 0x000fc8000800fcff */
[----:B------:R-:W-:Y:S01]  /*210c0*/  SEL R0, R7, RZ, !P0 ;  /* 0x000000ff07007207 */ /* 0x000fe20004000000 */
[----:B--2---:R-:W-:Y:S08]  /*210d0*/  BRA.DIV UR4, `(.L_x_891) ;  /* 0x0000005a04287947 */ /* 0x004ff0000b800000 */
[----:B------:R-:W0:Y:S02]  /*210e0*/  S2R R4, SR_TID.X ;  /* 0x0000000000047919 */ /* 0x000e240000002100 */
[----:B0-----:R-:W-:-:S04]  /*210f0*/  SHF.R.U32.HI R4, RZ, 0x5, R4 ;  /* 0x00000005ff047819 */ /* 0x001fc80000011604 */
[----:B------:R-:W-:-:S05]  /*21100*/  LOP3.LUT R4, R4, 0x3, RZ, 0xc0, !PT ;  /* 0x0000000304047812 */ /* 0x000fca00078ec0ff */
[----:B------:R0:W2:Y:S02]  /*21110*/  SHFL.IDX PT, R14, R4, RZ, 0x1f ;  /* 0x00001fff040e7589 */ /* 0x0000a400000e0000 */
.L_x_1026:
[----:B0-----:R-:W3:Y:S01]  /*21120*/  LDL.LU R4, [R1+0x10] ;  /* 0x0000100001047983 */ /* 0x001ee20000300800 */
        /* <DEDUP_REMOVED lines=10> */
.L_x_1029:
[----:B------:R-:W-:Y:S05]  /*211d0*/  @!P6 BRA `(.L_x_892) ;  /* 0x000000040040e947 */ /* 0x000fea0003800000 */
[----:B------:R2:W-:Y:S01]  /*211e0*/  STL [R1+0x18], R9 ;  /* 0x0000180901007387 */ /* 0x0005e20000100800 */
[----:B------:R-:W-:-:S04]  /*211f0*/  ISETP.NE.U32.AND P0, PT, R2, RZ, PT ;  /* 0x000000ff0200720c */ /* 0x000fc80003f05070 */
[----:B------:R-:W-:-:S13]  /*21200*/  ISETP.NE.AND.EX P0, PT, R3, RZ, PT, P0 ;  /* 0x000000ff0300720c */ /* 0x000fda0003f05300 */
[----:B--2---:R-:W-:Y:S05]  /*21210*/  @!P0 BRA `(.L_x_894) ;  /* 0x0000000000508947 */ /* 0x004fea0003800000 */
[----:B------:R-:W2:Y:S01]  /*21220*/  LDC R6, c[0x0][0x43c] ;  /* 0x00010f00ff067b82 */ /* 0x000ea20000000800 */
[----:B0-----:R-:W-:Y:S01]  /*21230*/  MOV R0, R9 ;  /* 0x0000000900007202 */ /* 0x001fe20000000f00 */
[----:B------:R-:W-:Y:S01]  /*21240*/  ULDC.64 UR4, c[0x0][0x428] ;  /* 0x00010a0000047ab9 */ /* 0x000fe20000000a00 */
[----:B--2---:R-:W-:-:S13]  /*21250*/  ISETP.NE.AND P0, PT, R6, 0x1, PT ;  /* 0x000000010600780c */ /* 0x004fda0003f05270 */
[----:B------:R-:W0:Y:S02]  /*21260*/  @P0 LDC.64 R4, c[0x0][0x440] ;  /* 0x00011000ff040b82 */ /* 0x000e240000000a00 */
[----:B0-----:R-:W-:-:S05]  /*21270*/  @P0 IMAD.HI.U32 R4, R9, R4, RZ ;  /* 0x0000000409040227 */ /* 0x001fca00078e00ff */
        /* <DEDUP_REMOVED lines=8> */
[----:B0-----:R-:W-:-:S04]  /*21300*/  IMAD R6, R8, UR4, RZ ;  /* 0x0000000408067c24 */ /* 0x001fc8000f8e02ff */
[----:B------:R-:W-:-:S04]  /*21310*/  IMAD R0, R7, UR5, R6 ;  /* 0x0000000507007c24 */ /* 0x000fc8000f8e0206 */
[----:B------:R-:W-:-:S05]  /*21320*/  IMAD.IADD R0, R5, 0x1, R0 ;  /* 0x0000000105007824 */ /* 0x000fca00078e0200 */
[----:B------:R-:W-:-:S05]  /*21330*/  LEA.HI.X R3, R4, R3, R0, 0x2, P0 ;  /* 0x0000000304037211 */ /* 0x000fca00000f1400 */
[----:B------:R-:W2:Y:S04]  /*21340*/  LDG.E R0, desc[UR60][R2.64] ;  /* 0x0000003c02007981 */ /* 0x000ea8000c1e1900 */
[----:B--2---:R2:W-:Y:S02]  /*21350*/  STL [R1], R0 ;  /* 0x0000000001007387 */ /* 0x0045e40000100800 */
.L_x_894:
[----:B------:R-:W3:Y:S04]  /*21360*/  LDL R7, [R1+0x4] ;  /* 0x0000040001077983 */ /* 0x000ee80000100800 */
[----:B0-2---:R-:W3:Y:S04]  /*21370*/  LDL R0, [R1+0x8] ;  /* 0x0000080001007983 */ /* 0x005ee80000100800 */
[----:B------:R-:W2:Y:S01]  /*21380*/  LDL R2, [R1+0x14] ;  /* 0x0000140001027983 */ /* 0x000ea20000100800 */
[----:B---3--:R-:W-:Y:S02]  /*21390*/  LEA R0, R0, R7, 0x3 ;  /* 0x0000000700007211 */ /* 0x008fe400078e18ff */
[----:B--2---:R-:W-:-:S04]  /*213a0*/  SHF.L.U32 R2, R2, 0x1f, RZ ;  /* 0x0000001f02027819 */ /* 0x004fc800000006ff */
[----:B------:R-:W0:Y:S02]  /*213b0*/  SYNCS.PHASECHK.TRANS64.TRYWAIT P0, [R0+URZ+0x36840], R2 ;  /* 0x03684002000075a7 */ /* 0x000e24000800017f */
[----:B0-----:R-:W-:Y:S05]  /*213c0*/  @!P0 BRA `(.L_x_895) ;  /* 0x0000005400c08947 */ /* 0x001fea0003800000 */
.L_x_1030:
[----:B------:R-:W2:Y:S02]  /*213d0*/  S2R R3, SR_TID.X ;  /* 0x0000000000037919 */ /* 0x000ea40000002100 */
[----:B--2---:R-:W-:-:S04]  /*213e0*/  LOP3.LUT R3, R3, 0x7f, RZ, 0xc0, !PT ;  /* 0x0000007f03037812 */ /* 0x004fc800078ec0ff */
[----:B------:R-:W-:-:S13]  /*213f0*/  ISETP.NE.AND P0, PT, R3, RZ, PT ;  /* 0x000000ff0300720c */ /* 0x000fda0003f05270 */
        /* <DEDUP_REMOVED lines=8> */
.L_x_896:
[----:B------:R-:W2:Y:S04]  /*21480*/  LDL R7, [R1+0x4] ;  /* 0x0000040001077983 */ /* 0x000ea80000100800 */
[----:B------:R-:W2:Y:S04]  /*21490*/  LDL R6, [R1+0x8] ;  /* 0x0000080001067983 */ /* 0x000ea80000100800 */
[----:B------:R-:W3:Y:S04]  /*214a0*/  LDL R5, [R1+0x18] ;  /* 0x0000180001057983 */ /* 0x000ee80000100800 */
[----:B------:R-:W4:Y:S04]  /*214b0*/  LDL R4, [R1+0x1c] ;  /* 0x00001c0001047983 */ /* 0x000f280000100800 */
[----:B------:R-:W5:Y:S04]  /*214c0*/  LDL R3, [R1] ;  /* 0x0000000001037983 */ /* 0x000f680000100800 */
[----:B0-----:R-:W5:Y:S01]  /*214d0*/  LDL.LU R2, [R1+0x10] ;  /* 0x0000100001027983 */ /* 0x001f620000300800 */
        /* <DEDUP_REMOVED lines=25> */
[----:B0-----:R-:W-:Y:S01]  /*21670*/  UMOV UR8, UR15 ;  /* 0x0000000f00087c82 */ /* 0x001fe20008000000 */
[----:B------:R-:W-:Y:S02]  /*21680*/  UMOV UR10, UR17 ;  /* 0x00000011000a7c82 */ /* 0x000fe40008000000 */
[----:B------:R0:W-:Y:S02]  /*21690*/  UTMALDG.4D [UR8], [UR4], desc[UR6] ;  /* 0x00000608040075b4 */ /* 0x0001e40008019000 */
[----:B0-----:R-:W-:Y:S01]  /*216a0*/  UMOV UR8, UR16 ;  /* 0x0000001000087c82 */ /* 0x001fe20008000000 */
[----:B------:R-:W-:-:S02]  /*216b0*/  UMOV UR10, UR14 ;  /* 0x0000000e000a7c82 */ /* 0x000fc40008000000 */
[----:B------:R2:W-:Y:S02]  /*216c0*/  UTMALDG.4D [UR8], [UR4], desc[UR6] ;  /* 0x00000608040075b4 */ /* 0x0005e40008019000 */
[----:B--2---:R-:W-:Y:S01]  /*216d0*/  NOP ;  /* 0x0000000000007918 */ /* 0x004fe20000000000 */
.L_x_892:
[----:B------:R-:W2:Y:S04]  /*216e0*/  LDL R2, [R1+0x4] ;  /* 0x0000040001027983 */ /* 0x000ea80000100800 */
[----:B------:R-:W3:Y:S04]  /*216f0*/  LDL.LU R3, [R1+0x40] ;  /* 0x0000400001037983 */ /* 0x000ee80000300800 */
[----:B------:R-:W4:Y:S04]  /*21700*/  LDL.LU R5, [R1+0x30] ;  /* 0x0000300001057983 */ /* 0x000f280000300800 */
[----:B0-----:R-:W5:Y:S01]  /*21710*/  LDL.LU R4, [R1+0x48] ;  /* 0x0000480001047983 */ /* 0x001f620000300800 */
        /* <DEDUP_REMOVED lines=18> */
[----:B0-----:R-:W-:Y:S01]  /*21840*/  IMAD.IADD R2, R3, 0x1, R0 ;  /* 0x0000000103027824 */ /* 0x001fe200078e0200 */
        /* <DEDUP_REMOVED lines=8> */
[----:B------:R-:W-:Y:S01]  /*218d0*/  MOV R4, UR4 ;  /* 0x0000000400047c02 */ /* 0x000fe20008000f00 */
[----:B------:R-:W-:Y:S01]  /*218e0*/  IMAD.U32 R5, RZ, RZ, UR5 ;  /* 0x00000005ff057e24 */ /* 0x000fe2000f8e00ff */
[----:B------:R-:W0:Y:S01]  /*218f0*/  LDC.64 R2, c[0x4][R2] ;  /* 0x0100000002027b82 */ /* 0x000e220000000a00 */
[----:B------:R-:W-:Y:S01]  /*21900*/  IMAD.U32 R6, RZ, RZ, UR6 ;  /* 0x00000006ff067e24 */ /* 0x000fe2000f8e00ff */
[----:B------:R-:W-:Y:S01]  /*21910*/  MOV R10, UR8 ;  /* 0x00000008000a7c02 */ /* 0x000fe20008000f00 */
[----:B------:R-:W-:Y:S01]  /*21920*/  IMAD.U32 R7, RZ, RZ, UR7 ;  /* 0x00000007ff077e24 */ /* 0x000fe2000f8e00ff */
[----:B------:R-:W-:Y:S01]  /*21930*/  MOV R13, RZ ;  /* 0x000000ff000d7202 */ /* 0x000fe20000000f00 */
[----:B------:R-:W-:-:S02]  /*21940*/  IMAD.U32 R11, RZ, RZ, UR9 ;  /* 0x00000009ff0b7e24 */ /* 0x000fc4000f8e00ff */
[----:B------:R-:W-:Y:S02]  /*21950*/  IMAD.MOV.U32 R8, RZ, RZ, 0x70 ;  /* 0x00000070ff087424 */ /* 0x000fe400078e00ff */
[----:B------:R-:W-:-:S07]  /*21960*/  IMAD.MOV.U32 R12, RZ, RZ, 0x1 ;  /* 0x00000001ff0c7424 */ /* 0x000fce00078e00ff */
[----:B------:R-:W-:-:S07]  /*21970*/  LEPC R20, `(.L_x_898) ;  /* 0x000000001014794e */ /* 0x000fce0000000000 */
[----:B01----:R-:W-:Y:S05]  /*21980*/  CALL.ABS.NOINC R2 ;  /* 0x0000000002007343 */ /* 0x003fea0003c00000 */
.L_x_898:
[----:B------:R-:W-:Y:S05]  /*21990*/  BSYNC B6 ;  /* 0x0000000000067941 */ /* 0x000fea0003800000 */
.L_x_897:
[----:B------:R-:W3:Y:S01]  /*219a0*/  LDL.LU R6, [R1+0x48] ;  /* 0x0000480001067983 */ /* 0x000ee20000300800 */
[----:B------:R-:W-:Y:S01]  /*219b0*/  ULDC.64 UR4, c[0x0][0x2d8] ;  /* 0x0000b60000047ab9 */ /* 0x000fe20000000a00 */
[----:B------:R-:W0:Y:S01]  /*219c0*/  LDC R7, c[0x0][0x448] ;  /* 0x00011200ff077b82 */ /* 0x000e220000000800 */
[----:B------:R-:W-:Y:S01]  /*219d0*/  IMAD.SHL.U32 R17, R17, 0x80, RZ ;  /* 0x0000008011117824 */ /* 0x000fe200078e00ff */
[----:B--2---:R-:W3:Y:S01]  /*219e0*/  LDL.LU.64 R2, [R1+0x40] ;  /* 0x0000400001027983 */ /* 0x004ee20000300a00 */
[----:B------:R-:W-:-:S03]  /*219f0*/  ULDC.64 UR6, c[0x0][0x280] ;  /* 0x0000a00000067ab9 */ /* 0x000fc60000000a00 */
[----:B------:R-:W2:Y:S04]  /*21a00*/  LDL.LU R0, [R1+0x58] ;  /* 0x0000580001007983 */ /* 0x000ea80000300800 */
[----:B------:R-:W4:Y:S04]  /*21a10*/  LDL.LU R5, [R1+0x5c] ;  /* 0x00005c0001057983 */ /* 0x000f280000300800 */
[----:B------:R-:W4:Y:S01]  /*21a20*/  LDL.LU R4, [R1+0x30] ;  /* 0x0000300001047983 */ /* 0x000f220000300800 */
[----:B------:R-:W1:Y:S01]  /*21a30*/  S2R R10, SR_TID.X ;  /* 0x00000000000a7919 */ /* 0x000e620000002100 */
[----:B0-----:R-:W-:Y:S01]  /*21a40*/  ISETP.NE.AND P0, PT, R7, 0x1, PT ;  /* 0x000000010700780c */ /* 0x001fe20003f05270 */
[----:B-1----:R-:W-:-:S05]  /*21a50*/  IMAD.SHL.U32 R10, R10, 0x8, RZ ;  /* 0x000000080a0a7824 */ /* 0x002fca00078e00ff */
[----:B------:R-:W-:-:S04]  /*21a60*/  LOP3.LUT R10, R10, 0x38, RZ, 0xc0, !PT ;  /* 0x000000380a0a7812 */ /* 0x000fc800078ec0ff */
[C---:B------:R-:W-:Y:S02]  /*21a70*/  LOP3.LUT R9, R10.reuse, 0x40, RZ, 0xfc, !PT ;  /* 0x000000400a097812 */ /* 0x040fe400078efcff */
[----:B------:R-:W-:Y:S01]  /*21a80*/  LOP3.LUT R8, R10, 0x80, RZ, 0xfc, !PT ;  /* 0x000000800a087812 */ /* 0x000fe200078efcff */
[----:B---3--:R-:W-:Y:S02]  /*21a90*/  IMAD.MOV.U32 R3, RZ, RZ, R6 ;  /* 0x000000ffff037224 */ /* 0x008fe400078e0006 */
[----:B------:R-:W0:Y:S01]  /*21aa0*/  @P0 LDC R6, c[0x0][0x450] ;  /* 0x00011400ff060b82 */ /* 0x000e220000000800 */
[----:B--2---:R-:W-:Y:S02]  /*21ab0*/  IMAD R0, R0, UR4, RZ ;  /* 0x0000000400007c24 */ /* 0x004fe4000f8e02ff */
[----:B------:R-:W-:-:S04]  /*21ac0*/  IMAD.WIDE.U32 R2, R18, UR4, R2 ;  /* 0x0000000412027c25 */ /* 0x000fc8000f8e0002 */
[----:B------:R-:W-:Y:S01]  /*21ad0*/  IMAD R0, R18, UR5, R0 ;  /* 0x0000000512007c24 */ /* 0x000fe2000f8e0200 */
[----:B------:R-:W-:-:S03]  /*21ae0*/  ULDC.64 UR4, c[0x0][0x2e0] ;  /* 0x0000b80000047ab9 */ /* 0x000fc60000000a00 */
[----:B------:R-:W-:Y:S02]  /*21af0*/  IMAD.IADD R3, R3, 0x1, R0 ;  /* 0x0000000103037824 */ /* 0x000fe400078e0200 */
[----:B----4-:R-:W-:Y:S02]  /*21b00*/  IMAD R0, R5, UR4, RZ ;  /* 0x0000000405007c24 */ /* 0x010fe4000f8e02ff */
[----:B------:R-:W-:-:S04]  /*21b10*/  IMAD.WIDE.U32 R2, R4, UR4, R2 ;  /* 0x0000000404027c25 */ /* 0x000fc8000f8e0002 */
[----:B------:R-:W-:Y:S01]  /*21b20*/  IMAD R0, R4, UR5, R0 ;  /* 0x0000000504007c24 */ /* 0x000fe2000f8e0200 */
[----:B------:R-:W-:Y:S01]  /*21b30*/  ULDC.64 UR4, c[0x0][0x2d0] ;  /* 0x0000b40000047ab9 */ /* 0x000fe20000000a00 */
[----:B------:R-:W1:Y:S02]  /*21b40*/  S2R R4, SR_TID.X ;  /* 0x0000000000047919 */ /* 0x000e640000002100 */
[----:B------:R-:W-:Y:S01]  /*21b50*/  IMAD.IADD R3, R3, 0x1, R0 ;  /* 0x0000000103037824 */ /* 0x000fe200078e0200 */
[----:B-1----:R-:W-:-:S04]  /*21b60*/  LOP3.LUT R4, R4, 0x7f, RZ, 0xc0, !PT ;  /* 0x0000007f04047812 */ /* 0x002fc800078ec0ff */
[----:B------:R-:W-:Y:S02]  /*21b70*/  SHF.R.U32.HI R5, RZ, 0x3, R4 ;  /* 0x00000003ff057819 */ /* 0x000fe40000011604 */
[----:B------:R-:W1:Y:S02]  /*21b80*/  S2R R4, SR_TID.X ;  /* 0x0000000000047919 */ /* 0x000e640000002100 */
[----:B-1----:R-:W-:-:S04]  /*21b90*/  SHF.L.U32 R4, R4, 0x4, RZ ;  /* 0x0000000404047819 */ /* 0x002fc800000006ff */
[----:B------:R-:W-:Y:S02]  /*21ba0*/  LOP3.LUT R4, R5, 0x70, R4, 0xf8, !PT ;  /* 0x0000007005047812 */ /* 0x000fe400078ef804 */
[----:B------:R-:W1:Y:S02]  /*21bb0*/  @P0 LDC R5, c[0x0][0x44c] ;  /* 0x00011300ff050b82 */ /* 0x000e640000000800 */
[----:B------:R-:W-:-:S05]  /*21bc0*/  LOP3.LUT R4, R4, R17, RZ, 0xfc, !PT ;  /* 0x0000001104047212 */ /* 0x000fca00078efcff */
[----:B------:R-:W-:Y:S02]  /*21bd0*/  IMAD.MOV.U32 R0, RZ, RZ, R4 ;  /* 0x000000ffff007224 */ /* 0x000fe400078e0004 */
[----:B-1----:R-:W-:-:S05]  /*21be0*/  @P0 IMAD.HI.U32 R5, R4, R5, RZ ;  /* 0x0000000504050227 */ /* 0x002fca00078e00ff */
[----:B0-----:R-:W-:-:S05]  /*21bf0*/  @P0 SHF.R.U32.HI R0, RZ, R6, R5 ;  /* 0x00000006ff000219 */ /* 0x001fca0000011605 */
[----:B------:R-:W-:Y:S02]  /*21c00*/  IMAD.MOV R5, RZ, RZ, -R0 ;  /* 0x000000ffff057224 */ /* 0x000fe400078e0a00 */
[----:B------:R-:W-:-:S04]  /*21c10*/  IMAD.WIDE.U32 R2, R0, UR4, R2 ;  /* 0x0000000400027c25 */ /* 0x000fc8000f8e0002 */
[----:B------:R-:W-:Y:S01]  /*21c20*/  IMAD R4, R7, R5, R4 ;  /* 0x0000000507047224 */ /* 0x000fe200078e0204 */
[----:B------:R-:W-:-:S05]  /*21c30*/  SHF.R.S32.HI R5, RZ, 0x1f, R0 ;  /* 0x0000001fff057819 */ /* 0x000fca0000011400 */
[----:B------:R-:W-:-:S04]  /*21c40*/  IMAD R5, R5, UR4, RZ ;  /* 0x0000000405057c24 */ /* 0x000fc8000f8e02ff */
[----:B------:R-:W-:Y:S01]  /*21c50*/  IMAD R0, R0, UR5, R5 ;  /* 0x0000000500007c24 */ /* 0x000fe2000f8e0205 */
[----:B------:R-:W-:-:S04]  /*21c60*/  ULDC.64 UR4, c[0x0][0x2c8] ;  /* 0x0000b20000047ab9 */ /* 0x000fc80000000a00 */
[----:B------:R-:W-:Y:S02]  /*21c70*/  IADD3 R3, R3, R0, RZ ;  /* 0x0000000003037210 */ /* 0x000fe40007ffe0ff */
        /* <DEDUP_REMOVED lines=19> */
[----:B------:R-:W0:Y:S04]  /*21db0*/  S2R R11, SR_TID.X ;  /* 0x00000000000b7919 */ /* 0x000e280000002100 */
[----:B------:R-:W-:Y:S01]  /*21dc0*/  IADD3 R5, R0, 0x10, RZ ;  /* 0x0000001000057810 */ /* 0x000fe20007ffe0ff */
[----:B------:R-:W-:Y:S01]  /*21dd0*/  SHFL.IDX PT, R9, R3, 0x1, 0x181f ;  /* 0x00381f0003097f89 */ /* 0x000fe200000e0000 */
[----:B0-----:R-:W-:-:S05]  /*21de0*/  IMAD.SHL.U32 R11, R11, 0x8, RZ ;  /* 0x000000080b0b7824 */ /* 0x001fca00078e00ff */
[----:B------:R-:W-:Y:S01]  /*21df0*/  LOP3.LUT R11, R11, 0x38, RZ, 0xc0, !PT ;  /* 0x000000380b0b7812 */ /* 0x000fe200078ec0ff */
[----:B--2---:R-:W-:Y:S02]  /*21e00*/  IMAD R2, R6, R7, RZ ;  /* 0x0000000706027224 */ /* 0x004fe400078e02ff */
[----:B------:R-:W0:Y:S03]  /*21e10*/  SHFL.IDX PT, R7, R4, RZ, 0x181f ;  /* 0x00181fff04077589 */ /* 0x000e2600000e0000 */
[-C--:B------:R-:W-:Y:S01]  /*21e20*/  ISETP.GE.AND P4, PT, R0, R2.reuse, PT ;  /* 0x000000020000720c */ /* 0x080fe20003f86270 */
[----:B------:R-:W1:Y:S01]  /*21e30*/  SHFL.IDX PT, R6, R3, RZ, 0x181f ;  /* 0x00181fff03067589 */ /* 0x000e6200000e0000 */
[----:B------:R-:W-:-:S03]  /*21e40*/  ISETP.GE.AND P3, PT, R5, R2, PT ;  /* 0x000000020500720c */ /* 0x000fc60003f66270 */
[----:B------:R-:W2:Y:S08]  /*21e50*/  SHFL.IDX PT, R5, R4, 0x1, 0x181f ;  /* 0x00381f0004057f89 */ /* 0x000eb000000e0000 */
[----:B0-----:R-:W-:-:S05]  /*21e60*/  @!P4 LEA R7, P5, R11, R7, 0x1 ;  /* 0x000000070b07c211 */ /* 0x001fca00078a08ff */
[----:B-1----:R-:W-:Y:S01]  /*21e70*/  @!P4 IMAD.X R6, RZ, RZ, R6, P5 ;  /* 0x000000ffff06c224 */ /* 0x002fe200028e0606 */
[----:B--2---:R-:W-:-:S04]  /*21e80*/  @!P3 LEA R8, P5, R11, R5, 0x1 ;  /* 0x000000050b08b211 */ /* 0x004fc800078a08ff */
[----:B------:R-:W-:Y:S01]  /*21e90*/  @!P4 LOP3.LUT R7, R7, R6, RZ, 0x3c, !PT ;  /* 0x000000060707c212 */ /* 0x000fe200078e3cff */
[----:B------:R-:W-:-:S03]  /*21ea0*/  @!P3 IMAD.X R5, RZ, RZ, R9, P5 ;  /* 0x000000ffff05b224 */ /* 0x000fc600028e0609 */
[----:B------:R-:W-:-:S04]  /*21eb0*/  @!P4 LOP3.LUT R6, R7, R6, RZ, 0x3c, !PT ;  /* 0x000000060706c212 */ /* 0x000fc800078e3cff */
[----:B------:R-:W-:-:S05]  /*21ec0*/  @!P4 LOP3.LUT R7, R7, R6, RZ, 0x3c, !PT ;  /* 0x000000060707c212 */ /* 0x000fca00078e3cff */
[----:B-----5:R-:W-:Y:S04]  /*21ed0*/  @!P4 LDGSTS.E.BYPASS.LTC128B.128 [R10+0x15400], desc[UR60][R6.64], !P2 ;  /* 0x15400000060acfae */ /* 0x020fe8000d101d7c */
[----:B------:R-:W-:Y:S04]  /*21ee0*/  @!P4 LDGSTS.E.BYPASS.LTC128B.128 [R10+0x19400], desc[UR60][R6.64+0x80], !P1 ;  /* 0x19400080060acfae */ /* 0x000fe8000c901d7c */
[----:B------:R0:W-:Y:S02]  /*21ef0*/  @!P4 LDGSTS.E.BYPASS.LTC128B.128 [R10+0x1d400], desc[UR60][R6.64+0x100], !P0 ;  /* 0x1d400100060acfae */ /* 0x0001e4000c101d7c */
[----:B0-----:R-:W-:Y:S01]  /*21f00*/  @!P3 MOV R6, R8 ;  /* 0x000000080006b202 */ /* 0x001fe20000000f00 */
        /* <DEDUP_REMOVED lines=9> */
[----:B0-----:R-:W-:-:S05]  /*21fa0*/  @!P3 IMAD.X R6, RZ, RZ, R8, P4 ;  /* 0x000000ffff06b224 */ /* 0x001fca00020e0608 */
[----:B------:R-:W-:Y:S01]  /*21fb0*/  @!P3 MOV R7, R6 ;  /* 0x000000060007b202 */ /* 0x000fe20000000f00 */
        /* <DEDUP_REMOVED lines=35> */
[----:B------:R-:W-:Y:S02]  /*221f0*/  @!P3 LDGSTS.E.BYPASS.LTC128B.128 [R10+0x17c00], desc[UR60][R6.64], !P2 ;  /* 0x17c00000060abfae */ /* 0x000fe4000d101d7c */
[----:B------:R-:W-:Y:S02]  /*22200*/  ISETP.GE.AND P4, PT, R5, R2, PT ;  /* 0x000000020500720c */ /* 0x000fe40003f86270 */
[----:B------:R-:W0:Y:S04]  /*22210*/  SHFL.IDX PT, R5, R4, 0x6, 0x181f ;  /* 0x00d81f0004057f89 */ /* 0x000e2800000e0000 */
[----:B------:R-:W-:Y:S04]  /*22220*/  @!P3 LDGSTS.E.BYPASS.LTC128B.128 [R10+0x1bc00], desc[UR60][R6.64+0x80], !P1 ;  /* 0x1bc00080060abfae */ /* 0x000fe8000c901d7c */
[----:B------:R1:W-:Y:S04]  /*22230*/  @!P3 LDGSTS.E.BYPASS.LTC128B.128 [R10+0x1fc00], desc[UR60][R6.64+0x100], !P0 ;  /* 0x1fc00100060abfae */ /* 0x0003e8000c101d7c */
[----:B-1----:R-:W1:Y:S01]  /*22240*/  SHFL.IDX PT, R6, R3, 0x6, 0x181f ;  /* 0x00d81f0003067f89 */ /* 0x002e6200000e0000 */
[----:B0-----:R-:W-:-:S05]  /*22250*/  @!P4 LEA R5, P3, R11, R5, 0x1 ;  /* 0x000000050b05c211 */ /* 0x001fca00078608ff */
[----:B-1----:R-:W-:-:S05]  /*22260*/  @!P4 IMAD.X R6, RZ, RZ, R6, P3 ;  /* 0x000000ffff06c224 */ /* 0x002fca00018e0606 */
[----:B------:R-:W-:Y:S01]  /*22270*/  @!P4 MOV R7, R6 ;  /* 0x000000060007c202 */ /* 0x000fe20000000f00 */
[----:B------:R-:W-:Y:S02]  /*22280*/  @!P4 IMAD.MOV.U32 R6, RZ, RZ, R5 ;  /* 0x000000ffff06c224 */ /* 0x000fe400078e0005 */
[----:B------:R1:W2:Y:S04]  /*22290*/  SHFL.IDX PT, R5, R3, 0x7, 0x181f ;  /* 0x00f81f0003057f89 */ /* 0x0002a800000e0000 */
[----:B------:R1:W-:Y:S04]  /*222a0*/  @!P4 LDGSTS.E.BYPASS.LTC128B.128 [R10+0x18400], desc[UR60][R6.64], !P2 ;  /* 0x18400000060acfae */ /* 0x0003e8000d101d7c */
[----:B------:R1:W-:Y:S04]  /*222b0*/  @!P4 LDGSTS.E.BYPASS.LTC128B.128 [R10+0x1c400], desc[UR60][R6.64+0x80], !P1 ;  /* 0x1c400080060acfae */ /* 0x0003e8000c901d7c */
[----:B------:R1:W-:Y:S04]  /*222c0*/  @!P4 LDGSTS.E.BYPASS.LTC128B.128 [R10+0x20400], desc[UR60][R6.64+0x100], !P0 ;  /* 0x20400100060acfae */ /* 0x0003e8000c101d7c */
[----:B------:R1:W3:Y:S02]  /*222d0*/  SHFL.IDX PT, R3, R4, 0x7, 0x181f ;  /* 0x00f81f0004037f89 */ /* 0x0002e400000e0000 */
.L_x_1047:
[----:B------:R-:W-:Y:S01]  /*222e0*/  VIADD R0, R0, 0x70 ;  /* 0x0000007000007836 */ /* 0x000fe20000000000 */
[----:B------:R-:W-:Y:S04]  /*222f0*/  BSSY B0, `(.L_x_900) ;  /* 0x000000e000007945 */ /* 0x000fe80003800000 */
[----:B------:R-:W-:-:S13]  /*22300*/  ISETP.GE.AND P3, PT, R0, R2, PT ;  /* 0x000000020000720c */ /* 0x000fda0003f66270 */
[----:B------:R-:W-:Y:S05]  /*22310*/  @P3 BRA `(.L_x_901) ;  /* 0x00000000002c3947 */ /* 0x000fea0003800000 */
[----:B-1----:R-:W1:Y:S02]  /*22320*/  S2R R4, SR_TID.X ;  /* 0x0000000000047919 */ /* 0x002e640000002100 */
[----:B-1----:R-:W-:-:S05]  /*22330*/  IMAD.SHL.U32 R4, R4, 0x8, RZ ;  /* 0x0000000804047824 */ /* 0x002fca00078e00ff */
[----:B------:R-:W-:-:S04]  /*22340*/  LOP3.LUT R4, R4, 0x38, RZ, 0xc0, !PT ;  /* 0x0000003804047812 */ /* 0x000fc800078ec0ff */
[----:B---3--:R-:W-:-:S04]  /*22350*/  LEA R2, P3, R4, R3, 0x1 ;  /* 0x0000000304027211 */ /* 0x008fc800078608ff */
[----:B--2---:R-:W-:-:S05]  /*22360*/  IADD3.X R3, RZ, R5, RZ, P3, !PT ;  /* 0x00000005ff037210 */ /* 0x004fca0001ffe4ff */
[----:B------:R-:W-:Y:S01]  /*22370*/  @!PT LDS RZ, [RZ] ;  /* 0x00000000fffff984 */ /* 0x000fe20000000800 */
[----:B------:R-:W-:Y:S01]  /*22380*/  @!PT LDS RZ, [RZ] ;  /* 0x00000000fffff984 */ /* 0x000fe20000000800 */
[----:B------:R-:W-:Y:S01]  /*22390*/  @!PT LDS RZ, [RZ] ;  /* 0x00000000fffff984 */ /* 0x000fe20000000800 */
[----:B------:R4:W-:Y:S04]  /*223a0*/  LDGSTS.E.BYPASS.LTC128B.128 [R10+0x18c00], desc[UR60][R2.64], !P2 ;  /* 0x18c00000020a7fae */ /* 0x0009e8000d101d7c */
[----:B------:R4:W-:Y:S04]  /*223b0*/  LDGSTS.E.BYPASS.LTC128B.128 [R10+0x1cc00], desc[UR60][R2.64+0x80], !P1 ;  /* 0x1cc00080020a7fae */ /* 0x0009e8000c901d7c */
[----:B------:R4:W-:Y:S02]  /*223c0*/  LDGSTS.E.BYPASS.LTC128B.128 [R10+0x20c00], desc[UR60][R2.64+0x100], !P0 ;  /* 0x20c00100020a7fae */ /* 0x0009e4000c101d7c */
.L_x_901:
[----:B------:R-:W-:Y:S05]  /*223d0*/  BSYNC B0 ;  /* 0x0000000000007941 */ /* 0x000fea0003800000 */
.L_x_900:
[----:B01--4-:R-:W4:Y:S01]  /*223e0*/  LDL R10, [R1+0x4] ;  /* 0x00000400010a7983 */ /* 0x013f220000100800 */
[----:B------:R-:W-:Y:S01]  /*223f0*/  PLOP3.LUT P0, PT, PT, PT, PT, 0x80, 0x0 ;  /* 0x000000000000781c */ /* 0x000fe20003f0f070 */
[----:B------:R-:W-:Y:S01]  /*22400*/  NOP ;  /* 0x0000000000007918 */ /* 0x000fe20000000000 */
[----:B----4-:R-:W-:-:S11]  /*22410*/  VIADD R10, R10, 0x36800 ;  /* 0x000368000a0a7836 */ /* 0x010fd60000000000 */
.L_x_902:
[----:B------:R-:W4:Y:S01]  /*22420*/  LDL R2, [R1+0x4] ;  /* 0x0000040001027983 */ /* 0x000f220000100800 */
[----:B------:R-:W-:Y:S02]  /*22430*/  PLOP3.LUT P1, PT, P1, P0, PT, 0xa2, 0x0 ;  /* 0x000000000000781c */ /* 0x000fe40000f21472 */
[----:B----4-:R-:W-:-:S08]  /*22440*/  @P0 R2UR P1, UR4, R2 ;  /* 0x00000000020402ca */ /* 0x010fd00000020000 */
[----:B------:R-:W-:-:S05]  /*22450*/  @P0 PLOP3.LUT P0, PT, P1, PT, PT, 0x80, 0x0 ;  /* 0x000000000000081c */ /* 0x000fca0000f0f070 */
[----:B------:R-:W-:Y:S01]  /*22460*/  @!P1 SYNCS.ARRIVE.TRANS64.RED.A0T1 RZ, [UR4+0x36800], RZ ;  /* 0x036800ffffff99a7 */ /* 0x000fe20008200404 */
[----:B------:R-:W-:Y:S07]  /*22470*/  @!P1 ARRIVES.LDGSTSBAR.64.TRANSCNT [UR4+0x36800] ;  /* 0x03680000ff0099b0 */ /* 0x000fee0008000a84 */
[----:B------:R-:W-:Y:S05]  /*22480*/  @P0 BRA.U.ANY `(.L_x_902) ;  /* 0xfffffffd00e40947 */ /* 0x000fea000393ffff */
[----:B---3--:R-:W3:Y:S02]  /*22490*/  LDL.LU R3, [R1+0x54] ;  /* 0x0000540001037983 */ /* 0x008ee40000300800 */
[----:B---3--:R-:W-:-:S05]  /*224a0*/  VIADD R3, R3, 0x1 ;  /* 0x0000000103037836 */ /* 0x008fca0000000000 */
        /* <DEDUP_REMOVED lines=10> */
.L_x_1048:
[----:B------:R-:W-:Y:S05]  /*22550*/  BSYNC B0 ;  /* 0x0000000000007941 */ /* 0x000fea0003800000 */
.L_x_903:
[----:B0-----:R-:W3:Y:S01]  /*22560*/  LDL.LU R2, [R1+0x4c] ;  /* 0x00004c0001027983 */ /* 0x001ee20000300800 */
[----:B------:R-:W-:Y:S01]  /*22570*/  BSSY B0, `(.L_x_905) ;  /* 0x0000256000007945 */ /* 0x000fe20003800000 */
[----:B---3--:R-:W-:-:S13]  /*22580*/  ISETP.GE.AND P0, PT, R2, 0x71, PT ;  /* 0x000000710200780c */ /* 0x008fda0003f06270 */
[----:B------:R-:W-:Y:S05]  /*22590*/  @!P0 BRA `(.L_x_906) ;  /* 0x00000024004c8947 */ /* 0x000fea0003800000 */
[----:B------:R-:W3:Y:S01]  /*225a0*/  LDL R2, [R1+0x38] ;  /* 0x0000380001027983 */ /* 0x000ee20000100800 */
[----:B------:R-:W-:Y:S01]  /*225b0*/  IMAD.MOV.U32 R0, RZ, RZ, 0x1 ;  /* 0x00000001ff007424 */ /* 0x000fe200078e00ff */
[----:B------:R-:W-:Y:S01]  /*225c0*/  BSSY B2, `(.L_x_907) ;  /* 0x00000cc000027945 */ /* 0x000fe20003800000 */
[----:B---3--:R-:W-:-:S04]  /*225d0*/  IADD3 R8, -R2, RZ, RZ ;  /* 0x000000ff02087210 */ /* 0x008fc80007ffe1ff */
[----:B------:R-:W-:-:S05]  /*225e0*/  VIADDMNMX R8, R8, R0, 0xffffffff, !PT ;  /* 0xffffffff08087446 */ /* 0x000fca0007800100 */
[----:B------:R-:W-:-:S05]  /*225f0*/  IMAD.IADD R0, R2, 0x1, R8 ;  /* 0x0000000102007824 */ /* 0x000fca00078e0208 */
[----:B------:R-:W-:-:S04]  /*22600*/  LOP3.LUT R0, R0, 0x1, RZ, 0xc0, !PT ;  /* 0x0000000100007812 */ /* 0x000fc800078ec0ff */
[----:B------:R-:W-:Y:S01]  /*22610*/  ISETP.NE.U32.AND P0, PT, R0, 0x1, PT ;  /* 0x000000010000780c */ /* 0x000fe20003f05070 */
[----:B------:R-:W-:-:S12]  /*22620*/  VIADD R0, R2, 0xfffffffe ;  /* 0xfffffffe02007836 */ /* 0x000fd80000000000 */
[----:B------:R-:W-:Y:S05]  /*22630*/  @P0 BRA `(.L_x_908) ;  /* 0x0000000c00100947 */ /* 0x000fea0003800000 */
[----:B------:R-:W3:Y:S04]  /*22640*/  LDL R4, [R1+0x10] ;  /* 0x0000100001047983 */ /* 0x000ee80000100800 */
[----:B------:R-:W4:Y:S04]  /*22650*/  LDL R3, [R1+0x8] ;  /* 0x0000080001037983 */ /* 0x000f280000100800 */
[----:B------:R-:W5:Y:S01]  /*22660*/  LDL R2, [R1+0x14] ;  /* 0x0000140001027983 */ /* 0x000f620000100800 */
[----:B------:R-:W-:Y:S01]  /*22670*/  BSSY B1, `(.L_x_909) ;  /* 0x00000bc000017945 */ /* 0x000fe20003800000 */
[----:B---3--:R-:W-:-:S02]  /*22680*/  LOP3.LUT P1, RZ, R4, 0x1, RZ, 0xc0, !PT ;  /* 0x0000000104ff7812 */ /* 0x008fc4000782c0ff */
[----:B----4-:R-:W-:-:S04]  /*22690*/  IADD3 R7, R3, 0x1, RZ ;  /* 0x0000000103077810 */ /* 0x010fc80007ffe0ff */
[----:B------:R-:W-:-:S04]  /*226a0*/  ISETP.NE.AND P0, PT, R7, 0x2, PT ;  /* 0x000000020700780c */ /* 0x000fc80003f05270 */
[----:B------:R-:W-:Y:S02]  /*226b0*/  SEL R9, RZ, 0x1, P0 ;  /* 0x00000001ff097807 */ /* 0x000fe40000000000 */
[----:B------:R-:W-:Y:S02]  /*226c0*/  SEL R7, R7, RZ, P0 ;  /* 0x000000ff07077207 */ /* 0x000fe40000000000 */
[----:B-----5:R-:W-:Y:S01]  /*226d0*/  LOP3.LUT R9, R2, R9, RZ, 0x3c, !PT ;  /* 0x0000000902097212 */ /* 0x020fe200078e3cff */
[----:B------:R-:W-:Y:S06]  /*226e0*/  @!P1 BRA `(.L_x_910) ;  /* 0x0000000800d09947 */ /* 0x000fec0003800000 */
[----:B------:R0:W5:Y:S01]  /*226f0*/  LDL R4, [R1] ;  /* 0x0000000001047983 */ /* 0x0001620000100800 */
[----:B------:R-:W-:Y:S02]  /*22700*/  ULDC.64 UR4, c[0x0][0x418] ;  /* 0x0001060000047ab9 */ /* 0x000fe40000000a00 */
[----:B------:R-:W-:-:S04]  /*22710*/  ISETP.NE.U32.AND P0, PT, RZ, UR4, PT ;  /* 0x00000004ff007c0c */ /* 0x000fc8000bf05070 */
[----:B------:R-:W-:-:S13]  /*22720*/  ISETP.NE.AND.EX P0, PT, RZ, UR5, PT, P0 ;  /* 0x00000005ff007c0c */ /* 0x000fda000bf05300 */
[----:B0-----:R-:W-:Y:S05]  /*22730*/  @!P0 BRA `(.L_x_911) ;  /* 0x00000000004c8947 */ /* 0x001fea0003800000 */
[----:B------:R-:W3:Y:S01]  /*22740*/  LDL R11, [R1+0x28] ;  /* 0x00002800010b7983 */ /* 0x000ee20000100800 */
[----:B--2---:R-:W0:Y:S01]  /*22750*/  LDC R5, c[0x0][0x43c] ;  /* 0x00010f00ff057b82 */ /* 0x004e220000000800 */
[----:B------:R-:W-:Y:S02]  /*22760*/  ULDC.64 UR6, c[0x0][0x428] ;  /* 0x00010a0000067ab9 */ /* 0x000fe40000000a00 */
[----:B------:R-:W2:Y:S01]  /*22770*/  LDL R6, [R1+0xc] ;  /* 0x00000c0001067983 */ /* 0x000ea20000100800 */
        /* <DEDUP_REMOVED lines=8> */
[----:B---3--:R-:W-:-:S04]  /*22800*/  IMAD R4, R11, UR6, RZ ;  /* 0x000000060b047c24 */ /* 0x008fc8000f8e02ff */
[C---:B--2---:R-:W-:Y:S02]  /*22810*/  IMAD R4, R6.reuse, UR7, R4 ;  /* 0x0000000706047c24 */ /* 0x044fe4000f8e0204 */
[----:B------:R-:W-:-:S04]  /*22820*/  IMAD.WIDE.U32 R2, R6, UR6, R2 ;  /* 0x0000000606027c25 */ /* 0x000fc8000f8e0002 */
[----:B------:R-:W-:Y:S01]  /*22830*/  IMAD.IADD R3, R4, 0x1, R3 ;  /* 0x0000000104037824 */ /* 0x000fe200078e0203 */
[----:B------:R-:W-:-:S04]  /*22840*/  LEA R4, P0, R2, UR4, 0x2 ;  /* 0x0000000402047c11 */ /* 0x000fc8000f8010ff */
[----:B------:R-:W-:-:S05]  /*22850*/  LEA.HI.X R5, R2, UR5, R3, 0x2, P0 ;  /* 0x0000000502057c11 */ /* 0x000fca00080f1403 */
[----:B------:R0:W5:Y:S04]  /*22860*/  LDG.E R4, desc[UR60][R4.64] ;  /* 0x0000003c04047981 */ /* 0x000168000c1e1900 */
.L_x_911:
[----:B------:R-:W3:Y:S01]  /*22870*/  LDL R2, [R1+0x4] ;  /* 0x0000040001027983 */ /* 0x000ee20000100800 */
[----:B------:R-:W-:Y:S01]  /*22880*/  BSSY B3, `(.L_x_912) ;  /* 0x0000005000037945 */ /* 0x000fe20003800000 */
[----:B---3--:R-:W-:Y:S02]  /*22890*/  LEA R3, R7, R2, 0x3 ;  /* 0x0000000207037211 */ /* 0x008fe400078e18ff */
[----:B------:R-:W-:-:S04]  /*228a0*/  SHF.L.U32 R2, R9, 0x1f, RZ ;  /* 0x0000001f09027819 */ /* 0x000fc800000006ff */
[----:B------:R-:W1:Y:S02]  /*228b0*/  SYNCS.PHASECHK.TRANS64.TRYWAIT P0, [R3+URZ+0x36840], R2 ;  /* 0x03684002030075a7 */ /* 0x000e64000800017f */
[----:B-1----:R-:W-:Y:S05]  /*228c0*/  @!P0 BRA `(.L_x_913) ;  /* 0x0000004c00a48947 */ /* 0x002fea0003800000 */
.L_x_1049:
[----:B------:R-:W-:Y:S05]  /*228d0*/  BSYNC B3 ;  /* 0x0000000000037941 */ /* 0x000fea0003800000 */
.L_x_912:
[----:B0-2---:R-:W0:Y:S01]  /*228e0*/  S2R R5, SR_TID.X ;  /* 0x0000000000057919 */ /* 0x005e220000002100 */
        /* <DEDUP_REMOVED lines=11> */
.L_x_915:
[----:B------:R-:W-:Y:S05]  /*229a0*/  BSYNC B3 ;  /* 0x0000000000037941 */ /* 0x000fea0003800000 */
.L_x_914:
        /* <DEDUP_REMOVED lines=11> */
[----:B---3--:R-:W-:-:S03]  /*22a60*/  IMAD R2, R0, 0x70, R2 ;  /* 0x0000007000027824 */ /* 0x008fc600078e0202 */
[----:B------:R-:W-:-:S07]  /*22a70*/  IADD3 R5, R6, 0x21400, RZ ;  /* 0x0002140006057810 */ /* 0x000fce0007ffe0ff */
.L_x_916:
        /* <DEDUP_REMOVED lines=16> */
.L_x_917:
        /* <DEDUP_REMOVED lines=12> */
[----:B------:R-:W-:Y:S01]  /*22c40*/  UMOV UR6, 0x0 ;  /* 0x0000000000067882 */ /* 0x000fe20000000000 */
[----:B------:R-:W-:Y:S01]  /*22c50*/  IADD3 R5, R6, 0x28400, RZ ;  /* 0x0002840006057810 */ /* 0x000fe20007ffe0ff */
[----:B------:R-:W-:Y:S01]  /*22c60*/  UMOV UR7, 0x14f00000 ;  /* 0x14f0000000077882 */ /* 0x000fe20000000000 */
[----:B------:R-:W-:-:S15]  /*22c70*/  R2UR UR10, R14 ;  /* 0x000000000e0a72ca */ /* 0x000fde00000e0000 */
.L_x_918:
        /* <DEDUP_REMOVED lines=17> */
.L_x_1050:
[----:B------:R-:W-:Y:S05]  /*22d90*/  BSYNC B3 ;  /* 0x0000000000037941 */ /* 0x000fea0003800000 */
.L_x_919:
[----:B------:R1:W5:Y:S04]  /*22da0*/  LDL R17, [R1+0x4] ;  /* 0x0000040001117983 */ /* 0x0003680000100800 */
[----:B------:R1:W5:Y:S01]  /*22db0*/  LDL R6, [R1+0x8] ;  /* 0x0000080001067983 */ /* 0x0003620000100800 */
[----:B------:R-:W-:Y:S01]  /*22dc0*/  BSSY B3, `(.L_x_921) ;  /* 0x000000c000037945 */ /* 0x000fe20003800000 */
[----:B------:R-:W-:Y:S02]  /*22dd0*/  IMAD.MOV.U32 R12, RZ, RZ, 0x0 ;  /* 0x00000000ff0c7424 */ /* 0x000fe400078e00ff */
[----:B------:R-:W-:Y:S01]  /*22de0*/  IMAD.MOV.U32 R13, RZ, RZ, 0x14f00000 ;  /* 0x14f00000ff0d7424 */ /* 0x000fe200078e00ff */
[----:B------:R-:W-:Y:S06]  /*22df0*/  @P1 BRA `(.L_x_922) ;  /* 0x0000000000201947 */ /* 0x000fec0003800000 */
[----:B------:R-:W2:Y:S01]  /*22e00*/  S2R R5, SR_TID.X ;  /* 0x0000000000057919 */ /* 0x000ea20000002100 */
[----:B0----5:R-:W-:Y:S01]  /*22e10*/  LEA R2, R6, R17, 0x3 ;  /* 0x0000001106027211 */ /* 0x021fe200078e18ff */
[----:B------:R-:W-:-:S04]  /*22e20*/  IMAD.MOV.U32 R3, RZ, RZ, 0xa800 ;  /* 0x0000a800ff037424 */ /* 0x000fc800078e00ff */
[----:B------:R3:W-:Y:S01]  /*22e30*/  SYNCS.ARRIVE.TRANS64 RZ, [R2+URZ+0x36850], R3 ;  /* 0x0368500302ff79a7 */ /* 0x0007e2000800003f */
[----:B--2---:R-:W-:-:S04]  /*22e40*/  LOP3.LUT R5, R5, 0x1f, RZ, 0xc0, !PT ;  /* 0x0000001f05057812 */ /* 0x004fc800078ec0ff */
[----:B------:R-:W-:-:S13]  /*22e50*/  ISETP.NE.AND P0, PT, R5, RZ, PT ;  /* 0x000000ff0500720c */ /* 0x000fda0003f05270 */
[----:B---3--:R-:W-:Y:S05]  /*22e60*/  @!P0 BRA `(.L_x_922) ;  /* 0x0000000000048947 */ /* 0x008fea0003800000 */
[----:B------:R-:W-:Y:S01]  /*22e70*/  BPT.TRAP 0x1 ;  /* 0x000000040000795c */ /* 0x000fe20000300000 */
.L_x_922:
[----:B------:R-:W-:Y:S05]  /*22e80*/  BSYNC B3 ;  /* 0x0000000000037941 */ /* 0x000fea0003800000 */
.L_x_921:
[----:B------:R-:W2:Y:S04]  /*22e90*/  LDL R5, [R1+0x1c] ;  /* 0x00001c0001057983 */ /* 0x000ea80000100800 */
[----:B0-----:R-:W2:Y:S01]  /*22ea0*/  LDL.LU R3, [R1+0x18] ;  /* 0x0000180001037983 */ /* 0x001ea20000300800 */
[----:B------:R-:W-:Y:S01]  /*22eb0*/  R2UR UR10, R11 ;  /* 0x000000000b0a72ca */ /* 0x000fe200000e0000 */
[--C-:B-----5:R-:W-:Y:S01]  /*22ec0*/  IMAD R2, R6, 0x8, R17.reuse ;  /* 0x0000000806027824 */ /* 0x120fe200078e0211 */
[----:B------:R-:W-:Y:S01]  /*22ed0*/  R2UR UR6, R12 ;  /* 0x000000000c0672ca */ /* 0x000fe200000e0000 */
[----:B------:R-:W-:Y:S01]  /*22ee0*/  IMAD R6, R6, 0xa800, R17 ;  /* 0x0000a80006067824 */ /* 0x000fe200078e0211 */
[----:B------:R-:W-:Y:S01]  /*22ef0*/  R2UR UR7, R13 ;  /* 0x000000000d0772ca */ /* 0x000fe200000e0000 */
[----:B------:R-:W-:Y:S01]  /*22f00*/  UIADD3 UR4, UP0, UR36, 0x470, URZ ;  /* 0x0000047024047890 */ /* 0x000fe2000ff1e03f */
[----:B------:R-:W-:Y:S01]  /*22f10*/  PLOP3.LUT P0, PT, PT, PT, PT, 0x80, 0x0 ;  /* 0x000000000000781c */ /* 0x000fe20003f0f070 */
[----:B------:R-:W-:-:S02]  /*22f20*/  VIADD R2, R2, 0x36850 ;  /* 0x0003685002027836 */ /* 0x000fc40000000000 */
[----:B------:R-:W-:Y:S01]  /*22f30*/  UIADD3.X UR5, URZ, UR37, URZ, UP0, !UPT ;  /* 0x000000253f057290 */ /* 0x000fe200087fe43f */
[----:B--2---:R-:W-:Y:S01]  /*22f40*/  IMAD R3, R3, 0x70, R5 ;  /* 0x0000007003037824 */ /* 0x004fe200078e0205 */
[----:B------:R-:W-:-:S10]  /*22f50*/  IADD3 R5, R6, 0x400, RZ ;  /* 0x0000040006057810 */ /* 0x000fd40007ffe0ff */
.L_x_923:
        /* <DEDUP_REMOVED lines=16> */
.L_x_924:
        /* <DEDUP_REMOVED lines=16> */
.L_x_925:
        /* <DEDUP_REMOVED lines=13> */
.L_x_910:
[----:B------:R-:W-:Y:S05]  /*23230*/  BSYNC B1 ;  /* 0x0000000000017941 */ /* 0x000fea0003800000 */
.L_x_909:
[----:B0-----:R-:W3:Y:S04]  /*23240*/  LDL.LU R0, [R1+0x38] ;  /* 0x0000380001007983 */ /* 0x001ee80000300800 */
[----:B------:R0:W-:Y:S04]  /*23250*/  STL [R1+0x8], R7 ;  /* 0x0000080701007387 */ /* 0x0001e80000100800 */
[----:B------:R0:W-:Y:S02]  /*23260*/  STL [R1+0x14], R9 ;  /* 0x0000140901007387 */ /* 0x0001e40000100800 */
[----:B0--3--:R-:W-:-:S07]  /*23270*/  VIADD R0, R0, 0xfffffffd ;  /* 0xfffffffd00007836 */ /* 0x009fce0000000000 */
.L_x_908:
[----:B------:R-:W-:Y:S05]  /*23280*/  BSYNC B2 ;  /* 0x0000000000027941 */ /* 0x000fea0003800000 */
.L_x_907:
[----:B------:R-:W3:Y:S01]  /*23290*/  LDL.LU R2, [R1+0x3c] ;  /* 0x00003c0001027983 */ /* 0x000ee20000300800 */
[----:B------:R-:W-:-:S04]  /*232a0*/  IADD3 R8, -R8, RZ, RZ ;  /* 0x000000ff08087210 */ /* 0x000fc80007ffe1ff */
[----:B---3--:R-:W-:-:S13]  /*232b0*/  ISETP.NE.AND P0, PT, R2, R8, PT ;  /* 0x000000080200720c */ /* 0x008fda0003f05270 */
[----:B------:R-:W-:Y:S05]  /*232c0*/  @!P0 BRA `(.L_x_906) ;  /* 0x0000001800008947 */ /* 0x000fea0003800000 */
[----:B------:R0:W5:Y:S02]  /*232d0*/  LDL R8, [R1] ;  /* 0x0000000001087983 */ /* 0x0001640000100800 */
.L_x_960:
[----:B---3--:R-:W3:Y:S04]  /*232e0*/  LDL R4, [R1+0x10] ;  /* 0x0000100001047983 */ /* 0x008ee80000100800 */
[----:B----4-:R-:W4:Y:S04]  /*232f0*/  LDL R3, [R1+0x8] ;  /* 0x0000080001037983 */ /* 0x010f280000100800 */
[----:B--2---:R-:W2:Y:S01]  /*23300*/  LDL R2, [R1+0x14] ;  /* 0x0000140001027983 */ /* 0x004ea20000100800 */
[----:B------:R-:W-:Y:S05]  /*23310*/  YIELD ;  /* 0x0000000000007946 */ /* 0x000fea0003800000 */
[----:B------:R-:W-:Y:S01]  /*23320*/  BSSY B1, `(.L_x_926) ;  /* 0x00000ba000017945 */ /* 0x000fe20003800000 */
[----:B---3--:R-:W-:Y:S01]  /*23330*/  LOP3.LUT P1, RZ, R4, 0x1, RZ, 0xc0, !PT ;  /* 0x0000000104ff7812 */ /* 0x008fe2000782c0ff */
[----:B----4-:R-:W-:-:S05]  /*23340*/  VIADD R4, R3, 0x1 ;  /* 0x0000000103047836 */ /* 0x010fca0000000000 */
[----:B------:R-:W-:-:S04]  /*23350*/  ISETP.NE.AND P0, PT, R4, 0x2, PT ;  /* 0x000000020400780c */ /* 0x000fc80003f05270 */
[----:B--2---:R-:W-:Y:S02]  /*23360*/  SEL R5, RZ, 0x1, P0 ;  /* 0x00000001ff057807 */ /* 0x004fe40000000000 */
[----:B------:R-:W-:Y:S02]  /*23370*/  SEL R4, R4, RZ, P0 ;  /* 0x000000ff04047207 */ /* 0x000fe40000000000 */
[----:B------:R-:W-:Y:S01]  /*23380*/  LOP3.LUT R5, R2, R5, RZ, 0x3c, !PT ;  /* 0x0000000502057212 */ /* 0x000fe200078e3cff */
[----:B------:R-:W-:Y:S06]  /*23390*/  @!P1 BRA `(.L_x_927) ;  /* 0x0000000800c89947 */ /* 0x000fec0003800000 */
[----:B------:R-:W-:Y:S01]  /*233a0*/  ULDC.64 UR4, c[0x0][0x418] ;  /* 0x0001060000047ab9 */ /* 0x000fe20000000a00 */
[----:B------:R-:W-:Y:S01]  /*233b0*/  IMAD.MOV.U32 R6, RZ, RZ, R0 ;  /* 0x000000ffff067224 */ /* 0x000fe200078e0000 */
[----:B------:R-:W-:-:S04]  /*233c0*/  ISETP.NE.U32.AND P0, PT, RZ, UR4, PT ;  /* 0x00000004ff007c0c */ /* 0x000fc8000bf05070 */
[----:B------:R-:W-:-:S13]  /*233d0*/  ISETP.NE.AND.EX P0, PT, RZ, UR5, PT, P0 ;  /* 0x00000005ff007c0c */ /* 0x000fda000bf05300 */
[----:B------:R-:W-:Y:S05]  /*233e0*/  @!P0 BRA `(.L_x_928) ;  /* 0x00000000004c8947 */ /* 0x000fea0003800000 */
[----:B------:R-:W2:Y:S01]  /*233f0*/  LDL R11, [R1+0x28] ;  /* 0x00002800010b7983 */ /* 0x000ea20000100800 */
[----:B------:R-:W3:Y:S01]  /*23400*/  LDC R7, c[0x0][0x43c] ;  /* 0x00010f00ff077b82 */ /* 0x000ee20000000800 */
[----:B------:R-:W-:Y:S02]  /*23410*/  ULDC.64 UR6, c[0x0][0x428] ;  /* 0x00010a0000067ab9 */ /* 0x000fe40000000a00 */
[----:B------:R-:W4:Y:S01]  /*23420*/  LDL R9, [R1+0xc] ;  /* 0x00000c0001097983 */ /* 0x000f220000100800 */
[----:B---3--:R-:W-:-:S13]  /*23430*/  ISETP.NE.AND P0, PT, R7, 0x1, PT ;  /* 0x000000010700780c */ /* 0x008fda0003f05270 */
[----:B------:R-:W3:Y:S02]  /*23440*/  @P0 LDC.64 R2, c[0x0][0x440] ;  /* 0x00011000ff020b82 */ /* 0x000ee40000000a00 */
[----:B---3--:R-:W-:-:S04]  /*23450*/  @P0 IMAD.HI.U32 R6, R0, R2, RZ ;  /* 0x0000000200060227 */ /* 0x008fc800078e00ff */
[----:B------:R-:W-:Y:S01]  /*23460*/  IMAD.MOV.U32 R2, RZ, RZ, R0 ;  /* 0x000000ffff027224 */ /* 0x000fe200078e0000 */
[----:B------:R-:W-:-:S04]  /*23470*/  @P0 SHF.R.U32.HI R2, RZ, R3, R6 ;  /* 0x00000003ff020219 */ /* 0x000fc80000011606 */
[----:B------:R-:W-:Y:S02]  /*23480*/  IADD3 R6, -R2, RZ, RZ ;  /* 0x000000ff02067210 */ /* 0x000fe40007ffe1ff */
[----:B------:R-:W-:-:S03]  /*23490*/  SHF.R.S32.HI R3, RZ, 0x1f, R2 ;  /* 0x0000001fff037819 */ /* 0x000fc60000011402 */
[----:B------:R-:W-:Y:S02]  /*234a0*/  IMAD R6, R7, R6, R0 ;  /* 0x0000000607067224 */ /* 0x000fe400078e0200 */
[----:B--2---:R-:W-:-:S04]  /*234b0*/  IMAD R7, R11, UR6, RZ ;  /* 0x000000060b077c24 */ /* 0x004fc8000f8e02ff */
[C---:B----4-:R-:W-:Y:S02]  /*234c0*/  IMAD R7, R9.reuse, UR7, R7 ;  /* 0x0000000709077c24 */ /* 0x050fe4000f8e0207 */
[----:B------:R-:W-:-:S04]  /*234d0*/  IMAD.WIDE.U32 R2, R9, UR6, R2 ;  /* 0x0000000609027c25 */ /* 0x000fc8000f8e0002 */
[----:B------:R-:W-:Y:S01]  /*234e0*/  IMAD.IADD R3, R7, 0x1, R3 ;  /* 0x0000000107037824 */ /* 0x000fe200078e0203 */
[----:B-----5:R-:W-:-:S04]  /*234f0*/  LEA R8, P0, R2, UR4, 0x2 ;  /* 0x0000000402087c11 */ /* 0x020fc8000f8010ff */
[----:B------:R-:W-:-:S05]  /*23500*/  LEA.HI.X R9, R2, UR5, R3, 0x2, P0 ;  /* 0x0000000502097c11 */ /* 0x000fca00080f1403 */
[----:B------:R2:W5:Y:S04]  /*23510*/  LDG.E R8, desc[UR60][R8.64] ;  /* 0x0000003c08087981 */ /* 0x000568000c1e1900 */
.L_x_928:
[----:B------:R-:W3:Y:S01]  /*23520*/  LDL R2, [R1+0x4] ;  /* 0x0000040001027983 */ /* 0x000ee20000100800 */
[----:B------:R-:W-:Y:S01]  /*23530*/  BSSY B2, `(.L_x_929) ;  /* 0x0000005000027945 */ /* 0x000fe20003800000 */
[----:B---3--:R-:W-:Y:S01]  /*23540*/  IMAD R3, R4, 0x8, R2 ;  /* 0x0000000804037824 */ /* 0x008fe200078e0202 */
[----:B------:R-:W-:-:S04]  /*23550*/  SHF.L.U32 R2, R5, 0x1f, RZ ;  /* 0x0000001f05027819 */ /* 0x000fc800000006ff */
[----:B------:R-:W3:Y:S02]  /*23560*/  SYNCS.PHASECHK.TRANS64.TRYWAIT P0, [R3+URZ+0x36840], R2 ;  /* 0x03684002030075a7 */ /* 0x000ee4000800017f */
[----:B---3--:R-:W-:Y:S05]  /*23570*/  @!P0 BRA `(.L_x_930) ;  /* 0x0000004000a08947 */ /* 0x008fea0003800000 */
.L_x_1051:
[----:B------:R-:W-:Y:S05]  /*23580*/  BSYNC B2 ;  /* 0x0000000000027941 */ /* 0x000fea0003800000 */
.L_x_929:
[----:B------:R-:W4:Y:S01]  /*23590*/  S2R R7, SR_TID.X ;  /* 0x0000000000077919 */ /* 0x000f220000002100 */
[----:B------:R-:W-:Y:S01]  /*235a0*/  BSSY B2, `(.L_x_931) ;  /* 0x000000b000027945 */ /* 0x000fe20003800000 */
[----:B----4-:R-:W-:-:S04]  /*235b0*/  LOP3.LUT R7, R7, 0x7f, RZ, 0xc0, !PT ;  /* 0x0000007f07077812 */ /* 0x010fc800078ec0ff */
[----:B------:R-:W-:-:S13]  /*235c0*/  ISETP.NE.AND P1, PT, R7, RZ, PT ;  /* 0x000000ff0700720c */ /* 0x000fda0003f25270 */
[----:B------:R-:W-:Y:S05]  /*235d0*/  @P1 BRA `(.L_x_932) ;  /* 0x00000000001c1947 */ /* 0x000fea0003800000 */
[----:B------:R-:W4:Y:S01]  /*235e0*/  S2R R7, SR_TID.X ;  /* 0x0000000000077919 */ /* 0x000f220000002100 */
[----:B---3--:R-:W-:-:S04]  /*235f0*/  IMAD.MOV.U32 R2, RZ, RZ, 0xa800 ;  /* 0x0000a800ff027424 */ /* 0x008fc800078e00ff */
[----:B------:R3:W-:Y:S01]  /*23600*/  SYNCS.ARRIVE.TRANS64 RZ, [R3+URZ+0x36830], R2 ;  /* 0x0368300203ff79a7 */ /* 0x0007e2000800003f */
[----:B----4-:R-:W-:-:S04]  /*23610*/  LOP3.LUT R7, R7, 0x1f, RZ, 0xc0, !PT ;  /* 0x0000001f07077812 */ /* 0x010fc800078ec0ff */
[----:B------:R-:W-:-:S13]  /*23620*/  ISETP.NE.AND P0, PT, R7, RZ, PT ;  /* 0x000000ff0700720c */ /* 0x000fda0003f05270 */
[----:B---3--:R-:W-:Y:S05]  /*23630*/  @!P0 BRA `(.L_x_932) ;  /* 0x0000000000048947 */ /* 0x008fea0003800000 */
[----:B------:R-:W-:Y:S01]  /*23640*/  BPT.TRAP 0x1 ;  /* 0x000000040000795c */ /* 0x000fe20000300000 */
.L_x_932:
[----:B------:R-:W-:Y:S05]  /*23650*/  BSYNC B2 ;  /* 0x0000000000027941 */ /* 0x000fea0003800000 */
.L_x_931:
[----:B------:R-:W4:Y:S04]  /*23660*/  LDL R7, [R1+0x4] ;  /* 0x0000040001077983 */ /* 0x000f280000100800 */
[----:B---3--:R-:W3:Y:S01]  /*23670*/  LDL R2, [R1+0x1c] ;  /* 0x00001c0001027983 */ /* 0x008ee20000100800 */
[----:B------:R-:W-:Y:S01]  /*23680*/  MOV R11, RZ ;  /* 0x000000ff000b7202 */ /* 0x000fe20000000f00 */
[----:B------:R-:W-:Y:S01]  /*23690*/  UIADD3 UR4, UP0, UR36, 0x370, URZ ;  /* 0x0000037024047890 */ /* 0x000fe2000ff1e03f */
[----:B------:R-:W-:Y:S01]  /*236a0*/  PLOP3.LUT P0, PT, PT, PT, PT, 0x80, 0x0 ;  /* 0x000000000000781c */ /* 0x000fe20003f0f070 */
[----:B------:R-:W-:Y:S01]  /*236b0*/  VIADD R3, R3, 0x36830 ;  /* 0x0003683003037836 */ /* 0x000fe20000000000 */
[----:B------:R-:W-:Y:S01]  /*236c0*/  R2UR UR10, R11 ;  /* 0x000000000b0a72ca */ /* 0x000fe200000e0000 */
[----:B------:R-:W-:Y:S01]  /*236d0*/  UIADD3.X UR5, URZ, UR37, URZ, UP0, !UPT ;  /* 0x000000253f057290 */ /* 0x000fe200087fe43f */
[----:B------:R-:W-:Y:S01]  /*236e0*/  UMOV UR6, 0x0 ;  /* 0x0000000000067882 */ /* 0x000fe20000000000 */
[----:B------:R-:W-:Y:S01]  /*236f0*/  UMOV UR7, 0x14f00000 ;  /* 0x14f0000000077882 */ /* 0x000fe20000000000 */
[----:B----4-:R-:W-:-:S02]  /*23700*/  IMAD R7, R4, 0xa800, R7 ;  /* 0x0000a80004077824 */ /* 0x010fc400078e0207 */
[----:B---3--:R-:W-:Y:S02]  /*23710*/  IMAD R2, R6, 0x70, R2 ;  /* 0x0000007006027824 */ /* 0x008fe400078e0202 */
[----:B--2---:R-:W-:-:S07]  /*23720*/  VIADD R9, R7, 0x21400 ;  /* 0x0002140007097836 */ /* 0x004fce0000000000 */
.L_x_933:
        /* <DEDUP_REMOVED lines=16> */
.L_x_934:
        /* <DEDUP_REMOVED lines=16> */
.L_x_935:
        /* <DEDUP_REMOVED lines=17> */
.L_x_1052:
[----:B------:R-:W-:Y:S05]  /*23a40*/  BSYNC B2 ;  /* 0x0000000000027941 */ /* 0x000fea0003800000 */
.L_x_936:
[----:B------:R-:W-:Y:S01]  /*23a50*/  BSSY B2, `(.L_x_938) ;  /* 0x000000b000027945 */ /* 0x000fe20003800000 */
[----:B------:R-:W-:Y:S01]  /*23a60*/  MOV R12, 0x0 ;  /* 0x00000000000c7802 */ /* 0x000fe20000000f00 */
[----:B------:R-:W-:Y:S02]  /*23a70*/  IMAD.MOV.U32 R13, RZ, RZ, 0x14f00000 ;  /* 0x14f00000ff0d7424 */ /* 0x000fe400078e00ff */
[----:B------:R-:W-:Y:S05]  /*23a80*/  @P1 BRA `(.L_x_939) ;  /* 0x00000000001c1947 */ /* 0x000fea0003800000 */
[----:B------:R-:W3:Y:S01]  /*23a90*/  S2R R7, SR_TID.X ;  /* 0x0000000000077919 */ /* 0x000ee20000002100 */
[----:B--2---:R-:W-:-:S04]  /*23aa0*/  IMAD.MOV.U32 R3, RZ, RZ, 0xa800 ;  /* 0x0000a800ff037424 */ /* 0x004fc800078e00ff */
[----:B------:R4:W-:Y:S01]  /*23ab0*/  SYNCS.ARRIVE.TRANS64 RZ, [R2+URZ+0x50], R3 ;  /* 0x0000500302ff79a7 */ /* 0x0009e2000800003f */
[----:B---3--:R-:W-:-:S04]  /*23ac0*/  LOP3.LUT R7, R7, 0x1f, RZ, 0xc0, !PT ;  /* 0x0000001f07077812 */ /* 0x008fc800078ec0ff */
[----:B------:R-:W-:-:S13]  /*23ad0*/  ISETP.NE.AND P0, PT, R7, RZ, PT ;  /* 0x000000ff0700720c */ /* 0x000fda0003f05270 */
[----:B----4-:R-:W-:Y:S05]  /*23ae0*/  @!P0 BRA `(.L_x_939) ;  /* 0x0000000000048947 */ /* 0x010fea0003800000 */
[----:B------:R-:W-:Y:S01]  /*23af0*/  BPT.TRAP 0x1 ;  /* 0x000000040000795c */ /* 0x000fe20000300000 */
.L_x_939:
[----:B------:R-:W-:Y:S05]  /*23b00*/  BSYNC B2 ;  /* 0x0000000000027941 */ /* 0x000fea0003800000 */
.L_x_938:
        /* <DEDUP_REMOVED lines=12> */
[----:B--2---:R-:W-:-:S03]  /*23bd0*/  IMAD R7, R7, 0x70, R9 ;  /* 0x0000007007077824 */ /* 0x004fc600078e0209 */
[----:B------:R-:W-:-:S07]  /*23be0*/  IADD3 R9, R3, 0x400, RZ ;  /* 0x0000040003097810 */ /* 0x000fce0007ffe0ff */
.L_x_940:
        /* <DEDUP_REMOVED lines=16> */
.L_x_941:
        /* <DEDUP_REMOVED lines=16> */
.L_x_942:
        /* <DEDUP_REMOVED lines=13> */
.L_x_927:
[----:B------:R-:W-:Y:S05]  /*23ec0*/  BSYNC B1 ;  /* 0x0000000000017941 */ /* 0x000fea0003800000 */
.L_x_926:
        /* <DEDUP_REMOVED lines=12> */
[----:B--2---:R-:W-:Y:S02]  /*23f90*/  IADD3 R6, R0, -0x1, RZ ;  /* 0xffffffff00067810 */ /* 0x004fe40007ffe0ff */
[----:B------:R-:W-:-:S04]  /*23fa0*/  ISETP.NE.U32.AND P0, PT, RZ, UR4, PT ;  /* 0x00000004ff007c0c */ /* 0x000fc8000bf05070 */
[----:B------:R-:W-:-:S13]  /*23fb0*/  ISETP.NE.AND.EX P0, PT, RZ, UR5, PT, P0 ;  /* 0x00000005ff007c0c */ /* 0x000fda000bf05300 */
[----:B------:R-:W-:Y:S05]  /*23fc0*/  @!P0 BRA `(.L_x_945) ;  /* 0x00000000004c8947 */ /* 0x000fea0003800000 */
[----:B------:R-:W2:Y:S01]  /*23fd0*/  LDL R13, [R1+0x28] ;  /* 0x00002800010d7983 */ /* 0x000ea20000100800 */
[----:B-----5:R-:W4:Y:S01]  /*23fe0*/  LDC R8, c[0x0][0x43c] ;  /* 0x00010f00ff087b82 */ /* 0x020f220000000800 */
[----:B------:R-:W-:Y:S02]  /*23ff0*/  ULDC.64 UR6, c[0x0][0x428] ;  /* 0x00010a0000067ab9 */ /* 0x000fe40000000a00 */
[----:B------:R-:W3:Y:S01]  /*24000*/  LDL R9, [R1+0xc] ;  /* 0x00000c0001097983 */ /* 0x000ee20000100800 */
[----:B----4-:R-:W-:-:S13]  /*24010*/  ISETP.NE.AND P0, PT, R8, 0x1, PT ;  /* 0x000000010800780c */ /* 0x010fda0003f05270 */
[----:B------:R-:W4:Y:S02]  /*24020*/  @P0 LDC.64 R2, c[0x0][0x440] ;  /* 0x00011000ff020b82 */ /* 0x000f240000000a00 */
[----:B----4-:R-:W-:-:S04]  /*24030*/  @P0 IMAD.HI.U32 R7, R6, R2, RZ ;  /* 0x0000000206070227 */ /* 0x010fc800078e00ff */
        /* <DEDUP_REMOVED lines=12> */
.L_x_945:
[----:B------:R-:W4:Y:S01]  /*24100*/  LDL R2, [R1+0x4] ;  /* 0x0000040001027983 */ /* 0x000f220000100800 */
[----:B------:R-:W-:Y:S01]  /*24110*/  SHF.L.U32 R3, R11, 0x1f, RZ ;  /* 0x0000001f0b037819 */ /* 0x000fe200000006ff */
[----:B------:R-:W-:Y:S01]  /*24120*/  BSSY B2, `(.L_x_946) ;  /* 0x0000004000027945 */ /* 0x000fe20003800000 */
[----:B----4-:R-:W-:-:S04]  /*24130*/  LEA R2, R12, R2, 0x3 ;  /* 0x000000020c027211 */ /* 0x010fc800078e18ff */
[----:B------:R-:W4:Y:S02]  /*24140*/  SYNCS.PHASECHK.TRANS64.TRYWAIT P0, [R2+URZ+0x36840], R3 ;  /* 0x03684003020075a7 */ /* 0x000f24000800017f */
[----:B----4-:R-:W-:Y:S05]  /*24150*/  @!P0 BRA `(.L_x_947) ;  /* 0x0000003400d08947 */ /* 0x010fea0003800000 */
.L_x_1053:
[----:B------:R-:W-:Y:S05]  /*24160*/  BSYNC B2 ;  /* 0x0000000000027941 */ /* 0x000fea0003800000 */
.L_x_946:
[----:B------:R-:W0:Y:S01]  /*24170*/  S2R R7, SR_TID.X ;  /* 0x0000000000077919 */ /* 0x000e220000002100 */
[----:B------:R-:W-:Y:S01]  /*24180*/  BSSY B2, `(.L_x_948) ;  /* 0x000000b000027945 */ /* 0x000fe20003800000 */
[----:B0-----:R-:W-:-:S04]  /*24190*/  LOP3.LUT R7, R7, 0x7f, RZ, 0xc0, !PT ;  /* 0x0000007f07077812 */ /* 0x001fc800078ec0ff */
[----:B------:R-:W-:-:S13]  /*241a0*/  ISETP.NE.AND P1, PT, R7, RZ, PT ;  /* 0x000000ff0700720c */ /* 0x000fda0003f25270 */
[----:B------:R-:W-:Y:S05]  /*241b0*/  @P1 BRA `(.L_x_949) ;  /* 0x00000000001c1947 */ /* 0x000fea0003800000 */
[----:B------:R-:W0:Y:S01]  /*241c0*/  S2R R7, SR_TID.X ;  /* 0x0000000000077919 */ /* 0x000e220000002100 */
[----:B----4-:R-:W-:-:S04]  /*241d0*/  IMAD.MOV.U32 R3, RZ, RZ, 0xa800 ;  /* 0x0000a800ff037424 */ /* 0x010fc800078e00ff */
[----:B------:R4:W-:Y:S01]  /*241e0*/  SYNCS.ARRIVE.TRANS64 RZ, [R2+URZ+0x36830], R3 ;  /* 0x0368300302ff79a7 */ /* 0x0009e2000800003f */
[----:B0-----:R-:W-:-:S04]  /*241f0*/  LOP3.LUT R7, R7, 0x1f, RZ, 0xc0, !PT ;  /* 0x0000001f07077812 */ /* 0x001fc800078ec0ff */
[----:B------:R-:W-:-:S13]  /*24200*/  ISETP.NE.AND P0, PT, R7, RZ, PT ;  /* 0x000000ff0700720c */ /* 0x000fda0003f05270 */
[----:B----4-:R-:W-:Y:S05]  /*24210*/  @!P0 BRA `(.L_x_949) ;  /* 0x0000000000048947 */ /* 0x010fea0003800000 */
[----:B------:R-:W-:Y:S01]  /*24220*/  BPT.TRAP 0x1 ;  /* 0x000000040000795c */ /* 0x000fe20000300000 */
.L_x_949:
[----:B------:R-:W-:Y:S05]  /*24230*/  BSYNC B2 ;  /* 0x0000000000027941 */ /* 0x000fea0003800000 */
.L_x_948:
[----:B------:R-:W3:Y:S04]  /*24240*/  LDL R7, [R1+0x8] ;  /* 0x0000080001077983 */ /* 0x000ee80000100800 */
[----:B--2---:R-:W2:Y:S04]  /*24250*/  LDL R9, [R1+0x4] ;  /* 0x0000040001097983 */ /* 0x004ea80000100800 */
[----:B----4-:R-:W4:Y:S01]  /*24260*/  LDL R2, [R1+0x1c] ;  /* 0x00001c0001027983 */ /* 0x010f220000100800 */
[----:B---3--:R-:W-:-:S05]  /*24270*/  IMAD.MOV.U32 R11, RZ, RZ, RZ ;  /* 0x000000ffff0b7224 */ /* 0x008fca00078e00ff */
[----:B------:R-:W-:Y:S01]  /*24280*/  R2UR UR10, R11 ;  /* 0x000000000b0a72ca */ /* 0x000fe200000e0000 */
[----:B------:R-:W-:Y:S01]  /*24290*/  UIADD3 UR4, UP0, UR36, 0x370, URZ ;  /* 0x0000037024047890 */ /* 0x000fe2000ff1e03f */
[----:B------:R-:W-:Y:S01]  /*242a0*/  PLOP3.LUT P0, PT, PT, PT, PT, 0x80, 0x0 ;  /* 0x000000000000781c */ /* 0x000fe20003f0f070 */
[----:B------:R-:W-:Y:S01]  /*242b0*/  UMOV UR6, 0x0 ;  /* 0x0000000000067882 */ /* 0x000fe20000000000 */
[----:B------:R-:W-:Y:S01]  /*242c0*/  UMOV UR7, 0x14f00000 ;  /* 0x14f0000000077882 */ /* 0x000fe20000000000 */
[----:B------:R-:W-:Y:S01]  /*242d0*/  UIADD3.X UR5, URZ, UR37, URZ, UP0, !UPT ;  /* 0x000000253f057290 */ /* 0x000fe200087fe43f */
[C---:B------:R-:W-:Y:S02]  /*242e0*/  IMAD R3, R7.reuse, 0x8, R10 ;  /* 0x0000000807037824 */ /* 0x040fe400078e020a */
[----:B--2---:R-:W-:-:S03]  /*242f0*/  IMAD R7, R7, 0xa800, R9 ;  /* 0x0000a80007077824 */ /* 0x004fc600078e0209 */
[----:B------:R-:W-:Y:S01]  /*24300*/  IADD3 R3, R3, 0x30, RZ ;  /* 0x0000003003037810 */ /* 0x000fe20007ffe0ff */
[----:B----4-:R-:W-:Y:S02]  /*24310*/  IMAD R2, R6, 0x70, R2 ;  /* 0x0000007006027824 */ /* 0x010fe400078e0202 */
[----:B------:R-:W-:-:S07]  /*24320*/  VIADD R9, R7, 0x21400 ;  /* 0x0002140007097836 */ /* 0x000fce0000000000 */
.L_x_950:
        /* <DEDUP_REMOVED lines=16> */
.L_x_951:
        /* <DEDUP_REMOVED lines=10> */
[----:B------:R-:W-:Y:S01]  /*244d0*/  MOV R9, 0x80 ;  /* 0x0000008000097802 */ /* 0x000fe20000000f00 */
[----:B------:R-:W-:Y:S01]  /*244e0*/  VIADD R7, R7, 0x28400 ;  /* 0x0002840007077836 */ /* 0x000fe20000000000 */
[----:B------:R-:W-:Y:S01]  /*244f0*/  PLOP3.LUT P0, PT, PT, PT, PT, 0x80, 0x0 ;  /* 0x000000000000781c */ /* 0x000fe20003f0f070 */
[----:B------:R-:W-:Y:S01]  /*24500*/  UMOV UR6, 0x0 ;  /* 0x0000000000067882 */ /* 0x000fe20000000000 */
[----:B------:R-:W-:Y:S01]  /*24510*/  R2UR UR10, R9 ;  /* 0x00000000090a72ca */ /* 0x000fe200000e0000 */
[----:B------:R-:W-:-:S14]  /*24520*/  UMOV UR7, 0x14f00000 ;  /* 0x14f0000000077882 */ /* 0x000fdc0000000000 */
.L_x_952:
        /* <DEDUP_REMOVED lines=15> */
.L_x_1054:
[----:B------:R-:W-:Y:S05]  /*24620*/  BSYNC B2 ;  /* 0x0000000000027941 */ /* 0x000fea0003800000 */
.L_x_953:
[----:B------:R-:W-:Y:S01]  /*24630*/  BSSY B2, `(.L_x_955) ;  /* 0x000000b000027945 */ /* 0x000fe20003800000 */
[----:B------:R-:W-:Y:S01]  /*24640*/  IMAD.MOV.U32 R12, RZ, RZ, 0x0 ;  /* 0x00000000ff0c7424 */ /* 0x000fe200078e00ff */
[----:B------:R-:W-:Y:S02]  /*24650*/  MOV R13, 0x14f00000 ;  /* 0x14f00000000d7802 */ /* 0x000fe40000000f00 */
        /* <DEDUP_REMOVED lines=8> */
.L_x_956:
[----:B------:R-:W-:Y:S05]  /*246e0*/  BSYNC B2 ;  /* 0x0000000000027941 */ /* 0x000fea0003800000 */
.L_x_955:
[----:B------:R-:W2:Y:S04]  /*246f0*/  LDL R7, [R1+0x4] ;  /* 0x0000040001077983 */ /* 0x000ea80000100800 */
[----:B0-----:R-:W3:Y:S04]  /*24700*/  LDL R5, [R1+0x1c] ;  /* 0x00001c0001057983 */ /* 0x001ee80000100800 */
[----:B------:R-:W3:Y:S01]  /*24710*/  LDL.LU R3, [R1+0x18] ;  /* 0x0000180001037983 */ /* 0x000ee20000300800 */
[----:B------:R-:W-:Y:S01]  /*24720*/  R2UR UR10, R11 ;  /* 0x000000000b0a72ca */ /* 0x000fe200000e0000 */
[----:B------:R-:W-:Y:S01]  /*24730*/  UIADD3 UR4, UP0, UR36, 0x470, URZ ;  /* 0x0000047024047890 */ /* 0x000fe2000ff1e03f */
[----:B------:R-:W-:Y:S01]  /*24740*/  R2UR UR6, R12 ;  /* 0x000000000c0672ca */ /* 0x000fe200000e0000 */
[----:B------:R-:W-:Y:S01]  /*24750*/  VIADD R2, R2, 0x50 ;  /* 0x0000005002027836 */ /* 0x000fe20000000000 */
[----:B------:R-:W-:Y:S01]  /*24760*/  R2UR UR7, R13 ;  /* 0x000000000d0772ca */ /* 0x000fe200000e0000 */
[----:B------:R-:W-:Y:S01]  /*24770*/  UIADD3.X UR5, URZ, UR37, URZ, UP0, !UPT ;  /* 0x000000253f057290 */ /* 0x000fe200087fe43f */
[----:B------:R-:W-:Y:S01]  /*24780*/  PLOP3.LUT P0, PT, PT, PT, PT, 0x80, 0x0 ;  /* 0x000000000000781c */ /* 0x000fe20003f0f070 */
[----:B--2---:R-:W-:-:S02]  /*24790*/  IMAD R4, R4, 0xa800, R7 ;  /* 0x0000a80004047824 */ /* 0x004fc400078e0207 */
[----:B---3--:R-:W-:Y:S02]  /*247a0*/  IMAD R3, R3, 0x70, R5 ;  /* 0x0000007003037824 */ /* 0x008fe400078e0205 */
[----:B------:R-:W-:-:S08]  /*247b0*/  VIADD R5, R4, 0x400 ;  /* 0x0000040004057836 */ /* 0x000fd00000000000 */
.L_x_957:
        /* <DEDUP_REMOVED lines=11> */
[----:B------:R-:W-:Y:S02]  /*24870*/  R2UR UR10, R14 ;  /* 0x000000000e0a72ca */ /* 0x000fe400000e0000 */
[----:B------:R-:W-:Y:S02]  /*24880*/  R2UR UR6, R12 ;  /* 0x000000000c0672ca */ /* 0x000fe400000e0000 */
[----:B------:R-:W-:Y:S02]  /*24890*/  R2UR UR7, R13 ;  /* 0x000000000d0772ca */ /* 0x000fe400000e0000 */
[----:B------:R-:W-:Y:S02]  /*248a0*/  PLOP3.LUT P0, PT, PT, PT, PT, 0x80, 0x0 ;  /* 0x000000000000781c */ /* 0x000fe40003f0f070 */
[----:B------:R-:W-:-:S11]  /*248b0*/  IADD3 R5, R4, 0x3c00, RZ ;  /* 0x00003c0004057810 */ /* 0x000fd60007ffe0ff */
.L_x_958:
        /* <DEDUP_REMOVED lines=16> */
.L_x_959:
        /* <DEDUP_REMOVED lines=11> */
[----:B------:R4:W-:Y:S04]  /*24a70*/  STL [R1+0x18], R6 ;  /* 0x0000180601007387 */ /* 0x0009e80000100800 */
[----:B------:R4:W-:Y:S02]  /*24a80*/  STL [R1], R8 ;  /* 0x0000000801007387 */ /* 0x0009e40000100800 */
.L_x_944:
[----:B------:R-:W-:Y:S05]  /*24a90*/  BSYNC B1 ;  /* 0x0000000000017941 */ /* 0x000fea0003800000 */
.L_x_943:
[C---:B------:R-:W-:Y:S01]  /*24aa0*/  ISETP.GT.AND P0, PT, R0.reuse, 0x1, PT ;  /* 0x000000010000780c */ /* 0x040fe20003f04270 */
[----:B------:R-:W-:-:S12]  /*24ab0*/  VIADD R0, R0, 0xfffffffe ;  /* 0xfffffffe00007836 */ /* 0x000fd80000000000 */
[----:B------:R-:W-:Y:S05]  /*24ac0*/  @P0 BRA `(.L_x_960) ;  /* 0xffffffe800040947 */ /* 0x000fea000383ffff */
.L_x_906:
[----:B------:R-:W-:Y:S05]  /*24ad0*/  BSYNC B0 ;  /* 0x0000000000007941 */ /* 0x000fea0003800000 */
.L_x_905:
[----:B------:R-:W0:Y:S01]  /*24ae0*/  S2R R3, SR_TID.X ;  /* 0x0000000000037919 */ /* 0x000e220000002100 */
[----:B------:R-:W-:Y:S01]  /*24af0*/  BSSY B0, `(.L_x_961) ;  /* 0x0000010000007945 */ /* 0x000fe20003800000 */
[----:B0-----:R-:W-:-:S04]  /*24b00*/  LOP3.LUT R3, R3, 0x7f, RZ, 0xc0, !PT ;  /* 0x0000007f03037812 */ /* 0x001fc800078ec0ff */
[----:B------:R-:W-:-:S13]  /*24b10*/  ISETP.NE.AND P0, PT, R3, RZ, PT ;  /* 0x000000ff0300720c */ /* 0x000fda0003f05270 */
[----:B------:R-:W-:Y:S05]  /*24b20*/  @P0 BRA `(.L_x_962) ;  /* 0x0000000000300947 */ /* 0x000fea0003800000 */
[----:B------:R-:W0:Y:S01]  /*24b30*/  S2R R2, SR_LANEID ;  /* 0x0000000000027919 */ /* 0x000e220000000000 */
[----:B------:R-:W-:Y:S01]  /*24b40*/  VOTEU.ANY UR4, UPT, PT ;  /* 0x0000000000047886 */ /* 0x000fe200038e0100 */
[----:B--2---:R-:W2:Y:S01]  /*24b50*/  LDC.64 R4, c[0x0][0xc60] ;  /* 0x00031800ff047b82 */ /* 0x004ea20000000a00 */
[----:B------:R-:W0:Y:S02]  /*24b60*/  FLO.U32 R0, UR4 ;  /* 0x0000000400007d00 */ /* 0x000e2400080e0000 */
[----:B0-----:R-:W-:-:S06]  /*24b70*/  ISETP.EQ.U32.AND P0, PT, R0, R2, PT ;  /* 0x000000020000720c */ /* 0x001fcc0003f02070 */
[----:B------:R-:W2:Y:S07]  /*24b80*/  POPC R2, UR4 ;  /* 0x0000000400027d09 */ /* 0x000eae0008000000 */
[----:B--2---:R-:W2:Y:S04]  /*24b90*/  @P0 ATOMG.E.ADD.STRONG.GPU PT, R2, desc[UR60][R4.64], R2 ;  /* 0x00000002040209a8 */ /* 0x004ea800081ee1fc */
[----:B--2---:R0:W2:Y:S02]  /*24ba0*/  SHFL.IDX PT, R2, R2, R0, 0x1f ;  /* 0x00001f0002027589 */ /* 0x0040a400000e0000 */
[----:B0-----:R-:W0:Y:S02]  /*24bb0*/  S2R R0, SR_LTMASK ;  /* 0x0000000000007919 */ /* 0x001e240000003900 */
[----:B0-----:R-:W-:-:S06]  /*24bc0*/  LOP3.LUT R0, R0, UR4, RZ, 0xc0, !PT ;  /* 0x0000000400007c12 */ /* 0x001fcc000f8ec0ff */
[----:B------:R-:W2:Y:S02]  /*24bd0*/  POPC R0, R0 ;  /* 0x0000000000007309 */ /* 0x000ea40000000000 */
[----:B--2---:R-:W-:-:S07]  /*24be0*/  IADD3 R16, R2, UR38, R0 ;  /* 0x0000002602107c10 */ /* 0x004fce000fffe000 */
.L_x_962:
[----:B------:R-:W-:Y:S05]  /*24bf0*/  BSYNC B0 ;  /* 0x0000000000007941 */ /* 0x000fea0003800000 */
.L_x_961:
        /* <DEDUP_REMOVED lines=13> */
.L_x_1055:
[----:B------:R-:W-:Y:S05]  /*24cd0*/  BSYNC B1 ;  /* 0x0000000000017941 */ /* 0x000fea0003800000 */
.L_x_965:
[----:B------:R-:W-:Y:S04]  /*24ce0*/  BSSY B1, `(.L_x_967) ;  /* 0x0000009000017945 */ /* 0x000fe80003800000 */
[----:B------:R-:W-:Y:S05]  /*24cf0*/  @P1 BRA `(.L_x_968) ;  /* 0x00000000001c1947 */ /* 0x000fea0003800000 */
[----:B------:R-:W2:Y:S01]  /*24d00*/  S2R R3, SR_TID.X ;  /* 0x0000000000037919 */ /* 0x000ea20000002100 */
[----:B0-----:R-:W-:-:S04]  /*24d10*/  MOV R0, 0xa800 ;  /* 0x0000a80000007802 */ /* 0x001fc80000000f00 */
[----:B------:R3:W-:Y:S01]  /*24d20*/  SYNCS.ARRIVE.TRANS64 RZ, [R2+URZ+0x36850], R0 ;  /* 0x0368500002ff79a7 */ /* 0x0007e2000800003f */
[----:B--2---:R-:W-:-:S04]  /*24d30*/  LOP3.LUT R3, R3, 0x1f, RZ, 0xc0, !PT ;  /* 0x0000001f03037812 */ /* 0x004fc800078ec0ff */
[----:B------:R-:W-:-:S13]  /*24d40*/  ISETP.NE.AND P0, PT, R3, RZ, PT ;  /* 0x000000ff0300720c */ /* 0x000fda0003f05270 */
[----:B---3--:R-:W-:Y:S05]  /*24d50*/  @!P0 BRA `(.L_x_968) ;  /* 0x0000000000048947 */ /* 0x008fea0003800000 */
[----:B------:R-:W-:Y:S01]  /*24d60*/  BPT.TRAP 0x1 ;  /* 0x000000040000795c */ /* 0x000fe20000300000 */
.L_x_968:
[----:B------:R-:W-:Y:S05]  /*24d70*/  BSYNC B1 ;  /* 0x0000000000017941 */ /* 0x000fea0003800000 */
.L_x_967:
        /* <DEDUP_REMOVED lines=14> */
.L_x_969:
        /* <DEDUP_REMOVED lines=16> */
.L_x_970:
        /* <DEDUP_REMOVED lines=12> */
[----:B------:R-:W-:Y:S01]  /*25020*/  UMOV UR6, 0x0 ;  /* 0x0000000000067882 */ /* 0x000fe20000000000 */
[----:B------:R-:W-:Y:S01]  /*25030*/  IADD3 R0, R0, 0x7400, RZ ;  /* 0x0000740000007810 */ /* 0x000fe20007ffe0ff */
[----:B------:R-:W-:Y:S01]  /*25040*/  UMOV UR7, 0x14f00000 ;  /* 0x14f0000000077882 */ /* 0x000fe20000000000 */
[----:B------:R-:W-:-:S09]  /*25050*/  UMOV UR10, 0x80 ;  /* 0x00000080000a7882 */ /* 0x000fd20000000000 */
.L_x_971:
        /* <DEDUP_REMOVED lines=11> */
.L_x_964:
[----:B------:R-:W-:Y:S05]  /*25110*/  BSYNC B0 ;  /* 0x0000000000007941 */ /* 0x000fea0003800000 */
.L_x_963:
        /* <DEDUP_REMOVED lines=9> */
.L_x_885:
[----:B------:R-:W-:Y:S05]  /*251b0*/  BSYNC B7 ;  /* 0x0000000000077941 */ /* 0x000fea0003800000 */
.L_x_883:
[----:B0-----:R-:W2:Y:S02]  /*251c0*/  LDL R0, [R1+0x10] ;  /* 0x0000100001007983 */ /* 0x001ea40000100800 */
        /* <DEDUP_REMOVED lines=12> */
.L_x_972:
[----:B------:R-:W0:Y:S01]  /*25290*/  S2R R7, SR_TID.X ;  /* 0x0000000000077919 */ /* 0x000e220000002100 */
[----:B------:R-:W-:Y:S01]  /*252a0*/  UMOV UR4, 0xffffffff ;  /* 0xffffffff00047882 */ /* 0x000fe20000000000 */
[----:B0-----:R-:W-:-:S04]  /*252b0*/  LOP3.LUT R7, R7, 0x1f, RZ, 0xc0, !PT ;  /* 0x0000001f07077812 */ /* 0x001fc800078ec0ff */
        /* <DEDUP_REMOVED lines=10> */
[----:B------:R-:W-:Y:S01]  /*25360*/  SHFL.IDX PT, R0, R16, RZ, 0x1f ;  /* 0x00001fff10007589 */ /* 0x000fe200000e0000 */
[C---:B------:R-:W-:Y:S02]  /*25370*/  ISETP.GE.U32.AND P4, PT, R7.reuse, 0x8, PT ;  /* 0x000000080700780c */ /* 0x040fe40003f86070 */
[C---:B------:R-:W-:Y:S01]  /*25380*/  ISETP.GE.U32.AND P5, PT, R7.reuse, 0x10, PT ;  /* 0x000000100700780c */ /* 0x040fe20003fa6070 */
[----:B------:R-:W-:Y:S01]  /*25390*/  SHFL.IDX PT, R4, R16, 0x1, 0x1f ;  /* 0x00201f0010047f89 */ /* 0x000fe200000e0000 */
[----:B0-----:R-:W-:Y:S01]  /*253a0*/  MOV R2, RZ ;  /* 0x000000ff00027202 */ /* 0x001fe20000000f00 */
        /* <DEDUP_REMOVED lines=17> */
[----:B----4-:R0:W2:Y:S02]  /*254c0*/  SHFL.IDX PT, R6, R5, 0x1f, 0x1f ;  /* 0x03e01f0005067f89 */ /* 0x0100a400000e0000 */
.L_x_1065:
[----:B------:R-:W-:Y:S02]  /*254d0*/  ULDC UR4, c[0x0][0xc38] ;  /* 0x00030e0000047ab9 */ /* 0x000fe40000000800 */
[----:B------:R-:W-:-:S04]  /*254e0*/  IMAD.U32 R16, RZ, RZ, UR4 ;  /* 0x00000004ff107e24 */ /* 0x000fc8000f8e00ff */
[----:B--2---:R-:W-:-:S05]  /*254f0*/  IMAD R6, R6, R16, RZ ;  /* 0x0000001006067224 */ /* 0x004fca00078e02ff */
[----:B------:R-:W-:-:S04]  /*25500*/  IADD3 R4, R4, R6, RZ ;  /* 0x0000000604047210 */ /* 0x000fc80007ffe0ff */
[----:B------:R-:W-:-:S13]  /*25510*/  ISETP.GT.AND P6, PT, R4, R0, PT ;  /* 0x000000000400720c */ /* 0x000fda0003fc4270 */
[----:B------:R-:W-:Y:S05]  /*25520*/  @P6 BRA `(.L_x_975) ;  /* 0x00000000009c6947 */ /* 0x000fea0003800000 */
.L_x_980:
[----:B------:R-:W2:Y:S01]  /*25530*/  LDC R2, c[0x0][0xc3c] ;  /* 0x00030f00ff027b82 */ /* 0x000ea20000000800 */
[----:B------:R-:W-:-:S05]  /*25540*/  VIADD R19, R19, 0x1f ;  /* 0x0000001f13137836 */ /* 0x000fca0000000000 */
[----:B--2---:R-:W-:-:S13]  /*25550*/  ISETP.GE.AND P6, PT, R19, R2, PT ;  /* 0x000000021300720c */ /* 0x004fda0003fc6270 */
[----:B------:R-:W-:Y:S05]  /*25560*/  @P6 BRA `(.L_x_976) ;  /* 0x0000000400446947 */ /* 0x000fea0003800000 */
[----:B------:R-:W2:Y:S01]  /*25570*/  S2R R3, SR_TID.X ;  /* 0x0000000000037919 */ /* 0x000ea20000002100 */
[----:B------:R-:W-:Y:S01]  /*25580*/  BSSY B0, `(.L_x_977) ;  /* 0x0000009000007945 */ /* 0x000fe20003800000 */
[----:B--2---:R-:W-:-:S05]  /*25590*/  LOP3.LUT R3, R3, 0x1f, RZ, 0xc0, !PT ;  /* 0x0000001f03037812 */ /* 0x004fca00078ec0ff */
[----:B0-----:R-:W-:-:S05]  /*255a0*/  IMAD.IADD R5, R19, 0x1, R3 ;  /* 0x0000000113057824 */ /* 0x001fca00078e0203 */
[----:B------:R-:W-:Y:S01]  /*255b0*/  ISETP.GE.OR P6, PT, R5, R2, !P0 ;  /* 0x000000020500720c */ /* 0x000fe200047c6670 */
[----:B------:R-:W-:-:S12]  /*255c0*/  IMAD.MOV.U32 R2, RZ, RZ, RZ ;  /* 0x000000ffff027224 */ /* 0x000fd800078e00ff */
[----:B------:R-:W-:Y:S05]  /*255d0*/  @P6 BRA `(.L_x_978) ;  /* 0x00000000000c6947 */ /* 0x000fea0003800000 */
[----:B------:R-:W0:Y:S02]  /*255e0*/  LDC.64 R2, c[0x0][0xc80] ;  /* 0x00032000ff027b82 */ /* 0x000e240000000a00 */
[----:B0-----:R-:W-:-:S06]  /*255f0*/  IMAD.WIDE R2, R5, 0x4, R2 ;  /* 0x0000000405027825 */ /* 0x001fcc00078e0202 */
[----:B------:R0:W5:Y:S02]  /*25600*/  LDG.E R2, desc[UR60][R2.64] ;  /* 0x0000003c02027981 */ /* 0x000164000c1e1900 */
.L_x_978:
[----:B------:R-:W-:Y:S05]  /*25610*/  BSYNC B0 ;  /* 0x0000000000007941 */ /* 0x000fea0003800000 */
.L_x_977:
[----:B------:R-:W-:-:S03]  /*25620*/  UMOV UR4, 0xffffffff ;  /* 0xffffffff00047882 */ /* 0x000fc60000000000 */
[----:B------:R-:W-:Y:S05]  /*25630*/  BRA.DIV UR4, `(.L_x_979) ;  /* 0x0000002a04107947 */ /* 0x000fea000b800000 */
[----:B0----5:R-:W0:Y:S02]  /*25640*/  SHFL.UP PT, R3, R2, 0x1, RZ ;  /* 0x0420000002037989 */ /* 0x021e2400000e00ff */
        /* <DEDUP_REMOVED lines=14> */
[----:B------:R0:W2:Y:S02]  /*25730*/  SHFL.IDX PT, R6, R5, 0x1f, 0x1f ;  /* 0x03e01f0005067f89 */ /* 0x0000a400000e0000 */
.L_x_1073:
[----:B------:R-:W-:Y:S02]  /*25740*/  ULDC UR4, c[0x0][0xc38] ;  /* 0x00030e0000047ab9 */ /* 0x000fe40000000800 */
[----:B------:R-:W-:-:S04]  /*25750*/  IMAD.U32 R16, RZ, RZ, UR4 ;  /* 0x00000004ff107e24 */ /* 0x000fc8000f8e00ff */
[----:B--2---:R-:W-:-:S05]  /*25760*/  IMAD R6, R6, R16, RZ ;  /* 0x0000001006067224 */ /* 0x004fca00078e02ff */
[----:B------:R-:W-:-:S04]  /*25770*/  IADD3 R4, R6, R4, RZ ;  /* 0x0000000406047210 */ /* 0x000fc80007ffe0ff */
[----:B------:R-:W-:-:S13]  /*25780*/  ISETP.GT.AND P6, PT, R4, R0, PT ;  /* 0x000000000400720c */ /* 0x000fda0003fc4270 */
[----:B------:R-:W-:Y:S05]  /*25790*/  @!P6 BRA `(.L_x_980) ;  /* 0xfffffffc0064e947 */ /* 0x000fea000383ffff */
.L_x_975:
[----:B------:R-:W-:Y:S01]  /*257a0*/  IMAD.IADD R6, R4, 0x1, -R6 ;  /* 0x0000000104067824 */ /* 0x000fe200078e0a06 */
[----:B------:R-:W-:-:S03]  /*257b0*/  UMOV UR4, 0xffffffff ;  /* 0xffffffff00047882 */ /* 0x000fc60000000000 */
[----:B------:R-:W-:-:S05]  /*257c0*/  IMAD R3, R5, R16, R6 ;  /* 0x0000001005037224 */ /* 0x000fca00078e0206 */
[----:B------:R-:W-:Y:S01]  /*257d0*/  ISETP.GT.AND P6, PT, R3, R0, PT ;  /* 0x000000000300720c */ /* 0x000fe20003fc4270 */
[----:B------:R-:W-:-:S12]  /*257e0*/  BRA.DIV UR4, `(.L_x_981) ;  /* 0x0000002a047c7947 */ /* 0x000fd8000b800000 */
[----:B------:R-:W-:-:S04]  /*257f0*/  VOTE.ANY R3, PT, !P6 ;  /* 0x0000000000037806 */ /* 0x000fc800070e0100 */
[----:B------:R-:W2:Y:S02]  /*25800*/  POPC R4, R3 ;  /* 0x0000000300047309 */ /* 0x000ea40000000000 */
[----:B--2---:R2:W3:Y:S02]  /*25810*/  SHFL.IDX PT, R17, R2, R4, 0x1f ;  /* 0x00001f0402117589 */ /* 0x0044e400000e0000 */
.L_x_1077:
[----:B------:R-:W-:Y:S01]  /*25820*/  ISETP.NE.AND P0, PT, R3, RZ, PT ;  /* 0x000000ff0300720c */ /* 0x000fe20003f05270 */
[----:B--2---:R-:W-:-:S12]  /*25830*/  IMAD.MOV.U32 R2, RZ, RZ, RZ ;  /* 0x000000ffff027224 */ /* 0x004fd800078e00ff */
[----:B------:R-:W-:Y:S05]  /*25840*/  @!P0 BRA `(.L_x_982) ;  /* 0x0000000000108947 */ /* 0x000fea0003800000 */
[----:B------:R-:W-:Y:S01]  /*25850*/  UMOV UR4, 0xffffffff ;  /* 0xffffffff00047882 */ /* 0x000fe20000000000 */
[----:B------:R-:W-:Y:S02]  /*25860*/  IADD3 R12, R4, -0x1, RZ ;  /* 0xffffffff040c7810 */ /* 0x000fe40007ffe0ff */
[----:B------:R-:W-:Y:S05]  /*25870*/  BRA.DIV UR4, `(.L_x_983) ;  /* 0x0000002a04a07947 */ /* 0x000fea000b800000 */
[----:B------:R2:W4:Y:S02]  /*25880*/  SHFL.IDX PT, R2, R5, R12, 0x1f ;  /* 0x00001f0c05027589 */ /* 0x00052400000e0000 */
.L_x_982:
[----:B0-23--:R-:W-:Y:S01]  /*25890*/  IABS R5, R17 ;  /* 0x0000001100057213 */ /* 0x00dfe20000000000 */
[----:B----4-:R-:W-:Y:S02]  /*258a0*/  IMAD R16, R2, R16, R6 ;  /* 0x0000001002107224 */ /* 0x010fe400078e0206 */
[----:B------:R-:W-:Y:S01]  /*258b0*/  IMAD.IADD R19, R4, 0x1, R19 ;  /* 0x0000000104137824 */ /* 0x000fe200078e0213 */
[----:B------:R-:W0:Y:S01]  /*258c0*/  I2F.RP R2, R5 ;  /* 0x0000000500027306 */ /* 0x000e220000209400 */
[----:B------:R-:W-:-:S07]  /*258d0*/  IMAD.IADD R0, R0, 0x1, -R16 ;  /* 0x0000000100007824 */ /* 0x000fce00078e0a10 */
[----:B0-----:R-:W0:Y:S02]  /*258e0*/  MUFU.RCP R2, R2 ;  /* 0x0000000200027308 */ /* 0x001e240000001000 */
[----:B0-----:R-:W-:-:S06]  /*258f0*/  VIADD R2, R2, 0xffffffe ;  /* 0x0ffffffe02027836 */ /* 0x001fcc0000000000 */
[----:B------:R-:W0:Y:S02]  /*25900*/  F2I.FTZ.U32.TRUNC.NTZ R3, R2 ;  /* 0x0000000200037305 */ /* 0x000e24000021f000 */
[----:B0-----:R-:W-:-:S04]  /*25910*/  IMAD.MOV R2, RZ, RZ, -R3 ;  /* 0x000000ffff027224 */ /* 0x001fc800078e0a03 */
[----:B------:R-:W-:Y:S01]  /*25920*/  IMAD R6, R2, R5, RZ ;  /* 0x0000000502067224 */ /* 0x000fe200078e02ff */
[----:B------:R-:W-:-:S05]  /*25930*/  MOV R2, RZ ;  /* 0x000000ff00027202 */ /* 0x000fca0000000f00 */
[----:B------:R-:W-:Y:S01]  /*25940*/  IMAD.HI.U32 R2, R3, R6, R2 ;  /* 0x0000000603027227 */ /* 0x000fe200078e0002 */
[----:B------:R-:W-:Y:S02]  /*25950*/  IABS R6, R17 ;  /* 0x0000001100067213 */ /* 0x000fe40000000000 */
[----:B------:R-:W-:-:S03]  /*25960*/  IABS R3, R0 ;  /* 0x0000000000037213 */ /* 0x000fc60000000000 */
[----:B------:R-:W-:Y:S02]  /*25970*/  IMAD.MOV R6, RZ, RZ, -R6 ;  /* 0x000000ffff067224 */ /* 0x000fe400078e0a06 */
[----:B------:R-:W-:-:S04]  /*25980*/  IMAD.HI.U32 R2, R2, R3, RZ ;  /* 0x0000000302027227 */ /* 0x000fc800078e00ff */
[----:B------:R-:W-:-:S05]  /*25990*/  IMAD R3, R2, R6, R3 ;  /* 0x0000000602037224 */ /* 0x000fca00078e0203 */
[----:B------:R-:W-:-:S13]  /*259a0*/  ISETP.GT.U32.AND P1, PT, R5, R3, PT ;  /* 0x000000030500720c */ /* 0x000fda0003f24070 */
[-C--:B------:R-:W-:Y:S01]  /*259b0*/  @!P1 IADD3 R3, R3, -R5.reuse, RZ ;  /* 0x8000000503039210 */ /* 0x080fe20007ffe0ff */
[----:B------:R-:W-:Y:S01]  /*259c0*/  @!P1 VIADD R2, R2, 0x1 ;  /* 0x0000000102029836 */ /* 0x000fe20000000000 */
[----:B------:R-:W-:Y:S02]  /*259d0*/  ISETP.NE.AND P1, PT, R17, RZ, PT ;  /* 0x000000ff1100720c */ /* 0x000fe40003f25270 */
[----:B------:R-:W-:Y:S02]  /*259e0*/  ISETP.GE.U32.AND P0, PT, R3, R5, PT ;  /* 0x000000050300720c */ /* 0x000fe40003f06070 */
[----:B------:R-:W-:-:S04]  /*259f0*/  LOP3.LUT R3, R0, R17, RZ, 0x3c, !PT ;  /* 0x0000001100037212 */ /* 0x000fc800078e3cff */
[----:B------:R-:W-:-:S07]  /*25a00*/  ISETP.GE.AND P2, PT, R3, RZ, PT ;  /* 0x000000ff0300720c */ /* 0x000fce0003f46270 */
[----:B------:R-:W-:-:S06]  /*25a10*/  @P0 VIADD R2, R2, 0x1 ;  /* 0x0000000102020836 */ /* 0x000fcc0000000000 */
[----:B------:R-:W-:Y:S02]  /*25a20*/  @!P2 IADD3 R2, -R2, RZ, RZ ;  /* 0x000000ff0202a210 */ /* 0x000fe40007ffe1ff */
[----:B------:R-:W-:-:S04]  /*25a30*/  @!P1 LOP3.LUT R2, RZ, R17, RZ, 0x33, !PT ;  /* 0x00000011ff029212 */ /* 0x000fc800078e33ff */
[----:B------:R-:W-:Y:S01]  /*25a40*/  MOV R18, R2 ;  /* 0x0000000200127202 */ /* 0x000fe20000000f00 */
[----:B------:R-:W-:-:S04]  /*25a50*/  IMAD.MOV R3, RZ, RZ, -R2 ;  /* 0x000000ffff037224 */ /* 0x000fc800078e0a02 */
[----:B------:R-:W-:Y:S01]  /*25a60*/  IMAD R17, R17, R3, R0 ;  /* 0x0000000311117224 */ /* 0x000fe200078e0200 */
[----:B------:R-:W-:Y:S06]  /*25a70*/  BRA `(.L_x_984) ;  /* 0x00000000001c7947 */ /* 0x000fec0003800000 */
.L_x_976:
[----:B------:R-:W-:Y:S01]  /*25a80*/  UMOV UR4, URZ ;  /* 0x0000003f00047c82 */ /* 0x000fe20008000000 */
[----:B------:R-:W-:Y:S01]  /*25a90*/  UMOV UR5, URZ ;  /* 0x0000003f00057c82 */ /* 0x000fe20008000000 */
[----:B------:R-:W-:Y:S01]  /*25aa0*/  ULDC UR6, c[0x0][0xc3c] ;  /* 0x00030f0000067ab9 */ /* 0x000fe20000000800 */
[----:B------:R-:W-:Y:S01]  /*25ab0*/  IMAD.MOV.U32 R16, RZ, RZ, R0 ;  /* 0x000000ffff107224 */ /* 0x000fe200078e0000 */
[----:B------:R-:W-:Y:S01]  /*25ac0*/  MOV R18, UR5 ;  /* 0x0000000500127c02 */ /* 0x000fe20008000f00 */
[----:B------:R-:W-:Y:S02]  /*25ad0*/  IMAD.U32 R17, RZ, RZ, UR4 ;  /* 0x00000004ff117e24 */ /* 0x000fe4000f8e00ff */
[----:B------:R-:W-:-:S07]  /*25ae0*/  IMAD.U32 R19, RZ, RZ, UR6 ;  /* 0x00000006ff137e24 */ /* 0x000fce000f8e00ff */
.L_x_984:
[----:B------:R3:W2:Y:S01]  /*25af0*/  LDL R3, [R1+0x4] ;  /* 0x0000040001037983 */ /* 0x0006a20000100800 */
[----:B------:R-:W4:Y:S01]  /*25b00*/  S2R R0, SR_TID.X ;  /* 0x0000000000007919 */ /* 0x000f220000002100 */
[----:B------:R-:W-:Y:S05]  /*25b10*/  WARPSYNC.ALL ;  /* 0x0000000000007948 */ /* 0x000fea0003800000 */
[----:B----4-:R-:W-:Y:S01]  /*25b20*/  LOP3.LUT R0, R0, 0x1f, RZ, 0xc0, !PT ;  /* 0x0000001f00007812 */ /* 0x010fe200078ec0ff */
        /* <DEDUP_REMOVED lines=8> */
.L_x_973:
[----:B------:R-:W-:Y:S02]  /*25bb0*/  ULDC UR4, c[0x0][0xc3c] ;  /* 0x00030f0000047ab9 */ /* 0x000fe40000000800 */
[----:B--2---:R-:W-:-:S13]  /*25bc0*/  ISETP.GE.AND P0, PT, R19, UR4, PT ;  /* 0x0000000413007c0c */ /* 0x004fda000bf06270 */
[----:B------:R-:W-:Y:S05]  /*25bd0*/  @!P0 BRA `(.L_x_985) ;  /* 0xffffff9000948947 */ /* 0x000fea000383ffff */
[----:B------:R-:W-:Y:S05]  /*25be0*/  BSYNC B8 ;  /* 0x0000000000087941 */ /* 0x000fea0003800000 */
.L_x_839:
[----:B0-----:R-:W2:Y:S01]  /*25bf0*/  LDL.LU R0, [R1+0x54] ;  /* 0x0000540001007983 */ /* 0x001ea20000300800 */
[----:B------:R-:W-:Y:S01]  /*25c00*/  BSSY B0, `(.L_x_986) ;  /* 0x000000b000007945 */ /* 0x000fe20003800000 */
[----:B------:R-:W0:Y:S01]  /*25c10*/  S2R R5, SR_CgaCtaId ;  /* 0x0000000000057919 */ /* 0x000e220000008800 */
[----:B--2---:R-:W-:-:S05]  /*25c20*/  VIADD R0, R0, 0x1 ;  /* 0x0000000100007836 */ /* 0x004fca0000000000 */
[----:B------:R-:W-:-:S04]  /*25c30*/  LEA.HI R2, R0, R0, RZ, 0x1 ;  /* 0x0000000000027211 */ /* 0x000fc800078f08ff */
[----:B---3--:R-:W-:-:S04]  /*25c40*/  LOP3.LUT R3, R2, 0xfffffffe, RZ, 0xc0, !PT ;  /* 0xfffffffe02037812 */ /* 0x008fc800078ec0ff */
[----:B------:R-:W-:Y:S02]  /*25c50*/  IADD3 R3, R0, -R3, RZ ;  /* 0x8000000300037210 */ /* 0x000fe40007ffe0ff */
[----:B------:R-:W-:Y:S02]  /*25c60*/  MOV R0, 0x400 ;  /* 0x0000040000007802 */ /* 0x000fe40000000f00 */
[----:B------:R-:W-:Y:S02]  /*25c70*/  SHF.L.U32 R3, R3, 0x1f, RZ ;  /* 0x0000001f03037819 */ /* 0x000fe400000006ff */
[----:B0-----:R-:W-:-:S04]  /*25c80*/  LEA R0, R5, R0, 0x18 ;  /* 0x0000000005007211 */ /* 0x001fc800078ec0ff */
[----:B------:R-:W0:Y:S02]  /*25c90*/  SYNCS.PHASECHK.TRANS64.TRYWAIT P0, [R0+URZ+0x36820], R3 ;  /* 0x03682003000075a7 */ /* 0x000e24000800017f */
[----:B0-----:R-:W-:Y:S05]  /*25ca0*/  @!P0 BRA `(.L_x_987) ;  /* 0x0000002400bc8947 */ /* 0x001fea0003800000 */
.L_x_1080:
[----:B------:R-:W-:Y:S05]  /*25cb0*/  BSYNC B0 ;  /* 0x0000000000007941 */ /* 0x000fea0003800000 */
.L_x_986:
[----:B------:R-:W-:-:S03]  /*25cc0*/  UMOV UR4, 0xffffffff ;  /* 0xffffffff00047882 */ /* 0x000fc60000000000 */
[----:B------:R-:W-:Y:S05]  /*25cd0*/  BRA.DIV UR4, `(.L_x_988) ;  /* 0x0000002604c47947 */ /* 0x000fea000b800000 */
[----:B------:R-:W2:Y:S02]  /*25ce0*/  S2R R2, SR_TID.X ;  /* 0x0000000000027919 */ /* 0x000ea40000002100 */
[----:B--2---:R-:W-:-:S04]  /*25cf0*/  SHF.R.U32.HI R2, RZ, 0x5, R2 ;  /* 0x00000005ff027819 */ /* 0x004fc80000011602 */
[----:B------:R-:W-:-:S05]  /*25d00*/  LOP3.LUT R2, R2, 0x3, RZ, 0xc0, !PT ;  /* 0x0000000302027812 */ /* 0x000fca00078ec0ff */
[----:B------:R2:W3:Y:S02]  /*25d10*/  SHFL.IDX PT, R14, R2, RZ, 0x1f ;  /* 0x00001fff020e7589 */ /* 0x0004e400000e0000 */
.L_x_1083:
[----:B---3--:R-:W-:-:S13]  /*25d20*/  ISETP.NE.AND P0, PT, R14, RZ, PT ;  /* 0x000000ff0e00720c */ /* 0x008fda0003f05270 */
[----:B------:R-:W-:Y:S05]  /*25d30*/  @P0 BRA `(.L_x_624) ;  /* 0x00000000009c0947 */ /* 0x000fea0003800000 */
[----:B------:R-:W-:-:S03]  /*25d40*/  UMOV UR4, 0xffffffff ;  /* 0xffffffff00047882 */ /* 0x000fc60000000000 */
[----:B------:R-:W-:Y:S05]  /*25d50*/  BRA.DIV UR4, `(.L_x_989) ;  /* 0x0000002604d87947 */ /* 0x000fea000b800000 */
[----:B------:R-:W-:-:S13]  /*25d60*/  ELECT P6, URZ, PT ;  /* 0x00000000003f782f */ /* 0x000fda00038c0000 */
.L_x_1086:
[----:B------:R-:W-:Y:S05]  /*25d70*/  @!P6 BRA `(.L_x_624) ;  /* 0x00000000008ce947 */ /* 0x000fea0003800000 */
[----:B--2---:R-:W2:Y:S02]  /*25d80*/  LDL R2, [R1+0x9c] ;  /* 0x00009c0001027983 */ /* 0x004ea40000100800 */
[----:B--2---:R-:W-:-:S13]  /*25d90*/  R2UR UR4, R2 ;  /* 0x00000000020472ca */ /* 0x004fda00000e0000 */
[----:B------:R-:W-:-:S06]  /*25da0*/  ULOP3.LUT UR4, UR4, 0x2, URZ, 0xfc, !UPT ;  /* 0x0000000204047892 */ /* 0x000fcc000f8efc3f */
[----:B------:R-:W-:-:S05]  /*25db0*/  IMAD.U32 R2, RZ, RZ, UR4 ;  /* 0x00000004ff027e24 */ /* 0x000fca000f8e00ff */
[----:B------:R-:W-:-:S13]  /*25dc0*/  ISETP.NE.AND P2, PT, R2, 0x3, PT ;  /* 0x000000030200780c */ /* 0x000fda0003f45270 */
[----:B------:R-:W-:Y:S05]  /*25dd0*/  @!P2 BRA `(.L_x_990) ;  /* 0x000000000004a947 */ /* 0x000fea0003800000 */
[----:B------:R-:W-:Y:S01]  /*25de0*/  BPT.TRAP 0x1 ;  /* 0x000000040000795c */ /* 0x000fe20000300000 */
.L_x_990:
[----:B0-----:R-:W4:Y:S04]  /*25df0*/  LDL R3, [R1+0x8] ;  /* 0x0000080001037983 */ /* 0x001f280000100800 */
[----:B------:R-:W2:Y:S01]  /*25e00*/  LDL.LU R7, [R1+0x14] ;  /* 0x0000140001077983 */ /* 0x000ea20000300800 */
[----:B------:R-:W-:-:S05]  /*25e10*/  VIADD R2, R0, 0x36840 ;  /* 0x0003684000027836 */ /* 0x000fca0000000000 */
[C---:B----4-:R-:W-:Y:S01]  /*25e20*/  LEA R6, R3.reuse, R2, 0x3 ;  /* 0x0000000203067211 */ /* 0x050fe200078e18ff */
[----:B------:R-:W-:Y:S01]  /*25e30*/  VIADD R3, R3, 0x1 ;  /* 0x0000000103037836 */ /* 0x000fe20000000000 */
[----:B--2---:R-:W-:-:S04]  /*25e40*/  SHF.L.U32 R5, R7, 0x1f, RZ ;  /* 0x0000001f07057819 */ /* 0x004fc800000006ff */
        /* <DEDUP_REMOVED lines=8> */
.L_x_1087:
[----:B------:R-:W2:Y:S02]  /*25ed0*/  SYNCS.PHASECHK.TRANS64.TRYWAIT P0, [R7+URZ], R2 ;  /* 0x00000002070075a7 */ /* 0x000ea4000800017f */
[----:B--2---:R-:W-:Y:S05]  /*25ee0*/  @!P0 BRA `(.L_x_992) ;  /* 0x0000002400a88947 */ /* 0x004fea0003800000 */
.L_x_1088:
[----:B------:R-:W-:Y:S05]  /*25ef0*/  @!P2 BRA `(.L_x_993) ;  /* 0x000000000004a947 */ /* 0x000fea0003800000 */
[----:B------:R-:W-:Y:S01]  /*25f00*/  BPT.TRAP 0x1 ;  /* 0x000000040000795c */ /* 0x000fe20000300000 */
.L_x_993:
[----:B------:R-:W3:Y:S01]  /*25f10*/  LDL.LU R4, [R1+0x8] ;  /* 0x0000080001047983 */ /* 0x000ee20000300800 */
[----:B------:R-:W-:-:S05]  /*25f20*/  IADD3 R0, R0, 0x36860, RZ ;  /* 0x0003686000007810 */ /* 0x000fca0007ffe0ff */
[----:B---3--:R-:W-:-:S04]  /*25f30*/  IMAD R4, R4, 0x8, R0 ;  /* 0x0000000804047824 */ /* 0x008fc800078e0200 */
[----:B------:R-:W3:Y:S02]  /*25f40*/  SYNCS.PHASECHK.TRANS64.TRYWAIT P0, [R4+URZ], R5 ;  /* 0x00000005040075a7 */ /* 0x000ee4000800017f */
[----:B---3--:R-:W-:Y:S05]  /*25f50*/  @!P0 BRA `(.L_x_994) ;  /* 0x0000002400a08947 */ /* 0x008fea0003800000 */
.L_x_1089:
[----:B------:R-:W-:-:S07]  /*25f60*/  IMAD R3, R3, 0x8, R0 ;  /* 0x0000000803037824 */ /* 0x000fce00078e0200 */
.L_x_995:
[----:B----4-:R4:W0:Y:S02]  /*25f70*/  SYNCS.PHASECHK.TRANS64.TRYWAIT P0, [R3+URZ], R2 ;  /* 0x00000002030075a7 */ /* 0x010824000800017f */
[----:B0-----:R-:W-:Y:S05]  /*25f80*/  @!P0 NANOSLEEP.SYNCS 0x989680 ;  /* 0x009896800000895d */ /* 0x001fea0003900000 */
[----:B------:R-:W0:Y:S02]  /*25f90*/  @!P0 SYNCS.PHASECHK.TRANS64 P0, [R3+URZ], R2 ;  /* 0x00000002030085a7 */ /* 0x000e24000800007f */
[----:B0-----:R-:W-:Y:S05]  /*25fa0*/  @!P0 BRA `(.L_x_995) ;  /* 0xfffffffc00f08947 */ /* 0x001fea000383ffff */
.L_x_624:
[----:B------:R-:W-:Y:S05]  /*25fb0*/  BSYNC B9 ;  /* 0x0000000000097941 */ /* 0x000fea0003800000 */
.L_x_621:
[----:B------:R-:W-:Y:S05]  /*25fc0*/  EXIT ;  /* 0x000000000000794d */ /* 0x000fea0003800000 */
.L_x_642:
[----:B0-----:R0:W1:Y:S02]  /*25fd0*/  SYNCS.PHASECHK.TRANS64.TRYWAIT P5, [R43+URZ+0x36890], R100 ;  /* 0x036890642b0075a7 */ /* 0x00106400080a017f */
[----:B-1----:R-:W-:Y:S05]  /*25fe0*/  @!P5 NANOSLEEP.SYNCS 0x989680 ;  /* 0x009896800000d95d */ /* 0x002fea0003900000 */
[----:B------:R-:W1:Y:S02]  /*25ff0*/  @!P5 SYNCS.PHASECHK.TRANS64 P5, [R43+URZ+0x36890], R100 ;  /* 0x036890642b00d5a7 */ /* 0x000e6400080a007f */
[----:B-1----:R-:W-:Y:S05]  /*26000*/  @!P5 BRA `(.L_x_642) ;  /* 0xfffffffc00f0d947 */ /* 0x002fea000383ffff */
[----:B------:R-:W-:Y:S05]  /*26010*/  BRA `(.L_x_996) ;  /* 0xfffffdd8004c7947 */ /* 0x000fea000383ffff */
.L_x_696:
[----:B-1----:R1:W3:Y:S02]  /*26020*/  SYNCS.PHASECHK.TRANS64.TRYWAIT P5, [R43+URZ+0x36890], R100 ;  /* 0x036890642b0075a7 */ /* 0x0022e400080a017f */
[----:B---3--:R-:W-:Y:S05]  /*26030*/  @!P5 NANOSLEEP.SYNCS 0x989680 ;  /* 0x009896800000d95d */ /* 0x008fea0003900000 */
[----:B------:R-:W3:Y:S02]  /*26040*/  @!P5 SYNCS.PHASECHK.TRANS64 P5, [R43+URZ+0x36890], R100 ;  /* 0x036890642b00d5a7 */ /* 0x000ee400080a007f */
[----:B---3--:R-:W-:Y:S05]  /*26050*/  @!P5 BRA `(.L_x_696) ;  /* 0xfffffffc00f0d947 */ /* 0x008fea000383ffff */
[----:B------:R-:W-:Y:S05]  /*26060*/  BRA `(.L_x_997) ;  /* 0xfffffe0c00187947 */ /* 0x000fea000383ffff */
.L_x_721:
[----:B-1----:R1:W2:Y:S02]  /*26070*/  SYNCS.PHASECHK.TRANS64.TRYWAIT P3, [R43+URZ+0x36890], R100 ;  /* 0x036890642b0075a7 */ /* 0x0022a4000806017f */
[----:B--2---:R-:W-:Y:S05]  /*26080*/  @!P3 NANOSLEEP.SYNCS 0x989680 ;  /* 0x009896800000b95d */ /* 0x004fea0003900000 */
[----:B------:R-:W2:Y:S02]  /*26090*/  @!P3 SYNCS.PHASECHK.TRANS64 P3, [R43+URZ+0x36890], R100 ;  /* 0x036890642b00b5a7 */ /* 0x000ea4000806007f */
[----:B--2---:R-:W-:Y:S05]  /*260a0*/  @!P3 BRA `(.L_x_721) ;  /* 0xfffffffc00f0b947 */ /* 0x004fea000383ffff */
[----:B------:R-:W-:Y:S05]  /*260b0*/  BRA `(.L_x_998) ;  /* 0xfffffe3c00387947 */ /* 0x000fea000383ffff */
.L_x_727:
[----:B0-----:R0:W1:Y:S02]  /*260c0*/  SYNCS.PHASECHK.TRANS64.TRYWAIT P2, [R43+URZ+0x368b0], R100 ;  /* 0x0368b0642b0075a7 */ /* 0x001064000804017f */
[----:B-1----:R-:W-:Y:S05]  /*260d0*/  @!P2 NANOSLEEP.SYNCS 0x989680 ;  /* 0x009896800000a95d */ /* 0x002fea0003900000 */
[----:B------:R-:W1:Y:S02]  /*260e0*/  @!P2 SYNCS.PHASECHK.TRANS64 P2, [R43+URZ+0x368b0], R100 ;  /* 0x0368b0642b00a5a7 */ /* 0x000e64000804007f */
[----:B-1----:R-:W-:Y:S05]  /*260f0*/  @!P2 BRA `(.L_x_727) ;  /* 0xfffffffc00f0a947 */ /* 0x002fea000383ffff */
[----:B------:R-:W-:Y:S05]  /*26100*/  BRA `(.L_x_999) ;  /* 0xfffffe4000507947 */ /* 0x000fea000383ffff */
.L_x_745:
[----:B------:R-:W-:Y:S01]  /*26110*/  BSSY B1, `(.L_x_1000) ;  /* 0x0000008000017945 */ /* 0x000fe20003800000 */
[----:B------:R-:W-:Y:S01]  /*26120*/  MOV R13, R25 ;  /* 0x00000019000d7202 */ /* 0x000fe20000000f00 */
[----:B------:R-:W-:Y:S01]  /*26130*/  IMAD.MOV.U32 R12, RZ, RZ, RZ ;  /* 0x000000ffff0c7224 */ /* 0x000fe200078e00ff */
[----:B------:R-:W-:Y:S01]  /*26140*/  MOV R15, 0xffffffff ;  /* 0xffffffff000f7802 */ /* 0x000fe20000000f00 */
[----:B------:R-:W-:-:S07]  /*26150*/  IMAD.MOV.U32 R11, RZ, RZ, 0x1c1f ;  /* 0x00001c1fff0b7424 */ /* 0x000fce00078e00ff */
[----:B------:R-:W-:Y:S05]  /*26160*/  WARPSYNC.COLLECTIVE R15, `(.L_x_1001) ;  /* 0x000000000f087348 */ /* 0x000fea0003c00000 */
[----:B------:R0:W1:Y:S02]  /*26170*/  SHFL.IDX P6, R14, R13, R12, R11 ;  /* 0x0000000c0d0e7389 */ /* 0x00006400000c000b */
[----:B01----:R-:W-:Y:S01]  /*26180*/  ENDCOLLECTIVE ;  /* 0x000000000000791b */ /* 0x003fe20003800000 */
.L_x_1001:
[----:B------:R-:W-:Y:S05]  /*26190*/  BSYNC B1 ;  /* 0x0000000000017941 */ /* 0x000fea0003800000 */
.L_x_1000:
[----:B------:R-:W-:Y:S01]  /*261a0*/  IMAD.MOV.U32 R13, RZ, RZ, R24 ;  /* 0x000000ffff0d7224 */ /* 0x000fe200078e0018 */
[----:B------:R-:W-:Y:S01]  /*261b0*/  MOV R12, RZ ;  /* 0x000000ff000c7202 */ /* 0x000fe20000000f00 */
[----:B------:R-:W-:Y:S02]  /*261c0*/  IMAD.MOV.U32 R11, RZ, RZ, 0x1c1f ;  /* 0x00001c1fff0b7424 */ /* 0x000fe400078e00ff */
[----:B------:R-:W-:Y:S02]  /*261d0*/  IMAD.MOV.U32 R15, RZ, RZ, -0x1 ;  /* 0xffffffffff0f7424 */ /* 0x000fe400078e00ff */
[----:B------:R-:W-:-:S07]  /*261e0*/  IMAD.MOV.U32 R0, RZ, RZ, R14 ;  /* 0x000000ffff007224 */ /* 0x000fce00078e000e */
[----:B------:R-:W-:Y:S05]  /*261f0*/  WARPSYNC.COLLECTIVE R15, `(.L_x_1002) ;  /* 0x000000000f087348 */ /* 0x000fea0003c00000 */
[----:B------:R0:W1:Y:S02]  /*26200*/  SHFL.IDX P6, R14, R13, R12, R11 ;  /* 0x0000000c0d0e7389 */ /* 0x00006400000c000b */
[----:B01----:R-:W-:Y:S01]  /*26210*/  ENDCOLLECTIVE ;  /* 0x000000000000791b */ /* 0x003fe20003800000 */
.L_x_1002:
[----:B------:R-:W-:Y:S01]  /*26220*/  IMAD.MOV.U32 R13, RZ, RZ, R27 ;  /* 0x000000ffff0d7224 */ /* 0x000fe200078e001b */
[----:B------:R-:W-:-:S07]  /*26230*/  MOV R3, R14 ;  /* 0x0000000e00037202 */ /* 0x000fce0000000f00 */
[----:B------:R-:W-:Y:S05]  /*26240*/  WARPSYNC.COLLECTIVE R15, `(.L_x_1003) ;  /* 0x000000000f087348 */ /* 0x000fea0003c00000 */
[----:B------:R0:W1:Y:S02]  /*26250*/  SHFL.IDX P6, R14, R13, R12, R11 ;  /* 0x0000000c0d0e7389 */ /* 0x00006400000c000b */
[----:B01----:R-:W-:Y:S01]  /*26260*/  ENDCOLLECTIVE ;  /* 0x000000000000791b */ /* 0x003fe20003800000 */
.L_x_1003:
[----:B------:R-:W-:Y:S01]  /*26270*/  MOV R13, R26 ;  /* 0x0000001a000d7202 */ /* 0x000fe20000000f00 */
[----:B------:R-:W-:-:S07]  /*26280*/  IMAD.MOV.U32 R4, RZ, RZ, R14 ;  /* 0x000000ffff047224 */ /* 0x000fce00078e000e */
[----:B------:R-:W-:Y:S05]  /*26290*/  WARPSYNC.COLLECTIVE R15, `(.L_x_1004) ;  /* 0x000000000f087348 */ /* 0x000fea0003c00000 */
[----:B------:R0:W1:Y:S02]  /*262a0*/  SHFL.IDX P6, R14, R13, R12, R11 ;  /* 0x0000000c0d0e7389 */ /* 0x00006400000c000b */
[----:B01----:R-:W-:Y:S01]  /*262b0*/  ENDCOLLECTIVE ;  /* 0x000000000000791b */ /* 0x003fe20003800000 */
.L_x_1004:
[----:B------:R-:W-:Y:S05]  /*262c0*/  BRA `(.L_x_1005) ;  /* 0xfffffe4c00e47947 */ /* 0x000fea000383ffff */
.L_x_749:
[----:B0-----:R0:W1:Y:S02]  /*262d0*/  SYNCS.PHASECHK.TRANS64.TRYWAIT P0, [R16+URZ+0x36800], R7 ;  /* 0x03680007100075a7 */ /* 0x001064000800017f */
[----:B-1----:R-:W-:Y:S05]  /*262e0*/  @!P0 NANOSLEEP.SYNCS 0x989680 ;  /* 0x009896800000895d */ /* 0x002fea0003900000 */
[----:B------:R-:W1:Y:S02]  /*262f0*/  @!P0 SYNCS.PHASECHK.TRANS64 P0, [R16+URZ+0x36800], R7 ;  /* 0x03680007100085a7 */ /* 0x000e64000800007f */
[----:B-1----:R-:W-:Y:S05]  /*26300*/  @!P0 BRA `(.L_x_749) ;  /* 0xfffffffc00f08947 */ /* 0x002fea000383ffff */
[----:B------:R-:W-:Y:S05]  /*26310*/  BRA `(.L_x_1006) ;  /* 0xfffffe5800807947 */ /* 0x000fea000383ffff */
.L_x_773:
[----:B------:R-:W-:Y:S01]  /*26320*/  BSSY B1, `(.L_x_1007) ;  /* 0x0000008000017945 */ /* 0x000fe20003800000 */
[----:B------:R-:W-:Y:S01]  /*26330*/  IMAD.MOV.U32 R13, RZ, RZ, R25 ;  /* 0x000000ffff0d7224 */ /* 0x000fe200078e0019 */
[----:B------:R-:W-:Y:S01]  /*26340*/  MOV R11, 0x1c1f ;  /* 0x00001c1f000b7802 */ /* 0x000fe20000000f00 */
[----:B------:R-:W-:Y:S02]  /*26350*/  IMAD.MOV.U32 R12, RZ, RZ, RZ ;  /* 0x000000ffff0c7224 */ /* 0x000fe400078e00ff */
[----:B------:R-:W-:-:S07]  /*26360*/  IMAD.MOV.U32 R15, RZ, RZ, -0x1 ;  /* 0xffffffffff0f7424 */ /* 0x000fce00078e00ff */
[----:B------:R-:W-:Y:S05]  /*26370*/  WARPSYNC.COLLECTIVE R15, `(.L_x_1008) ;  /* 0x000000000f087348 */ /* 0x000fea0003c00000 */
[----:B------:R0:W1:Y:S02]  /*26380*/  SHFL.IDX P6, R14, R13, R12, R11 ;  /* 0x0000000c0d0e7389 */ /* 0x00006400000c000b */
[----:B01----:R-:W-:Y:S01]  /*26390*/  ENDCOLLECTIVE ;  /* 0x000000000000791b */ /* 0x003fe20003800000 */
.L_x_1008:
[----:B------:R-:W-:Y:S05]  /*263a0*/  BSYNC B1 ;  /* 0x0000000000017941 */ /* 0x000fea0003800000 */
.L_x_1007:
[----:B------:R-:W-:Y:S01]  /*263b0*/  MOV R13, R24 ;  /* 0x00000018000d7202 */ /* 0x000fe20000000f00 */
[----:B------:R-:W-:Y:S01]  /*263c0*/  IMAD.MOV.U32 R12, RZ, RZ, RZ ;  /* 0x000000ffff0c7224 */ /* 0x000fe200078e00ff */
[----:B------:R-:W-:Y:S01]  /*263d0*/  MOV R15, 0xffffffff ;  /* 0xffffffff000f7802 */ /* 0x000fe20000000f00 */
[----:B------:R-:W-:Y:S02]  /*263e0*/  IMAD.MOV.U32 R11, RZ, RZ, 0x1c1f ;  /* 0x00001c1fff0b7424 */ /* 0x000fe400078e00ff */
[----:B------:R-:W-:-:S07]  /*263f0*/  IMAD.MOV.U32 R3, RZ, RZ, R14 ;  /* 0x000000ffff037224 */ /* 0x000fce00078e000e */
[----:B------:R-:W-:Y:S05]  /*26400*/  WARPSYNC.COLLECTIVE R15, `(.L_x_1009) ;  /* 0x000000000f087348 */ /* 0x000fea0003c00000 */
[----:B------:R0:W1:Y:S02]  /*26410*/  SHFL.IDX P6, R14, R13, R12, R11 ;  /* 0x0000000c0d0e7389 */ /* 0x00006400000c000b */
[----:B01----:R-:W-:Y:S01]  /*26420*/  ENDCOLLECTIVE ;  /* 0x000000000000791b */ /* 0x003fe20003800000 */
.L_x_1009:
[----:B------:R-:W-:Y:S01]  /*26430*/  MOV R41, R3 ;  /* 0x0000000300297202 */ /* 0x000fe20000000f00 */
[----:B------:R-:W-:Y:S02]  /*26440*/  IMAD.MOV.U32 R13, RZ, RZ, R27 ;  /* 0x000000ffff0d7224 */ /* 0x000fe400078e001b */
[----:B------:R-:W-:-:S07]  /*26450*/  IMAD.MOV.U32 R0, RZ, RZ, R14 ;  /* 0x000000ffff007224 */ /* 0x000fce00078e000e */
[----:B------:R-:W-:Y:S05]  /*26460*/  WARPSYNC.COLLECTIVE R15, `(.L_x_1010) ;  /* 0x000000000f087348 */ /* 0x000fea0003c00000 */
[----:B------:R0:W1:Y:S02]  /*26470*/  SHFL.IDX P6, R14, R13, R12, R11 ;  /* 0x0000000c0d0e7389 */ /* 0x00006400000c000b */
[----:B01----:R-:W-:Y:S01]  /*26480*/  ENDCOLLECTIVE ;  /* 0x000000000000791b */ /* 0x003fe20003800000 */
.L_x_1010:
[----:B------:R-:W-:Y:S02]  /*26490*/  IMAD.MOV.U32 R40, RZ, RZ, R0 ;  /* 0x000000ffff287224 */ /* 0x000fe400078e0000 */
[----:B------:R-:W-:Y:S01]  /*264a0*/  IMAD.MOV.U32 R13, RZ, RZ, R26 ;  /* 0x000000ffff0d7224 */ /* 0x000fe200078e001a */
[----:B------:R-:W-:-:S07]  /*264b0*/  MOV R5, R14 ;  /* 0x0000000e00057202 */ /* 0x000fce0000000f00 */
[----:B------:R-:W-:Y:S05]  /*264c0*/  WARPSYNC.COLLECTIVE R15, `(.L_x_1011) ;  /* 0x000000000f087348 */ /* 0x000fea0003c00000 */
[----:B------:R0:W1:Y:S02]  /*264d0*/  SHFL.IDX P6, R14, R13, R12, R11 ;  /* 0x0000000c0d0e7389 */ /* 0x00006400000c000b */
[----:B01----:R-:W-:Y:S01]  /*264e0*/  ENDCOLLECTIVE ;  /* 0x000000000000791b */ /* 0x003fe20003800000 */
.L_x_1011:
[----:B------:R-:W-:Y:S05]  /*264f0*/  BRA `(.L_x_1012) ;  /* 0xfffffe7800207947 */ /* 0x000fea000383ffff */
.L_x_777:
[----:B0-----:R0:W1:Y:S02]  /*26500*/  SYNCS.PHASECHK.TRANS64.TRYWAIT P0, [R16+URZ+0x36800], R5 ;  /* 0x03680005100075a7 */ /* 0x001064000800017f */
[----:B-1----:R-:W-:Y:S05]  /*26510*/  @!P0 NANOSLEEP.SYNCS 0x989680 ;  /* 0x009896800000895d */ /* 0x002fea0003900000 */
[----:B------:R-:W1:Y:S02]  /*26520*/  @!P0 SYNCS.PHASECHK.TRANS64 P0, [R16+URZ+0x36800], R5 ;  /* 0x03680005100085a7 */ /* 0x000e64000800007f */
[----:B-1----:R-:W-:Y:S05]  /*26530*/  @!P0 BRA `(.L_x_777) ;  /* 0xfffffffc00f08947 */ /* 0x002fea000383ffff */
[----:B------:R-:W-:Y:S05]  /*26540*/  BRA `(.L_x_1013) ;  /* 0xfffffe8000207947 */ /* 0x000fea000383ffff */
.L_x_791:
[----:B-1----:R1:W2:Y:S02]  /*26550*/  SYNCS.PHASECHK.TRANS64.TRYWAIT P2, [R3+URZ+0x36830], R0 ;  /* 0x03683000030075a7 */ /* 0x0022a4000804017f */
[----:B--2---:R-:W-:Y:S05]  /*26560*/  @!P2 NANOSLEEP.SYNCS 0x989680 ;  /* 0x009896800000a95d */ /* 0x004fea0003900000 */
[----:B------:R-:W2:Y:S02]  /*26570*/  @!P2 SYNCS.PHASECHK.TRANS64 P2, [R3+URZ+0x36830], R0 ;  /* 0x036830000300a5a7 */ /* 0x000ea4000804007f */
[----:B--2---:R-:W-:Y:S05]  /*26580*/  @!P2 BRA `(.L_x_791) ;  /* 0xfffffffc00f0a947 */ /* 0x004fea000383ffff */
[----:B------:R-:W-:Y:S05]  /*26590*/  BRA `(.L_x_790) ;  /* 0xfffffea400347947 */ /* 0x000fea000383ffff */
.L_x_798:
[----:B-1----:R1:W2:Y:S02]  /*265a0*/  SYNCS.PHASECHK.TRANS64.TRYWAIT P2, [R11+URZ+0x36830], R4 ;  /* 0x036830040b0075a7 */ /* 0x0022a4000804017f */
[----:B--2---:R-:W-:Y:S05]  /*265b0*/  @!P2 NANOSLEEP.SYNCS 0x989680 ;  /* 0x009896800000a95d */ /* 0x004fea0003900000 */
[----:B------:R-:W2:Y:S02]  /*265c0*/  @!P2 SYNCS.PHASECHK.TRANS64 P2, [R11+URZ+0x36830], R4 ;  /* 0x036830040b00a5a7 */ /* 0x000ea4000804007f */
[----:B--2---:R-:W-:Y:S05]  /*265d0*/  @!P2 BRA `(.L_x_798) ;  /* 0xfffffffc00f0a947 */ /* 0x004fea000383ffff */
[----:B------:R-:W-:Y:S05]  /*265e0*/  BRA `(.L_x_797) ;  /* 0xfffffef8001c7947 */ /* 0x000fea000383ffff */
.L_x_803:
[----:B-1----:R1:W2:Y:S02]  /*265f0*/  SYNCS.PHASECHK.TRANS64.TRYWAIT P2, [R9+URZ+0x36850], R0 ;  /* 0x03685000090075a7 */ /* 0x0022a4000804017f */
[----:B--2---:R-:W-:Y:S05]  /*26600*/  @!P2 NANOSLEEP.SYNCS 0x989680 ;  /* 0x009896800000a95d */ /* 0x004fea0003900000 */
[----:B------:R-:W2:Y:S02]  /*26610*/  @!P2 SYNCS.PHASECHK.TRANS64 P2, [R9+URZ+0x36850], R0 ;  /* 0x036850000900a5a7 */ /* 0x000ea4000804007f */
[----:B--2---:R-:W-:Y:S05]  /*26620*/  @!P2 BRA `(.L_x_803) ;  /* 0xfffffffc00f0a947 */ /* 0x004fea000383ffff */
[----:B------:R-:W-:Y:S05]  /*26630*/  BRA `(.L_x_802) ;  /* 0xffffff2c00b87947 */ /* 0x000fea000383ffff */
.L_x_809:
[----:B-1----:R1:W2:Y:S02]  /*26640*/  SYNCS.PHASECHK.TRANS64.TRYWAIT P0, [R6+URZ+0x36850], R3 ;  /* 0x03685003060075a7 */ /* 0x0022a4000800017f */
[----:B--2---:R-:W-:Y:S05]  /*26650*/  @!P0 NANOSLEEP.SYNCS 0x989680 ;  /* 0x009896800000895d */ /* 0x004fea0003900000 */
[----:B------:R-:W2:Y:S02]  /*26660*/  @!P0 SYNCS.PHASECHK.TRANS64 P0, [R6+URZ+0x36850], R3 ;  /* 0x03685003060085a7 */ /* 0x000ea4000800007f */
[----:B--2---:R-:W-:Y:S05]  /*26670*/  @!P0 BRA `(.L_x_809) ;  /* 0xfffffffc00f08947 */ /* 0x004fea000383ffff */
[----:B------:R-:W-:Y:S05]  /*26680*/  BRA `(.L_x_808) ;  /* 0xffffff4800b07947 */ /* 0x000fea000383ffff */
.L_x_845:
[----:B------:R-:W0:Y:S01]  /*26690*/  S2R R6, SR_TID.X ;  /* 0x0000000000067919 */ /* 0x000e220000002100 */
[----:B------:R-:W-:Y:S01]  /*266a0*/  BSSY B1, `(.L_x_1014) ;  /* 0x000000a000017945 */ /* 0x000fe20003800000 */
[----:B------:R-:W-:Y:S01]  /*266b0*/  IMAD.MOV.U32 R12, RZ, RZ, RZ ;  /* 0x000000ffff0c7224 */ /* 0x000fe200078e00ff */
[----:B------:R-:W-:Y:S01]  /*266c0*/  MOV R11, 0x1f ;  /* 0x0000001f000b7802 */ /* 0x000fe20000000f00 */
[----:B------:R-:W-:Y:S01]  /*266d0*/  IMAD.MOV.U32 R15, RZ, RZ, -0x1 ;  /* 0xffffffffff0f7424 */ /* 0x000fe200078e00ff */
[----:B0-----:R-:W-:-:S04]  /*266e0*/  SHF.R.U32.HI R6, RZ, 0x5, R6 ;  /* 0x00000005ff067819 */ /* 0x001fc80000011606 */
[----:B------:R-:W-:-:S05]  /*266f0*/  LOP3.LUT R6, R6, 0x3, RZ, 0xc0, !PT ;  /* 0x0000000306067812 */ /* 0x000fca00078ec0ff */
[----:B------:R-:W-:-:S07]  /*26700*/  IMAD.MOV.U32 R13, RZ, RZ, R6 ;  /* 0x000000ffff0d7224 */ /* 0x000fce00078e0006 */
[----:B-1----:R-:W-:Y:S05]  /*26710*/  WARPSYNC.COLLECTIVE R15, `(.L_x_1015) ;  /* 0x000000000f087348 */ /* 0x002fea0003c00000 */
[----:B------:R0:W2:Y:S02]  /*26720*/  SHFL.IDX P6, R14, R13, R12, R11 ;  /* 0x0000000c0d0e7389 */ /* 0x0000a400000c000b */
[----:B012---:R-:W-:Y:S01]  /*26730*/  ENDCOLLECTIVE ;  /* 0x000000000000791b */ /* 0x007fe20003800000 */
.L_x_1015:
[----:B------:R-:W-:Y:S05]  /*26740*/  BSYNC B1 ;  /* 0x0000000000017941 */ /* 0x000fea0003800000 */
.L_x_1014:
[----:B------:R-:W-:Y:S05]  /*26750*/  BRA `(.L_x_1016) ;  /* 0xffffff8c00887947 */ /* 0x000fea000383ffff */
.L_x_847:
[----:B------:R-:W-:Y:S01]  /*26760*/  BSSY B1, `(.L_x_1017) ;  /* 0x0000006000017945 */ /* 0x000fe20003800000 */
[----:B------:R-:W-:-:S07]  /*26770*/  IMAD.MOV.U32 R15, RZ, RZ, -0x1 ;  /* 0xffffffffff0f7424 */ /* 0x000fce00078e00ff */
[----:B01----:R-:W-:Y:S05]  /*26780*/  WARPSYNC.COLLECTIVE R15, `(.L_x_1018) ;  /* 0x000000000f0c7348 */ /* 0x003fea0003c00000 */
[----:B------:R-:W-:Y:S02]  /*26790*/  ELECT P6, UR62, PT ;  /* 0x00000000003e782f */ /* 0x000fe400038c0000 */
[----:B------:R-:W-:Y:S01]  /*267a0*/  MOV R14, UR62 ;  /* 0x0000003e000e7c02 */ /* 0x000fe20008000f00 */
[----:B01----:R-:W-:Y:S10]  /*267b0*/  ENDCOLLECTIVE ;  /* 0x000000000000791b */ /* 0x003ff40003800000 */
.L_x_1018:
[----:B------:R-:W-:Y:S05]  /*267c0*/  BSYNC B1 ;  /* 0x0000000000017941 */ /* 0x000fea0003800000 */
.L_x_1017:
[----:B------:R-:W-:Y:S05]  /*267d0*/  BRA `(.L_x_846) ;  /* 0xffffff8c00807947 */ /* 0x000fea000383ffff */
.L_x_849:
[----:B0-----:R-:W2:Y:S02]  /*267e0*/  LDL R3, [R1+0x4] ;  /* 0x0000040001037983 */ /* 0x001ea40000100800 */
[----:B--2---:R0:W2:Y:S02]  /*267f0*/  SYNCS.PHASECHK.TRANS64.TRYWAIT P0, [R3+URZ+0x36820], R2 ;  /* 0x03682002030075a7 */ /* 0x0040a4000800017f */
[----:B--2---:R-:W-:Y:S05]  /*26800*/  @!P0 NANOSLEEP.SYNCS 0x989680 ;  /* 0x009896800000895d */ /* 0x004fea0003900000 */
[----:B------:R-:W2:Y:S02]  /*26810*/  @!P0 SYNCS.PHASECHK.TRANS64 P0, [R3+URZ+0x36820], R2 ;  /* 0x03682002030085a7 */ /* 0x000ea4000800007f */
[----:B--2---:R-:W-:Y:S05]  /*26820*/  @!P0 BRA `(.L_x_849) ;  /* 0xfffffffc00ec8947 */ /* 0x004fea000383ffff */
[----:B------:R-:W-:Y:S05]  /*26830*/  BRA `(.L_x_1019) ;  /* 0xffffff8c00907947 */ /* 0x000fea000383ffff */
.L_x_853:
[----:B0-----:R0:W2:Y:S02]  /*26840*/  SYNCS.PHASECHK.TRANS64.TRYWAIT P0, [R4+URZ+0x368a0], R8 ;  /* 0x0368a008040075a7 */ /* 0x0010a4000800017f */
[----:B--2---:R-:W-:Y:S05]  /*26850*/  @!P0 NANOSLEEP.SYNCS 0x989680 ;  /* 0x009896800000895d */ /* 0x004fea0003900000 */
[----:B------:R-:W2:Y:S02]  /*26860*/  @!P0 SYNCS.PHASECHK.TRANS64 P0, [R4+URZ+0x368a0], R8 ;  /* 0x0368a008040085a7 */ /* 0x000ea4000800007f */
[----:B--2---:R-:W-:Y:S05]  /*26870*/  @!P0 BRA `(.L_x_853) ;  /* 0xfffffffc00f08947 */ /* 0x004fea000383ffff */
[----:B------:R-:W-:Y:S05]  /*26880*/  BRA `(.L_x_1020) ;  /* 0xffffff8c00b47947 */ /* 0x000fea000383ffff */
.L_x_860:
[----:B--2---:R2:W3:Y:S02]  /*26890*/  SYNCS.PHASECHK.TRANS64.TRYWAIT P0, [R4+URZ+0x368c0], R8 ;  /* 0x0368c008040075a7 */ /* 0x0044e4000800017f */
[----:B---3--:R-:W-:Y:S05]  /*268a0*/  @!P0 NANOSLEEP.SYNCS 0x989680 ;  /* 0x009896800000895d */ /* 0x008fea0003900000 */
[----:B------:R-:W3:Y:S02]  /*268b0*/  @!P0 SYNCS.PHASECHK.TRANS64 P0, [R4+URZ+0x368c0], R8 ;  /* 0x0368c008040085a7 */ /* 0x000ee4000800007f */
[----:B---3--:R-:W-:Y:S05]  /*268c0*/  @!P0 BRA `(.L_x_860) ;  /* 0xfffffffc00f08947 */ /* 0x008fea000383ffff */
[----:B------:R-:W-:Y:S05]  /*268d0*/  BRA `(.L_x_1021) ;  /* 0xffffff9000b87947 */ /* 0x000fea000383ffff */
.L_x_869:
[----:B0-----:R0:W2:Y:S02]  /*268e0*/  SYNCS.PHASECHK.TRANS64.TRYWAIT P1, [R6+URZ+0x368a0], R5 ;  /* 0x0368a005060075a7 */ /* 0x0010a4000802017f */
[----:B--2---:R-:W-:Y:S05]  /*268f0*/  @!P1 NANOSLEEP.SYNCS 0x989680 ;  /* 0x009896800000995d */ /* 0x004fea0003900000 */
[----:B------:R-:W2:Y:S02]  /*26900*/  @!P1 SYNCS.PHASECHK.TRANS64 P1, [R6+URZ+0x368a0], R5 ;  /* 0x0368a005060095a7 */ /* 0x000ea4000802007f */
[----:B--2---:R-:W-:Y:S05]  /*26910*/  @!P1 BRA `(.L_x_869) ;  /* 0xfffffffc00f09947 */ /* 0x004fea000383ffff */
[----:B------:R-:W-:Y:S05]  /*26920*/  BRA `(.L_x_1022) ;  /* 0xffffff9800087947 */ /* 0x000fea000383ffff */
.L_x_876:
[----:B--2---:R2:W3:Y:S02]  /*26930*/  SYNCS.PHASECHK.TRANS64.TRYWAIT P1, [R6+URZ+0x368c0], R5 ;  /* 0x0368c005060075a7 */ /* 0x0044e4000802017f */
[----:B---3--:R-:W-:Y:S05]  /*26940*/  @!P1 NANOSLEEP.SYNCS 0x989680 ;  /* 0x009896800000995d */ /* 0x008fea0003900000 */
[----:B------:R-:W3:Y:S02]  /*26950*/  @!P1 SYNCS.PHASECHK.TRANS64 P1, [R6+URZ+0x368c0], R5 ;  /* 0x0368c005060095a7 */ /* 0x000ee4000802007f */
[----:B---3--:R-:W-:Y:S05]  /*26960*/  @!P1 BRA `(.L_x_876) ;  /* 0xfffffffc00f09947 */ /* 0x008fea000383ffff */
[----:B------:R-:W-:Y:S05]  /*26970*/  BRA `(.L_x_1023) ;  /* 0xffffff9c00087947 */ /* 0x000fea000383ffff */
.L_x_891:
[----:B------:R-:W0:Y:S01]  /*26980*/  S2R R4, SR_TID.X ;  /* 0x0000000000047919 */ /* 0x000e220000002100 */
[----:B------:R-:W-:Y:S01]  /*26990*/  BSSY B0, `(.L_x_1024) ;  /* 0x000000a000007945 */ /* 0x000fe20003800000 */
[----:B------:R-:W-:Y:S01]  /*269a0*/  IMAD.MOV.U32 R12, RZ, RZ, RZ ;  /* 0x000000ffff0c7224 */ /* 0x000fe200078e00ff */
[----:B------:R-:W-:Y:S01]  /*269b0*/  MOV R15, 0xffffffff ;  /* 0xffffffff000f7802 */ /* 0x000fe20000000f00 */
[----:B------:R-:W-:Y:S01]  /*269c0*/  IMAD.MOV.U32 R11, RZ, RZ, 0x1f ;  /* 0x0000001fff0b7424 */ /* 0x000fe200078e00ff */
[----:B0-----:R-:W-:-:S04]  /*269d0*/  SHF.R.U32.HI R4, RZ, 0x5, R4 ;  /* 0x00000005ff047819 */ /* 0x001fc80000011604 */
[----:B------:R-:W-:-:S04]  /*269e0*/  LOP3.LUT R4, R4, 0x3, RZ, 0xc0, !PT ;  /* 0x0000000304047812 */ /* 0x000fc800078ec0ff */
[----:B------:R-:W-:-:S07]  /*269f0*/  MOV R13, R4 ;  /* 0x00000004000d7202 */ /* 0x000fce0000000f00 */
[----:B-1----:R-:W-:Y:S05]  /*26a00*/  WARPSYNC.COLLECTIVE R15, `(.L_x_1025) ;  /* 0x000000000f087348 */ /* 0x002fea0003c00000 */
[----:B------:R0:W2:Y:S02]  /*26a10*/  SHFL.IDX P6, R14, R13, R12, R11 ;  /* 0x0000000c0d0e7389 */ /* 0x0000a400000c000b */
[----:B012---:R-:W-:Y:S01]  /*26a20*/  ENDCOLLECTIVE ;  /* 0x000000000000791b */ /* 0x007fe20003800000 */
.L_x_1025:
[----:B------:R-:W-:Y:S05]  /*26a30*/  BSYNC B0 ;  /* 0x0000000000007941 */ /* 0x000fea0003800000 */
.L_x_1024:
[----:B------:R-:W-:Y:S05]  /*26a40*/  BRA `(.L_x_1026) ;  /* 0xffffffa400b47947 */ /* 0x000fea000383ffff */
.L_x_893:
[----:B------:R-:W-:Y:S01]  /*26a50*/  BSSY B0, `(.L_x_1027) ;  /* 0x0000006000007945 */ /* 0x000fe20003800000 */
[----:B------:R-:W-:-:S07]  /*26a60*/  IMAD.MOV.U32 R15, RZ, RZ, -0x1 ;  /* 0xffffffffff0f7424 */ /* 0x000fce00078e00ff */
[----:B01----:R-:W-:Y:S05]  /*26a70*/  WARPSYNC.COLLECTIVE R15, `(.L_x_1028) ;  /* 0x000000000f0c7348 */ /* 0x003fea0003c00000 */
[----:B------:R-:W-:Y:S02]  /*26a80*/  ELECT P6, UR62, PT ;  /* 0x00000000003e782f */ /* 0x000fe400038c0000 */
[----:B------:R-:W-:Y:S01]  /*26a90*/  MOV R14, UR62 ;  /* 0x0000003e000e7c02 */ /* 0x000fe20008000f00 */
[----:B01----:R-:W-:Y:S10]  /*26aa0*/  ENDCOLLECTIVE ;  /* 0x000000000000791b */ /* 0x003ff40003800000 */
.L_x_1028:
[----:B------:R-:W-:Y:S05]  /*26ab0*/  BSYNC B0 ;  /* 0x0000000000007941 */ /* 0x000fea0003800000 */
.L_x_1027:
[----:B------:R-:W-:Y:S05]  /*26ac0*/  BRA `(.L_x_1029) ;  /* 0xffffffa400c07947 */ /* 0x000fea000383ffff */
.L_x_895:
[----:B0-----:R0:W2:Y:S02]  /*26ad0*/  SYNCS.PHASECHK.TRANS64.TRYWAIT P0, [R0+URZ+0x36840], R2 ;  /* 0x03684002000075a7 */ /* 0x0010a4000800017f */
[----:B--2---:R-:W-:Y:S05]  /*26ae0*/  @!P0 NANOSLEEP.SYNCS 0x989680 ;  /* 0x009896800000895d */ /* 0x004fea0003900000 */
[----:B------:R-:W2:Y:S02]  /*26af0*/  @!P0 SYNCS.PHASECHK.TRANS64 P0, [R0+URZ+0x36840], R2 ;  /* 0x03684002000085a7 */ /* 0x000ea4000800007f */
[----:B--2---:R-:W-:Y:S05]  /*26b00*/  @!P0 BRA `(.L_x_895) ;  /* 0xfffffffc00f08947 */ /* 0x004fea000383ffff */
[----:B------:R-:W-:Y:S05]  /*26b10*/  BRA `(.L_x_1030) ;  /* 0xffffffa8002c7947 */ /* 0x000fea000383ffff */
.L_x_899:
[----:B------:R0:W5:Y:S01]  /*26b20*/  LDL.LU R8, [R1+0x50] ;  /* 0x0000500001087983 */ /* 0x0001620000300800 */
[----:B------:R-:W-:Y:S01]  /*26b30*/  IMAD.MOV.U32 R13, RZ, RZ, R3 ;  /* 0x000000ffff0d7224 */ /* 0x000fe200078e0003 */
[----:B------:R-:W-:Y:S01]  /*26b40*/  MOV R12, RZ ;  /* 0x000000ff000c7202 */ /* 0x000fe20000000f00 */
[----:B------:R-:W-:Y:S02]  /*26b50*/  IMAD.MOV.U32 R11, RZ, RZ, 0x181f ;  /* 0x0000181fff0b7424 */ /* 0x000fe400078e00ff */
[----:B------:R-:W-:-:S07]  /*26b60*/  IMAD.MOV.U32 R15, RZ, RZ, -0x1 ;  /* 0xffffffffff0f7424 */ /* 0x000fce00078e00ff */
[----:B0----5:R-:W-:Y:S05]  /*26b70*/  WARPSYNC.COLLECTIVE R15, `(.L_x_1031) ;  /* 0x000000000f087348 */ /* 0x021fea0003c00000 */
[----:B------:R1:W2:Y:S02]  /*26b80*/  SHFL.IDX P6, R14, R13, R12, R11 ;  /* 0x0000000c0d0e7389 */ /* 0x0002a400000c000b */
[----:B012--5:R-:W-:Y:S01]  /*26b90*/  ENDCOLLECTIVE ;  /* 0x000000000000791b */ /* 0x027fe20003800000 */
.L_x_1031:
[----:B------:R-:W-:Y:S01]  /*26ba0*/  IMAD.MOV.U32 R13, RZ, RZ, R4 ;  /* 0x000000ffff0d7224 */ /* 0x000fe200078e0004 */
[----:B------:R-:W-:-:S07]  /*26bb0*/  MOV R6, R14 ;  /* 0x0000000e00067202 */ /* 0x000fce0000000f00 */
[----:B------:R-:W-:Y:S05]  /*26bc0*/  WARPSYNC.COLLECTIVE R15, `(.L_x_1032) ;  /* 0x000000000f087348 */ /* 0x000fea0003c00000 */
[----:B------:R0:W1:Y:S02]  /*26bd0*/  SHFL.IDX P6, R14, R13, R12, R11 ;  /* 0x0000000c0d0e7389 */ /* 0x00006400000c000b */
[----:B01----:R-:W-:Y:S01]  /*26be0*/  ENDCOLLECTIVE ;  /* 0x000000000000791b */ /* 0x003fe20003800000 */
.L_x_1032:
        /* <DEDUP_REMOVED lines=8> */
.L_x_1033:
[----:B------:R-:W-:Y:S01]  /*26c70*/  IMAD.MOV.U32 R13, RZ, RZ, R4 ;  /* 0x000000ffff0d7224 */ /* 0x000fe200078e0004 */
[----:B------:R-:W-:-:S07]  /*26c80*/  MOV R9, R14 ;  /* 0x0000000e00097202 */ /* 0x000fce0000000f00 */
[----:B------:R-:W-:Y:S05]  /*26c90*/  WARPSYNC.COLLECTIVE R15, `(.L_x_1034) ;  /* 0x000000000f087348 */ /* 0x000fea0003c00000 */
[----:B------:R0:W1:Y:S02]  /*26ca0*/  SHFL.IDX P6, R14, R13, R12, R11 ;  /* 0x0000000c0d0e7389 */ /* 0x00006400000c000b */
[----:B01----:R-:W-:Y:S01]  /*26cb0*/  ENDCOLLECTIVE ;  /* 0x000000000000791b */ /* 0x003fe20003800000 */
.L_x_1034:
[----:B------:R-:W-:-:S04]  /*26cc0*/  LOP3.LUT R8, R8, 0x7f, RZ, 0xc0, !PT ;  /* 0x0000007f08087812 */ /* 0x000fc800078ec0ff */
[----:B------:R-:W-:-:S04]  /*26cd0*/  SHF.R.U32.HI R5, RZ, 0x3, R8 ;  /* 0x00000003ff057819 */ /* 0x000fc80000011608 */
[----:B------:R-:W-:Y:S02]  /*26ce0*/  IADD3 R0, R5, R17, RZ ;  /* 0x0000001105007210 */ /* 0x000fe40007ffe0ff */
[----:B------:R-:W0:Y:S02]  /*26cf0*/  S2R R17, SR_TID.X ;  /* 0x0000000000117919 */ /* 0x000e240000002100 */
[C---:B------:R-:W-:Y:S01]  /*26d00*/  ISETP.GE.AND P3, PT, R0.reuse, R2, PT ;  /* 0x000000020000720c */ /* 0x040fe20003f66270 */
[----:B------:R-:W-:Y:S01]  /*26d10*/  IMAD.MOV.U32 R13, RZ, RZ, R3 ;  /* 0x000000ffff0d7224 */ /* 0x000fe200078e0003 */
[----:B------:R-:W-:Y:S01]  /*26d20*/  IADD3 R5, R0, 0x10, RZ ;  /* 0x0000001000057810 */ /* 0x000fe20007ffe0ff */
[----:B------:R-:W-:Y:S02]  /*26d30*/  IMAD.MOV.U32 R12, RZ, RZ, 0x2 ;  /* 0x00000002ff0c7424 */ /* 0x000fe400078e00ff */
[----:B0-----:R-:W-:-:S05]  /*26d40*/  IMAD.SHL.U32 R17, R17, 0x8, RZ ;  /* 0x0000000811117824 */ /* 0x001fca00078e00ff */
[----:B------:R-:W-:-:S04]  /*26d50*/  LOP3.LUT R17, R17, 0x38, RZ, 0xc0, !PT ;  /* 0x0000003811117812 */ /* 0x000fc800078ec0ff */
        /* <DEDUP_REMOVED lines=16> */
.L_x_1035:
[----:B------:R-:W-:Y:S01]  /*26e60*/  @!P3 LEA R8, P5, R17, R5, 0x1 ;  /* 0x000000051108b211 */ /* 0x000fe200078a08ff */
[----:B------:R-:W-:-:S03]  /*26e70*/  IMAD.MOV.U32 R13, RZ, RZ, R4 ;  /* 0x000000ffff0d7224 */ /* 0x000fc600078e0004 */
[----:B------:R-:W-:Y:S01]  /*26e80*/  @!P3 IADD3.X R5, RZ, R9, RZ, P5, !PT ;  /* 0x00000009ff05b210 */ /* 0x000fe20002ffe4ff */
[----:B------:R-:W-:-:S04]  /*26e90*/  @!P3 IMAD.MOV.U32 R6, RZ, RZ, R8 ;  /* 0x000000ffff06b224 */ /* 0x000fc800078e0008 */
[----:B------:R-:W-:Y:S01]  /*26ea0*/  @!P3 IMAD.MOV.U32 R7, RZ, RZ, R5 ;  /* 0x000000ffff07b224 */ /* 0x000fe200078e0005 */
[----:B------:R-:W-:Y:S02]  /*26eb0*/  IADD3 R5, R0, 0x20, RZ ;  /* 0x0000002000057810 */ /* 0x000fe40007ffe0ff */
[----:B------:R-:W-:Y:S02]  /*26ec0*/  MOV R8, R14 ;  /* 0x0000000e00087202 */ /* 0x000fe40000000f00 */
[----:B------:R-:W-:Y:S01]  /*26ed0*/  @!PT LDS RZ, [RZ] ;  /* 0x00000000fffff984 */ /* 0x000fe20000000800 */
[----:B------:R-:W-:Y:S01]  /*26ee0*/  @!PT LDS RZ, [RZ] ;  /* 0x00000000fffff984 */ /* 0x000fe20000000800 */
[----:B------:R-:W-:Y:S01]  /*26ef0*/  @!PT LDS RZ, [RZ] ;  /* 0x00000000fffff984 */ /* 0x000fe20000000800 */
[----:B------:R0:W-:Y:S05]  /*26f00*/  @!P3 LDGSTS.E.BYPASS.LTC128B.128 [R10+0x15c00], desc[UR60][R6.64], !P2 ;  /* 0x15c00000060abfae */ /* 0x0001ea000d101d7c */
[----:B0-----:R-:W-:Y:S05]  /*26f10*/  WARPSYNC.COLLECTIVE R15, `(.L_x_1036) ;  /* 0x000000000f087348 */ /* 0x001fea0003c00000 */
[----:B------:R1:W2:Y:S02]  /*26f20*/  SHFL.IDX P6, R14, R13, R12, R11 ;  /* 0x0000000c0d0e7389 */ /* 0x0002a400000c000b */
[----:B012---:R-:W-:Y:S01]  /*26f30*/  ENDCOLLECTIVE ;  /* 0x000000000000791b */ /* 0x007fe20003800000 */
.L_x_1036:
[----:B------:R-:W-:Y:S01]  /*26f40*/  @!PT LDS RZ, [RZ] ;  /* 0x00000000fffff984 */ /* 0x000fe20000000800 */
[----:B------:R-:W-:Y:S01]  /*26f50*/  @!PT LDS RZ, [RZ] ;  /* 0x00000000fffff984 */ /* 0x000fe20000000800 */
[----:B------:R-:W-:Y:S01]  /*26f60*/  @!PT LDS RZ, [RZ] ;  /* 0x00000000fffff984 */ /* 0x000fe20000000800 */
[----:B------:R0:W-:Y:S04]  /*26f70*/  @!P3 LDGSTS.E.BYPASS.LTC128B.128 [R10+0x19c00], desc[UR60][R6.64+0x80], !P1 ;  /* 0x19c00080060abfae */ /* 0x0001e8000c901d7c */
[----:B------:R0:W-:Y:S01]  /*26f80*/  @!P3 LDGSTS.E.BYPASS.LTC128B.128 [R10+0x1dc00], desc[UR60][R6.64+0x100], !P0 ;  /* 0x1dc00100060abfae */ /* 0x0001e2000c101d7c */
[----:B------:R-:W-:Y:S01]  /*26f90*/  ISETP.GE.AND P3, PT, R5, R2, PT ;  /* 0x000000020500720c */ /* 0x000fe20003f66270 */
[----:B------:R-:W-:Y:S02]  /*26fa0*/  IMAD.MOV.U32 R13, RZ, RZ, R3 ;  /* 0x000000ffff0d7224 */ /* 0x000fe400078e0003 */
[----:B------:R-:W-:Y:S02]  /*26fb0*/  IMAD.MOV.U32 R12, RZ, RZ, 0x3 ;  /* 0x00000003ff0c7424 */ /* 0x000fe400078e00ff */
[----:B------:R-:W-:-:S08]  /*26fc0*/  IMAD.MOV.U32 R5, RZ, RZ, R14 ;  /* 0x000000ffff057224 */ /* 0x000fd000078e000e */
[----:B0-----:R-:W-:Y:S05]  /*26fd0*/  WARPSYNC.COLLECTIVE R15, `(.L_x_1037) ;  /* 0x000000000f087348 */ /* 0x001fea0003c00000 */
[----:B------:R1:W2:Y:S02]  /*26fe0*/  SHFL.IDX P6, R14, R13, R12, R11 ;  /* 0x0000000c0d0e7389 */ /* 0x0002a400000c000b */
[----:B012---:R-:W-:Y:S01]  /*26ff0*/  ENDCOLLECTIVE ;  /* 0x000000000000791b */ /* 0x007fe20003800000 */
.L_x_1037:
[----:B------:R-:W-:-:S04]  /*27000*/  @!P3 LEA R5, P4, R17, R5, 0x1 ;  /* 0x000000051105b211 */ /* 0x000fc800078808ff */
[----:B------:R-:W-:-:S05]  /*27010*/  @!P3 IADD3.X R6, RZ, R8, RZ, P4, !PT ;  /* 0x00000008ff06b210 */ /* 0x000fca00027fe4ff */
[----:B------:R-:W-:Y:S02]  /*27020*/  @!P3 IMAD.MOV.U32 R7, RZ, RZ, R6 ;  /* 0x000000ffff07b224 */ /* 0x000fe400078e0006 */
[----:B------:R-:W-:Y:S01]  /*27030*/  @!P3 IMAD.MOV.U32 R6, RZ, RZ, R5 ;  /* 0x000000ffff06b224 */ /* 0x000fe200078e0005 */
[----:B------:R-:W-:Y:S01]  /*27040*/  IADD3 R5, R0, 0x30, RZ ;  /* 0x0000003000057810 */ /* 0x000fe20007ffe0ff */
[----:B------:R-:W-:-:S03]  /*27050*/  IMAD.MOV.U32 R13, RZ, RZ, R4 ;  /* 0x000000ffff0d7224 */ /* 0x000fc600078e0004 */
[----:B------:R-:W-:Y:S01]  /*27060*/  @!PT LDS RZ, [RZ] ;  /* 0x00000000fffff984 */ /* 0x000fe20000000800 */
[----:B------:R-:W-:Y:S01]  /*27070*/  @!PT LDS RZ, [RZ] ;  /* 0x00000000fffff984 */ /* 0x000fe20000000800 */
[----:B------:R-:W-:Y:S01]  /*27080*/  @!PT LDS RZ, [RZ] ;  /* 0x00000000fffff984 */ /* 0x000fe20000000800 */
[----:B------:R-:W-:Y:S04]  /*27090*/  @!P3 LDGSTS.E.BYPASS.LTC128B.128 [R10+0x16400], desc[UR60][R6.64], !P2 ;  /* 0x16400000060abfae */ /* 0x000fe8000d101d7c */
[----:B------:R-:W-:Y:S04]  /*270a0*/  @!P3 LDGSTS.E.BYPASS.LTC128B.128 [R10+0x1a400], desc[UR60][R6.64+0x80], !P1 ;  /* 0x1a400080060abfae */ /* 0x000fe8000c901d7c */
[----:B------:R0:W-:Y:S01]  /*270b0*/  @!P3 LDGSTS.E.BYPASS.LTC128B.128 [R10+0x1e400], desc[UR60][R6.64+0x100], !P0 ;  /* 0x1e400100060abfae */ /* 0x0001e2000c101d7c */
[----:B------:R-:W-:Y:S02]  /*270c0*/  ISETP.GE.AND P3, PT, R5, R2, PT ;  /* 0x000000020500720c */ /* 0x000fe40003f66270 */
[----:B0-----:R-:W-:-:S11]  /*270d0*/  MOV R6, R14 ;  /* 0x0000000e00067202 */ /* 0x001fd60000000f00 */
[----:B------:R-:W-:Y:S05]  /*270e0*/  WARPSYNC.COLLECTIVE R15, `(.L_x_1038) ;  /* 0x000000000f087348 */ /* 0x000fea0003c00000 */
[----:B------:R0:W1:Y:S02]  /*270f0*/  SHFL.IDX P6, R14, R13, R12, R11 ;  /* 0x0000000c0d0e7389 */ /* 0x00006400000c000b */
[----:B01----:R-:W-:Y:S01]  /*27100*/  ENDCOLLECTIVE ;  /* 0x000000000000791b */ /* 0x003fe20003800000 */
.L_x_1038:
[----:B------:R-:W-:Y:S02]  /*27110*/  IMAD.MOV.U32 R13, RZ, RZ, R3 ;  /* 0x000000ffff0d7224 */ /* 0x000fe400078e0003 */
[----:B------:R-:W-:Y:S02]  /*27120*/  IMAD.MOV.U32 R12, RZ, RZ, 0x4 ;  /* 0x00000004ff0c7424 */ /* 0x000fe400078e00ff */
[----:B------:R-:W-:-:S07]  /*27130*/  IMAD.MOV.U32 R5, RZ, RZ, R14 ;  /* 0x000000ffff057224 */ /* 0x000fce00078e000e */
[----:B------:R-:W-:Y:S05]  /*27140*/  WARPSYNC.COLLECTIVE R15, `(.L_x_1039) ;  /* 0x000000000f087348 */ /* 0x000fea0003c00000 */
[----:B------:R0:W1:Y:S02]  /*27150*/  SHFL.IDX P6, R14, R13, R12, R11 ;  /* 0x0000000c0d0e7389 */ /* 0x00006400000c000b */
[----:B01----:R-:W-:Y:S01]  /*27160*/  ENDCOLLECTIVE ;  /* 0x000000000000791b */ /* 0x003fe20003800000 */
.L_x_1039:
        /* <DEDUP_REMOVED lines=17> */
.L_x_1040:
[----:B------:R-:W-:Y:S02]  /*27280*/  IMAD.MOV.U32 R13, RZ, RZ, R3 ;  /* 0x000000ffff0d7224 */ /* 0x000fe400078e0003 */
[----:B------:R-:W-:Y:S02]  /*27290*/  IMAD.MOV.U32 R12, RZ, RZ, 0x5 ;  /* 0x00000005ff0c7424 */ /* 0x000fe400078e00ff */
[----:B------:R-:W-:-:S07]  /*272a0*/  IMAD.MOV.U32 R5, RZ, RZ, R14 ;  /* 0x000000ffff057224 */ /* 0x000fce00078e000e */
[----:B------:R-:W-:Y:S05]  /*272b0*/  WARPSYNC.COLLECTIVE R15, `(.L_x_1041) ;  /* 0x000000000f087348 */ /* 0x000fea0003c00000 */
[----:B------:R0:W1:Y:S02]  /*272c0*/  SHFL.IDX P6, R14, R13, R12, R11 ;  /* 0x0000000c0d0e7389 */ /* 0x00006400000c000b */
[----:B01----:R-:W-:Y:S01]  /*272d0*/  ENDCOLLECTIVE ;  /* 0x000000000000791b */ /* 0x003fe20003800000 */
.L_x_1041:
        /* <DEDUP_REMOVED lines=17> */
.L_x_1042:
[----:B------:R-:W-:Y:S01]  /*273f0*/  MOV R13, R3 ;  /* 0x00000003000d7202 */ /* 0x000fe20000000f00 */
[----:B------:R-:W-:Y:S02]  /*27400*/  IMAD.MOV.U32 R12, RZ, RZ, 0x6 ;  /* 0x00000006ff0c7424 */ /* 0x000fe400078e00ff */
[----:B------:R-:W-:-:S07]  /*27410*/  IMAD.MOV.U32 R5, RZ, RZ, R14 ;  /* 0x000000ffff057224 */ /* 0x000fce00078e000e */
[----:B------:R-:W-:Y:S05]  /*27420*/  WARPSYNC.COLLECTIVE R15, `(.L_x_1043) ;  /* 0x000000000f087348 */ /* 0x000fea0003c00000 */
[----:B------:R0:W1:Y:S02]  /*27430*/  SHFL.IDX P6, R14, R13, R12, R11 ;  /* 0x0000000c0d0e7389 */ /* 0x00006400000c000b */
[----:B01----:R-:W-:Y:S01]  /*27440*/  ENDCOLLECTIVE ;  /* 0x000000000000791b */ /* 0x003fe20003800000 */
.L_x_1043:
[----:B------:R-:W-:-:S04]  /*27450*/  @!P3 LEA R5, P4, R17, R5, 0x1 ;  /* 0x000000051105b211 */ /* 0x000fc800078808ff */
[----:B------:R-:W-:-:S05]  /*27460*/  @!P3 IADD3.X R6, RZ, R6, RZ, P4, !PT ;  /* 0x00000006ff06b210 */ /* 0x000fca00027fe4ff */
[----:B------:R-:W-:Y:S02]  /*27470*/  @!P3 IMAD.MOV.U32 R7, RZ, RZ, R6 ;  /* 0x000000ffff07b224 */ /* 0x000fe400078e0006 */
[----:B------:R-:W-:Y:S01]  /*27480*/  @!P3 IMAD.MOV.U32 R6, RZ, RZ, R5 ;  /* 0x000000ffff06b224 */ /* 0x000fe200078e0005 */
[----:B------:R-:W-:-:S04]  /*27490*/  MOV R13, R4 ;  /* 0x00000004000d7202 */ /* 0x000fc80000000f00 */
        /* <DEDUP_REMOVED lines=10> */
.L_x_1044:
[----:B------:R-:W-:-:S05]  /*27540*/  VIADD R7, R0, 0x60 ;  /* 0x0000006000077836 */ /* 0x000fca0000000000 */
[----:B------:R-:W-:Y:S02]  /*27550*/  ISETP.GE.AND P4, PT, R7, R2, PT ;  /* 0x000000020700720c */ /* 0x000fe40003f86270 */
[----:B------:R-:W-:Y:S01]  /*27560*/  MOV R13, R3 ;  /* 0x00000003000d7202 */ /* 0x000fe20000000f00 */
[----:B------:R-:W-:Y:S02]  /*27570*/  IMAD.MOV.U32 R12, RZ, RZ, 0x7 ;  /* 0x00000007ff0c7424 */ /* 0x000fe400078e00ff */
[----:B------:R-:W-:-:S08]  /*27580*/  IMAD.MOV.U32 R5, RZ, RZ, R14 ;  /* 0x000000ffff057224 */ /* 0x000fd000078e000e */
[----:B------:R-:W-:Y:S05]  /*27590*/  WARPSYNC.COLLECTIVE R15, `(.L_x_1045) ;  /* 0x000000000f087348 */ /* 0x000fea0003c00000 */
[----:B------:R0:W1:Y:S02]  /*275a0*/  SHFL.IDX P6, R14, R13, R12, R11 ;  /* 0x0000000c0d0e7389 */ /* 0x00006400000c000b */
[----:B01----:R-:W-:Y:S01]  /*275b0*/  ENDCOLLECTIVE ;  /* 0x000000000000791b */ /* 0x003fe20003800000 */
.L_x_1045:
[----:B------:R-:W-:-:S04]  /*275c0*/  @!P4 LEA R5, P3, R17, R5, 0x1 ;  /* 0x000000051105c211 */ /* 0x000fc800078608ff */
[----:B------:R-:W-:-:S05]  /*275d0*/  @!P4 IADD3.X R6, RZ, R6, RZ, P3, !PT ;  /* 0x00000006ff06c210 */ /* 0x000fca0001ffe4ff */
[----:B------:R-:W-:Y:S01]  /*275e0*/  @!P4 IMAD.MOV.U32 R7, RZ, RZ, R6 ;  /* 0x000000ffff07c224 */ /* 0x000fe200078e0006 */
[----:B------:R-:W-:Y:S01]  /*275f0*/  MOV R13, R4 ;  /* 0x00000004000d7202 */ /* 0x000fe20000000f00 */
        /* <DEDUP_REMOVED lines=10> */
.L_x_1046:
[----:B------:R-:W-:Y:S01]  /*276a0*/  @!PT LDS RZ, [RZ] ;  /* 0x00000000fffff984 */ /* 0x000fe20000000800 */
[----:B------:R-:W-:Y:S01]  /*276b0*/  @!PT LDS RZ, [RZ] ;  /* 0x00000000fffff984 */ /* 0x000fe20000000800 */
[----:B------:R-:W-:Y:S01]  /*276c0*/  @!PT LDS RZ, [RZ] ;  /* 0x00000000fffff984 */ /* 0x000fe20000000800 */
[----:B------:R0:W-:Y:S01]  /*276d0*/  @!P4 LDGSTS.E.BYPASS.LTC128B.128 [R10+0x20400], desc[UR60][R6.64+0x100], !P0 ;  /* 0x20400100060acfae */ /* 0x0001e2000c101d7c */
[----:B------:R-:W-:Y:S01]  /*276e0*/  IMAD.MOV.U32 R3, RZ, RZ, R14 ;  /* 0x000000ffff037224 */ /* 0x000fe200078e000e */
[----:B------:R-:W-:Y:S06]  /*276f0*/  BRA `(.L_x_1047) ;  /* 0xffffffa800f87947 */ /* 0x000fec000383ffff */
.L_x_904:
[----:B0-----:R-:W3:Y:S02]  /*27700*/  LDL R2, [R1+0x4] ;  /* 0x0000040001027983 */ /* 0x001ee40000100800 */
[----:B---3--:R0:W1:Y:S02]  /*27710*/  SYNCS.PHASECHK.TRANS64.TRYWAIT P0, [R2+URZ+0x36820], R0 ;  /* 0x03682000020075a7 */ /* 0x008064000800017f */
[----:B-1----:R-:W-:Y:S05]  /*27720*/  @!P0 NANOSLEEP.SYNCS 0x989680 ;  /* 0x009896800000895d */ /* 0x002fea0003900000 */
[----:B------:R-:W1:Y:S02]  /*27730*/  @!P0 SYNCS.PHASECHK.TRANS64 P0, [R2+URZ+0x36820], R0 ;  /* 0x03682000020085a7 */ /* 0x000e64000800007f */
[----:B-1----:R-:W-:Y:S05]  /*27740*/  @!P0 BRA `(.L_x_904) ;  /* 0xfffffffc00ec8947 */ /* 0x002fea000383ffff */
[----:B------:R-:W-:Y:S05]  /*27750*/  BRA `(.L_x_1048) ;  /* 0xffffffac007c7947 */ /* 0x000fea000383ffff */
.L_x_913:
[----:B-1----:R1:W3:Y:S02]  /*27760*/  SYNCS.PHASECHK.TRANS64.TRYWAIT P0, [R3+URZ+0x36840], R2 ;  /* 0x03684002030075a7 */ /* 0x0022e4000800017f */
[----:B---3--:R-:W-:Y:S05]  /*27770*/  @!P0 NANOSLEEP.SYNCS 0x989680 ;  /* 0x009896800000895d */ /* 0x008fea0003900000 */
[----:B------:R-:W3:Y:S02]  /*27780*/  @!P0 SYNCS.PHASECHK.TRANS64 P0, [R3+URZ+0x36840], R2 ;  /* 0x03684002030085a7 */ /* 0x000ee4000800007f */
[----:B---3--:R-:W-:Y:S05]  /*27790*/  @!P0 BRA `(.L_x_913) ;  /* 0xfffffffc00f08947 */ /* 0x008fea000383ffff */
[----:B------:R-:W-:Y:S05]  /*277a0*/  BRA `(.L_x_1049) ;  /* 0xffffffb000487947 */ /* 0x000fea000383ffff */
.L_x_920:
[----:B0-----:R0:W1:Y:S02]  /*277b0*/  SYNCS.PHASECHK.TRANS64.TRYWAIT P0, [R3+URZ+0x60], R2 ;  /* 0x00006002030075a7 */ /* 0x001064000800017f */
[----:B-1----:R-:W-:Y:S05]  /*277c0*/  @!P0 NANOSLEEP.SYNCS 0x989680 ;  /* 0x009896800000895d */ /* 0x002fea0003900000 */
[----:B------:R-:W1:Y:S02]  /*277d0*/  @!P0 SYNCS.PHASECHK.TRANS64 P0, [R3+URZ+0x60], R2 ;  /* 0x00006002030085a7 */ /* 0x000e64000800007f */
[----:B-1----:R-:W-:Y:S05]  /*277e0*/  @!P0 BRA `(.L_x_920) ;  /* 0xfffffffc00f08947 */ /* 0x002fea000383ffff */
[----:B------:R-:W-:Y:S05]  /*277f0*/  BRA `(.L_x_1050) ;  /* 0xffffffb400647947 */ /* 0x000fea000383ffff */
.L_x_930:
[----:B---3--:R3:W4:Y:S02]  /*27800*/  SYNCS.PHASECHK.TRANS64.TRYWAIT P0, [R3+URZ+0x36840], R2 ;  /* 0x03684002030075a7 */ /* 0x008724000800017f */
[----:B----4-:R-:W-:Y:S05]  /*27810*/  @!P0 NANOSLEEP.SYNCS 0x989680 ;  /* 0x009896800000895d */ /* 0x010fea0003900000 */
[----:B------:R-:W4:Y:S02]  /*27820*/  @!P0 SYNCS.PHASECHK.TRANS64 P0, [R3+URZ+0x36840], R2 ;  /* 0x03684002030085a7 */ /* 0x000f24000800007f */
[----:B----4-:R-:W-:Y:S05]  /*27830*/  @!P0 BRA `(.L_x_930) ;  /* 0xfffffffc00f08947 */ /* 0x010fea000383ffff */
[----:B------:R-:W-:Y:S05]  /*27840*/  BRA `(.L_x_1051) ;  /* 0xffffffbc004c7947 */ /* 0x000fea000383ffff */
.L_x_937:
[----:B--2---:R2:W3:Y:S02]  /*27850*/  SYNCS.PHASECHK.TRANS64.TRYWAIT P0, [R2+URZ+0x60], R3 ;  /* 0x00006003020075a7 */ /* 0x0044e4000800017f */
[----:B---3--:R-:W-:Y:S05]  /*27860*/  @!P0 NANOSLEEP.SYNCS 0x989680 ;  /* 0x009896800000895d */ /* 0x008fea0003900000 */
[----:B------:R-:W3:Y:S02]  /*27870*/  @!P0 SYNCS.PHASECHK.TRANS64 P0, [R2+URZ+0x60], R3 ;  /* 0x00006003020085a7 */ /* 0x000ee4000800007f */
[----:B---3--:R-:W-:Y:S05]  /*27880*/  @!P0 BRA `(.L_x_937) ;  /* 0xfffffffc00f08947 */ /* 0x008fea000383ffff */
[----:B------:R-:W-:Y:S05]  /*27890*/  BRA `(.L_x_1052) ;  /* 0xffffffc000687947 */ /* 0x000fea000383ffff */
.L_x_947:
[----:B----4-:R4:W0:Y:S02]  /*278a0*/  SYNCS.PHASECHK.TRANS64.TRYWAIT P0, [R2+URZ+0x36840], R3 ;  /* 0x03684003020075a7 */ /* 0x010824000800017f */
[----:B0-----:R-:W-:Y:S05]  /*278b0*/  @!P0 NANOSLEEP.SYNCS 0x989680 ;  /* 0x009896800000895d */ /* 0x001fea0003900000 */
[----:B------:R-:W0:Y:S02]  /*278c0*/  @!P0 SYNCS.PHASECHK.TRANS64 P0, [R2+URZ+0x36840], R3 ;  /* 0x03684003020085a7 */ /* 0x000e24000800007f */
[----:B0-----:R-:W-:Y:S05]  /*278d0*/  @!P0 BRA `(.L_x_947) ;  /* 0xfffffffc00f08947 */ /* 0x001fea000383ffff */
[----:B------:R-:W-:Y:S05]  /*278e0*/  BRA `(.L_x_1053) ;  /* 0xffffffc8001c7947 */ /* 0x000fea000383ffff */
.L_x_954:
[----:B0-----:R0:W2:Y:S02]  /*278f0*/  SYNCS.PHASECHK.TRANS64.TRYWAIT P0, [R2+URZ+0x60], R5 ;  /* 0x00006005020075a7 */ /* 0x0010a4000800017f */
[----:B--2---:R-:W-:Y:S05]  /*27900*/  @!P0 NANOSLEEP.SYNCS 0x989680 ;  /* 0x009896800000895d */ /* 0x004fea0003900000 */
[----:B------:R-:W2:Y:S02]  /*27910*/  @!P0 SYNCS.PHASECHK.TRANS64 P0, [R2+URZ+0x60], R5 ;  /* 0x00006005020085a7 */ /* 0x000ea4000800007f */
[----:B--2---:R-:W-:Y:S05]  /*27920*/  @!P0 BRA `(.L_x_954) ;  /* 0xfffffffc00f08947 */ /* 0x004fea000383ffff */
[----:B------:R-:W-:Y:S05]  /*27930*/  BRA `(.L_x_1054) ;  /* 0xffffffcc00387947 */ /* 0x000fea000383ffff */
.L_x_966:
[----:B0-----:R0:W2:Y:S02]  /*27940*/  SYNCS.PHASECHK.TRANS64.TRYWAIT P0, [R2+URZ+0x36860], R0 ;  /* 0x03686000020075a7 */ /* 0x0010a4000800017f */
[----:B--2---:R-:W-:Y:S05]  /*27950*/  @!P0 NANOSLEEP.SYNCS 0x989680 ;  /* 0x009896800000895d */ /* 0x004fea0003900000 */
[----:B------:R-:W2:Y:S02]  /*27960*/  @!P0 SYNCS.PHASECHK.TRANS64 P0, [R2+URZ+0x36860], R0 ;  /* 0x03686000020085a7 */ /* 0x000ea4000800007f */
[----:B--2---:R-:W-:Y:S05]  /*27970*/  @!P0 BRA `(.L_x_966) ;  /* 0xfffffffc00f08947 */ /* 0x004fea000383ffff */
[----:B------:R-:W-:Y:S05]  /*27980*/  BRA `(.L_x_1055) ;  /* 0xffffffd000d07947 */ /* 0x000fea000383ffff */
.L_x_974:
[----:B------:R-:W-:Y:S01]  /*27990*/  BSSY B0, `(.L_x_1056) ;  /* 0x0000008000007945 */ /* 0x000fe20003800000 */
[----:B------:R-:W-:Y:S01]  /*279a0*/  IMAD.MOV.U32 R13, RZ, RZ, R16 ;  /* 0x000000ffff0d7224 */ /* 0x000fe200078e0010 */
[----:B------:R-:W-:Y:S01]  /*279b0*/  MOV R12, RZ ;  /* 0x000000ff000c7202 */ /* 0x000fe20000000f00 */
[----:B------:R-:W-:Y:S02]  /*279c0*/  IMAD.MOV.U32 R11, RZ, RZ, 0x1f ;  /* 0x0000001fff0b7424 */ /* 0x000fe400078e00ff */
[----:B------:R-:W-:-:S07]  /*279d0*/  IMAD.MOV.U32 R15, RZ, RZ, -0x1 ;  /* 0xffffffffff0f7424 */ /* 0x000fce00078e00ff */
[----:B-1--45:R-:W-:Y:S05]  /*279e0*/  WARPSYNC.COLLECTIVE R15, `(.L_x_1057) ;  /* 0x000000000f087348 */ /* 0x032fea0003c00000 */
[----:B------:R0:W2:Y:S02]  /*279f0*/  SHFL.IDX P6, R14, R13, R12, R11 ;  /* 0x0000000c0d0e7389 */ /* 0x0000a400000c000b */
[----:B012-45:R-:W-:Y:S01]  /*27a00*/  ENDCOLLECTIVE ;  /* 0x000000000000791b */ /* 0x037fe20003800000 */
.L_x_1057:
[----:B------:R-:W-:Y:S05]  /*27a10*/  BSYNC B0 ;  /* 0x0000000000007941 */ /* 0x000fea0003800000 */
.L_x_1056:
[----:B------:R-:W-:Y:S01]  /*27a20*/  IMAD.MOV.U32 R13, RZ, RZ, R16 ;  /* 0x000000ffff0d7224 */ /* 0x000fe200078e0010 */
[----:B------:R-:W-:Y:S01]  /*27a30*/  MOV R11, 0x1f ;  /* 0x0000001f000b7802 */ /* 0x000fe20000000f00 */
[----:B------:R-:W-:Y:S01]  /*27a40*/  IMAD.MOV.U32 R12, RZ, RZ, 0x1 ;  /* 0x00000001ff0c7424 */ /* 0x000fe200078e00ff */
[----:B------:R-:W-:Y:S01]  /*27a50*/  MOV R0, R14 ;  /* 0x0000000e00007202 */ /* 0x000fe20000000f00 */
[----:B------:R-:W-:Y:S01]  /*27a60*/  IMAD.MOV.U32 R15, RZ, RZ, -0x1 ;  /* 0xffffffffff0f7424 */ /* 0x000fe200078e00ff */
[----:B------:R-:W-:-:S07]  /*27a70*/  IADD3 R5, R19, R7, RZ ;  /* 0x0000000713057210 */ /* 0x000fce0007ffe0ff */
[----:B------:R-:W-:Y:S05]  /*27a80*/  WARPSYNC.COLLECTIVE R15, `(.L_x_1058) ;  /* 0x000000000f087348 */ /* 0x000fea0003c00000 */
[----:B------:R0:W1:Y:S02]  /*27a90*/  SHFL.IDX P6, R14, R13, R12, R11 ;  /* 0x0000000c0d0e7389 */ /* 0x00006400000c000b */
[----:B01----:R-:W-:Y:S01]  /*27aa0*/  ENDCOLLECTIVE ;  /* 0x000000000000791b */ /* 0x003fe20003800000 */
.L_x_1058:
        /* <DEDUP_REMOVED lines=13> */
[----:B------:R-:W-:-:S04]  /*27b80*/  ISETP.NE.AND P1, PT, R7, RZ, PT ;  /* 0x000000ff0700720c */ /* 0x000fc80003f25270 */
[----:B------:R-:W-:-:S09]  /*27b90*/  MOV R13, R2 ;  /* 0x00000002000d7202 */ /* 0x000fd20000000f00 */
[----:B------:R-:W-:Y:S05]  /*27ba0*/  WARPSYNC.COLLECTIVE R15, `(.L_x_1059) ;  /* 0x000000000f087348 */ /* 0x000fea0003c00000 */
[----:B------:R0:W1:Y:S02]  /*27bb0*/  SHFL.UP P6, R14, R13, R12, R11 ;  /* 0x0400000c0d0e7389 */ /* 0x00006400000c000b */
[----:B01----:R-:W-:Y:S01]  /*27bc0*/  ENDCOLLECTIVE ;  /* 0x000000000000791b */ /* 0x003fe20003800000 */
.L_x_1059:
[----:B------:R-:W-:Y:S02]  /*27bd0*/  IMAD.MOV.U32 R12, RZ, RZ, 0x2 ;  /* 0x00000002ff0c7424 */ /* 0x000fe400078e00ff */
[----:B------:R-:W-:-:S05]  /*27be0*/  IMAD.MOV.U32 R3, RZ, RZ, R14 ;  /* 0x000000ffff037224 */ /* 0x000fca00078e000e */
[----:B------:R-:W-:-:S04]  /*27bf0*/  SEL R3, R3, RZ, P1 ;  /* 0x000000ff03037207 */ /* 0x000fc80000800000 */
[----:B------:R-:W-:-:S05]  /*27c00*/  IADD3 R3, R2, R3, RZ ;  /* 0x0000000302037210 */ /* 0x000fca0007ffe0ff */
[----:B------:R-:W-:-:S07]  /*27c10*/  IMAD.MOV.U32 R13, RZ, RZ, R3 ;  /* 0x000000ffff0d7224 */ /* 0x000fce00078e0003 */
[----:B------:R-:W-:Y:S05]  /*27c20*/  WARPSYNC.COLLECTIVE R15, `(.L_x_1060) ;  /* 0x000000000f087348 */ /* 0x000fea0003c00000 */
[----:B------:R0:W1:Y:S02]  /*27c30*/  SHFL.UP P6, R14, R13, R12, R11 ;  /* 0x0400000c0d0e7389 */ /* 0x00006400000c000b */
[----:B01----:R-:W-:Y:S01]  /*27c40*/  ENDCOLLECTIVE ;  /* 0x000000000000791b */ /* 0x003fe20003800000 */
.L_x_1060:
[----:B------:R-:W-:Y:S02]  /*27c50*/  MOV R12, 0x4 ;  /* 0x00000004000c7802 */ /* 0x000fe40000000f00 */
[----:B------:R-:W-:-:S04]  /*27c60*/  MOV R5, R14 ;  /* 0x0000000e00057202 */ /* 0x000fc80000000f00 */
[----:B------:R-:W-:-:S05]  /*27c70*/  SEL R5, R5, RZ, P2 ;  /* 0x000000ff05057207 */ /* 0x000fca0001000000 */
[----:B------:R-:W-:-:S04]  /*27c80*/  IMAD.IADD R3, R3, 0x1, R5 ;  /* 0x0000000103037824 */ /* 0x000fc800078e0205 */
[----:B------:R-:W-:-:S07]  /*27c90*/  IMAD.MOV.U32 R13, RZ, RZ, R3 ;  /* 0x000000ffff0d7224 */ /* 0x000fce00078e0003 */
[----:B------:R-:W-:Y:S05]  /*27ca0*/  WARPSYNC.COLLECTIVE R15, `(.L_x_1061) ;  /* 0x000000000f087348 */ /* 0x000fea0003c00000 */
[----:B------:R0:W1:Y:S02]  /*27cb0*/  SHFL.UP P6, R14, R13, R12, R11 ;  /* 0x0400000c0d0e7389 */ /* 0x00006400000c000b */
[----:B01----:R-:W-:Y:S01]  /*27cc0*/  ENDCOLLECTIVE ;  /* 0x000000000000791b */ /* 0x003fe20003800000 */
.L_x_1061:
[----:B------:R-:W-:Y:S02]  /*27cd0*/  IMAD.MOV.U32 R12, RZ, RZ, 0x8 ;  /* 0x00000008ff0c7424 */ /* 0x000fe400078e00ff */
[----:B------:R-:W-:-:S05]  /*27ce0*/  IMAD.MOV.U32 R5, RZ, RZ, R14 ;  /* 0x000000ffff057224 */ /* 0x000fca00078e000e */
[----:B------:R-:W-:-:S05]  /*27cf0*/  SEL R5, R5, RZ, P3 ;  /* 0x000000ff05057207 */ /* 0x000fca0001800000 */
[----:B------:R-:W-:-:S05]  /*27d00*/  IMAD.IADD R3, R3, 0x1, R5 ;  /* 0x0000000103037824 */ /* 0x000fca00078e0205 */
[----:B------:R-:W-:-:S07]  /*27d10*/  MOV R13, R3 ;  /* 0x00000003000d7202 */ /* 0x000fce0000000f00 */
[----:B------:R-:W-:Y:S05]  /*27d20*/  WARPSYNC.COLLECTIVE R15, `(.L_x_1062) ;  /* 0x000000000f087348 */ /* 0x000fea0003c00000 */
[----:B------:R0:W1:Y:S02]  /*27d30*/  SHFL.UP P6, R14, R13, R12, R11 ;  /* 0x0400000c0d0e7389 */ /* 0x00006400000c000b */
[----:B01----:R-:W-:Y:S01]  /*27d40*/  ENDCOLLECTIVE ;  /* 0x000000000000791b */ /* 0x003fe20003800000 */
.L_x_1062:
        /* <DEDUP_REMOVED lines=8> */
.L_x_1063:
[----:B------:R-:W-:Y:S01]  /*27dd0*/  MOV R12, 0x1f ;  /* 0x0000001f000c7802 */ /* 0x000fe20000000f00 */
[----:B------:R-:W-:Y:S01]  /*27de0*/  IMAD.MOV.U32 R11, RZ, RZ, 0x1f ;  /* 0x0000001fff0b7424 */ /* 0x000fe200078e00ff */
[----:B------:R-:W-:-:S04]  /*27df0*/  MOV R5, R14 ;  /* 0x0000000e00057202 */ /* 0x000fc80000000f00 */
[----:B------:R-:W-:-:S05]  /*27e00*/  SEL R5, R5, RZ, P5 ;  /* 0x000000ff05057207 */ /* 0x000fca0002800000 */
[----:B------:R-:W-:-:S04]  /*27e10*/  IMAD.IADD R5, R3, 0x1, R5 ;  /* 0x0000000103057824 */ /* 0x000fc800078e0205 */
[----:B------:R-:W-:-:S07]  /*27e20*/  IMAD.MOV.U32 R13, RZ, RZ, R5 ;  /* 0x000000ffff0d7224 */ /* 0x000fce00078e0005 */
[----:B------:R-:W-:Y:S05]  /*27e30*/  WARPSYNC.COLLECTIVE R15, `(.L_x_1064) ;  /* 0x000000000f087348 */ /* 0x000fea0003c00000 */
[----:B------:R0:W1:Y:S02]  /*27e40*/  SHFL.IDX P6, R14, R13, R12, R11 ;  /* 0x0000000c0d0e7389 */ /* 0x00006400000c000b */
[----:B01----:R-:W-:Y:S01]  /*27e50*/  ENDCOLLECTIVE ;  /* 0x000000000000791b */ /* 0x003fe20003800000 */
.L_x_1064:
[----:B------:R-:W-:Y:S01]  /*27e60*/  IMAD.MOV.U32 R6, RZ, RZ, R14 ;  /* 0x000000ffff067224 */ /* 0x000fe200078e000e */
[----:B------:R-:W-:Y:S06]  /*27e70*/  BRA `(.L_x_1065) ;  /* 0xffffffd400947947 */ /* 0x000fec000383ffff */
.L_x_979:
[----:B------:R-:W-:Y:S01]  /*27e80*/  BSSY B0, `(.L_x_1066) ;  /* 0x0000008000007945 */ /* 0x000fe20003800000 */
[----:B-----5:R-:W-:Y:S01]  /*27e90*/  MOV R13, R2 ;  /* 0x00000002000d7202 */ /* 0x020fe20000000f00 */
[----:B------:R-:W-:Y:S01]  /*27ea0*/  IMAD.MOV.U32 R12, RZ, RZ, 0x1 ;  /* 0x00000001ff0c7424 */ /* 0x000fe200078e00ff */
[----:B------:R-:W-:Y:S01]  /*27eb0*/  MOV R15, 0xffffffff ;  /* 0xffffffff000f7802 */ /* 0x000fe20000000f00 */
[----:B------:R-:W-:-:S07]  /*27ec0*/  IMAD.MOV.U32 R11, RZ, RZ, RZ ;  /* 0x000000ffff0b7224 */ /* 0x000fce00078e00ff */
[----:B01----:R-:W-:Y:S05]  /*27ed0*/  WARPSYNC.COLLECTIVE R15, `(.L_x_1067) ;  /* 0x000000000f087348 */ /* 0x003fea0003c00000 */
[----:B------:R2:W3:Y:S02]  /*27ee0*/  SHFL.UP P6, R14, R13, R12, R11 ;  /* 0x0400000c0d0e7389 */ /* 0x0004e400000c000b */
[----:B0123--:R-:W-:Y:S01]  /*27ef0*/  ENDCOLLECTIVE ;  /* 0x000000000000791b */ /* 0x00ffe20003800000 */
.L_x_1067:
[----:B------:R-:W-:Y:S05]  /*27f00*/  BSYNC B0 ;  /* 0x0000000000007941 */ /* 0x000fea0003800000 */
.L_x_1066:
[----:B------:R-:W-:Y:S01]  /*27f10*/  IMAD.MOV.U32 R3, RZ, RZ, R14 ;  /* 0x000000ffff037224 */ /* 0x000fe200078e000e */
[----:B------:R-:W-:Y:S01]  /*27f20*/  MOV R15, 0xffffffff ;  /* 0xffffffff000f7802 */ /* 0x000fe20000000f00 */
[----:B------:R-:W-:Y:S02]  /*27f30*/  IMAD.MOV.U32 R12, RZ, RZ, 0x2 ;  /* 0x00000002ff0c7424 */ /* 0x000fe400078e00ff */
[----:B------:R-:W-:Y:S01]  /*27f40*/  IMAD.MOV.U32 R11, RZ, RZ, RZ ;  /* 0x000000ffff0b7224 */ /* 0x000fe200078e00ff */
[----:B------:R-:W-:-:S05]  /*27f50*/  SEL R3, R3, RZ, P1 ;  /* 0x000000ff03037207 */ /* 0x000fca0000800000 */
[----:B------:R-:W-:-:S05]  /*27f60*/  IMAD.IADD R3, R2, 0x1, R3 ;  /* 0x0000000102037824 */ /* 0x000fca00078e0203 */
[----:B------:R-:W-:-:S07]  /*27f70*/  MOV R13, R3 ;  /* 0x00000003000d7202 */ /* 0x000fce0000000f00 */
[----:B------:R-:W-:Y:S05]  /*27f80*/  WARPSYNC.COLLECTIVE R15, `(.L_x_1068) ;  /* 0x000000000f087348 */ /* 0x000fea0003c00000 */
[----:B------:R0:W1:Y:S02]  /*27f90*/  SHFL.UP P6, R14, R13, R12, R11 ;  /* 0x0400000c0d0e7389 */ /* 0x00006400000c000b */
[----:B01----:R-:W-:Y:S01]  /*27fa0*/  ENDCOLLECTIVE ;  /* 0x000000000000791b */ /* 0x003fe20003800000 */
.L_x_1068:
        /* <DEDUP_REMOVED lines=8> */
.L_x_1069:
        /* <DEDUP_REMOVED lines=8> */
.L_x_1070:
        /* <DEDUP_REMOVED lines=8> */
.L_x_1071:
[----:B------:R-:W-:Y:S02]  /*28130*/  IMAD.MOV.U32 R12, RZ, RZ, 0x1f ;  /* 0x0000001fff0c7424 */ /* 0x000fe400078e00ff */
[----:B------:R-:W-:Y:S02]  /*28140*/  IMAD.MOV.U32 R11, RZ, RZ, 0x1f ;  /* 0x0000001fff0b7424 */ /* 0x000fe400078e00ff */
[----:B------:R-:W-:-:S05]  /*28150*/  IMAD.MOV.U32 R5, RZ, RZ, R14 ;  /* 0x000000ffff057224 */ /* 0x000fca00078e000e */
[----:B------:R-:W-:-:S05]  /*28160*/  SEL R5, R5, RZ, P5 ;  /* 0x000000ff05057207 */ /* 0x000fca0002800000 */
[----:B------:R-:W-:-:S05]  /*28170*/  IMAD.IADD R5, R3, 0x1, R5 ;  /* 0x0000000103057824 */ /* 0x000fca00078e0205 */
[----:B------:R-:W-:-:S07]  /*28180*/  MOV R13, R5 ;  /* 0x00000005000d7202 */ /* 0x000fce0000000f00 */
[----:B------:R-:W-:Y:S05]  /*28190*/  WARPSYNC.COLLECTIVE R15, `(.L_x_1072) ;  /* 0x000000000f087348 */ /* 0x000fea0003c00000 */
[----:B------:R0:W1:Y:S02]  /*281a0*/  SHFL.IDX P6, R14, R13, R12, R11 ;  /* 0x0000000c0d0e7389 */ /* 0x00006400000c000b */
[----:B01----:R-:W-:Y:S01]  /*281b0*/  ENDCOLLECTIVE ;  /* 0x000000000000791b */ /* 0x003fe20003800000 */
.L_x_1072:
[----:B------:R-:W-:Y:S01]  /*281c0*/  MOV R6, R14 ;  /* 0x0000000e00067202 */ /* 0x000fe20000000f00 */
[----:B------:R-:W-:Y:S06]  /*281d0*/  BRA `(.L_x_1073) ;  /* 0xffffffd400587947 */ /* 0x000fec000383ffff */
.L_x_981:
[----:B------:R-:W-:Y:S01]  /*281e0*/  BSSY B0, `(.L_x_1074) ;  /* 0x0000006000007945 */ /* 0x000fe20003800000 */
[----:B------:R-:W-:Y:S01]  /*281f0*/  PLOP3.LUT P6, PT, P6, PT, PT, 0x8, 0x0 ;  /* 0x000000000000781c */ /* 0x000fe200037ce170 */
[----:B------:R-:W-:-:S12]  /*28200*/  IMAD.MOV.U32 R15, RZ, RZ, -0x1 ;  /* 0xffffffffff0f7424 */ /* 0x000fd800078e00ff */
[----:B01---5:R-:W-:Y:S05]  /*28210*/  WARPSYNC.COLLECTIVE R15, `(.L_x_1075) ;  /* 0x000000000f087348 */ /* 0x023fea0003c00000 */
[----:B------:R-:W-:Y:S01]  /*28220*/  VOTE.ANY R14, PT, P6 ;  /* 0x00000000000e7806 */ /* 0x000fe200030e0100 */
[----:B01---5:R-:W-:Y:S06]  /*28230*/  ENDCOLLECTIVE ;  /* 0x000000000000791b */ /* 0x023fec0003800000 */
.L_x_1075:
[----:B------:R-:W-:Y:S05]  /*28240*/  BSYNC B0 ;  /* 0x0000000000007941 */ /* 0x000fea0003800000 */
.L_x_1074:
[----:B------:R-:W-:Y:S01]  /*28250*/  IMAD.MOV.U32 R3, RZ, RZ, R14 ;  /* 0x000000ffff037224 */ /* 0x000fe200078e000e */
[----:B------:R-:W-:Y:S01]  /*28260*/  MOV R13, R2 ;  /* 0x00000002000d7202 */ /* 0x000fe20000000f00 */
[----:B------:R-:W-:Y:S01]  /*28270*/  IMAD.MOV.U32 R11, RZ, RZ, 0x1f ;  /* 0x0000001fff0b7424 */ /* 0x000fe200078e00ff */
[----:B------:R-:W-:Y:S01]  /*28280*/  MOV R15, 0xffffffff ;  /* 0xffffffff000f7802 */ /* 0x000fe20000000f00 */
[----:B------:R-:W0:Y:S02]  /*28290*/  POPC R4, R3 ;  /* 0x0000000300047309 */ /* 0x000e240000000000 */
[----:B0-----:R-:W-:-:S07]  /*282a0*/  IMAD.MOV.U32 R12, RZ, RZ, R4 ;  /* 0x000000ffff0c7224 */ /* 0x001fce00078e0004 */
[----:B------:R-:W-:Y:S05]  /*282b0*/  WARPSYNC.COLLECTIVE R15, `(.L_x_1076) ;  /* 0x000000000f087348 */ /* 0x000fea0003c00000 */
[----:B------:R0:W1:Y:S02]  /*282c0*/  SHFL.IDX P6, R14, R13, R12, R11 ;  /* 0x0000000c0d0e7389 */ /* 0x00006400000c000b */
[----:B01----:R-:W-:Y:S01]  /*282d0*/  ENDCOLLECTIVE ;  /* 0x000000000000791b */ /* 0x003fe20003800000 */
.L_x_1076:
[----:B------:R-:W-:Y:S01]  /*282e0*/  IMAD.MOV.U32 R17, RZ, RZ, R14 ;  /* 0x000000ffff117224 */ /* 0x000fe200078e000e */
[----:B------:R-:W-:Y:S06]  /*282f0*/  BRA `(.L_x_1077) ;  /* 0xffffffd400487947 */ /* 0x000fec000383ffff */
.L_x_983:
[----:B------:R-:W-:Y:S01]  /*28300*/  BSSY B0, `(.L_x_1078) ;  /* 0x0000007000007945 */ /* 0x000fe20003800000 */
[----:B------:R-:W-:Y:S01]  /*28310*/  IMAD.MOV.U32 R13, RZ, RZ, R5 ;  /* 0x000000ffff0d7224 */ /* 0x000fe200078e0005 */
[----:B------:R-:W-:Y:S01]  /*28320*/  MOV R11, 0x1f ;  /* 0x0000001f000b7802 */ /* 0x000fe20000000f00 */
[----:B------:R-:W-:-:S07]  /*28330*/  IMAD.MOV.U32 R15, RZ, RZ, -0x1 ;  /* 0xffffffffff0f7424 */ /* 0x000fce00078e00ff */
[----:B01-3-5:R-:W-:Y:S05]  /*28340*/  WARPSYNC.COLLECTIVE R15, `(.L_x_1079) ;  /* 0x000000000f087348 */ /* 0x02bfea0003c00000 */
[----:B------:R2:W4:Y:S02]  /*28350*/  SHFL.IDX P6, R14, R13, R12, R11 ;  /* 0x0000000c0d0e7389 */ /* 0x00052400000c000b */
[----:B012345:R-:W-:Y:S01]  /*28360*/  ENDCOLLECTIVE ;  /* 0x000000000000791b */ /* 0x03ffe20003800000 */
.L_x_1079:
[----:B------:R-:W-:Y:S05]  /*28370*/  BSYNC B0 ;  /* 0x0000000000007941 */ /* 0x000fea0003800000 */
.L_x_1078:
[----:B------:R-:W-:Y:S01]  /*28380*/  IMAD.MOV.U32 R2, RZ, RZ, R14 ;  /* 0x000000ffff027224 */ /* 0x000fe200078e000e */
[----:B------:R-:W-:Y:S06]  /*28390*/  BRA `(.L_x_982) ;  /* 0xffffffd4003c7947 */ /* 0x000fec000383ffff */
.L_x_987:
[----:B0-----:R0:W2:Y:S02]  /*283a0*/  SYNCS.PHASECHK.TRANS64.TRYWAIT P0, [R0+URZ+0x36820], R3 ;  /* 0x03682003000075a7 */ /* 0x0010a4000800017f */
[----:B--2---:R-:W-:Y:S05]  /*283b0*/  @!P0 NANOSLEEP.SYNCS 0x989680 ;  /* 0x009896800000895d */ /* 0x004fea0003900000 */
[----:B------:R-:W2:Y:S02]  /*283c0*/  @!P0 SYNCS.PHASECHK.TRANS64 P0, [R0+URZ+0x36820], R3 ;  /* 0x03682003000085a7 */ /* 0x000ea4000800007f */
[----:B--2---:R-:W-:Y:S05]  /*283d0*/  @!P0 BRA `(.L_x_987) ;  /* 0xfffffffc00f08947 */ /* 0x004fea000383ffff */
[----:B------:R-:W-:Y:S05]  /*283e0*/  BRA `(.L_x_1080) ;  /* 0xffffffd800307947 */ /* 0x000fea000383ffff */
.L_x_988:
[----:B------:R-:W2:Y:S01]  /*283f0*/  S2R R2, SR_TID.X ;  /* 0x0000000000027919 */ /* 0x000ea20000002100 */
[----:B------:R-:W-:Y:S01]  /*28400*/  BSSY B0, `(.L_x_1081) ;  /* 0x000000a000007945 */ /* 0x000fe20003800000 */
[----:B------:R-:W-:Y:S01]  /*28410*/  IMAD.MOV.U32 R12, RZ, RZ, RZ ;  /* 0x000000ffff0c7224 */ /* 0x000fe200078e00ff */
[----:B------:R-:W-:Y:S01]  /*28420*/  MOV R15, 0xffffffff ;  /* 0xffffffff000f7802 */ /* 0x000fe20000000f00 */
[----:B------:R-:W-:Y:S01]  /*28430*/  IMAD.MOV.U32 R11, RZ, RZ, 0x1f ;  /* 0x0000001fff0b7424 */ /* 0x000fe200078e00ff */
[----:B--2---:R-:W-:-:S04]  /*28440*/  SHF.R.U32.HI R2, RZ, 0x5, R2 ;  /* 0x00000005ff027819 */ /* 0x004fc80000011602 */
[----:B------:R-:W-:-:S04]  /*28450*/  LOP3.LUT R2, R2, 0x3, RZ, 0xc0, !PT ;  /* 0x0000000302027812 */ /* 0x000fc800078ec0ff */
[----:B------:R-:W-:-:S07]  /*28460*/  MOV R13, R2 ;  /* 0x00000002000d7202 */ /* 0x000fce0000000f00 */
[----:B01--45:R-:W-:Y:S05]  /*28470*/  WARPSYNC.COLLECTIVE R15, `(.L_x_1082) ;  /* 0x000000000f087348 */ /* 0x033fea0003c00000 */
[----:B------:R2:W3:Y:S02]  /*28480*/  SHFL.IDX P6, R14, R13, R12, R11 ;  /* 0x0000000c0d0e7389 */ /* 0x0004e400000c000b */
[----:B012345:R-:W-:Y:S01]  /*28490*/  ENDCOLLECTIVE ;  /* 0x000000000000791b */ /* 0x03ffe20003800000 */
.L_x_1082:
[----:B------:R-:W-:Y:S05]  /*284a0*/  BSYNC B0 ;  /* 0x0000000000007941 */ /* 0x000fea0003800000 */
.L_x_1081:
[----:B------:R-:W-:Y:S05]  /*284b0*/  BRA `(.L_x_1083) ;  /* 0xffffffd800187947 */ /* 0x000fea000383ffff */
.L_x_989:
[----:B------:R-:W-:Y:S01]  /*284c0*/  BSSY B0, `(.L_x_1084) ;  /* 0x0000006000007945 */ /* 0x000fe20003800000 */
[----:B------:R-:W-:-:S07]  /*284d0*/  IMAD.MOV.U32 R15, RZ, RZ, -0x1 ;  /* 0xffffffffff0f7424 */ /* 0x000fce00078e00ff */
[----:B012-45:R-:W-:Y:S05]  /*284e0*/  WARPSYNC.COLLECTIVE R15, `(.L_x_1085) ;  /* 0x000000000f0c7348 */ /* 0x037fea0003c00000 */
[----:B------:R-:W-:Y:S02]  /*284f0*/  ELECT P6, UR62, PT ;  /* 0x00000000003e782f */ /* 0x000fe400038c0000 */
[----:B------:R-:W-:Y:S01]  /*28500*/  MOV R14, UR62 ;  /* 0x0000003e000e7c02 */ /* 0x000fe20008000f00 */
[----:B012-45:R-:W-:Y:S10]  /*28510*/  ENDCOLLECTIVE ;  /* 0x000000000000791b */ /* 0x037ff40003800000 */
.L_x_1085:
[----:B------:R-:W-:Y:S05]  /*28520*/  BSYNC B0 ;  /* 0x0000000000007941 */ /* 0x000fea0003800000 */
.L_x_1084:
[----:B------:R-:W-:Y:S05]  /*28530*/  BRA `(.L_x_1086) ;  /* 0xffffffd8000c7947 */ /* 0x000fea000383ffff */
.L_x_991:
[----:B0-----:R0:W2:Y:S02]  /*28540*/  SYNCS.PHASECHK.TRANS64.TRYWAIT P0, [R6+URZ], R5 ;  /* 0x00000005060075a7 */ /* 0x0010a4000800017f */
[----:B--2---:R-:W-:Y:S05]  /*28550*/  @!P0 NANOSLEEP.SYNCS 0x989680 ;  /* 0x009896800000895d */ /* 0x004fea0003900000 */
[----:B------:R-:W2:Y:S02]  /*28560*/  @!P0 SYNCS.PHASECHK.TRANS64 P0, [R6+URZ], R5 ;  /* 0x00000005060085a7 */ /* 0x000ea4000800007f */
[----:B--2---:R-:W-:Y:S05]  /*28570*/  @!P0 BRA `(.L_x_991) ;  /* 0xfffffffc00f08947 */ /* 0x004fea000383ffff */
[----:B------:R-:W-:Y:S05]  /*28580*/  BRA `(.L_x_1087) ;  /* 0xffffffd800507947 */ /* 0x000fea000383ffff */
.L_x_992:
[----:B--2---:R2:W3:Y:S02]  /*28590*/  SYNCS.PHASECHK.TRANS64.TRYWAIT P0, [R7+URZ], R2 ;  /* 0x00000002070075a7 */ /* 0x0044e4000800017f */
[----:B---3--:R-:W-:Y:S05]  /*285a0*/  @!P0 NANOSLEEP.SYNCS 0x989680 ;  /* 0x009896800000895d */ /* 0x008fea0003900000 */
[----:B------:R-:W3:Y:S02]  /*285b0*/  @!P0 SYNCS.PHASECHK.TRANS64 P0, [R7+URZ], R2 ;  /* 0x00000002070085a7 */ /* 0x000ee4000800007f */
[----:B---3--:R-:W-:Y:S05]  /*285c0*/  @!P0 BRA `(.L_x_992) ;  /* 0xfffffffc00f08947 */ /* 0x008fea000383ffff */
[----:B------:R-:W-:Y:S05]  /*285d0*/  BRA `(.L_x_1088) ;  /* 0xffffffd800447947 */ /* 0x000fea000383ffff */
.L_x_994:
[----:B---3--:R3:W4:Y:S02]  /*285e0*/  SYNCS.PHASECHK.TRANS64.TRYWAIT P0, [R4+URZ], R5 ;  /* 0x00000005040075a7 */ /* 0x008724000800017f */
[----:B----4-:R-:W-:Y:S05]  /*285f0*/  @!P0 NANOSLEEP.SYNCS 0x989680 ;  /* 0x009896800000895d */ /* 0x010fea0003900000 */
[----:B------:R-:W4:Y:S02]  /*28600*/  @!P0 SYNCS.PHASECHK.TRANS64 P0, [R4+URZ], R5 ;  /* 0x00000005040085a7 */ /* 0x000f24000800007f */
[----:B----4-:R-:W-:Y:S05]  /*28610*/  @!P0 BRA `(.L_x_994) ;  /* 0xfffffffc00f08947 */ /* 0x010fea000383ffff */
[----:B------:R-:W-:Y:S05]  /*28620*/  BRA `(.L_x_1089) ;  /* 0xffffffd8004c7947 */ /* 0x000fea000383ffff */
.L_x_1090:
        /* <DEDUP_REMOVED lines=13> */
.L_x_3242:


//--------------------- .text._ZN7cutlass13device_kernelIN5flash11enable_sm90INS1_16FlashAttnFwdSm90INS1_25CollectiveMainloopFwdSm90ILi2EN4cute5tupleIJNS5_1CILi1EEES8_S8_EEENS6_IJNS7_ILi128EEENS7_ILi96EEENS7_ILi192EEEEEELi192ENS_6half_tEfNS_4arch4Sm90ELb0ELb1ELb0ELb0ELb0ELb0ELb0ELb1ELb1ELb1ELb0ELb0EEENS1_21CollectiveEpilogueFwdINS6_IJSA_SC_SB_EEES9_SE_SG_Li256ELb0ELb1ELb0ELb0EEENS1_30DynamicPersistentTileSchedulerILi256ELi128ELb0ELb1ELb1EEEEEEEEEvNT_6ParamsE --------------------------
	.section	.text._ZN7cutlass13device_kernelIN5flash11enable_sm90INS1_16FlashAttnFwdSm90INS1_25CollectiveMainloopFwdSm90ILi2EN4cute5tupleIJNS5_1CILi1EEES8_S8_EEENS6_IJNS7_ILi128EEENS7_ILi96EEENS7_ILi192EEEEEELi192ENS_6half_tEfNS_4arch4Sm90ELb0ELb1ELb0ELb0ELb0ELb0ELb0ELb1ELb1ELb1ELb0ELb0EEENS1_21CollectiveEpilogueFwdINS6_IJSA_SC_SB_EEES9_SE_SG_Li256ELb0ELb1ELb0ELb0EEENS1_30DynamicPersistentTileSchedulerILi256ELi128ELb0ELb1ELb1EEEEEEEEEvNT_6ParamsE,"ax",@progbits
	.align	128
.text._ZN7cutlass13device_kernelIN5flash11enable_sm90INS1_16FlashAttnFwdSm90INS1_25CollectiveMainloopFwdSm90ILi2EN4cute5tupleIJNS5_1CILi1EEES8_S8_EEENS6_IJNS7_ILi128EEENS7_ILi96EEENS7_ILi192EEEEEELi192ENS_6half_tEfNS_4arch4Sm90ELb0ELb1ELb0ELb0ELb0ELb0ELb0ELb1ELb1ELb1ELb0ELb0EEENS1_21CollectiveEpilogueFwdINS6_IJSA_SC_SB_EEES9_SE_SG_Li256ELb0ELb1ELb0ELb0EEENS1_30DynamicPersistentTileSchedulerILi256ELi128ELb0ELb1ELb1EEEEEEEEEvNT_6ParamsE:
        .type           _ZN7cutlass13device_kernelIN5flash11enable_sm90INS1_16FlashAttnFwdSm90INS1_25CollectiveMainloopFwdSm90ILi2EN4cute5tupleIJNS5_1CILi1EEES8_S8_EEENS6_IJNS7_ILi128EEENS7_ILi96EEENS7_ILi192EEEEEELi192ENS_6half_tEfNS_4arch4Sm90ELb0ELb1ELb0ELb0ELb0ELb0ELb0ELb1ELb1ELb1ELb0ELb0EEENS1_21CollectiveEpilogueFwdINS6_IJSA_SC_SB_EEES9_SE_SG_Li256ELb0ELb1ELb0ELb0EEENS1_30DynamicPersistentTileSchedulerILi256ELi128ELb0ELb1ELb1EEEEEEEEEvNT_6ParamsE,@function
        .size           _ZN7cutlass13device_kernelIN5flash11enable_sm90INS1_16FlashAttnFwdSm90INS1_25CollectiveMainloopFwdSm90ILi2EN4cute5tupleIJNS5_1CILi1EEES8_S8_EEENS6_IJNS7_ILi128EEENS7_ILi96EEENS7_ILi192EEEEEELi192ENS_6half_tEfNS_4arch4Sm90ELb0ELb1ELb0ELb0ELb0ELb0ELb0ELb1ELb1ELb1ELb0ELb0EEENS1_21CollectiveEpilogueFwdINS6_IJSA_SC_SB_EEES9_SE_SG_Li256ELb0ELb1ELb0ELb0EEENS1_30DynamicPersistentTileSchedulerILi256ELi128ELb0ELb1ELb1EEEEEEEEEvNT_6ParamsE,(.L_x_3243 - _ZN7cutlass13device_kernelIN5flash11enable_sm90INS1_16FlashAttnFwdSm90INS1_25CollectiveMainloopFwdSm90ILi2EN4cute5tupleIJNS5_1CILi1EEES8_S8_EEENS6_IJNS7_ILi128EEENS7_ILi96EEENS7_ILi192EEEEEELi192ENS_6half_tEfNS_4arch4Sm90ELb0ELb1ELb0ELb0ELb0ELb0ELb0ELb1ELb1ELb1ELb0ELb0EEENS1_21CollectiveEpilogueFwdINS6_IJSA_SC_SB_EEES9_SE_SG_Li256ELb0ELb1ELb0ELb0EEENS1_30DynamicPersistentTileSchedulerILi256ELi128ELb0ELb1ELb1EEEEEEEEEvNT_6ParamsE)
        .other          _ZN7cutlass13device_kernelIN5flash11enable_sm90INS1_16FlashAttnFwdSm90INS1_25CollectiveMainloopFwdSm90ILi2EN4cute5tupleIJNS5_1CILi1EEES8_S8_EEENS6_IJNS7_ILi128EEENS7_ILi96EEENS7_ILi192EEEEEELi192ENS_6half_tEfNS_4arch4Sm90ELb0ELb1ELb0ELb0ELb0ELb0ELb0ELb1ELb1ELb1ELb0ELb0EEENS1_21CollectiveEpilogueFwdINS6_IJSA_SC_SB_EEES9_SE_SG_Li256ELb0ELb1ELb0ELb0EEENS1_30DynamicPersistentTileSchedulerILi256ELi128ELb0ELb1ELb1EEEEEEEEEvNT_6ParamsE,@"STO_CUDA_ENTRY STV_DEFAULT"
_ZN7cutlass13device_kernelIN5flash11enable_sm90INS1_16FlashAttnFwdSm90INS1_25CollectiveMainloopFwdSm90ILi2EN4cute5tupleIJNS5_1CILi1EEES8_S8_EEENS6_IJNS7_ILi128EEENS7_ILi96EEENS7_ILi192EEEEEELi192ENS_6half_tEfNS_4arch4Sm90ELb0ELb1ELb0ELb0ELb0ELb0ELb0ELb1ELb1ELb1ELb0ELb0EEENS1_21CollectiveEpilogueFwdINS6_IJSA_SC_SB_EEES9_SE_SG_Li256ELb0ELb1ELb0ELb0EEENS1_30DynamicPersistentTileSchedulerILi256ELi128ELb0ELb1ELb1EEEEEEEEEvNT_6ParamsE:
        /* <DEDUP_REMOVED lines=18> */
.L_x_1092:
[----:B------:R-:W-:Y:S05]  /*0120*/  BSYNC B0 ;  /* 0x0000000000007941 */ /* 0x000fea0003800000 */
.L_x_1091:
        /* <DEDUP_REMOVED lines=41> */
.L_x_1093:
        /* <DEDUP_REMOVED lines=22> */
.L_x_1094:
        /* <DEDUP_REMOVED lines=18> */
.L_x_1095:
        /* <DEDUP_REMOVED lines=22> */
.L_x_1096:
        /* <DEDUP_REMOVED lines=22> */
.L_x_1097:
[----:B0-----:R-:W-:Y:S01]  /*0900*/  UMOV UR4, 0x1 ;  /* 0x0000000100047882 */ /* 0x001fe20000000000 */
[----:B------:R-:W-:Y:S01]  /*0910*/  PLOP3.LUT P0, PT, PT, PT, UP0, 0x80, 0x0 ;  /* 0x000000000000781c */ /* 0x000fe20003f0f008 */
[----:B------:R-:W-:Y:S01]  /*0920*/  USEL UR4, UR4, 0x2, !UP0 ;  /* 0x0000000204047887 */ /* 0x000fe2000c000000 */
[----:B------:R-:W-:-:S05]  /*0930*/  NOP ;  /* 0x0000000000007918 */ /* 0x000fca0000000000 */
[----:B------:R-:W-:-:S05]  /*0940*/  IMAD.U32 R2, RZ, RZ, UR4 ;  /* 0x00000004ff027e24 */ /* 0x000fca000f8e00ff */
[----:B------:R0:W-:Y:S01]  /*0950*/  STL [R1+0x1c], R2 ;  /* 0x00001c0201007387 */ /* 0x0001e20000100800 */
[----:B-12-4-:R-:W-:Y:S06]  /*0960*/  BAR.SYNC.DEFER_BLOCKING 0x0 ;  /* 0x0000000000007b1d */ /* 0x016fec0000010000 */
[----:B------:R-:W-:Y:S05]  /*0970*/  @!P0 BRA `(.L_x_1098) ;  /* 0x000000f400348947 */ /* 0x000fea0003800000 */
.L_x_1099:
[----:B------:R-:W-:-:S08]  /*0980*/  NOP ;  /* 0x0000000000007918 */ /* 0x000fd00000000000 */
[----:B------:R-:W1:Y:S02]  /*0990*/  USETMAXREG.TRY_ALLOC.CTAPOOL UP0, 0xf0 ;  /* 0x000000f0000079c8 */ /* 0x000e640008000600 */
[----:B-1----:R-:W-:-:S13]  /*09a0*/  PLOP3.LUT P0, PT, PT, PT, UP0, 0x80, 0x0 ;  /* 0x000000000000781c */ /* 0x002fda0003f0f008 */
[----:B------:R-:W-:Y:S05]  /*09b0*/  @!P0 BRA `(.L_x_1099) ;  /* 0xfffffffc00f08947 */ /* 0x000fea000383ffff */
[----:B------:R-:W1:Y:S08]  /*09c0*/  S2UR UR4, SR_CTAID.X ;  /* 0x00000000000479c3 */ /* 0x000e700000002500 */
[----:B------:R-:W-:Y:S08]  /*09d0*/  BAR.ARV 0x4, 0x180 ;  /* 0x0106000000007b1d */ /* 0x000ff00000002000 */
[----:B------:R-:W1:Y:S08]  /*09e0*/  LDC R0, c[0x0][0xc38] ;  /* 0x00030e00ff007b82 */ /* 0x000e700000000800 */
[----:B------:R-:W-:Y:S06]  /*09f0*/  BAR.ARV 0x8, 0x180 ;  /* 0x0206000000007b1d */ /* 0x000fec0000002000 */
[----:B-1----:R-:W-:-:S13]  /*0a00*/  ISETP.LE.AND P0, PT, R0, UR4, PT ;  /* 0x0000000400007c0c */ /* 0x002fda000bf03270 */
[----:B------:R-:W-:Y:S05]  /*0a10*/  @P0 EXIT ;  /* 0x000000000000094d */ /* 0x000fea0003800000 */
[----:B------:R-:W2:Y:S01]  /*0a20*/  LDL R3, [R1+0x1c] ;  /* 0x00001c0001037983 */ /* 0x000ea20000100800 */
[----:B------:R-:W-:Y:S01]  /*0a30*/  UMOV UR38, URZ ;  /* 0x0000003f00267c82 */ /* 0x000fe20008000000 */
[----:B------:R-:W-:Y:S01]  /*0a40*/  UMOV UR36, URZ ;  /* 0x0000003f00247c82 */ /* 0x000fe20008000000 */
[----:B0-----:R-:W0:Y:S02]  /*0a50*/  S2R R2, SR_TID.X ;  /* 0x0000000000027919 */ /* 0x001e240000002100 */
[----:B0-----:R-:W-:-:S05]  /*0a60*/  VIADD R205, R2, 0xffffff80 ;  /* 0xffffff8002cd7836 */ /* 0x001fca0000000000 */
[----:B------:R-:W-:-:S04]  /*0a70*/  SHF.R.S32.HI R0, RZ, 0x1f, R205 ;  /* 0x0000001fff007819 */ /* 0x000fc800000114cd */
[----:B------:R-:W-:-:S05]  /*0a80*/  LEA.HI R4, R0, R205, RZ, 0x5 ;  /* 0x000000cd00047211 */ /* 0x000fca00078f28ff */
[----:B------:R-:W-:-:S05]  /*0a90*/  IMAD.SHL.U32 R6, R4, 0x20, RZ ;  /* 0x0000002004067824 */ /* 0x000fca00078e00ff */
[----:B------:R-:W-:Y:S02]  /*0aa0*/  LOP3.LUT R7, R6, 0xfffffc00, RZ, 0xc0, !PT ;  /* 0xfffffc0006077812 */ /* 0x000fe400078ec0ff */
[----:B------:R-:W-:-:S04]  /*0ab0*/  LEA.HI R6, R0, R205, RZ, 0x2 ;  /* 0x000000cd00067211 */ /* 0x000fc800078f10ff */
[----:B------:R-:W-:-:S05]  /*0ac0*/  LOP3.LUT R6, R6, 0xfffffffc, RZ, 0xc0, !PT ;  /* 0xfffffffc06067812 */ /* 0x000fca00078ec0ff */
[----:B------:R-:W-:Y:S01]  /*0ad0*/  IMAD.IADD R6, R205, 0x1, -R6 ;  /* 0x00000001cd067824 */ /* 0x000fe200078e0a06 */
[----:B--2---:R-:W-:Y:S02]  /*0ae0*/  R2UR UR5, R3 ;  /* 0x00000000030572ca */ /* 0x004fe400000e0000 */
[----:B------:R-:W-:-:S04]  /*0af0*/  LEA.HI R3, R0, R205, RZ, 0x7 ;  /* 0x000000cd00037211 */ /* 0x000fc800078f38ff */
[----:B------:R-:W-:Y:S02]  /*0b00*/  LOP3.LUT R2, R3, 0xffffff80, RZ, 0xc0, !PT ;  /* 0xffffff8003027812 */ /* 0x000fe400078ec0ff */
[----:B------:R-:W-:-:S03]  /*0b10*/  SHF.R.S32.HI R198, RZ, 0x7, R3 ;  /* 0x00000007ffc67819 */ /* 0x000fc60000011403 */
[----:B------:R-:W-:Y:S01]  /*0b20*/  IMAD.IADD R197, R205, 0x1, -R2 ;  /* 0x00000001cdc57824 */ /* 0x000fe200078e0a02 */
[CC--:B------:R-:W-:Y:S01]  /*0b30*/  LEA.HI R2, R0.reuse, R205.reuse, RZ, 0x4 ;  /* 0x000000cd00027211 */ /* 0x0c0fe200078f20ff */
[----:B------:R-:W-:Y:S01]  /*0b40*/  ULOP3.LUT UR6, UR5, 0x1, URZ, 0xfc, !UPT ;  /* 0x0000000105067892 */ /* 0x000fe2000f8efc3f */
[----:B------:R-:W-:Y:S02]  /*0b50*/  LEA.HI R0, R0, R205, RZ, 0x3 ;  /* 0x000000cd00007211 */ /* 0x000fe400078f18ff */
[----:B------:R-:W-:Y:S01]  /*0b60*/  SHF.R.S32.HI R8, RZ, 0x1f, R197 ;  /* 0x0000001fff087819 */ /* 0x000fe200000114c5 */
[----:B------:R-:W-:Y:S01]  /*0b70*/  UMOV UR5, URZ ;  /* 0x0000003f00057c82 */ /* 0x000fe20008000000 */
[----:B------:R-:W-:Y:S01]  /*0b80*/  SHF.R.S32.HI R5, RZ, 0x4, R2 ;  /* 0x00000004ff057819 */ /* 0x000fe20000011402 */
[----:B------:R-:W-:Y:S01]  /*0b90*/  IMAD.U32 R201, RZ, RZ, UR6 ;  /* 0x00000006ffc97e24 */ /* 0x000fe2000f8e00ff */
[----:B------:R-:W-:Y:S01]  /*0ba0*/  LEA.HI R9, R8, R197, RZ, 0x2 ;  /* 0x000000c508097211 */ /* 0x000fe200078f10ff */
[----:B------:R-:W-:Y:S01]  /*0bb0*/  IMAD.U32 R196, RZ, RZ, UR5 ;  /* 0x00000005ffc47e24 */ /* 0x000fe2000f8e00ff */
[----:B------:R-:W-:-:S02]  /*0bc0*/  LOP3.LUT R4, R2, 0x3fffff0, RZ, 0xc0, !PT ;  /* 0x03fffff002047812 */ /* 0x000fc400078ec0ff */
[--C-:B------:R-:W-:Y:S02]  /*0bd0*/  SHF.R.S32.HI R10, RZ, 0x2, R9.reuse ;  /* 0x00000002ff0a7819 */ /* 0x100fe40000011409 */
[----:B------:R-:W-:Y:S01]  /*0be0*/  SHF.R.S32.HI R11, RZ, 0x1f, R9 ;  /* 0x0000001fff0b7819 */ /* 0x000fe20000011409 */
[----:B------:R-:W-:Y:S01]  /*0bf0*/  IMAD.IADD R4, R205, 0x1, -R4 ;  /* 0x00000001cd047824 */ /* 0x000fe200078e0a04 */
[----:B------:R-:W-:Y:S02]  /*0c00*/  LEA.HI R2, R2, R5, RZ, 0x1 ;  /* 0x0000000502027211 */ /* 0x000fe400078f08ff */
[----:B------:R-:W-:Y:S01]  /*0c10*/  LEA.HI R11, R11, R10, RZ, 0x3 ;  /* 0x0000000a0b0b7211 */ /* 0x000fe200078f18ff */
[----:B------:R-:W-:Y:S01]  /*0c20*/  IMAD R7, R4, 0x40, R7 ;  /* 0x0000004004077824 */ /* 0x000fe200078e0207 */
[----:B------:R-:W-:Y:S02]  /*0c30*/  LOP3.LUT R192, R0, 0xfffffff8, RZ, 0xc0, !PT ;  /* 0xfffffff800c07812 */ /* 0x000fe400078ec0ff */
[----:B------:R-:W-:-:S02]  /*0c40*/  LOP3.LUT R11, R11, 0xfffffff8, RZ, 0xc0, !PT ;  /* 0xfffffff80b0b7812 */ /* 0x000fc400078ec0ff */
[----:B------:R-:W-:Y:S01]  /*0c50*/  LEA.HI R8, R8, R197, RZ, 0x5 ;  /* 0x000000c508087211 */ /* 0x000fe200078f28ff */
[----:B------:R-:W-:Y:S01]  /*0c60*/  IMAD.IADD R192, R205, 0x1, -R192 ;  /* 0x00000001cdc07824 */ /* 0x000fe200078e0ac0 */
[----:B------:R-:W-:Y:S01]  /*0c70*/  LEA.HI R3, R3, R198, RZ, 0x1 ;  /* 0x000000c603037211 */ /* 0x000fe200078f08ff */
[----:B------:R-:W-:Y:S01]  /*0c80*/  IMAD.IADD R11, R10, 0x1, -R11 ;  /* 0x000000010a0b7824 */ /* 0x000fe200078e0a0b */
[----:B------:R-:W-:Y:S01]  /*0c90*/  LOP3.LUT R2, R2, 0x1ffffffe, RZ, 0xc0, !PT ;  /* 0x1ffffffe02027812 */ /* 0x000fe200078ec0ff */
[----:B------:R-:W-:Y:S01]  /*0ca0*/  IMAD.SHL.U32 R19, R192, 0x8, RZ ;  /* 0x00000008c0137824 */ /* 0x000fe200078e00ff */
[----:B------:R-:W-:Y:S02]  /*0cb0*/  SHF.R.S32.HI R8, RZ, 0x5, R8 ;  /* 0x00000005ff087819 */ /* 0x000fe40000011408 */
[----:B------:R-:W-:Y:S01]  /*0cc0*/  LEA.HI R4, R6, R6, RZ, 0x1 ;  /* 0x0000000606047211 */ /* 0x000fe200078f08ff */
[----:B------:R-:W-:Y:S01]  /*0cd0*/  IMAD.IADD R2, R5, 0x1, -R2 ;  /* 0x0000000105027824 */ /* 0x000fe200078e0a02 */
[----:B------:R-:W-:Y:S01]  /*0ce0*/  LOP3.LUT R3, R3, 0x3fffffe, RZ, 0xc0, !PT ;  /* 0x03fffffe03037812 */ /* 0x000fe200078ec0ff */
[----:B------:R-:W-:Y:S01]  /*0cf0*/  IMAD R8, R8, 0x10, R11 ;  /* 0x0000001008087824 */ /* 0x000fe200078e020b */
[----:B------:R-:W-:Y:S01]  /*0d00*/  LOP3.LUT R5, R4, 0x1ffffffe, RZ, 0xc0, !PT ;  /* 0x1ffffffe04057812 */ /* 0x000fe200078ec0ff */
[----:B------:R-:W-:Y:S01]  /*0d10*/  VIADD R22, R19, 0x40 ;  /* 0x0000004013167836 */ /* 0x000fe20000000000 */
[----:B------:R-:W-:Y:S01]  /*0d20*/  SHF.R.S32.HI R195, RZ, 0x3, R0 ;  /* 0x00000003ffc37819 */ /* 0x000fe20000011400 */
[----:B------:R-:W-:Y:S01]  /*0d30*/  IMAD.IADD R3, R198, 0x1, -R3 ;  /* 0x00000001c6037824 */ /* 0x000fe200078e0a03 */
[----:B------:R-:W-:Y:S01]  /*0d40*/  LOP3.LUT R0, R9, 0x7ffffffc, RZ, 0xc0, !PT ;  /* 0x7ffffffc09007812 */ /* 0x000fe200078ec0ff */
[----:B------:R-:W-:Y:S01]  /*0d50*/  VIADD R23, R19, 0x80 ;  /* 0x0000008013177836 */ /* 0x000fe20000000000 */
[----:B------:R-:W-:Y:S01]  /*0d60*/  SHF.R.S32.HI R204, RZ, 0x1f, R19 ;  /* 0x0000001fffcc7819 */ /* 0x000fe20000011413 */
[----:B------:R-:W-:Y:S01]  /*0d70*/  IMAD.IADD R18, R6, 0x1, -R5 ;  /* 0x0000000106127824 */ /* 0x000fe200078e0a05 */
[----:B------:R-:W-:Y:S01]  /*0d80*/  SHF.R.S32.HI R203, RZ, 0x1f, R22 ;  /* 0x0000001fffcb7819 */ /* 0x000fe20000011416 */
[----:B------:R-:W-:Y:S01]  /*0d90*/  IMAD R199, R3, 0x40, R8 ;  /* 0x0000004003c77824 */ /* 0x000fe200078e0208 */
[----:B------:R-:W-:Y:S01]  /*0da0*/  SHF.R.S32.HI R202, RZ, 0x1f, R23 ;  /* 0x0000001fffca7819 */ /* 0x000fe20000011417 */
[----:B------:R-:W-:-:S02]  /*0db0*/  IMAD R200, R2, 0x8, R7 ;  /* 0x0000000802c87824 */ /* 0x000fc400078e0207 */
[----:B------:R-:W-:Y:S02]  /*0dc0*/  IMAD.IADD R17, R197, 0x1, -R0 ;  /* 0x00000001c5117824 */ /* 0x000fe400078e0a00 */
[----:B------:R-:W-:-:S07]  /*0dd0*/  IMAD R18, R18, 0x8, R199 ;  /* 0x0000000812127824 */ /* 0x000fce00078e02c7 */
.L_x_1196:
[----:B------:R-:W-:Y:S01]  /*0de0*/  ULDC UR5, c[0x0][0xc60] ;  /* 0x0003180000057ab9 */ /* 0x000fe20000000800 */
[----:B------:R-:W-:Y:S01]  /*0df0*/  UMOV UR8, UR4 ;  /* 0x0000000400087c82 */ /* 0x000fe20008000000 */
[----:B------:R-:W-:-:S11]  /*0e00*/  UISETP.NE.AND UP0, UPT, UR5, 0x1, UPT ;  /* 0x000000010500788c */ /* 0x000fd6000bf05270 */
[----:B------:R-:W-:Y:S01]  /*0e10*/  @UP0 ULDC UR6, c[0x0][0xc64] ;  /* 0x0003190000060ab9 */ /* 0x000fe20000000800 */
[----:B------:R-:W-:Y:S01]  /*0e20*/  @UP0 ULDC UR9, c[0x0][0xc68] ;  /* 0x00031a0000090ab9 */ /* 0x000fe20000000800 */
[----:B------:R-:W-:-:S04]  /*0e30*/  UIMAD.WIDE.U32 UR6, UR4, UR6, URZ ;  /* 0x00000006040672a5 */ /* 0x000fc8000f8e003f */
[----:B------:R-:W-:-:S03]  /*0e40*/  @UP0 USHF.R.U32.HI UR8, URZ, UR9, UR7 ;  /* 0x000000093f080299 */ /* 0x000fc60008011607 */
[----:B------:R-:W-:Y:S02]  /*0e50*/  ULDC UR6, c[0x0][0xc78] ;  /* 0x00031e0000067ab9 */ /* 0x000fe40000000800 */
[----:B------:R-:W-:Y:S02]  /*0e60*/  UISETP.GE.AND UP0, UPT, UR8, UR6, UPT ;  /* 0x000000060800728c */ /* 0x000fe4000bf06270 */
[----:B------:R-:W-:-:S04]  /*0e70*/  UIADD3 UR6, -UR8, URZ, URZ ;  /* 0x0000003f08067290 */ /* 0x000fc8000fffe13f */
[----:B------:R-:W-:Y:S01]  /*0e80*/  PLOP3.LUT P0, PT, PT, PT, UP0, 0x80, 0x0 ;  /* 0x000000000000781c */ /* 0x000fe20003f0f008 */
[----:B------:R-:W-:-:S12]  /*0e90*/  UIMAD UR9, UR5, UR6, UR4 ;  /* 0x00000006050972a4 */ /* 0x000fd8000f8e0204 */
[----:B01234-:R-:W-:Y:S05]  /*0ea0*/  @!P0 BRA `(.L_x_1100) ;  /* 0x0000000000208947 */ /* 0x01ffea0003800000 */
[----:B------:R-:W-:Y:S01]  /*0eb0*/  ULDC UR7, c[0x0][0xc6c] ;  /* 0x00031b0000077ab9 */ /* 0x000fe20000000800 */
[----:B------:R-:W-:Y:S01]  /*0ec0*/  UMOV UR6, UR9 ;  /* 0x0000000900067c82 */ /* 0x000fe20008000000 */
[----:B------:R-:W-:-:S11]  /*0ed0*/  UISETP.NE.AND UP0, UPT, UR7, 0x1, UPT ;  /* 0x000000010700788c */ /* 0x000fd6000bf05270 */
[----:B------:R-:W-:Y:S02]  /*0ee0*/  @UP0 ULDC.64 UR10, c[0x0][0xc70] ;  /* 0x00031c00000a0ab9 */ /* 0x000fe40000000a00 */
[----:B------:R-:W-:-:S04]  /*0ef0*/  UIMAD.WIDE.U32 UR4, UR9, UR10, URZ ;  /* 0x0000000a090472a5 */ /* 0x000fc8000f8e003f */
[----:B------:R-:W-:-:S04]  /*0f00*/  @UP0 USHF.R.U32.HI UR6, URZ, UR11, UR5 ;  /* 0x0000000b3f060299 */ /* 0x000fc80008011605 */
[----:B------:R-:W-:Y:S01]  /*0f10*/  UIMAD UR4, UR6, UR7, URZ ;  /* 0x00000007060472a4 */ /* 0x000fe2000f8e023f */
[----:B------:R-:W-:Y:S11]  /*0f20*/  BRA `(.L_x_1101) ;  /* 0x00000000001c7947 */ /* 0x000ff60003800000 */
.L_x_1100:
[----:B------:R-:W-:Y:S01]  /*0f30*/  ULDC UR7, c[0x0][0xc54] ;  /* 0x0003150000077ab9 */ /* 0x000fe20000000800 */
[----:B------:R-:W-:Y:S01]  /*0f40*/  UMOV UR6, UR9 ;  /* 0x0000000900067c82 */ /* 0x000fe20008000000 */
[----:B------:R-:W-:-:S11]  /*0f50*/  UISETP.NE.AND UP0, UPT, UR7, 0x1, UPT ;  /* 0x000000010700788c */ /* 0x000fd6000bf05270 */
[----:B------:R-:W-:Y:S02]  /*0f60*/  @UP0 ULDC.64 UR10, c[0x0][0xc58] ;  /* 0x00031600000a0ab9 */ /* 0x000fe40000000a00 */
[----:B------:R-:W-:-:S04]  /*0f70*/  UIMAD.WIDE.U32 UR4, UR9, UR10, URZ ;  /* 0x0000000a090472a5 */ /* 0x000fc8000f8e003f */
[----:B------:R-:W-:-:S04]  /*0f80*/  @UP0 USHF.R.U32.HI UR6, URZ, UR11, UR5 ;  /* 0x0000000b3f060299 */ /* 0x000fc80008011605 */
[----:B------:R-:W-:-:S12]  /*0f90*/  UIMAD UR4, UR6, UR7, URZ ;  /* 0x00000007060472a4 */ /* 0x000fd8000f8e023f */
.L_x_1101:
[----:B------:R-:W0:Y:S01]  /*0fa0*/  LDC R0, c[0x0][0x448] ;  /* 0x00011200ff007b82 */ /* 0x000e220000000800 */
[----:B------:R-:W-:Y:S01]  /*0fb0*/  ULDC UR7, c[0x0][0xc48] ;  /* 0x0003120000077ab9 */ /* 0x000fe20000000800 */
[----:B------:R-:W-:Y:S02]  /*0fc0*/  ULOP3.LUT UR6, URZ, UR6, URZ, 0x33, !UPT ;  /* 0x000000063f067292 */ /* 0x000fe4000f8e333f */
[----:B------:R-:W-:Y:S02]  /*0fd0*/  UISETP.NE.AND UP0, UPT, UR7, 0x1, UPT ;  /* 0x000000010700788c */ /* 0x000fe4000bf05270 */
[----:B------:R-:W-:Y:S02]  /*0fe0*/  UIADD3 UR4, UR9, -UR4, URZ ;  /* 0x8000000409047290 */ /* 0x000fe4000fffe03f */
[----:B------:R-:W1:Y:S01]  /*0ff0*/  LDC.64 R8, c[0x0][0x9e0] ;  /* 0x00027800ff087b82 */ /* 0x000e620000000a00 */
[----:B------:R-:W-:Y:S01]  /*1000*/  ULDC UR5, c[0x0][0xc3c] ;  /* 0x00030f0000057ab9 */ /* 0x000fe20000000800 */
[----:B------:R-:W-:Y:S01]  /*1010*/  ULDC UR9, c[0x0][0xc54] ;  /* 0x0003150000097ab9 */ /* 0x000fe20000000800 */
[----:B------:R-:W-:-:S02]  /*1020*/  UIADD3 UR6, UR6, UR5, URZ ;  /* 0x0000000506067290 */ /* 0x000fc4000fffe03f */
[----:B------:R-:W-:Y:S02]  /*1030*/  UIMAD UR8, UR8, UR9, UR4 ;  /* 0x00000009080872a4 */ /* 0x000fe4000f8e0204 */
[----:B------:R-:W-:Y:S01]  /*1040*/  USHF.L.U32 UR39, UR6, 0x7, URZ ;  /* 0x0000000706277899 */ /* 0x000fe2000800063f */
[----:B------:R-:W2:Y:S01]  /*1050*/  LDC R74, c[0x0][0x288] ;  /* 0x0000a200ff4a7b82 */ /* 0x000ea20000000800 */
[----:B------:R-:W-:Y:S01]  /*1060*/  ULDC.64 UR10, c[0x0][0x418] ;  /* 0x00010600000a7ab9 */ /* 0x000fe20000000a00 */
[----:B------:R-:W-:Y:S01]  /*1070*/  @UP0 ULDC UR4, c[0x0][0xc4c] ;  /* 0x0003130000040ab9 */ /* 0x000fe20000000800 */
[----:B------:R-:W-:Y:S01]  /*1080*/  ISETP.NE.U32.AND P0, PT, RZ, UR10, PT ;  /* 0x0000000aff007c0c */ /* 0x000fe2000bf05070 */
[----:B------:R-:W-:Y:S02]  /*1090*/  UIMAD.WIDE.U32 UR4, UR8, UR4, URZ ;  /* 0x00000004080472a5 */ /* 0x000fe4000f8e003f */
[----:B------:R-:W-:Y:S01]  /*10a0*/  UIADD3 UR6, UR39, 0x7f, URZ ;  /* 0x0000007f27067890 */ /* 0x000fe2000fffe03f */
[----:B------:R-:W-:Y:S01]  /*10b0*/  ISETP.NE.AND.EX P0, PT, RZ, UR11, PT, P0 ;  /* 0x0000000bff007c0c */ /* 0x000fe2000bf05300 */
[----:B------:R-:W3:Y:S01]  /*10c0*/  LDC R7, c[0x0][0x2f0] ;  /* 0x0000bc00ff077b82 */ /* 0x000ee20000000800 */
[----:B0-----:R-:W-:Y:S01]  /*10d0*/  ISETP.NE.AND P1, PT, R0, 0x1, PT ;  /* 0x000000010000780c */ /* 0x001fe20003f25270 */
[----:B------:R-:W-:Y:S01]  /*10e0*/  @UP0 ULDC UR9, c[0x0][0xc50] ;  /* 0x0003140000090ab9 */ /* 0x000fe20000000800 */
[----:B------:R-:W-:Y:S01]  /*10f0*/  UMOV UR12, UR8 ;  /* 0x00000008000c7c82 */ /* 0x000fe20008000000 */
[----:B------:R-:W-:Y:S01]  /*1100*/  @UP0 USHF.R.U32.HI UR12, URZ, UR9, UR5 ;  /* 0x000000093f0c0299 */ /* 0x000fe20008011605 */
[----:B------:R-:W-:-:S03]  /*1110*/  IMAD.U32 R2, RZ, RZ, UR6 ;  /* 0x00000006ff027e24 */ /* 0x000fc6000f8e00ff */
[----:B------:R-:W0:Y:S01]  /*1120*/  LDC R0, c[0x0][0x424] ;  /* 0x00010900ff007b82 */ /* 0x000e220000000800 */
[----:B-1----:R-:W-:Y:S01]  /*1130*/  ISETP.GE.AND P2, PT, R9, 0x1, PT ;  /* 0x000000010900780c */ /* 0x002fe20003f46270 */
[----:B------:R-:W-:Y:S02]  /*1140*/  UIADD3 UR4, -UR12, URZ, URZ ;  /* 0x0000003f0c047290 */ /* 0x000fe4000fffe13f */
[----:B------:R-:W-:Y:S02]  /*1150*/  IMAD.U32 R194, RZ, RZ, UR12 ;  /* 0x0000000cffc27e24 */ /* 0x000fe4000f8e00ff */
[----:B------:R-:W-:Y:S02]  /*1160*/  UIMAD UR4, UR7, UR4, UR8 ;  /* 0x00000004070472a4 */ /* 0x000fe4000f8e0208 */
[----:B------:R-:W1:Y:S01]  /*1170*/  @P1 LDC R3, c[0x0][0x44c] ;  /* 0x00011300ff031b82 */ /* 0x000e620000000800 */
[----:B--2---:R-:W-:-:S03]  /*1180*/  IADD3 R5, -R74, 0x1, RZ ;  /* 0x000000014a057810 */ /* 0x004fc60007ffe1ff */
[----:B------:R-:W-:-:S04]  /*1190*/  IMAD.U32 R193, RZ, RZ, UR4 ;  /* 0x00000004ffc17e24 */ /* 0x000fc8000f8e00ff */
[----:B------:R-:W2:Y:S01]  /*11a0*/  @P1 LDC R4, c[0x0][0x450] ;  /* 0x00011400ff041b82 */ /* 0x000ea20000000800 */
[----:B0-----:R-:W-:-:S05]  /*11b0*/  SEL R0, R0, 0x1, P0 ;  /* 0x0000000100007807 */ /* 0x001fca0000000000 */
[CC--:B---3--:R-:W-:Y:S02]  /*11c0*/  IMAD R5, R0.reuse, R7.reuse, R5 ;  /* 0x0000000700057224 */ /* 0x0c8fe400078e0205 */
[----:B------:R-:W-:Y:S02]  /*11d0*/  IMAD R16, R0, R7, RZ ;  /* 0x0000000700107224 */ /* 0x000fe400078e02ff */
[----:B-1----:R-:W-:-:S05]  /*11e0*/  @P1 IMAD.HI.U32 R3, R3, UR6, RZ ;  /* 0x0000000603031c27 */ /* 0x002fca000f8e00ff */
[----:B--2---:R-:W-:-:S05]  /*11f0*/  @P1 SHF.R.U32.HI R2, RZ, R4, R3 ;  /* 0x00000004ff021219 */ /* 0x004fca0000011603 */
[----:B------:R-:W-:-:S04]  /*1200*/  IMAD.IADD R11, R5, 0x1, R2 ;  /* 0x00000001050b7824 */ /* 0x000fc800078e0202 */
[----:B------:R-:W-:Y:S01]  /*1210*/  IMAD.IADD R2, R11, 0x1, R8 ;  /* 0x000000010b027824 */ /* 0x000fe200078e0208 */
[----:B------:R-:W-:Y:S06]  /*1220*/  @!P2 BRA `(.L_x_1102) ;  /* 0x000000000040a947 */ /* 0x000fec0003800000 */
[C---:B------:R-:W-:Y:S01]  /*1230*/  ISETP.GT.AND P0, PT, R11.reuse, RZ, PT ;  /* 0x000000ff0b00720c */ /* 0x040fe20003f04270 */
[----:B------:R-:W-:-:S12]  /*1240*/  VIADD R3, R11, 0xffffffff ;  /* 0xffffffff0b037836 */ /* 0x000fd80000000000 */
[----:B------:R-:W-:Y:S05]  /*1250*/  @P0 BRA `(.L_x_1103) ;  /* 0x00000000001c0947 */ /* 0x000fea0003800000 */
[----:B------:R-:W-:Y:S01]  /*1260*/  ISETP.NE.AND P0, PT, R9, 0x1, PT ;  /* 0x000000010900780c */ /* 0x000fe20003f05270 */
[----:B------:R-:W-:-:S12]  /*1270*/  IMAD.MOV R3, RZ, RZ, -R11 ;  /* 0x000000ffff037224 */ /* 0x000fd800078e0a0b */
[----:B------:R-:W0:Y:S02]  /*1280*/  @P0 LDC.64 R4, c[0x0][0x9e8] ;  /* 0x00027a00ff040b82 */ /* 0x000e240000000a00 */
[----:B0-----:R-:W-:-:S05]  /*1290*/  @P0 IMAD.HI.U32 R4, R3, R4, RZ ;  /* 0x0000000403040227 */ /* 0x001fca00078e00ff */
[----:B------:R-:W-:-:S04]  /*12a0*/  @P0 SHF.R.U32.HI R3, RZ, R5, R4 ;  /* 0x00000005ff030219 */ /* 0x000fc80000011604 */
[----:B------:R-:W-:Y:S01]  /*12b0*/  LOP3.LUT R3, RZ, R3, RZ, 0x33, !PT ;  /* 0x00000003ff037212 */ /* 0x000fe200078e33ff */
[----:B------:R-:W-:Y:S06]  /*12c0*/  BRA `(.L_x_1104) ;  /* 0x0000000000107947 */ /* 0x000fec0003800000 */
.L_x_1103:
[----:B------:R-:W-:-:S13]  /*12d0*/  ISETP.NE.AND P0, PT, R9, 0x1, PT ;  /* 0x000000010900780c */ /* 0x000fda0003f05270 */
[----:B------:R-:W0:Y:S02]  /*12e0*/  @P0 LDC.64 R4, c[0x0][0x9e8] ;  /* 0x00027a00ff040b82 */ /* 0x000e240000000a00 */
[----:B0-----:R-:W-:-:S05]  /*12f0*/  @P0 IMAD.HI.U32 R4, R3, R4, RZ ;  /* 0x0000000403040227 */ /* 0x001fca00078e00ff */
[----:B------:R-:W-:-:S07]  /*1300*/  @P0 SHF.R.U32.HI R3, RZ, R5, R4 ;  /* 0x00000005ff030219 */ /* 0x000fce0000011604 */
.L_x_1104:
[----:B------:R-:W-:-:S05]  /*1310*/  IMAD R3, R3, R9, R9 ;  /* 0x0000000903037224 */ /* 0x000fca00078e0209 */
[----:B------:R-:W-:-:S07]  /*1320*/  VIMNMX R2, R2, R3, PT ;  /* 0x0000000302027248 */ /* 0x000fce0003fe0100 */
.L_x_1102:
[----:B------:R-:W0:Y:S01]  /*1330*/  @P1 LDC R4, c[0x0][0x44c] ;  /* 0x00011300ff041b82 */ /* 0x000e220000000800 */
[----:B------:R-:W-:Y:S01]  /*1340*/  IMAD.U32 R3, RZ, RZ, UR39 ;  /* 0x00000027ff037e24 */ /* 0x000fe2000f8e00ff */
[----:B------:R-:W-:Y:S01]  /*1350*/  ULDC UR4, c[0x0][0x9dc] ;  /* 0x0002770000047ab9 */ /* 0x000fe20000000800 */
[-C--:B------:R-:W-:Y:S02]  /*1360*/  IMAD R74, R0, R7.reuse, -R74 ;  /* 0x00000007004a7224 */ /* 0x080fe400078e0a4a */
[----:B------:R-:W-:Y:S02]  /*1370*/  VIADD R2, R2, 0x5f ;  /* 0x0000005f02027836 */ /* 0x000fe40000000000 */
[----:B------:R-:W-:Y:S01]  /*1380*/  IMAD R0, R0, R7, 0x5f ;  /* 0x0000005f00007424 */ /* 0x000fe200078e0207 */
[----:B------:R-:W1:Y:S01]  /*1390*/  @P1 LDC R5, c[0x0][0x450] ;  /* 0x00011400ff051b82 */ /* 0x000e620000000800 */
[----:B------:R-:W-:-:S04]  /*13a0*/  IMAD.HI R2, R2, 0x2aaaaaab, RZ ;  /* 0x2aaaaaab02027827 */ /* 0x000fc800078e02ff */
[----:B------:R-:W-:-:S04]  /*13b0*/  IMAD.HI R0, R0, 0x2aaaaaab, RZ ;  /* 0x2aaaaaab00007827 */ /* 0x000fc800078e02ff */
[----:B0-----:R-:W-:-:S05]  /*13c0*/  @P1 IMAD.HI.U32 R4, R4, UR39, RZ ;  /* 0x0000002704041c27 */ /* 0x001fca000f8e00ff */
[----:B-1----:R-:W-:Y:S02]  /*13d0*/  @P1 SHF.R.U32.HI R3, RZ, R5, R4 ;  /* 0x00000005ff031219 */ /* 0x002fe40000011604 */
[----:B------:R-:W-:-:S03]  /*13e0*/  SHF.R.U32.HI R5, RZ, 0x1f, R2 ;  /* 0x0000001fff057819 */ /* 0x000fc60000011602 */
[----:B------:R-:W-:Y:S01]  /*13f0*/  IMAD.IADD R4, R74, 0x1, R3 ;  /* 0x000000014a047824 */ /* 0x000fe200078e0203 */
[----:B------:R-:W-:Y:S02]  /*1400*/  SHF.R.U32.HI R3, RZ, 0x1f, R0 ;  /* 0x0000001fff037819 */ /* 0x000fe40000011600 */
[----:B------:R-:W-:Y:S01]  /*1410*/  LEA.HI.SX32 R2, R2, R5, 0x1c ;  /* 0x0000000502027211 */ /* 0x000fe200078fe2ff */
[----:B------:R-:W-:Y:S01]  /*1420*/  VIADD R6, R4, -UR4 ;  /* 0x8000000404067c36 */ /* 0x000fe20008000000 */
[----:B------:R-:W-:-:S04]  /*1430*/  LEA.HI.SX32 R3, R0, R3, 0x1c ;  /* 0x0000000300037211 */ /* 0x000fc800078fe2ff */
[----:B------:R-:W-:Y:S02]  /*1440*/  R2UR UR4, R6 ;  /* 0x00000000060472ca */ /* 0x000fe400000e0000 */
[----:B------:R-:W-:Y:S01]  /*1450*/  VIMNMX R75, R3, R2, PT ;  /* 0x00000002034b7248 */ /* 0x000fe20003fe0100 */
[----:B------:R-:W-:-:S12]  /*1460*/  @!P2 BRA `(.L_x_1105) ;  /* 0x000000000044a947 */ /* 0x000fd80003800000 */
[----:B------:R-:W-:-:S13]  /*1470*/  ISETP.GT.AND P0, PT, R4, -0x1, PT ;  /* 0xffffffff0400780c */ /* 0x000fda0003f04270 */
[----:B------:R-:W-:Y:S05]  /*1480*/  @P0 BRA `(.L_x_1106) ;  /* 0x00000000001c0947 */ /* 0x000fea0003800000 */
[----:B------:R-:W-:Y:S02]  /*1490*/  ISETP.NE.AND P0, PT, R9, 0x1, PT ;  /* 0x000000010900780c */ /* 0x000fe40003f05270 */
[----:B------:R-:W-:-:S11]  /*14a0*/  LOP3.LUT R3, RZ, R4, RZ, 0x33, !PT ;  /* 0x00000004ff037212 */ /* 0x000fd600078e33ff */
[----:B------:R-:W0:Y:S02]  /*14b0*/  @P0 LDC.64 R6, c[0x0][0x9e8] ;  /* 0x00027a00ff060b82 */ /* 0x000e240000000a00 */
[----:B0-----:R-:W-:-:S05]  /*14c0*/  @P0 IMAD.HI.U32 R0, R3, R6, RZ ;  /* 0x0000000603000227 */ /* 0x001fca00078e00ff */
[----:B------:R-:W-:-:S04]  /*14d0*/  @P0 SHF.R.U32.HI R3, RZ, R7, R0 ;  /* 0x00000007ff030219 */ /* 0x000fc80000011600 */
[----:B------:R-:W-:Y:S01]  /*14e0*/  LOP3.LUT R4, RZ, R3, RZ, 0x33, !PT ;  /* 0x00000003ff047212 */ /* 0x000fe200078e33ff */
[----:B------:R-:W-:Y:S06]  /*14f0*/  BRA `(.L_x_1107) ;  /* 0x0000000000107947 */ /* 0x000fec0003800000 */
.L_x_1106:
[----:B------:R-:W-:-:S13]  /*1500*/  ISETP.NE.AND P0, PT, R9, 0x1, PT ;  /* 0x000000010900780c */ /* 0x000fda0003f05270 */
[----:B------:R-:W0:Y:S02]  /*1510*/  @P0 LDC.64 R2, c[0x0][0x9e8] ;  /* 0x00027a00ff020b82 */ /* 0x000e240000000a00 */
[----:B0-----:R-:W-:-:S05]  /*1520*/  @P0 IMAD.HI.U32 R0, R4, R2, RZ ;  /* 0x0000000204000227 */ /* 0x001fca00078e00ff */
[----:B------:R-:W-:-:S07]  /*1530*/  @P0 SHF.R.U32.HI R4, RZ, R3, R0 ;  /* 0x00000003ff040219 */ /* 0x000fce0000011600 */
.L_x_1107:
[----:B------:R-:W-:-:S05]  /*1540*/  IMAD R4, R4, R9, RZ ;  /* 0x0000000904047224 */ /* 0x000fca00078e02ff */
[----:B------:R-:W-:-:S13]  /*1550*/  R2UR UR5, R4 ;  /* 0x00000000040572ca */ /* 0x000fda00000e0000 */
[----:B------:R-:W-:-:S04]  /*1560*/  UISETP.LT.AND UP0, UPT, UR4, UR5, UPT ;  /* 0x000000050400728c */ /* 0x000fc8000bf01270 */
[----:B------:R-:W-:-:S12]  /*1570*/  USEL UR4, UR4, UR5, !UP0 ;  /* 0x0000000504047287 */ /* 0x000fd8000c000000 */
.L_x_1105:
[----:B------:R-:W-:Y:S01]  /*1580*/  UIMAD.WIDE UR4, UR4, 0x2aaaaaab, URZ ;  /* 0x2aaaaaab040478a5 */ /* 0x000fe2000f8e023f */
[----:B------:R-:W-:Y:S02]  /*1590*/  PLOP3.LUT P0, PT, PT, PT, PT, 0x80, 0x0 ;  /* 0x000000000000781c */ /* 0x000fe40003f0f070 */
[----:B------:R-:W-:Y:S02]  /*15a0*/  CS2R R2, SRZ ;  /* 0x0000000000027805 */ /* 0x000fe4000001ff00 */
[----:B------:R-:W-:Y:S01]  /*15b0*/  CS2R R118, SRZ ;  /* 0x0000000000767805 */ /* 0x000fe2000001ff00 */
[----:B------:R-:W-:Y:S01]  /*15c0*/  USHF.R.U32.HI UR4, URZ, 0x1f, UR5 ;  /* 0x0000001f3f047899 */ /* 0x000fe20008011605 */
[----:B------:R-:W-:Y:S02]  /*15d0*/  CS2R R116, SRZ ;  /* 0x0000000000747805 */ /* 0x000fe4000001ff00 */
[----:B------:R-:W-:Y:S02]  /*15e0*/  CS2R R114, SRZ ;  /* 0x0000000000727805 */ /* 0x000fe4000001ff00 */
[----:B------:R-:W-:Y:S01]  /*15f0*/  CS2R R112, SRZ ;  /* 0x0000000000707805 */ /* 0x000fe2000001ff00 */
[----:B------:R-:W-:Y:S01]  /*1600*/  ULEA.HI.SX32 UR4, UR5, UR4, 0x1c ;  /* 0x0000000405047291 */ /* 0x000fe2000f8fe23f */
[----:B------:R-:W-:-:S02]  /*1610*/  CS2R R110, SRZ ;  /* 0x00000000006e7805 */ /* 0x000fc4000001ff00 */
[----:B------:R-:W-:Y:S02]  /*1620*/  CS2R R108, SRZ ;  /* 0x00000000006c7805 */ /* 0x000fe4000001ff00 */
[----:B------:R-:W-:Y:S01]  /*1630*/  CS2R R106, SRZ ;  /* 0x00000000006a7805 */ /* 0x000fe2000001ff00 */
[----:B------:R-:W-:Y:S01]  /*1640*/  UISETP.LT.AND UP0, UPT, URZ, UR4, UPT ;  /* 0x000000043f00728c */ /* 0x000fe2000bf01270 */
[----:B------:R-:W-:Y:S02]  /*1650*/  CS2R R104, SRZ ;  /* 0x0000000000687805 */ /* 0x000fe4000001ff00 */
[----:B------:R-:W-:Y:S02]  /*1660*/  CS2R R56, SRZ ;  /* 0x0000000000387805 */ /* 0x000fe4000001ff00 */
[----:B------:R-:W-:Y:S01]  /*1670*/  CS2R R98, SRZ ;  /* 0x0000000000627805 */ /* 0x000fe2000001ff00 */
[----:B------:R-:W-:Y:S01]  /*1680*/  USEL UR61, URZ, UR4, !UP0 ;  /* 0x000000043f3d7287 */ /* 0x000fe2000c000000 */
[----:B------:R-:W-:-:S02]  /*1690*/  CS2R R100, SRZ ;  /* 0x0000000000647805 */ /* 0x000fc4000001ff00 */
[----:B------:R-:W-:Y:S02]  /*16a0*/  CS2R R90, SRZ ;  /* 0x00000000005a7805 */ /* 0x000fe4000001ff00 */
[----:B------:R-:W-:Y:S02]  /*16b0*/  CS2R R96, SRZ ;  /* 0x0000000000607805 */ /* 0x000fe4000001ff00 */
[----:B------:R-:W-:Y:S02]  /*16c0*/  CS2R R94, SRZ ;  /* 0x00000000005e7805 */ /* 0x000fe4000001ff00 */
[----:B------:R-:W-:Y:S02]  /*16d0*/  CS2R R92, SRZ ;  /* 0x00000000005c7805 */ /* 0x000fe4000001ff00 */
[----:B------:R-:W-:Y:S02]  /*16e0*/  ISETP.GT.AND P1, PT, R75, UR61, PT ;  /* 0x0000003d4b007c0c */ /* 0x000fe4000bf24270 */
        /* <DEDUP_REMOVED lines=19> */
[----:B------:R-:W-:Y:S01]  /*1820*/  CS2R R138, SRZ ;  /* 0x00000000008a7805 */ /* 0x000fe2000001ff00 */
[----:B------:R-:W-:Y:S01]  /*1830*/  IMAD.MOV.U32 R53, RZ, RZ, RZ ;  /* 0x000000ffff357224 */ /* 0x000fe200078e00ff */
        /* <DEDUP_REMOVED lines=8> */
[----:B------:R-:W-:Y:S01]  /*18c0*/  IMAD.MOV.U32 R0, RZ, RZ, RZ ;  /* 0x000000ffff007224 */ /* 0x000fe200078e00ff */
[----:B------:R-:W-:Y:S01]  /*18d0*/  CS2R R6, SRZ ;  /* 0x0000000000067805 */ /* 0x000fe2000001ff00 */
[----:B------:R-:W-:Y:S01]  /*18e0*/  IMAD.MOV.U32 R152, RZ, RZ, RZ ;  /* 0x000000ffff987224 */ /* 0x000fe200078e00ff */
[----:B------:R-:W-:Y:S01]  /*18f0*/  CS2R R4, SRZ ;  /* 0x0000000000047805 */ /* 0x000fe2000001ff00 */
[----:B------:R-:W-:Y:S02]  /*1900*/  IMAD.MOV.U32 R29, RZ, RZ, RZ ;  /* 0x000000ffff1d7224 */ /* 0x000fe400078e00ff */
[----:B------:R-:W-:-:S02]  /*1910*/  IMAD.MOV.U32 R150, RZ, RZ, RZ ;  /* 0x000000ffff967224 */ /* 0x000fc400078e00ff */
        /* <DEDUP_REMOVED lines=33> */
.L_x_1109:
[----:B------:R-:W-:Y:S02]  /*1b30*/  R2UR UR6, R196 ;  /* 0x00000000c40672ca */ /* 0x000fe400000e0000 */
[----:B------:R-:W-:-:S11]  /*1b40*/  R2UR UR5, R201 ;  /* 0x00000000c90572ca */ /* 0x000fd600000e0000 */
[----:B------:R-:W-:Y:S02]  /*1b50*/  ULEA.HI UR4, UR6, UR6, URZ, 0x1 ;  /* 0x0000000606047291 */ /* 0x000fe4000f8f083f */
[----:B------:R-:W-:Y:S02]  /*1b60*/  IMAD.U32 R2, RZ, RZ, UR5 ;  /* 0x00000005ff027e24 */ /* 0x000fe4000f8e00ff */
[----:B------:R-:W-:-:S03]  /*1b70*/  ULOP3.LUT UR4, UR4, 0xfffffffe, URZ, 0xc0, !UPT ;  /* 0xfffffffe04047892 */ /* 0x000fc6000f8ec03f */
[----:B------:R-:W-:Y:S01]  /*1b80*/  ISETP.NE.AND P0, PT, R2, 0x3, PT ;  /* 0x000000030200780c */ /* 0x000fe20003f05270 */
[----:B------:R-:W-:-:S06]  /*1b90*/  UIADD3 UR4, UR6, -UR4, URZ ;  /* 0x8000000406047290 */ /* 0x000fcc000fffe03f */
[----:B------:R-:W-:-:S05]  /*1ba0*/  IMAD.U32 R0, RZ, RZ, UR4 ;  /* 0x00000004ff007e24 */ /* 0x000fca000f8e00ff */
[----:B------:R-:W-:-:S04]  /*1bb0*/  SHF.L.U32 R0, R0, 0x1f, RZ ;  /* 0x0000001f00007819 */ /* 0x000fc800000006ff */
[----:B------:R-:W0:Y:S02]  /*1bc0*/  SYNCS.PHASECHK.TRANS64.TRYWAIT P1, [UR37+0x30800], R0 ;  /* 0x03080000ff0075a7 */ /* 0x000e240008020165 */
[----:B0-----:R-:W-:Y:S05]  /*1bd0*/  @!P1 BRA `(.L_x_1110) ;  /* 0x0000013400689947 */ /* 0x001fea0003800000 */
.L_x_1310:
[----:B------:R-:W-:Y:S05]  /*1be0*/  @!P0 BRA `(.L_x_1111) ;  /* 0x0000000000048947 */ /* 0x000fea0003800000 */
[----:B------:R-:W-:Y:S01]  /*1bf0*/  BPT.TRAP 0x1 ;  /* 0x000000040000795c */ /* 0x000fe20000300000 */
.L_x_1111:
[----:B0-----:R-:W-:Y:S02]  /*1c00*/  IMAD.U32 R3, RZ, RZ, UR36 ;  /* 0x00000024ff037e24 */ /* 0x001fe4000f8e00ff */
[----:B------:R-:W-:-:S03]  /*1c10*/  IMAD.U32 R0, RZ, RZ, UR38 ;  /* 0x00000026ff007e24 */ /* 0x000fc6000f8e00ff */
[----:B------:R-:W-:Y:S02]  /*1c20*/  LEA R3, R3, UR37, 0x3 ;  /* 0x0000002503037c11 */ /* 0x000fe4000f8e18ff */
[----:B------:R-:W-:-:S04]  /*1c30*/  SHF.L.U32 R0, R0, 0x1f, RZ ;  /* 0x0000001f00007819 */ /* 0x000fc800000006ff */
[----:B------:R0:W1:Y:S01]  /*1c40*/  SYNCS.PHASECHK.TRANS64.TRYWAIT P1, [R3+URZ+0x30830], R0 ;  /* 0x03083000030075a7 */ /* 0x000062000802017f */
[----:B------:R-:W-:Y:S05]  /*1c50*/  @!P0 BRA `(.L_x_1112) ;  /* 0x0000000000048947 */ /* 0x000fea0003800000 */
[----:B------:R-:W-:Y:S01]  /*1c60*/  BPT.TRAP 0x1 ;  /* 0x000000040000795c */ /* 0x000fe20000300000 */
.L_x_1112:
[----:B------:R-:W2:Y:S01]  /*1c70*/  LDL.LU R2, [R1+0xc] ;  /* 0x00000c0001027983 */ /* 0x000ea20000300800 */
[----:B------:R-:W3:Y:S02]  /*1c80*/  S2R R4, SR_TID.X ;  /* 0x0000000000047919 */ /* 0x000ee40000002100 */
[----:B---3--:R-:W-:Y:S02]  /*1c90*/  LOP3.LUT P2, RZ, R4, 0x7f, RZ, 0xc0, !PT ;  /* 0x0000007f04ff7812 */ /* 0x008fe4000784c0ff */
[----:B--2---:R-:W-:-:S11]  /*1ca0*/  LOP3.LUT R2, R2, 0xfff7ffff, RZ, 0xc0, !PT ;  /* 0xfff7ffff02027812 */ /* 0x004fd600078ec0ff */
[----:B------:R-:W-:-:S05]  /*1cb0*/  @P2 LOP3.LUT R2, R2, 0x80000, RZ, 0xfc, !PT ;  /* 0x0008000002022812 */ /* 0x000fca00078efcff */
[----:B------:R2:W-:Y:S01]  /*1cc0*/  STL [R1+0xc], R2 ;  /* 0x00000c0201007387 */ /* 0x0005e20000100800 */
[----:B-1----:R-:W-:Y:S05]  /*1cd0*/  @P1 BRA `(.L_x_1113) ;  /* 0x0000000000081947 */ /* 0x002fea0003800000 */
[----:B------:R-:W1:Y:S02]  /*1ce0*/  SYNCS.PHASECHK.TRANS64.TRYWAIT P1, [R3+URZ+0x30830], R0 ;  /* 0x03083000030075a7 */ /* 0x000e64000802017f */
[----:B-1----:R-:W-:Y:S05]  /*1cf0*/  @!P1 BRA `(.L_x_1114) ;  /* 0x0000013400389947 */ /* 0x002fea0003800000 */
.L_x_1113:
[----:B------:R-:W-:Y:S05]  /*1d00*/  WARPSYNC.ALL ;  /* 0x0000000000007948 */ /* 0x000fea0003800000 */
[----:B------:R-:W-:Y:S01]  /*1d10*/  UIADD3 UR4, UR37, 0x1e400, URZ ;  /* 0x0001e40025047890 */ /* 0x000fe2000fffe03f */
[----:B------:R-:W-:Y:S01]  /*1d20*/  WARPGROUP.ARRIVE ;  /* 0x00000000000079c5 */ /* 0x000fe20000000000 */
[----:B------:R-:W-:Y:S01]  /*1d30*/  UMOV UR9, 0x40000040 ;  /* 0x4000004000097882 */ /* 0x000fe20000000000 */
[----:B------:R-:W-:Y:S01]  /*1d40*/  UMOV UR11, 0x40000040 ;  /* 0x40000040000b7882 */ /* 0x000fe20000000000 */
[----:B------:R-:W-:Y:S01]  /*1d50*/  USHF.R.U32.HI UR4, URZ, 0x4, UR4 ;  /* 0x000000043f047899 */ /* 0x000fe20008011604 */
[----:B------:R-:W-:Y:S01]  /*1d60*/  IMAD.U32 R7, RZ, RZ, UR9 ;  /* 0x00000009ff077e24 */ /* 0x000fe2000f8e00ff */
[----:B------:R-:W-:Y:S01]  /*1d70*/  UMOV UR13, 0x40000040 ;  /* 0x40000040000d7882 */ /* 0x000fe20000000000 */
[----:B------:R-:W-:Y:S01]  /*1d80*/  UMOV UR15, 0x40000040 ;  /* 0x40000040000f7882 */ /* 0x000fe20000000000 */
[----:B------:R-:W-:Y:S01]  /*1d90*/  ULOP3.LUT UR4, UR4, 0x3fff, URZ, 0xc0, !UPT ;  /* 0x00003fff04047892 */ /* 0x000fe2000f8ec03f */
[----:B------:R-:W3:Y:S01]  /*1da0*/  S2R R5, SR_TID.X ;  /* 0x0000000000057919 */ /* 0x000ee20000002100 */
[----:B------:R-:W-:Y:S01]  /*1db0*/  UMOV UR17, 0x40000040 ;  /* 0x4000004000117882 */ /* 0x000fe20000000000 */
[----:B------:R-:W-:Y:S01]  /*1dc0*/  UMOV UR19, 0x40000040 ;  /* 0x4000004000137882 */ /* 0x000fe20000000000 */
[----:B------:R-:W-:Y:S01]  /*1dd0*/  ULOP3.LUT UR60, UR4, 0x10000, URZ, 0xfc, !UPT ;  /* 0x00010000043c7892 */ /* 0x000fe2000f8efc3f */
[----:B01----:R-:W-:Y:S01]  /*1de0*/  VIADD R0, R18, UR39 ;  /* 0x0000002712007c36 */ /* 0x003fe20008000000 */
[----:B------:R-:W-:Y:S01]  /*1df0*/  ULOP3.LUT UR4, UR40, 0x10000, URZ, 0xfc, !UPT ;  /* 0x0001000028047892 */ /* 0x000fe2000f8efc3f */
[----:B------:R-:W0:Y:S01]  /*1e00*/  LDC R11, c[0x0][0x288] ;  /* 0x0000a200ff0b7b82 */ /* 0x000e220000000800 */
[----:B------:R-:W-:Y:S01]  /*1e10*/  UIMAD UR5, UR36, 0x900, UR60 ;  /* 0x00000900240578a4 */ /* 0x000fe2000f8e023c */
[----:B--2---:R-:W-:Y:S01]  /*1e20*/  IMAD.MOV.U32 R2, RZ, RZ, R0 ;  /* 0x000000ffff027224 */ /* 0x004fe200078e0000 */
[----:B------:R-:W-:-:S02]  /*1e30*/  UIADD3 UR12, UR4, 0x4, URZ ;  /* 0x00000004040c7890 */ /* 0x000fc4000fffe03f */
[----:B------:R-:W-:Y:S01]  /*1e40*/  UIADD3 UR14, UR5, 0x4, URZ ;  /* 0x00000004050e7890 */ /* 0x000fe2000fffe03f */
[----:B------:R-:W-:Y:S02]  /*1e50*/  UMOV UR8, UR4 ;  /* 0x0000000400087c82 */ /* 0x000fe40008000000 */
[----:B------:R-:W-:Y:S01]  /*1e60*/  UMOV UR10, UR5 ;  /* 0x00000005000a7c82 */ /* 0x000fe20008000000 */
[----:B------:R-:W-:Y:S01]  /*1e70*/  IMAD.U32 R6, RZ, RZ, UR8 ;  /* 0x00000008ff067e24 */ /* 0x000fe2000f8e00ff */
[----:B------:R-:W-:Y:S01]  /*1e80*/  HGMMA.64x96x16.F32 R24, gdesc[UR8], RZ, !UPT, gsb0 ;  /* 0x01600000081879f0 */ /* 0x000fe2000c0008ff */
[----:B------:R-:W-:Y:S02]  /*1e90*/  UIADD3 UR8, UR4, 0x2, URZ ;  /* 0x0000000204087890 */ /* 0x000fe4000fffe03f */
[----:B------:R-:W-:Y:S01]  /*1ea0*/  UIADD3 UR10, UR5, 0x2, URZ ;  /* 0x00000002050a7890 */ /* 0x000fe2000fffe03f */
[----:B------:R-:W-:Y:S01]  /*1eb0*/  UMOV UR9, 0x40000040 ;  /* 0x4000004000097882 */ /* 0x000fe20000000000 */
[----:B------:R-:W-:Y:S01]  /*1ec0*/  UMOV UR11, 0x40000040 ;  /* 0x40000040000b7882 */ /* 0x000fe20000000000 */
[----:B------:R-:W-:-:S02]  /*1ed0*/  UIADD3 UR16, UR4, 0x6, URZ ;  /* 0x0000000604107890 */ /* 0x000fc4000fffe03f */
[----:B------:R-:W-:Y:S02]  /*1ee0*/  UIADD3 UR18, UR5, 0x6, URZ ;  /* 0x0000000605127890 */ /* 0x000fe4000fffe03f */
[----:B------:R-:W-:Y:S02]  /*1ef0*/  UIADD3 UR20, UR4, 0x400, URZ ;  /* 0x0000040004147890 */ /* 0x000fe4000fffe03f */
[----:B------:R-:W-:Y:S01]  /*1f00*/  UIADD3 UR22, UR5, 0x300, URZ ;  /* 0x0000030005167890 */ /* 0x000fe2000fffe03f */
[----:B------:R-:W-:Y:S01]  /*1f10*/  UMOV UR21, 0x40000040 ;  /* 0x4000004000157882 */ /* 0x000fe20000000000 */
[----:B------:R-:W-:Y:S01]  /*1f20*/  UMOV UR23, 0x40000040 ;  /* 0x4000004000177882 */ /* 0x000fe20000000000 */
[----:B------:R-:W-:Y:S01]  /*1f30*/  UIADD3 UR24, UR4, 0x402, URZ ;  /* 0x0000040204187890 */ /* 0x000fe2000fffe03f */
[----:B---3--:R-:W-:Y:S01]  /*1f40*/  LOP3.LUT P3, RZ, R5, 0x7f, RZ, 0xc0, !PT ;  /* 0x0000007f05ff7812 */ /* 0x008fe2000786c0ff */
[----:B------:R-:W-:Y:S01]  /*1f50*/  UIADD3 UR26, UR5, 0x302, URZ ;  /* 0x00000302051a7890 */ /* 0x000fe2000fffe03f */
[----:B------:R-:W-:Y:S01]  /*1f60*/  UMOV UR25, 0x40000040 ;  /* 0x4000004000197882 */ /* 0x000fe20000000000 */
[----:B------:R-:W-:Y:S01]  /*1f70*/  UMOV UR27, 0x40000040 ;  /* 0x40000040001b7882 */ /* 0x000fe20000000000 */
[----:B------:R-:W-:-:S02]  /*1f80*/  UIADD3 UR28, UR4, 0x404, URZ ;  /* 0x00000404041c7890 */ /* 0x000fc4000fffe03f */
[----:B------:R-:W-:Y:S01]  /*1f90*/  UIADD3 UR30, UR5, 0x304, URZ ;  /* 0x00000304051e7890 */ /* 0x000fe2000fffe03f */
[----:B------:R-:W-:Y:S01]  /*1fa0*/  UMOV UR29, 0x40000040 ;  /* 0x40000040001d7882 */ /* 0x000fe20000000000 */
[----:B------:R-:W-:Y:S01]  /*1fb0*/  UMOV UR31, 0x40000040 ;  /* 0x40000040001f7882 */ /* 0x000fe20000000000 */
[----:B------:R-:W-:Y:S02]  /*1fc0*/  UIADD3 UR32, UR4, 0x406, URZ ;  /* 0x0000040604207890 */ /* 0x000fe4000fffe03f */
[----:B------:R-:W-:Y:S01]  /*1fd0*/  UIADD3 UR34, UR5, 0x306, URZ ;  /* 0x0000030605227890 */ /* 0x000fe2000fffe03f */
[----:B------:R-:W-:Y:S01]  /*1fe0*/  UMOV UR33, 0x40000040 ;  /* 0x4000004000217882 */ /* 0x000fe20000000000 */
[----:B------:R-:W-:Y:S01]  /*1ff0*/  UMOV UR35, 0x40000040 ;  /* 0x4000004000237882 */ /* 0x000fe20000000000 */
[----:B------:R-:W-:Y:S02]  /*2000*/  UIADD3 UR40, UR4, 0x800, URZ ;  /* 0x0000080004287890 */ /* 0x000fe4000fffe03f */
        /* <DEDUP_REMOVED lines=15> */
[----:B------:R-:W-:Y:S01]  /*2100*/  ULDC UR4, c[0x0][0x448] ;  /* 0x0001120000047ab9 */ /* 0x000fe20000000800 */
[----:B------:R-:W-:Y:S01]  /*2110*/  ULDC UR6, c[0x0][0x9dc] ;  /* 0x0002770000067ab9 */ /* 0x000fe20000000800 */
[----:B------:R-:W-:-:S02]  /*2120*/  UISETP.NE.AND UP0, UPT, UR4, 0x1, UPT ;  /* 0x000000010400788c */ /* 0x000fc4000bf05270 */
[----:B------:R-:W-:-:S04]  /*2130*/  ULOP3.LUT UR7, URZ, UR6, URZ, 0x33, !UPT ;  /* 0x000000063f077292 */ /* 0x000fc8000f8e333f */
[----:B------:R-:W-:Y:S02]  /*2140*/  PLOP3.LUT P1, PT, PT, PT, UP0, 0x80, 0x0 ;  /* 0x000000000000781c */ /* 0x000fe40003f2f008 */
[----:B------:R-:W-:-:S03]  /*2150*/  PLOP3.LUT P2, PT, PT, PT, UP0, 0x80, 0x0 ;  /* 0x000000000000781c */ /* 0x000fc60003f4f008 */
[----:B------:R-:W-:-:S08]  /*2160*/  @UP0 ULDC UR4, c[0x0][0x44c] ;  /* 0x0001130000040ab9 */ /* 0x000fd00000000800 */
[----:B------:R-:W-:Y:S01]  /*2170*/  @P1 IMAD.HI.U32 R4, R0, UR4, RZ ;  /* 0x0000000400041c27 */ /* 0x000fe2000f8e00ff */
[----:B------:R-:W-:-:S03]  /*2180*/  @UP0 ULDC UR4, c[0x0][0x450] ;  /* 0x0001140000040ab9 */ /* 0x000fc60000000800 */
[----:B------:R-:W-:Y:S01]  /*2190*/  @!P3 VIADD R0, R3, 0x30840 ;  /* 0x000308400300b836 */ /* 0x000fe20000000000 */
[----:B------:R-:W-:Y:S01]  /*21a0*/  @P2 SHF.R.U32.HI R2, RZ, UR4, R4 ;  /* 0x00000004ff022c19 */ /* 0x000fe20008011604 */
[----:B------:R-:W-:Y:S01]  /*21b0*/  IMAD.MOV.U32 R4, RZ, RZ, -0x60 ;  /* 0xffffffa0ff047424 */ /* 0x000fe200078e00ff */
[----:B------:R-:W-:Y:S02]  /*21c0*/  ULDC.64 UR4, c[0x0][0x9e0] ;  /* 0x0002780000047ab9 */ /* 0x000fe40000000a00 */
[----:B------:R-:W-:Y:S01]  /*21d0*/  UISETP.GE.AND UP1, UPT, UR5, 0x1, UPT ;  /* 0x000000010500788c */ /* 0x000fe2000bf26270 */
[----:B------:R-:W1:Y:S01]  /*21e0*/  SHFL.IDX PT, R12, R2, RZ, 0x1c1f ;  /* 0x001c1fff020c7589 */ /* 0x000e6200000e0000 */
[----:B------:R-:W-:Y:S01]  /*21f0*/  IMAD R4, R75, R4, 0x61 ;  /* 0x000000614b047424 */ /* 0x000fe200078e0204 */
[----:B------:R-:W-:-:S03]  /*2200*/  @!P3 PRMT R0, RZ, 0x654, R0 ;  /* 0x00000654ff00b816 */ /* 0x000fc60000000000 */
[----:B------:R-:W-:Y:S01]  /*2210*/  IMAD R3, R17, -0x2, R4 ;  /* 0xfffffffe11037824 */ /* 0x000fe200078e0204 */
[----:B------:R-:W-:Y:S01]  /*2220*/  PLOP3.LUT P1, PT, PT, PT, UP1, 0x40, 0x0 ;  /* 0x000000000000781c */ /* 0x000fe20003f2e818 */
[----:B------:R-:W-:Y:S02]  /*2230*/  VIADD R10, R4, 0xffffffff ;  /* 0xffffffff040a7836 */ /* 0x000fe40000000000 */
[C---:B------:R-:W-:Y:S01]  /*2240*/  VIADD R15, R3.reuse, 0xffffffff ;  /* 0xffffffff030f7836 */ /* 0x040fe20000000000 */
[----:B0-----:R-:W-:Y:S01]  /*2250*/  IADD3 R5, R3, -R11, R16 ;  /* 0x8000000b03057210 */ /* 0x001fe20007ffe010 */
[----:B------:R-:W-:Y:S02]  /*2260*/  WARPGROUP.DEPBAR.LE gsb0, 0x0 ;  /* 0x00008000000079c5 */ /* 0x000fe40000010000 */
[----:B------:R-:W-:Y:S02]  /*2270*/  WARPGROUP.ARRIVE ;  /* 0x00000000000079c5 */ /* 0x000fe40000000000 */
[----:B------:R-:W-:-:S02]  /*2280*/  VIADD R13, R5, UR4 ;  /* 0x00000004050d7c36 */ /* 0x000fc40008000000 */
[----:B------:R-:W-:Y:S02]  /*2290*/  VIADD R5, R5, UR7 ;  /* 0x0000000705057c36 */ /* 0x000fe40008000000 */
[----:B------:R-:W-:Y:S02]  /*22a0*/  HGMMA.64x96x16.F32 R24, gdesc[UR8], R24, gsb0 ;  /* 0x01600000081879f0 */ /* 0x000fe40008000818 */
[----:B-1----:R-:W-:Y:S01]  /*22b0*/  IMAD.IADD R3, R5, 0x1, R12 ;  /* 0x0000000105037824 */ /* 0x002fe200078e020c */
[----:B------:R-:W-:Y:S02]  /*22c0*/  WARPGROUP.DEPBAR.LE gsb0, 0x0 ;  /* 0x00008000000079c5 */ /* 0x000fe40000010000 */
[----:B------:R-:W-:-:S06]  /*22d0*/  WARPGROUP.ARRIVE ;  /* 0x00000000000079c5 */ /* 0x000fcc0000000000 */
[----:B------:R-:W-:Y:S03]  /*22e0*/  HGMMA.64x96x16.F32 R24, gdesc[UR12], R24, gsb0 ;  /* 0x016000000c1879f0 */ /* 0x000fe60008000818 */
        /* <DEDUP_REMOVED lines=28> */
[----:B------:R0:W-:Y:S02]  /*24b0*/  @!P3 SYNCS.ARRIVE.TRANS64.RED.A1T0 RZ, [R0+URZ], RZ ;  /* 0x000000ff00ffb9a7 */ /* 0x0001e4000810043f */
[----:B0-----:R-:W-:-:S04]  /*24c0*/  IMAD R0, R75, -0x60, R16 ;  /* 0xffffffa04b007824 */ /* 0x001fc800078e0210 */
[----:B------:R-:W-:-:S04]  /*24d0*/  VIADD R0, R0, 0x60 ;  /* 0x0000006000007836 */ /* 0x000fc80000000000 */
[----:B------:R-:W-:-:S05]  /*24e0*/  IMAD R8, R17, -0x2, R0 ;  /* 0xfffffffe11087824 */ /* 0x000fca00078e0200 */
[----:B------:R-:W-:Y:S01]  /*24f0*/  VIADDMNMX R0, R12, R13, R8, PT ;  /* 0x0000000d0c007246 */ /* 0x000fe20003800108 */
[----:B------:R-:W-:Y:S06]  /*2500*/  @P1 BRA `(.L_x_1115) ;  /* 0x0000000000541947 */ /* 0x000fec0003800000 */
[----:B------:R-:W-:Y:S01]  /*2510*/  IADD3 R4, R16, -R11, R12 ;  /* 0x8000000b10047210 */ /* 0x000fe20007ffe00c */
[----:B------:R-:W-:Y:S03]  /*2520*/  BSSY B0, `(.L_x_1116) ;  /* 0x0000010000007945 */ /* 0x000fe60003800000 */
[----:B------:R-:W-:-:S13]  /*2530*/  ISETP.GT.AND P1, PT, R4, -0x1, PT ;  /* 0xffffffff0400780c */ /* 0x000fda0003f24270 */
[----:B------:R-:W-:Y:S05]  /*2540*/  @P1 BRA `(.L_x_1117) ;  /* 0x0000000000201947 */ /* 0x000fea0003800000 */
[----:B------:R-:W-:Y:S01]  /*2550*/  UISETP.NE.AND UP2, UPT, UR5, 0x1, UPT ;  /* 0x000000010500788c */ /* 0x000fe2000bf45270 */
[----:B------:R-:W-:-:S05]  /*2560*/  LOP3.LUT R4, RZ, R4, RZ, 0x33, !PT ;  /* 0x00000004ff047212 */ /* 0x000fca00078e33ff */
[----:B------:R-:W-:-:S05]  /*2570*/  PLOP3.LUT P1, PT, PT, PT, UP2, 0x80, 0x0 ;  /* 0x000000000000781c */ /* 0x000fca0003f2f028 */
[----:B------:R-:W-:-:S08]  /*2580*/  @UP2 ULDC.64 UR10, c[0x0][0x9e8] ;  /* 0x00027a00000a2ab9 */ /* 0x000fd00000000a00 */
[----:B------:R-:W-:-:S05]  /*2590*/  @P1 IMAD.HI.U32 R9, R4, UR10, RZ ;  /* 0x0000000a04091c27 */ /* 0x000fca000f8e00ff */
[----:B------:R-:W-:-:S04]  /*25a0*/  @P1 SHF.R.U32.HI R4, RZ, UR11, R9 ;  /* 0x0000000bff041c19 */ /* 0x000fc80008011609 */
[----:B------:R-:W-:Y:S01]  /*25b0*/  LOP3.LUT R4, RZ, R4, RZ, 0x33, !PT ;  /* 0x00000004ff047212 */ /* 0x000fe200078e33ff */
[----:B------:R-:W-:Y:S06]  /*25c0*/  BRA `(.L_x_1118) ;  /* 0x0000000000147947 */ /* 0x000fec0003800000 */
.L_x_1117:
[----:B------:R-:W-:-:S06]  /*25d0*/  UISETP.NE.AND UP2, UPT, UR5, 0x1, UPT ;  /* 0x000000010500788c */ /* 0x000fcc000bf45270 */
[----:B------:R-:W-:-:S05]  /*25e0*/  PLOP3.LUT P1, PT, PT, PT, UP2, 0x80, 0x0 ;  /* 0x000000000000781c */ /* 0x000fca0003f2f028 */
[----:B------:R-:W-:-:S08]  /*25f0*/  @UP2 ULDC.64 UR10, c[0x0][0x9e8] ;  /* 0x00027a00000a2ab9 */ /* 0x000fd00000000a00 */
[----:B------:R-:W-:-:S05]  /*2600*/  @P1 IMAD.HI.U32 R9, R4, UR10, RZ ;  /* 0x0000000a04091c27 */ /* 0x000fca000f8e00ff */
[----:B------:R-:W-:-:S07]  /*2610*/  @P1 SHF.R.U32.HI R4, RZ, UR11, R9 ;  /* 0x0000000bff041c19 */ /* 0x000fce0008011609 */
.L_x_1118:
[----:B------:R-:W-:Y:S05]  /*2620*/  BSYNC B0 ;  /* 0x0000000000007941 */ /* 0x000fea0003800000 */
.L_x_1116:
[----:B------:R-:W-:-:S05]  /*2630*/  IMAD R4, R4, UR5, R15 ;  /* 0x0000000504047c24 */ /* 0x000fca000f8e020f */
[----:B------:R-:W-:Y:S02]  /*2640*/  VIMNMX R3, R3, R4, !PT ;  /* 0x0000000403037248 */ /* 0x000fe40007fe0100 */
[----:B------:R-:W-:-:S07]  /*2650*/  VIADDMNMX R0, R4, UR5, R0, PT ;  /* 0x0000000504007c46 */ /* 0x000fce000b800100 */
.L_x_1115:
[C---:B------:R-:W-:Y:S02]  /*2660*/  ISETP.GE.AND P1, PT, R10.reuse, 0x2, PT ;  /* 0x000000020a00780c */ /* 0x040fe40003f26270 */
[C---:B------:R-:W-:Y:S02]  /*2670*/  ISETP.GE.AND P5, PT, R10.reuse, 0xa, PT ;  /* 0x0000000a0a00780c */ /* 0x040fe40003fa6270 */
[----:B------:R-:W-:Y:S02]  /*2680*/  ISETP.GT.AND P3, PT, R3, 0x1, !P1 ;  /* 0x000000010300780c */ /* 0x000fe40004f64270 */
[----:B------:R-:W-:Y:S02]  /*2690*/  ISETP.GE.AND P2, PT, R10, 0x9, PT ;  /* 0x000000090a00780c */ /* 0x000fe40003f46270 */
[----:B------:R-:W-:Y:S02]  /*26a0*/  ISETP.LT.OR P3, PT, R0, 0x2, P3 ;  /* 0x000000020000780c */ /* 0x000fe40001f61670 */
[----:B------:R-:W-:-:S02]  /*26b0*/  P2R R12, PR, RZ, 0x20 ;  /* 0x00000020ff0c7803 */ /* 0x000fc40000000000 */
[----:B------:R-:W-:Y:S02]  /*26c0*/  FSEL R14, R25, -INF , !P3 ;  /* 0xff800000190e7808 */ /* 0x000fe40005800000 */
[C---:B------:R-:W-:Y:S02]  /*26d0*/  ISETP.GT.AND P3, PT, R3.reuse, 0x9, !P5 ;  /* 0x000000090300780c */ /* 0x040fe40006f64270 */
[----:B------:R-:W-:Y:S02]  /*26e0*/  ISETP.GT.AND P4, PT, R3, 0x8, !P2 ;  /* 0x000000080300780c */ /* 0x000fe40005784270 */
[----:B------:R-:W-:Y:S02]  /*26f0*/  ISETP.LT.OR P3, PT, R0, 0xa, P3 ;  /* 0x0000000a0000780c */ /* 0x000fe40001f61670 */
[----:B------:R-:W-:Y:S02]  /*2700*/  ISETP.GE.AND P5, PT, R10, 0x11, PT ;  /* 0x000000110a00780c */ /* 0x000fe40003fa6270 */
[----:B------:R-:W-:-:S02]  /*2710*/  FSEL R20, R29, -INF , !P3 ;  /* 0xff8000001d147808 */ /* 0x000fc40005800000 */
[----:B------:R-:W-:Y:S02]  /*2720*/  ISETP.LT.OR P4, PT, R0, 0x9, P4 ;  /* 0x000000090000780c */ /* 0x000fe40002781670 */
[----:B------:R-:W-:Y:S02]  /*2730*/  ISETP.GT.AND P3, PT, R3, 0x10, !P5 ;  /* 0x000000100300780c */ /* 0x000fe40006f64270 */
[----:B------:R-:W-:Y:S02]  /*2740*/  FSEL R28, R28, -INF , !P4 ;  /* 0xff8000001c1c7808 */ /* 0x000fe40006000000 */
[----:B------:R-:W-:Y:S02]  /*2750*/  ISETP.LT.OR P3, PT, R0, 0x11, P3 ;  /* 0x000000110000780c */ /* 0x000fe40001f61670 */
[----:B------:R-:W-:Y:S02]  /*2760*/  ISETP.GE.AND P4, PT, R10, 0x12, PT ;  /* 0x000000120a00780c */ /* 0x000fe40003f86270 */
[----:B------:R-:W-:-:S02]  /*2770*/  FSEL R32, R32, -INF , !P3 ;  /* 0xff80000020207808 */ /* 0x000fc40005800000 */
[----:B------:R-:W-:Y:S02]  /*2780*/  ISETP.GT.AND P3, PT, R3, 0x11, !P4 ;  /* 0x000000110300780c */ /* 0x000fe40006764270 */
[----:B------:R-:W-:Y:S02]  /*2790*/  P2R R25, PR, RZ, 0x10 ;  /* 0x00000010ff197803 */ /* 0x000fe40000000000 */
[----:B------:R-:W-:Y:S02]  /*27a0*/  ISETP.LT.OR P3, PT, R0, 0x12, P3 ;  /* 0x000000120000780c */ /* 0x000fe40001f61670 */
[----:B------:R-:W-:Y:S02]  /*27b0*/  ISETP.GE.AND P4, PT, R10, 0x19, PT ;  /* 0x000000190a00780c */ /* 0x000fe40003f86270 */
[----:B------:R-:W-:Y:S02]  /*27c0*/  FSEL R72, R33, -INF , !P3 ;  /* 0xff80000021487808 */ /* 0x000fe40005800000 */
[----:B------:R-:W-:-:S02]  /*27d0*/  ISETP.GT.AND P3, PT, R3, 0x18, !P4 ;  /* 0x000000180300780c */ /* 0x000fc40006764270 */
[----:B------:R-:W-:Y:S02]  /*27e0*/  P2R R29, PR, RZ, 0x10 ;  /* 0x00000010ff1d7803 */ /* 0x000fe40000000000 */
[----:B------:R-:W-:Y:S02]  /*27f0*/  ISETP.LT.OR P3, PT, R0, 0x19, P3 ;  /* 0x000000190000780c */ /* 0x000fe40001f61670 */
[----:B------:R-:W-:Y:S02]  /*2800*/  ISETP.GE.AND P4, PT, R10, 0x1a, PT ;  /* 0x0000001a0a00780c */ /* 0x000fe40003f86270 */
[----:B------:R-:W-:Y:S02]  /*2810*/  FSEL R36, R36, -INF , !P3 ;  /* 0xff80000024247808 */ /* 0x000fe40005800000 */
[----:B------:R-:W-:Y:S02]  /*2820*/  ISETP.GT.AND P3, PT, R3, 0x19, !P4 ;  /* 0x000000190300780c */ /* 0x000fe40006764270 */
[----:B------:R-:W-:-:S02]  /*2830*/  P2R R33, PR, RZ, 0x10 ;  /* 0x00000010ff217803 */ /* 0x000fc40000000000 */
[----:B------:R-:W-:Y:S02]  /*2840*/  ISETP.LT.OR P3, PT, R0, 0x1a, P3 ;  /* 0x0000001a0000780c */ /* 0x000fe40001f61670 */
[----:B------:R-:W-:Y:S02]  /*2850*/  ISETP.GE.AND P4, PT, R10, 0x21, PT ;  /* 0x000000210a00780c */ /* 0x000fe40003f86270 */
[----:B------:R-:W-:Y:S02]  /*2860*/  FSEL R76, R37, -INF , !P3 ;  /* 0xff800000254c7808 */ /* 0x000fe40005800000 */
[----:B------:R-:W-:Y:S02]  /*2870*/  ISETP.GT.AND P3, PT, R3, 0x20, !P4 ;  /* 0x000000200300780c */ /* 0x000fe40006764270 */
[----:B------:R-:W-:Y:S02]  /*2880*/  P2R R37, PR, RZ, 0x10 ;  /* 0x00000010ff257803 */ /* 0x000fe40000000000 */
[----:B------:R-:W-:-:S02]  /*2890*/  ISETP.LT.OR P3, PT, R0, 0x21, P3 ;  /* 0x000000210000780c */ /* 0x000fc40001f61670 */
[----:B------:R-:W-:Y:S02]  /*28a0*/  ISETP.GE.AND P4, PT, R10, 0x22, PT ;  /* 0x000000220a00780c */ /* 0x000fe40003f86270 */
[----:B------:R-:W-:Y:S02]  /*28b0*/  FSEL R40, R40, -INF , !P3 ;  /* 0xff80000028287808 */ /* 0x000fe40005800000 */
[----:B------:R-:W-:Y:S02]  /*28c0*/  ISETP.GT.AND P3, PT, R3, 0x21, !P4 ;  /* 0x000000210300780c */ /* 0x000fe40006764270 */
[----:B------:R-:W-:Y:S02]  /*28d0*/  P2R R73, PR, RZ, 0x10 ;  /* 0x00000010ff497803 */ /* 0x000fe40000000000 */
[----:B------:R-:W-:Y:S02]  /*28e0*/  ISETP.LT.OR P3, PT, R0, 0x22, P3 ;  /* 0x000000220000780c */ /* 0x000fe40001f61670 */
[----:B------:R-:W-:-:S02]  /*28f0*/  ISETP.GE.AND P4, PT, R10, 0x29, PT ;  /* 0x000000290a00780c */ /* 0x000fc40003f86270 */
[----:B------:R-:W-:Y:S02]  /*2900*/  FSEL R78, R41, -INF , !P3 ;  /* 0xff800000294e7808 */ /* 0x000fe40005800000 */
[----:B------:R-:W-:Y:S02]  /*2910*/  ISETP.GT.AND P3, PT, R3, 0x28, !P4 ;  /* 0x000000280300780c */ /* 0x000fe40006764270 */
[----:B------:R-:W-:Y:S02]  /*2920*/  P2R R41, PR, RZ, 0x10 ;  /* 0x00000010ff297803 */ /* 0x000fe40000000000 */
        /* <DEDUP_REMOVED lines=51> */
[----:B------:R-:W-:Y:S02]  /*2c60*/  P2R R21, PR, RZ, 0x20 ;  /* 0x00000020ff157803 */ /* 0x000fe40000000000 */
[----:B------:R-:W-:Y:S02]  /*2c70*/  FSEL R64, R64, -INF , !P3 ;  /* 0xff80000040407808 */ /* 0x000fe40005800000 */
[C---:B------:R-:W-:Y:S02]  /*2c80*/  ISETP.GE.AND P3, PT, R10.reuse, 0x52, PT ;  /* 0x000000520a00780c */ /* 0x040fe40003f66270 */
[----:B------:R-:W-:Y:S02]  /*2c90*/  ISETP.GE.AND P6, PT, R10, 0x1, PT ;  /* 0x000000010a00780c */ /* 0x000fe40003fc6270 */
[----:B------:R-:W-:-:S04]  /*2ca0*/  ISETP.GT.AND P4, PT, R3, 0x51, !P3 ;  /* 0x000000510300780c */ /* 0x000fc80005f84270 */
[----:B------:R-:W-:-:S04]  /*2cb0*/  ISETP.LT.OR P4, PT, R0, 0x52, P4 ;  /* 0x000000520000780c */ /* 0x000fc80002781670 */
[----:B------:R-:W-:Y:S02]  /*2cc0*/  FSEL R90, R65, -INF , !P4 ;  /* 0xff800000415a7808 */ /* 0x000fe40006000000 */
[----:B------:R-:W-:-:S04]  /*2cd0*/  ISETP.GE.AND P4, PT, R10, 0x59, PT ;  /* 0x000000590a00780c */ /* 0x000fc80003f86270 */
[----:B------:R-:W-:-:S04]  /*2ce0*/  ISETP.GT.AND P5, PT, R3, 0x58, !P4 ;  /* 0x000000580300780c */ /* 0x000fc800067a4270 */
[----:B------:R-:W-:-:S04]  /*2cf0*/  ISETP.LT.OR P5, PT, R0, 0x59, P5 ;  /* 0x000000590000780c */ /* 0x000fc80002fa1670 */
[----:B------:R-:W-:Y:S02]  /*2d00*/  FSEL R9, R68, -INF , !P5 ;  /* 0xff80000044097808 */ /* 0x000fe40006800000 */
[----:B------:R-:W-:-:S04]  /*2d10*/  ISETP.GT.AND P5, PT, R3, RZ, !P6 ;  /* 0x000000ff0300720c */ /* 0x000fc800077a4270 */
[----:B------:R-:W-:-:S04]  /*2d20*/  ISETP.LT.OR P5, PT, R0, 0x1, P5 ;  /* 0x000000010000780c */ /* 0x000fc80002fa1670 */
[----:B------:R-:W-:Y:S02]  /*2d30*/  FSEL R24, R24, -INF , !P5 ;  /* 0xff80000018187808 */ /* 0x000fe40006800000 */
[----:B------:R-:W-:-:S04]  /*2d40*/  ISETP.GE.AND P5, PT, R10, 0x5a, PT ;  /* 0x0000005a0a00780c */ /* 0x000fc80003fa6270 */
[----:B------:R-:W-:Y:S02]  /*2d50*/  P2R R65, PR, RZ, 0x20 ;  /* 0x00000020ff417803 */ /* 0x000fe40000000000 */
[----:B------:R-:W-:-:S04]  /*2d60*/  ISETP.GT.AND P5, PT, R3, 0x59, !P5 ;  /* 0x000000590300780c */ /* 0x000fc80006fa4270 */
[----:B------:R-:W-:Y:S02]  /*2d70*/  ISETP.LT.OR P5, PT, R0, 0x5a, P5 ;  /* 0x0000005a0000780c */ /* 0x000fe40002fa1670 */
[----:B------:R-:W0:Y:S02]  /*2d80*/  SHFL.IDX PT, R0, R2, 0x1, 0x1c1f ;  /* 0x003c1f0002007f89 */ /* 0x000e2400000e0000 */
[----:B------:R-:W-:Y:S02]  /*2d90*/  FSEL R68, R69, -INF , !P5 ;  /* 0xff80000045447808 */ /* 0x000fe40006800000 */
[----:B------:R-:W-:Y:S02]  /*2da0*/  PLOP3.LUT P5, PT, PT, PT, UP1, 0x40, 0x0 ;  /* 0x000000000000781c */ /* 0x000fe40003fae818 */
[----:B0-----:R-:W-:Y:S01]  /*2db0*/  VIADDMNMX R4, R0, R13, R8, PT ;  /* 0x0000000d00047246 */ /* 0x001fe20003800108 */
[----:B------:R-:W-:-:S10]  /*2dc0*/  IMAD.IADD R8, R5, 0x1, R0 ;  /* 0x0000000105087824 */ /* 0x000fd400078e0200 */
[----:B------:R-:W-:Y:S05]  /*2dd0*/  @P5 BRA `(.L_x_1119) ;  /* 0x00000000005c5947 */ /* 0x000fea0003800000 */
        /* <DEDUP_REMOVED lines=8> */
[----:B------:R-:W-:Y:S01]  /*2e60*/  @P5 IMAD.HI.U32 R2, R0, UR10, RZ ;  /* 0x0000000a00025c27 */ /* 0x000fe2000f8e00ff */
[----:B------:R-:W-:-:S13]  /*2e70*/  PLOP3.LUT P5, PT, PT, PT, UP2, 0x80, 0x0 ;  /* 0x000000000000781c */ /* 0x000fda0003faf028 */
[----:B------:R-:W-:-:S04]  /*2e80*/  @P5 SHF.R.U32.HI R0, RZ, UR11, R2 ;  /* 0x0000000bff005c19 */ /* 0x000fc80008011602 */
[----:B------:R-:W-:Y:S01]  /*2e90*/  LOP3.LUT R0, RZ, R0, RZ, 0x33, !PT ;  /* 0x00000000ff007212 */ /* 0x000fe200078e33ff */
[----:B------:R-:W-:Y:S06]  /*2ea0*/  BRA `(.L_x_1122) ;  /* 0x0000000000187947 */ /* 0x000fec0003800000 */
.L_x_1121:
[----:B------:R-:W-:-:S06]  /*2eb0*/  UISETP.NE.AND UP2, UPT, UR5, 0x1, UPT ;  /* 0x000000010500788c */ /* 0x000fcc000bf45270 */
[----:B------:R-:W-:-:S05]  /*2ec0*/  PLOP3.LUT P5, PT, PT, PT, UP2, 0x80, 0x0 ;  /* 0x000000000000781c */ /* 0x000fca0003faf028 */
[----:B------:R-:W-:-:S08]  /*2ed0*/  @UP2 ULDC.64 UR10, c[0x0][0x9e8] ;  /* 0x00027a00000a2ab9 */ /* 0x000fd00000000a00 */
[----:B------:R-:W-:Y:S01]  /*2ee0*/  @P5 IMAD.HI.U32 R2, R0, UR10, RZ ;  /* 0x0000000a00025c27 */ /* 0x000fe2000f8e00ff */
[----:B------:R-:W-:-:S13]  /*2ef0*/  PLOP3.LUT P5, PT, PT, PT, UP2, 0x80, 0x0 ;  /* 0x000000000000781c */ /* 0x000fda0003faf028 */
[----:B------:R-:W-:-:S07]  /*2f00*/  @P5 SHF.R.U32.HI R0, RZ, UR11, R2 ;  /* 0x0000000bff005c19 */ /* 0x000fce0008011602 */
.L_x_1122:
[----:B------:R-:W-:Y:S05]  /*2f10*/  BSYNC B0 ;  /* 0x0000000000007941 */ /* 0x000fea0003800000 */
.L_x_1120:
[----:B------:R-:W-:-:S05]  /*2f20*/  IMAD R3, R0, UR5, R15 ;  /* 0x0000000500037c24 */ /* 0x000fca000f8e020f */
[----:B------:R-:W-:Y:S02]  /*2f30*/  VIMNMX R8, R8, R3, !PT ;  /* 0x0000000308087248 */ /* 0x000fe40007fe0100 */
[----:B------:R-:W-:-:S07]  /*2f40*/  VIADDMNMX R4, R3, UR5, R4, PT ;  /* 0x0000000503047c46 */ /* 0x000fce000b800104 */
.L_x_1119:
[C---:B------:R-:W-:Y:S01]  /*2f50*/  ISETP.GT.AND P1, PT, R8.reuse, 0x1, !P1 ;  /* 0x000000010800780c */ /* 0x040fe20004f24270 */
[----:B------:R-:W-:Y:S01]  /*2f60*/  ULDC UR7, c[0x0][0x988] ;  /* 0x0002620000077ab9 */ /* 0x000fe20000000800 */
[----:B------:R-:W-:Y:S01]  /*2f70*/  ISETP.GT.AND P2, PT, R8, 0x8, !P2 ;  /* 0x000000080800780c */ /* 0x000fe20005744270 */
[----:B------:R-:W-:Y:S01]  /*2f80*/  @UP0 ULDC UR10, c[0x0][0x44c] ;  /* 0x00011300000a0ab9 */ /* 0x000fe20000000800 */
[----:B------:R-:W-:Y:S01]  /*2f90*/  ISETP.LT.OR P1, PT, R4, 0x2, P1 ;  /* 0x000000020400780c */ /* 0x000fe20000f21670 */
[----:B------:R-:W-:Y:S01]  /*2fa0*/  UIMAD.WIDE.U32 UR10, UR39, UR10, URZ ;  /* 0x0000000a270a72a5 */ /* 0x000fe2000f8e003f */
[----:B------:R-:W-:Y:S01]  /*2fb0*/  FMNMX.FTZ R0, R24, R14, !PT ;  /* 0x0000000e18007209 */ /* 0x000fe20007810000 */
[----:B------:R-:W-:Y:S01]  /*2fc0*/  @UP0 ULDC UR15, c[0x0][0x450] ;  /* 0x00011400000f0ab9 */ /* 0x000fe20000000800 */
[----:B------:R-:W-:Y:S02]  /*2fd0*/  FSEL R27, R27, -INF , !P1 ;  /* 0xff8000001b1b7808 */ /* 0x000fe40004800000 */
[----:B------:R-:W-:-:S02]  /*2fe0*/  ISETP.NE.AND P1, PT, R12, RZ, PT ;  /* 0x000000ff0c00720c */ /* 0x000fc40003f25270 */
[----:B------:R-:W-:Y:S02]  /*2ff0*/  ISETP.LT.OR P2, PT, R4, 0x9, P2 ;  /* 0x000000090400780c */ /* 0x000fe40001741670 */
[----:B------:R-:W-:Y:S02]  /*3000*/  ISETP.GT.AND P1, PT, R8, 0x9, !P1 ;  /* 0x000000090800780c */ /* 0x000fe40004f24270 */
[----:B------:R-:W-:Y:S02]  /*3010*/  FMNMX.FTZ R0, R28, R0, !PT ;  /* 0x000000001c007209 */ /* 0x000fe40007810000 */
[----:B------:R-:W-:Y:S02]  /*3020*/  ISETP.LT.OR P1, PT, R4, 0xa, P1 ;  /* 0x0000000a0400780c */ /* 0x000fe40000f21670 */
[----:B------:R-:W-:Y:S02]  /*3030*/  FSEL R15, R30, -INF , !P2 ;  /* 0xff8000001e0f7808 */ /* 0x000fe40005000000 */
[----:B------:R-:W-:-:S02]  /*3040*/  FSEL R31, R31, -INF , !P1 ;  /* 0xff8000001f1f7808 */ /* 0x000fc40004800000 */
[----:B------:R-:W-:Y:S02]  /*3050*/  ISETP.NE.AND P1, PT, R21, RZ, PT ;  /* 0x000000ff1500720c */ /* 0x000fe40003f25270 */
[----:B------:R-:W-:Y:S02]  /*3060*/  ISETP.NE.AND P2, PT, R25, RZ, PT ;  /* 0x000000ff1900720c */ /* 0x000fe40003f45270 */
[----:B------:R-:W-:Y:S02]  /*3070*/  ISETP.GT.AND P1, PT, R8, 0x10, !P1 ;  /* 0x000000100800780c */ /* 0x000fe40004f24270 */
[----:B------:R-:W-:Y:S02]  /*3080*/  FMNMX.FTZ R0, R20, R0, !PT ;  /* 0x0000000014007209 */ /* 0x000fe40007810000 */
[----:B------:R-:W-:Y:S02]  /*3090*/  ISETP.LT.OR P1, PT, R4, 0x11, P1 ;  /* 0x000000110400780c */ /* 0x000fe40000f21670 */
[----:B------:R-:W-:-:S02]  /*30a0*/  FMNMX.FTZ R0, R32, R0, !PT ;  /* 0x0000000020007209 */ /* 0x000fc40007810000 */
[----:B------:R-:W-:Y:S02]  /*30b0*/  FSEL R21, R34, -INF , !P1 ;  /* 0xff80000022157808 */ /* 0x000fe40004800000 */
[----:B------:R-:W-:Y:S02]  /*30c0*/  ISETP.GT.AND P1, PT, R8, 0x11, !P2 ;  /* 0x000000110800780c */ /* 0x000fe40005724270 */
[----:B------:R-:W-:Y:S02]  /*30d0*/  ISETP.NE.AND P5, PT, R29, RZ, PT ;  /* 0x000000ff1d00720c */ /* 0x000fe40003fa5270 */
[----:B------:R-:W-:Y:S02]  /*30e0*/  ISETP.LT.OR P1, PT, R4, 0x12, P1 ;  /* 0x000000120400780c */ /* 0x000fe40000f21670 */
[----:B------:R-:W-:Y:S02]  /*30f0*/  FMNMX.FTZ R0, R72, R0, !PT ;  /* 0x0000000048007209 */ /* 0x000fe40007810000 */
[----:B------:R-:W-:-:S02]  /*3100*/  FSEL R35, R35, -INF , !P1 ;  /* 0xff80000023237808 */ /* 0x000fc40004800000 */
[----:B------:R-:W-:Y:S02]  /*3110*/  ISETP.GT.AND P1, PT, R8, 0x18, !P5 ;  /* 0x000000180800780c */ /* 0x000fe40006f24270 */
[----:B------:R-:W-:Y:S02]  /*3120*/  FMNMX.FTZ R0, R36, R0, !PT ;  /* 0x0000000024007209 */ /* 0x000fe40007810000 */
[----:B------:R-:W-:Y:S02]  /*3130*/  ISETP.LT.OR P1, PT, R4, 0x19, P1 ;  /* 0x000000190400780c */ /* 0x000fe40000f21670 */
[----:B------:R-:W-:Y:S02]  /*3140*/  FMNMX.FTZ R0, R76, R0, !PT ;  /* 0x000000004c007209 */ /* 0x000fe40007810000 */
[----:B------:R-:W-:Y:S02]  /*3150*/  FSEL R25, R38, -INF , !P1 ;  /* 0xff80000026197808 */ /* 0x000fe40004800000 */
[----:B------:R-:W-:-:S02]  /*3160*/  FMNMX.FTZ R0, R40, R0, !PT ;  /* 0x0000000028007209 */ /* 0x000fc40007810000 */
[----:B------:R-:W-:Y:S02]  /*3170*/  ISETP.NE.AND P1, PT, R33, RZ, PT ;  /* 0x000000ff2100720c */ /* 0x000fe40003f25270 */
[----:B------:R-:W-:Y:S02]  /*3180*/  FMNMX.FTZ R0, R78, R0, !PT ;  /* 0x000000004e007209 */ /* 0x000fe40007810000 */
[----:B------:R-:W-:Y:S02]  /*3190*/  ISETP.GT.AND P1, PT, R8, 0x19, !P1 ;  /* 0x000000190800780c */ /* 0x000fe40004f24270 */
[----:B------:R-:W-:Y:S02]  /*31a0*/  FMNMX.FTZ R0, R44, R0, !PT ;  /* 0x000000002c007209 */ /* 0x000fe40007810000 */
[----:B------:R-:W-:Y:S02]  /*31b0*/  ISETP.LT.OR P1, PT, R4, 0x1a, P1 ;  /* 0x0000001a0400780c */ /* 0x000fe40000f21670 */
[----:B------:R-:W-:-:S02]  /*31c0*/  FMNMX.FTZ R0, R80, R0, !PT ;  /* 0x0000000050007209 */ /* 0x000fc40007810000 */
[----:B------:R-:W-:Y:S02]  /*31d0*/  FSEL R39, R39, -INF , !P1 ;  /* 0xff80000027277808 */ /* 0x000fe40004800000 */
[----:B------:R-:W-:Y:S02]  /*31e0*/  ISETP.NE.AND P1, PT, R37, RZ, PT ;  /* 0x000000ff2500720c */ /* 0x000fe40003f25270 */
[----:B------:R-:W-:Y:S02]  /*31f0*/  FMNMX.FTZ R0, R48, R0, !PT ;  /* 0x0000000030007209 */ /* 0x000fe40007810000 */
[----:B------:R-:W-:Y:S02]  /*3200*/  ISETP.GT.AND P1, PT, R8, 0x20, !P1 ;  /* 0x000000200800780c */ /* 0x000fe40004f24270 */
[----:B------:R-:W-:Y:S02]  /*3210*/  FMNMX.FTZ R0, R82, R0, !PT ;  /* 0x0000000052007209 */ /* 0x000fe40007810000 */
[----:B------:R-:W-:-:S02]  /*3220*/  ISETP.LT.OR P1, PT, R4, 0x21, P1 ;  /* 0x000000210400780c */ /* 0x000fc40000f21670 */
[----:B------:R-:W-:Y:S02]  /*3230*/  FMNMX.FTZ R0, R52, R0, !PT ;  /* 0x0000000034007209 */ /* 0x000fe40007810000 */
[----:B------:R-:W-:Y:S02]  /*3240*/  FSEL R29, R42, -INF , !P1 ;  /* 0xff8000002a1d7808 */ /* 0x000fe40004800000 */
[----:B------:R-:W-:Y:S02]  /*3250*/  ISETP.NE.AND P1, PT, R73, RZ, PT ;  /* 0x000000ff4900720c */ /* 0x000fe40003f25270 */
[----:B------:R-:W-:Y:S02]  /*3260*/  FMNMX.FTZ R0, R84, R0, !PT ;  /* 0x0000000054007209 */ /* 0x000fe40007810000 */
[----:B------:R-:W-:Y:S02]  /*3270*/  ISETP.GT.AND P1, PT, R8, 0x21, !P1 ;  /* 0x000000210800780c */ /* 0x000fe40004f24270 */
[----:B------:R-:W-:-:S02]  /*3280*/  FMNMX.FTZ R0, R56, R0, !PT ;  /* 0x0000000038007209 */ /* 0x000fc40007810000 */
[----:B------:R-:W-:Y:S02]  /*3290*/  ISETP.LT.OR P1, PT, R4, 0x22, P1 ;  /* 0x000000220400780c */ /* 0x000fe40000f21670 */
[----:B------:R-:W-:Y:S02]  /*32a0*/  FMNMX.FTZ R0, R86, R0, !PT ;  /* 0x0000000056007209 */ /* 0x000fe40007810000 */
[----:B------:R-:W-:Y:S02]  /*32b0*/  FSEL R43, R43, -INF , !P1 ;  /* 0xff8000002b2b7808 */ /* 0x000fe40004800000 */
[----:B------:R-:W-:Y:S02]  /*32c0*/  ISETP.NE.AND P1, PT, R41, RZ, PT ;  /* 0x000000ff2900720c */ /* 0x000fe40003f25270 */
[----:B------:R-:W-:Y:S02]  /*32d0*/  FMNMX.FTZ R0, R60, R0, !PT ;  /* 0x000000003c007209 */ /* 0x000fe40007810000 */
[----:B------:R-:W-:-:S02]  /*32e0*/  ISETP.GT.AND P1, PT, R8, 0x28, !P1 ;  /* 0x000000280800780c */ /* 0x000fc40004f24270 */
[----:B------:R-:W-:Y:S02]  /*32f0*/  FMNMX.FTZ R0, R88, R0, !PT ;  /* 0x0000000058007209 */ /* 0x000fe40007810000 */
[----:B------:R-:W-:Y:S02]  /*3300*/  ISETP.LT.OR P1, PT, R4, 0x29, P1 ;  /* 0x000000290400780c */ /* 0x000fe40000f21670 */
[----:B------:R-:W-:Y:S02]  /*3310*/  FMNMX.FTZ R0, R64, R0, !PT ;  /* 0x0000000040007209 */ /* 0x000fe40007810000 */
[----:B------:R-:W-:Y:S02]  /*3320*/  FSEL R33, R46, -INF , !P1 ;  /* 0xff8000002e217808 */ /* 0x000fe40004800000 */
[----:B------:R-:W-:Y:S02]  /*3330*/  FMNMX.FTZ R0, R90, R0, !PT ;  /* 0x000000005a007209 */ /* 0x000fe40007810000 */
[----:B------:R-:W-:-:S02]  /*3340*/  ISETP.NE.AND P1, PT, R77, RZ, PT ;  /* 0x000000ff4d00720c */ /* 0x000fc40003f25270 */
[----:B------:R-:W-:Y:S02]  /*3350*/  FMNMX.FTZ R0, R9, R0, !PT ;  /* 0x0000000009007209 */ /* 0x000fe40007810000 */
[----:B------:R-:W-:Y:S02]  /*3360*/  ISETP.GT.AND P1, PT, R8, 0x29, !P1 ;  /* 0x000000290800780c */ /* 0x000fe40004f24270 */
[----:B------:R-:W-:Y:S01]  /*3370*/  FMNMX.FTZ R2, R68, R0, !PT ;  /* 0x0000000044027209 */ /* 0x000fe20007810000 */
[----:B------:R-:W-:Y:S01]  /*3380*/  IMAD.U32 R0, RZ, RZ, UR7 ;  /* 0x00000007ff007e24 */ /* 0x000fe2000f8e00ff */
[----:B------:R-:W-:Y:S01]  /*3390*/  ISETP.LT.OR P1, PT, R4, 0x2a, P1 ;  /* 0x0000002a0400780c */ /* 0x000fe20000f21670 */
[----:B------:R-:W-:Y:S01]  /*33a0*/  UMOV UR7, UR39 ;  /* 0x0000002700077c82 */ /* 0x000fe20008000000 */
[----:B------:R-:W-:Y:S01]  /*33b0*/  ISETP.GT.AND P6, PT, R8, RZ, !P6 ;  /* 0x000000ff0800720c */ /* 0x000fe200077c4270 */
[----:B------:R-:W0:Y:S01]  /*33c0*/  SHFL.BFLY PT, R5, R2, 0x2, 0x1f ;  /* 0x0c401f0002057f89 */ /* 0x000e2200000e0000 */
[----:B------:R-:W-:Y:S01]  /*33d0*/  FSEL R47, R47, -INF , !P1 ;  /* 0xff8000002f2f7808 */ /* 0x000fe20004800000 */
[----:B------:R-:W-:Y:S01]  /*33e0*/  @UP0 USHF.R.U32.HI UR7, URZ, UR15, UR11 ;  /* 0x0000000f3f070299 */ /* 0x000fe2000801160b */
[----:B------:R-:W-:-:S02]  /*33f0*/  ISETP.NE.AND P1, PT, R45, RZ, PT ;  /* 0x000000ff2d00720c */ /* 0x000fc40003f25270 */
[----:B------:R-:W-:Y:S02]  /*3400*/  ISETP.LT.OR P6, PT, R4, 0x1, P6 ;  /* 0x000000010400780c */ /* 0x000fe400037c1670 */
[----:B------:R-:W-:Y:S02]  /*3410*/  ISETP.GT.AND P1, PT, R8, 0x30, !P1 ;  /* 0x000000300800780c */ /* 0x000fe40004f24270 */
[----:B------:R-:W-:Y:S02]  /*3420*/  FSEL R13, R26, -INF , !P6 ;  /* 0xff8000001a0d7808 */ /* 0x000fe40007000000 */
[----:B------:R-:W-:Y:S02]  /*3430*/  ISETP.LT.OR P1, PT, R4, 0x31, P1 ;  /* 0x000000310400780c */ /* 0x000fe40000f21670 */
[----:B------:R-:W-:Y:S02]  /*3440*/  ISETP.NE.AND P2, PT, R53, RZ, PT ;  /* 0x000000ff3500720c */ /* 0x000fe40003f45270 */
[----:B------:R-:W-:-:S02]  /*3450*/  FSEL R37, R50, -INF , !P1 ;  /* 0xff80000032257808 */ /* 0x000fc40004800000 */
[----:B------:R-:W-:Y:S02]  /*3460*/  ISETP.NE.AND P1, PT, R79, RZ, PT ;  /* 0x000000ff4f00720c */ /* 0x000fe40003f25270 */
[----:B------:R-:W-:Y:S02]  /*3470*/  ISETP.NE.AND P5, PT, R83, RZ, PT ;  /* 0x000000ff5300720c */ /* 0x000fe40003fa5270 */
[----:B------:R-:W-:Y:S02]  /*3480*/  ISETP.GT.AND P1, PT, R8, 0x31, !P1 ;  /* 0x000000310800780c */ /* 0x000fe40004f24270 */
[----:B------:R-:W-:Y:S02]  /*3490*/  ISETP.NE.AND P6, PT, R85, RZ, PT ;  /* 0x000000ff5500720c */ /* 0x000fe40003fc5270 */
[----:B------:R-:W-:Y:S02]  /*34a0*/  ISETP.LT.OR P1, PT, R4, 0x32, P1 ;  /* 0x000000320400780c */ /* 0x000fe40000f21670 */
[----:B0-----:R-:W-:-:S02]  /*34b0*/  FMNMX.FTZ R10, R2, R5, !PT ;  /* 0x00000005020a7209 */ /* 0x001fc40007810000 */
[----:B------:R-:W-:Y:S02]  /*34c0*/  FMNMX.FTZ R2, R13, R27, !PT ;  /* 0x0000001b0d027209 */ /* 0x000fe40007810000 */
[----:B------:R-:W-:Y:S01]  /*34d0*/  FSEL R51, R51, -INF , !P1 ;  /* 0xff80000033337808 */ /* 0x000fe20004800000 */
[----:B------:R-:W0:Y:S01]  /*34e0*/  SHFL.BFLY PT, R5, R10, 0x1, 0x1f ;  /* 0x0c201f000a057f89 */ /* 0x000e2200000e0000 */
        /* <DEDUP_REMOVED lines=14> */
[----:B------:R-:W-:Y:S02]  /*35d0*/  ISETP.GT.AND P1, PT, R8, 0x40, !P2 ;  /* 0x000000400800780c */ /* 0x000fe40005724270 */
[----:B------:R-:W-:-:S02]  /*35e0*/  FMNMX.FTZ R2, R29, R2, !PT ;  /* 0x000000021d027209 */ /* 0x000fc40007810000 */
[----:B------:R-:W-:Y:S02]  /*35f0*/  ISETP.LT.OR P1, PT, R4, 0x41, P1 ;  /* 0x000000410400780c */ /* 0x000fe40000f21670 */
[----:B------:R-:W-:Y:S02]  /*3600*/  FMNMX.FTZ R2, R43, R2, !PT ;  /* 0x000000022b027209 */ /* 0x000fe40007810000 */
[----:B------:R-:W-:Y:S02]  /*3610*/  FSEL R3, R58, -INF , !P1 ;  /* 0xff8000003a037808 */ /* 0x000fe40004800000 */
[----:B------:R-:W-:Y:S02]  /*3620*/  FMNMX.FTZ R2, R33, R2, !PT ;  /* 0x0000000221027209 */ /* 0x000fe40007810000 */
[----:B------:R-:W-:Y:S02]  /*3630*/  ISETP.GT.AND P1, PT, R8, 0x41, !P5 ;  /* 0x000000410800780c */ /* 0x000fe40006f24270 */
[----:B0-----:R-:W-:-:S02]  /*3640*/  FMNMX.FTZ R5, R10, R5, !PT ;  /* 0x000000050a057209 */ /* 0x001fc40007810000 */
[----:B------:R-:W-:Y:S02]  /*3650*/  FMNMX.FTZ R2, R47, R2, !PT ;  /* 0x000000022f027209 */ /* 0x000fe40007810000 */
[----:B------:R-:W-:Y:S01]  /*3660*/  ISETP.LT.OR P1, PT, R4, 0x42, P1 ;  /* 0x000000420400780c */ /* 0x000fe20000f21670 */
[----:B------:R-:W-:Y:S01]  /*3670*/  FMUL.FTZ R12, R5, R0 ;  /* 0x00000000050c7220 */ /* 0x000fe20000410000 */
[----:B------:R-:W-:Y:S02]  /*3680*/  FMNMX.FTZ R2, R37, R2, !PT ;  /* 0x0000000225027209 */ /* 0x000fe40007810000 */
[----:B------:R-:W-:Y:S02]  /*3690*/  FSEL R59, R59, -INF , !P1 ;  /* 0xff8000003b3b7808 */ /* 0x000fe40004800000 */
[----:B------:R-:W-:Y:S02]  /*36a0*/  FSETP.NEU.FTZ.AND P1, PT, R5, -INF , PT ;  /* 0xff8000000500780b */ /* 0x000fe40003f3d000 */
[----:B------:R-:W-:-:S02]  /*36b0*/  ISETP.NE.AND P5, PT, R57, RZ, PT ;  /* 0x000000ff3900720c */ /* 0x000fc40003fa5270 */
[----:B------:R-:W-:Y:S02]  /*36c0*/  FMNMX.FTZ R2, R51, R2, !PT ;  /* 0x0000000233027209 */ /* 0x000fe40007810000 */
[----:B------:R-:W-:Y:S02]  /*36d0*/  FSEL R61, R12, RZ, P1 ;  /* 0x000000ff0c3d7208 */ /* 0x000fe40000800000 */
[----:B------:R-:W-:Y:S02]  /*36e0*/  ISETP.GT.AND P1, PT, R8, 0x48, !P5 ;  /* 0x000000480800780c */ /* 0x000fe40006f24270 */
[----:B------:R-:W-:Y:S01]  /*36f0*/  FMNMX.FTZ R2, R41, R2, !PT ;  /* 0x0000000229027209 */ /* 0x000fe20007810000 */
[-CC-:B------:R-:W-:Y:S01]  /*3700*/  FFMA.FTZ R10, R24, R0.reuse, -R61.reuse ;  /* 0x00000000180a7223 */ /* 0x180fe2000001083d */
[----:B------:R-:W-:Y:S01]  /*3710*/  ISETP.LT.OR P1, PT, R4, 0x49, P1 ;  /* 0x000000490400780c */ /* 0x000fe20000f21670 */
[--C-:B------:R-:W-:Y:S01]  /*3720*/  FFMA.FTZ R12, R14, R0, -R61.reuse ;  /* 0x000000000e0c7223 */ /* 0x100fe2000001083d */
[----:B------:R-:W-:Y:S01]  /*3730*/  FMNMX.FTZ R2, R55, R2, !PT ;  /* 0x0000000237027209 */ /* 0x000fe20007810000 */
[-CC-:B------:R-:W-:Y:S01]  /*3740*/  FFMA.FTZ R14, R28, R0.reuse, -R61.reuse ;  /* 0x000000001c0e7223 */ /* 0x180fe2000001083d */
[----:B------:R-:W-:Y:S01]  /*3750*/  FSEL R45, R62, -INF , !P1 ;  /* 0xff8000003e2d7808 */ /* 0x000fe20004800000 */
[----:B------:R-:W-:Y:S01]  /*3760*/  MUFU.EX2 R10, R10 ;  /* 0x0000000a000a7308 */ /* 0x000fe20000000800 */
[----:B------:R-:W-:Y:S01]  /*3770*/  ISETP.NE.AND P2, PT, R87, RZ, PT ;  /* 0x000000ff5700720c */ /* 0x000fe20003f45270 */
[-CC-:B------:R-:W-:Y:S01]  /*3780*/  FFMA.FTZ R20, R20, R0.reuse, -R61.reuse ;  /* 0x0000000014147223 */ /* 0x180fe2000001083d */
[----:B------:R-:W-:Y:S01]  /*3790*/  ISETP.GT.AND P1, PT, R8, 0x49, !P6 ;  /* 0x000000490800780c */ /* 0x000fe20007724270 */
[--C-:B------:R-:W-:Y:S01]  /*37a0*/  FFMA.FTZ R24, R32, R0, -R61.reuse ;  /* 0x0000000020187223 */ /* 0x100fe2000001083d */
[----:B------:R-:W-:Y:S01]  /*37b0*/  FMNMX.FTZ R2, R3, R2, !PT ;  /* 0x0000000203027209 */ /* 0x000fe20007810000 */
[-CC-:B------:R-:W-:Y:S01]  /*37c0*/  FFMA.FTZ R9, R9, R0.reuse, -R61.reuse ;  /* 0x0000000009097223 */ /* 0x180fe2000001083d */
[----:B------:R-:W-:Y:S01]  /*37d0*/  ISETP.GT.AND P2, PT, R8, 0x50, !P2 ;  /* 0x000000500800780c */ /* 0x000fe20005744270 */
[----:B------:R-:W-:Y:S01]  /*37e0*/  MUFU.EX2 R14, R14 ;  /* 0x0000000e000e7308 */ /* 0x000fe20000000800 */
[----:B------:R-:W-:Y:S01]  /*37f0*/  ISETP.LT.OR P1, PT, R4, 0x4a, P1 ;  /* 0x0000004a0400780c */ /* 0x000fe20000f21670 */
[--C-:B------:R-:W-:Y:S01]  /*3800*/  FFMA.FTZ R26, R36, R0, -R61.reuse ;  /* 0x00000000241a7223 */ /* 0x100fe2000001083d */
[----:B------:R-:W-:Y:S01]  /*3810*/  FMNMX.FTZ R2, R59, R2, !PT ;  /* 0x000000023b027209 */ /* 0x000fe20007810000 */
[-CC-:B------:R-:W-:Y:S01]  /*3820*/  FFMA.FTZ R36, R90, R0.reuse, -R61.reuse ;  /* 0x000000005a247223 */ /* 0x180fe2000001083d */
[----:B------:R-:W-:Y:S01]  /*3830*/  ISETP.GT.AND P3, PT, R8, 0x51, !P3 ;  /* 0x000000510800780c */ /* 0x000fe20005f64270 */
[-CC-:B------:R-:W-:Y:S01]  /*3840*/  FFMA.FTZ R28, R48, R0.reuse, -R61.reuse ;  /* 0x00000000301c7223 */ /* 0x180fe2000001083d */
[----:B------:R-:W-:Y:S01]  /*3850*/  ISETP.LT.OR P2, PT, R4, 0x51, P2 ;  /* 0x000000510400780c */ /* 0x000fe20001741670 */
[----:B------:R0:W-:Y:S01]  /*3860*/  MUFU.EX2 R69, R20 ;  /* 0x0000001400457308 */ /* 0x0001e20000000800 */
[----:B------:R-:W-:Y:S01]  /*3870*/  FSEL R63, R63, -INF , !P1 ;  /* 0xff8000003f3f7808 */ /* 0x000fe20004800000 */
[--C-:B------:R-:W-:Y:S01]  /*3880*/  FFMA.FTZ R30, R52, R0, -R61.reuse ;  /* 0x00000000341e7223 */ /* 0x100fe2000001083d */
[----:B------:R-:W-:Y:S01]  /*3890*/  FMNMX.FTZ R2, R45, R2, !PT ;  /* 0x000000022d027209 */ /* 0x000fe20007810000 */
[-CC-:B------:R-:W-:Y:S01]  /*38a0*/  FFMA.FTZ R32, R84, R0.reuse, -R61.reuse ;  /* 0x0000000054207223 */ /* 0x180fe2000001083d */
[----:B------:R-:W-:Y:S01]  /*38b0*/  ISETP.NE.AND P5, PT, R65, RZ, PT ;  /* 0x000000ff4100720c */ /* 0x000fe20003fa5270 */
[-CC-:B------:R-:W-:Y:S01]  /*38c0*/  FFMA.FTZ R34, R56, R0.reuse, -R61.reuse ;  /* 0x0000000038227223 */ /* 0x180fe2000001083d */
[----:B------:R-:W-:Y:S01]  /*38d0*/  ISETP.GT.AND P4, PT, R8, 0x58, !P4 ;  /* 0x000000580800780c */ /* 0x000fe20006784270 */
[----:B------:R1:W2:Y:S01]  /*38e0*/  MUFU.EX2 R65, R12 ;  /* 0x0000000c00417308 */ /* 0x0002a20000000800 */
[----:B------:R-:W-:Y:S01]  /*38f0*/  ISETP.LT.OR P3, PT, R4, 0x52, P3 ;  /* 0x000000520400780c */ /* 0x000fe20001f61670 */
[----:B0-----:R-:W-:Y:S01]  /*3900*/  FFMA.FTZ R20, R76, R0, -R61 ;  /* 0x000000004c147223 */ /* 0x001fe2000001083d */
[----:B------:R-:W-:-:S02]  /*3910*/  FSEL R49, R66, -INF , !P2 ;  /* 0xff80000042317808 */ /* 0x000fc40005000000 */
[----:B------:R-:W-:Y:S02]  /*3920*/  FMNMX.FTZ R2, R63, R2, !PT ;  /* 0x000000023f027209 */ /* 0x000fe40007810000 */
[----:B------:R-:W-:Y:S01]  /*3930*/  ISETP.GT.AND P5, PT, R8, 0x59, !P5 ;  /* 0x000000590800780c */ /* 0x000fe20006fa4270 */
[----:B------:R-:W-:Y:S01]  /*3940*/  MUFU.EX2 R24, R24 ;  /* 0x0000001800187308 */ /* 0x000fe20000000800 */
[----:B------:R-:W-:Y:S01]  /*3950*/  ISETP.LT.OR P4, PT, R4, 0x59, P4 ;  /* 0x000000590400780c */ /* 0x000fe20002781670 */
[-CC-:B-1----:R-:W-:Y:S01]  /*3960*/  FFMA.FTZ R12, R72, R0.reuse, -R61.reuse ;  /* 0x00000000480c7223 */ /* 0x182fe2000001083d */
[----:B------:R-:W-:Y:S01]  /*3970*/  FSEL R67, R67, -INF , !P3 ;  /* 0xff80000043437808 */ /* 0x000fe20005800000 */
[--C-:B------:R-:W-:Y:S01]  /*3980*/  FFMA.FTZ R8, R40, R0, -R61.reuse ;  /* 0x0000000028087223 */ /* 0x100fe2000001083d */
[----:B------:R-:W-:Y:S02]  /*3990*/  FMNMX.FTZ R2, R49, R2, !PT ;  /* 0x0000000231027209 */ /* 0x000fe40007810000 */
[----:B------:R-:W-:Y:S01]  /*39a0*/  ISETP.LT.OR P5, PT, R4, 0x5a, P5 ;  /* 0x0000005a0400780c */ /* 0x000fe20002fa1670 */
[----:B------:R-:W-:Y:S01]  /*39b0*/  FFMA.FTZ R4, R44, R0, -R61 ;  /* 0x000000002c047223 */ /* 0x000fe2000001083d */
[----:B------:R-:W-:Y:S01]  /*39c0*/  FSEL R53, R70, -INF , !P4 ;  /* 0xff80000046357808 */ /* 0x000fe20006000000 */
[----:B------:R0:W-:Y:S01]  /*39d0*/  MUFU.EX2 R77, R20 ;  /* 0x00000014004d7308 */ /* 0x0001e20000000800 */
[----:B------:R-:W-:-:S02]  /*39e0*/  FMNMX.FTZ R2, R67, R2, !PT ;  /* 0x0000000243027209 */ /* 0x000fc40007810000 */
[----:B------:R-:W-:Y:S02]  /*39f0*/  FSEL R71, R71, -INF , !P5 ;  /* 0xff80000047477808 */ /* 0x000fe40006800000 */
[----:B------:R-:W-:Y:S02]  /*3a00*/  FMNMX.FTZ R2, R53, R2, !PT ;  /* 0x0000000235027209 */ /* 0x000fe40007810000 */
[----:B--2---:R-:W-:Y:S01]  /*3a10*/  F2FP.F16.F32.PACK_AB R188, R65, R10 ;  /* 0x0000000a41bc723e */ /* 0x004fe200000000ff */
[----:B------:R-:W-:Y:S01]  /*3a20*/  MUFU.EX2 R182, R4 ;  /* 0x0000000400b67308 */ /* 0x000fe20000000800 */
[----:B------:R-:W-:Y:S01]  /*3a30*/  FMNMX.FTZ R2, R71, R2, !PT ;  /* 0x0000000247027209 */ /* 0x000fe20007810000 */
[--C-:B0-----:R-:W-:Y:S01]  /*3a40*/  FFMA.FTZ R20, R80, R0, -R61.reuse ;  /* 0x0000000050147223 */ /* 0x101fe2000001083d */
[----:B------:R-:W-:Y:S02]  /*3a50*/  R2UR UR14, R74 ;  /* 0x000000004a0e72ca */ /* 0x000fe400000e0000 */
[----:B------:R-:W-:Y:S01]  /*3a60*/  F2FP.F16.F32.PACK_AB R190, R69, R14 ;  /* 0x0000000e45be723e */ /* 0x000fe200000000ff */
[----:B------:R-:W0:Y:S02]  /*3a70*/  SHFL.BFLY PT, R57, R2, 0x2, 0x1f ;  /* 0x0c401f0002397f89 */ /* 0x000e2400000e0000 */
[----:B------:R1:W2:Y:S08]  /*3a80*/  MUFU.EX2 R73, R12 ;  /* 0x0000000c00497308 */ /* 0x0002b00000000800 */
[----:B------:R3:W-:Y:S01]  /*3a90*/  MUFU.EX2 R170, R9 ;  /* 0x0000000900aa7308 */ /* 0x0007e20000000800 */
[----:B-1----:R-:W-:Y:S01]  /*3aa0*/  FFMA.FTZ R12, R78, R0, -R61 ;  /* 0x000000004e0c7223 */ /* 0x002fe2000001083d */
[----:B------:R-:W-:-:S04]  /*3ab0*/  UIADD3 UR10, UR14, UR7, URZ ;  /* 0x000000070e0a7290 */ /* 0x000fc8000fffe03f */
[----:B------:R-:W-:Y:S02]  /*3ac0*/  UIADD3 UR4, UR10, UR4, URZ ;  /* 0x000000040a047290 */ /* 0x000fe4000fffe03f */
[----:B------:R1:W-:Y:S01]  /*3ad0*/  MUFU.EX2 R81, R20 ;  /* 0x0000001400517308 */ /* 0x0003e20000000800 */
[----:B---3--:R-:W-:Y:S01]  /*3ae0*/  FADD.FTZ R9, R10, R65 ;  /* 0x000000410a097221 */ /* 0x008fe20000010000 */
[----:B--2---:R-:W-:-:S03]  /*3af0*/  F2FP.F16.F32.PACK_AB R184, R73, R24 ;  /* 0x0000001849b8723e */ /* 0x004fc600000000ff */
[----:B------:R-:W-:Y:S01]  /*3b00*/  FADD.FTZ R46, R14, R9 ;  /* 0x000000090e2e7221 */ /* 0x000fe20000010000 */
[----:B0-----:R-:W-:Y:S01]  /*3b10*/  FMNMX.FTZ R57, R2, R57, !PT ;  /* 0x0000003902397209 */ /* 0x001fe20007810000 */
[-CC-:B------:R-:W-:Y:S01]  /*3b20*/  FFMA.FTZ R2, R86, R0.reuse, -R61.reuse ;  /* 0x0000000056027223 */ /* 0x180fe2000001083d */
[----:B------:R-:W0:Y:S01]  /*3b30*/  MUFU.EX2 R26, R26 ;  /* 0x0000001a001a7308 */ /* 0x000e220000000800 */
[----:B-1----:R-:W-:Y:S01]  /*3b40*/  FFMA.FTZ R20, R88, R0, -R61 ;  /* 0x0000000058147223 */ /* 0x002fe2000001083d */
[----:B------:R-:W-:Y:S01]  /*3b50*/  FADD.FTZ R9, R69, R46 ;  /* 0x0000002e45097221 */ /* 0x000fe20000010000 */
[----:B------:R-:W1:Y:S03]  /*3b60*/  SHFL.BFLY PT, R4, R57, 0x1, 0x1f ;  /* 0x0c201f0039047f89 */ /* 0x000e6600000e0000 */
[----:B------:R-:W-:Y:S02]  /*3b70*/  FADD.FTZ R46, R24, R9 ;  /* 0x00000009182e7221 */ /* 0x000fe40000010000 */
[----:B------:R2:W-:Y:S02]  /*3b80*/  MUFU.EX2 R87, R2 ;  /* 0x0000000200577308 */ /* 0x0005e40000000800 */
[----:B------:R-:W-:-:S06]  /*3b90*/  FADD.FTZ R9, R73, R46 ;  /* 0x0000002e49097221 */ /* 0x000fcc0000010000 */
[----:B------:R-:W-:Y:S01]  /*3ba0*/  MUFU.EX2 R89, R20 ;  /* 0x0000001400597308 */ /* 0x000fe20000000800 */
[----:B0-----:R-:W-:Y:S01]  /*3bb0*/  FADD.FTZ R48, R26, R9 ;  /* 0x000000091a307221 */ /* 0x001fe20000010000 */
[----:B------:R-:W-:-:S03]  /*3bc0*/  F2FP.F16.F32.PACK_AB R186, R77, R26 ;  /* 0x0000001a4dba723e */ /* 0x000fc600000000ff */
[----:B------:R-:W-:-:S03]  /*3bd0*/  FADD.FTZ R9, R77, R48 ;  /* 0x000000304d097221 */ /* 0x000fc60000010000 */
[----:B------:R-:W0:Y:S01]  /*3be0*/  MUFU.EX2 R8, R8 ;  /* 0x0000000800087308 */ /* 0x000e220000000800 */
[----:B-1----:R-:W-:-:S04]  /*3bf0*/  FMNMX.FTZ R4, R57, R4, !PT ;  /* 0x0000000439047209 */ /* 0x002fc80007810000 */
[C---:B------:R-:W-:Y:S01]  /*3c00*/  FSETP.NEU.FTZ.AND P1, PT, R4.reuse, -INF , PT ;  /* 0xff8000000400780b */ /* 0x040fe20003f3d000 */
[----:B--2---:R-:W-:Y:S02]  /*3c10*/  FMUL.FTZ R2, R4, R0 ;  /* 0x0000000004027220 */ /* 0x004fe40000410000 */
[----:B------:R1:W2:Y:S03]  /*3c20*/  MUFU.EX2 R79, R12 ;  /* 0x0000000c004f7308 */ /* 0x0002a60000000800 */
[----:B------:R-:W-:Y:S02]  /*3c30*/  FSEL R2, R2, RZ, P1 ;  /* 0x000000ff02027208 */ /* 0x000fe40000800000 */
[----:B------:R-:W-:-:S03]  /*3c40*/  PLOP3.LUT P1, PT, PT, PT, UP1, 0x40, 0x0 ;  /* 0x000000000000781c */ /* 0x000fc60003f2e818 */
        /* <DEDUP_REMOVED lines=9> */
[-C--:B-1----:R-:W-:Y:S01]  /*3ce0*/  FFMA.FTZ R12, R82, R0.reuse, -R61 ;  /* 0x00000000520c7223 */ /* 0x082fe2000001083d */
[-CC-:B------:R-:W-:Y:S01]  /*3cf0*/  FFMA.FTZ R39, R39, R0.reuse, -R2.reuse ;  /* 0x0000000027277223 */ /* 0x180fe20000010802 */
[----:B0-----:R-:W-:Y:S01]  /*3d00*/  FADD.FTZ R50, R8, R9 ;  /* 0x0000000908327221 */ /* 0x001fe20000010000 */
[-CC-:B------:R-:W-:Y:S01]  /*3d10*/  FFMA.FTZ R29, R29, R0.reuse, -R2.reuse ;  /* 0x000000001d1d7223 */ /* 0x180fe20000010802 */
[-CC-:B------:R-:W-:Y:S01]  /*3d20*/  FFMA.FTZ R43, R43, R0.reuse, -R2.reuse ;  /* 0x000000002b2b7223 */ /* 0x180fe20000010802 */
[-CC-:B------:R-:W-:Y:S01]  /*3d30*/  FFMA.FTZ R33, R33, R0.reuse, -R2.reuse ;  /* 0x0000000021217223 */ /* 0x180fe20000010802 */
[-CC-:B------:R-:W-:Y:S01]  /*3d40*/  FFMA.FTZ R47, R47, R0.reuse, -R2.reuse ;  /* 0x000000002f2f7223 */ /* 0x180fe20000010802 */
[----:B------:R2:W0:Y:S01]  /*3d50*/  MUFU.EX2 R20, R27 ;  /* 0x0000001b00147308 */ /* 0x0004220000000800 */
[-CC-:B------:R-:W-:Y:S01]  /*3d60*/  FFMA.FTZ R37, R37, R0.reuse, -R2.reuse ;  /* 0x0000000025257223 */ /* 0x180fe20000010802 */
[-CC-:B------:R-:W-:Y:S01]  /*3d70*/  FFMA.FTZ R51, R51, R0.reuse, -R2.reuse ;  /* 0x0000000033337223 */ /* 0x180fe20000010802 */
[-CC-:B------:R-:W-:Y:S01]  /*3d80*/  FFMA.FTZ R41, R41, R0.reuse, -R2.reuse ;  /* 0x0000000029297223 */ /* 0x180fe20000010802 */
[-CC-:B------:R-:W-:Y:S01]  /*3d90*/  FFMA.FTZ R55, R55, R0.reuse, -R2.reuse ;  /* 0x0000000037377223 */ /* 0x180fe20000010802 */
[-CC-:B------:R-:W-:Y:S01]  /*3da0*/  FFMA.FTZ R3, R3, R0.reuse, -R2.reuse ;  /* 0x0000000003037223 */ /* 0x180fe20000010802 */
[-CC-:B------:R-:W-:Y:S01]  /*3db0*/  FFMA.FTZ R59, R59, R0.reuse, -R2.reuse ;  /* 0x000000003b3b7223 */ /* 0x180fe20000010802 */
[-C--:B------:R-:W-:Y:S01]  /*3dc0*/  FFMA.FTZ R45, R45, R0.reuse, -R2 ;  /* 0x000000002d2d7223 */ /* 0x080fe20000010802 */
[----:B------:R-:W1:Y:S01]  /*3dd0*/  MUFU.EX2 R15, R15 ;  /* 0x0000000f000f7308 */ /* 0x000e620000000800 */
[----:B--2---:R-:W-:Y:S01]  /*3de0*/  FADD.FTZ R27, R79, R50 ;  /* 0x000000324f1b7221 */ /* 0x004fe20000010000 */
[-CC-:B------:R-:W-:Y:S01]  /*3df0*/  FFMA.FTZ R63, R63, R0.reuse, -R2.reuse ;  /* 0x000000003f3f7223 */ /* 0x180fe20000010802 */
[-CC-:B------:R-:W-:Y:S01]  /*3e00*/  FFMA.FTZ R49, R49, R0.reuse, -R2.reuse ;  /* 0x0000000031317223 */ /* 0x180fe20000010802 */
[-CC-:B------:R-:W-:Y:S01]  /*3e10*/  FFMA.FTZ R67, R67, R0.reuse, -R2.reuse ;  /* 0x0000000043437223 */ /* 0x180fe20000010802 */
[----:B------:R-:W-:Y:S01]  /*3e20*/  FADD.FTZ R52, R182, R27 ;  /* 0x0000001bb6347221 */ /* 0x000fe20000010000 */
[-CC-:B------:R-:W-:Y:S01]  /*3e30*/  FFMA.FTZ R53, R53, R0.reuse, -R2.reuse ;  /* 0x0000000035357223 */ /* 0x180fe20000010802 */
[----:B------:R-:W-:Y:S01]  /*3e40*/  FFMA.FTZ R71, R71, R0, -R2 ;  /* 0x0000000047477223 */ /* 0x000fe20000010802 */
[----:B------:R-:W2:Y:S01]  /*3e50*/  MUFU.EX2 R36, R31 ;  /* 0x0000001f00247308 */ /* 0x000ea20000000800 */
[----:B0-----:R-:W-:Y:S01]  /*3e60*/  FADD.FTZ R48, R13, R20 ;  /* 0x000000140d307221 */ /* 0x001fe20000010000 */
[----:B------:R-:W-:Y:S01]  /*3e70*/  FADD.FTZ R27, R81, R52 ;  /* 0x00000034511b7221 */ /* 0x000fe20000010000 */
[----:B------:R-:W-:-:S02]  /*3e80*/  F2FP.F16.F32.PACK_AB R180, R79, R8 ;  /* 0x000000084fb4723e */ /* 0x000fc400000000ff */
[----:B------:R-:W-:Y:S02]  /*3e90*/  F2FP.F16.F32.PACK_AB R189, R20, R13 ;  /* 0x0000000d14bd723e */ /* 0x000fe400000000ff */
[----:B------:R-:W-:Y:S01]  /*3ea0*/  F2FP.F16.F32.PACK_AB R182, R81, R182 ;  /* 0x000000b651b6723e */ /* 0x000fe200000000ff */
[----:B------:R-:W0:Y:S01]  /*3eb0*/  MUFU.EX2 R21, R21 ;  /* 0x0000001500157308 */ /* 0x000e220000000800 */
[----:B-1----:R-:W-:-:S07]  /*3ec0*/  FADD.FTZ R9, R15, R48 ;  /* 0x000000300f097221 */ /* 0x002fce0000010000 */
[----:B------:R-:W1:Y:S01]  /*3ed0*/  MUFU.EX2 R38, R35 ;  /* 0x0000002300267308 */ /* 0x000e620000000800 */
[C---:B--2---:R-:W-:Y:S01]  /*3ee0*/  FADD.FTZ R50, R36.reuse, R9 ;  /* 0x0000000924327221 */ /* 0x044fe20000010000 */
[----:B------:R-:W-:-:S06]  /*3ef0*/  F2FP.F16.F32.PACK_AB R191, R36, R15 ;  /* 0x0000000f24bf723e */ /* 0x000fcc00000000ff */
[----:B------:R-:W2:Y:S01]  /*3f00*/  MUFU.EX2 R28, R28 ;  /* 0x0000001c001c7308 */ /* 0x000ea20000000800 */
[----:B0-----:R-:W-:-:S07]  /*3f10*/  FADD.FTZ R9, R21, R50 ;  /* 0x0000003215097221 */ /* 0x001fce0000010000 */
[----:B------:R-:W0:Y:S01]  /*3f20*/  MUFU.EX2 R25, R25 ;  /* 0x0000001900197308 */ /* 0x000e220000000800 */
[C---:B-1----:R-:W-:Y:S01]  /*3f30*/  FADD.FTZ R50, R38.reuse, R9 ;  /* 0x0000000926327221 */ /* 0x042fe20000010000 */
[----:B------:R-:W-:-:S06]  /*3f40*/  F2FP.F16.F32.PACK_AB R185, R38, R21 ;  /* 0x0000001526b9723e */ /* 0x000fcc00000000ff */
[----:B------:R1:W3:Y:S01]  /*3f50*/  MUFU.EX2 R83, R12 ;  /* 0x0000000c00537308 */ /* 0x0002e20000000800 */
[----:B--2---:R-:W-:-:S07]  /*3f60*/  FADD.FTZ R52, R28, R27 ;  /* 0x0000001b1c347221 */ /* 0x004fce0000010000 */
[----:B------:R-:W2:Y:S01]  /*3f70*/  MUFU.EX2 R40, R39 ;  /* 0x0000002700287308 */ /* 0x000ea20000000800 */
[----:B-1----:R-:W-:Y:S01]  /*3f80*/  FFMA.FTZ R12, R60, R0, -R61 ;  /* 0x000000003c0c7223 */ /* 0x002fe2000001083d */
[----:B0-----:R-:W-:-:S06]  /*3f90*/  FADD.FTZ R9, R25, R50 ;  /* 0x0000003219097221 */ /* 0x001fcc0000010000 */
[----:B------:R-:W0:Y:S01]  /*3fa0*/  MUFU.EX2 R30, R30 ;  /* 0x0000001e001e7308 */ /* 0x000e220000000800 */
[C---:B---3--:R-:W-:Y:S01]  /*3fb0*/  FADD.FTZ R27, R83.reuse, R52 ;  /* 0x00000034531b7221 */ /* 0x048fe20000010000 */
[----:B------:R-:W-:-:S06]  /*3fc0*/  F2FP.F16.F32.PACK_AB R176, R83, R28 ;  /* 0x0000001c53b0723e */ /* 0x000fcc00000000ff */
[----:B------:R-:W1:Y:S01]  /*3fd0*/  MUFU.EX2 R29, R29 ;  /* 0x0000001d001d7308 */ /* 0x000e620000000800 */
[C---:B--2---:R-:W-:Y:S01]  /*3fe0*/  FADD.FTZ R52, R40.reuse, R9 ;  /* 0x0000000928347221 */ /* 0x044fe20000010000 */
[----:B------:R-:W-:-:S06]  /*3ff0*/  F2FP.F16.F32.PACK_AB R187, R40, R25 ;  /* 0x0000001928bb723e */ /* 0x000fcc00000000ff */
[----:B------:R2:W3:Y:S01]  /*4000*/  MUFU.EX2 R85, R32 ;  /* 0x0000002000557308 */ /* 0x0004e20000000800 */
[----:B0-----:R-:W-:-:S07]  /*4010*/  FADD.FTZ R54, R30, R27 ;  /* 0x0000001b1e367221 */ /* 0x001fce0000010000 */
[----:B------:R-:W0:Y:S01]  /*4020*/  MUFU.EX2 R42, R43 ;  /* 0x0000002b002a7308 */ /* 0x000e220000000800 */
[-CC-:B--2---:R-:W-:Y:S01]  /*4030*/  FFMA.FTZ R32, R64, R0.reuse, -R61.reuse ;  /* 0x0000000040207223 */ /* 0x184fe2000001083d */
[----:B-1----:R-:W-:Y:S01]  /*4040*/  FADD.FTZ R9, R29, R52 ;  /* 0x000000341d097221 */ /* 0x002fe20000010000 */
[----:B------:R-:W-:-:S05]  /*4050*/  FFMA.FTZ R61, R68, R0, -R61 ;  /* 0x00000000443d7223 */ /* 0x000fca000001083d */
[----:B------:R-:W1:Y:S01]  /*4060*/  MUFU.EX2 R34, R34 ;  /* 0x0000002200227308 */ /* 0x000e620000000800 */
[C---:B---3--:R-:W-:Y:S01]  /*4070*/  FADD.FTZ R27, R85.reuse, R54 ;  /* 0x00000036551b7221 */ /* 0x048fe20000010000 */
[----:B------:R-:W-:-:S06]  /*4080*/  F2FP.F16.F32.PACK_AB R178, R85, R30 ;  /* 0x0000001e55b2723e */ /* 0x000fcc00000000ff */
[----:B------:R-:W2:Y:S01]  /*4090*/  MUFU.EX2 R33, R33 ;  /* 0x0000002100217308 */ /* 0x000ea20000000800 */
[C---:B0-----:R-:W-:Y:S01]  /*40a0*/  FADD.FTZ R2, R42.reuse, R9 ;  /* 0x000000092a027221 */ /* 0x041fe20000010000 */
[----:B------:R-:W-:-:S06]  /*40b0*/  F2FP.F16.F32.PACK_AB R181, R42, R29 ;  /* 0x0000001d2ab5723e */ /* 0x000fcc00000000ff */
[----:B------:R-:W0:Y:S01]  /*40c0*/  MUFU.EX2 R44, R47 ;  /* 0x0000002f002c7308 */ /* 0x000e220000000800 */
[----:B-1----:R-:W-:Y:S01]  /*40d0*/  FADD.FTZ R10, R34, R27 ;  /* 0x0000001b220a7221 */ /* 0x002fe20000010000 */
[----:B------:R-:W-:-:S03]  /*40e0*/  F2FP.F16.F32.PACK_AB R172, R87, R34 ;  /* 0x0000002257ac723e */ /* 0x000fc600000000ff */
[----:B------:R-:W-:-:S03]  /*40f0*/  FADD.FTZ R27, R87, R10 ;  /* 0x0000000a571b7221 */ /* 0x000fc60000010000 */
[----:B------:R-:W1:Y:S01]  /*4100*/  MUFU.EX2 R12, R12 ;  /* 0x0000000c000c7308 */ /* 0x000e620000000800 */
[----:B--2---:R-:W-:-:S07]  /*4110*/  FADD.FTZ R9, R33, R2 ;  /* 0x0000000221097221 */ /* 0x004fce0000010000 */
        /* <DEDUP_REMOVED lines=17> */
[----:B--2---:R-:W-:Y:S01]  /*4230*/  FADD.FTZ R9, R41, R8 ;  /* 0x0000000829097221 */ /* 0x004fe20000010000 */
[----:B------:R-:W-:-:S06]  /*4240*/  FADD.FTZ R12, R170, R27 ;  /* 0x0000001baa0c7221 */ /* 0x000fcc0000010000 */
[----:B------:R-:W2:Y:S01]  /*4250*/  MUFU.EX2 R50, R59 ;  /* 0x0000003b00327308 */ /* 0x000ea20000000800 */
[C---:B0-----:R-:W-:Y:S01]  /*4260*/  FADD.FTZ R10, R48.reuse, R9 ;  /* 0x00000009300a7221 */ /* 0x041fe20000010000 */
[----:B------:R-:W-:-:S06]  /*4270*/  F2FP.F16.F32.PACK_AB R179, R48, R41 ;  /* 0x0000002930b3723e */ /* 0x000fcc00000000ff */
        /* <DEDUP_REMOVED lines=10> */
[----:B------:R-:W1:Y:S01]  /*4320*/  MUFU.EX2 R8, R67 ;  /* 0x0000004300087308 */ /* 0x000e620000000800 */
[C---:B--2---:R-:W-:Y:S01]  /*4330*/  FADD.FTZ R12, R2.reuse, R13 ;  /* 0x0000000d020c7221 */ /* 0x044fe20000010000 */
[----:B------:R-:W-:-:S06]  /*4340*/  F2FP.F16.F32.PACK_AB R175, R2, R45 ;  /* 0x0000002d02af723e */ /* 0x000fcc00000000ff */
        /* <DEDUP_REMOVED lines=8> */
[----:B------:R-:W-:Y:S01]  /*43d0*/  VIADD R10, R75, 0xfffffffe ;  /* 0xfffffffe4b0a7836 */ /* 0x000fe20000000000 */
[----:B------:R-:W-:Y:S06]  /*43e0*/  @P1 BRA `(.L_x_1123) ;  /* 0x0000000000441947 */ /* 0x000fec0003800000 */
[----:B------:R-:W-:Y:S01]  /*43f0*/  ISETP.LT.AND P1, PT, RZ, UR10, PT ;  /* 0x0000000aff007c0c */ /* 0x000fe2000bf21270 */
[----:B------:R-:W-:-:S12]  /*4400*/  UIADD3 UR7, UR10, -0x1, URZ ;  /* 0xffffffff0a077890 */ /* 0x000fd8000fffe03f */
[----:B------:R-:W-:Y:S05]  /*4410*/  @P1 BRA `(.L_x_1124) ;  /* 0x00000000001c1947 */ /* 0x000fea0003800000 */
[----:B------:R-:W-:Y:S02]  /*4420*/  UISETP.NE.AND UP2, UPT, UR5, 0x1, UPT ;  /* 0x000000010500788c */ /* 0x000fe4000bf45270 */
[----:B------:R-:W-:-:S09]  /*4430*/  UIADD3 UR7, -UR10, URZ, URZ ;  /* 0x0000003f0a077290 */ /* 0x000fd2000fffe13f */
[----:B------:R-:W-:Y:S02]  /*4440*/  @UP2 ULDC.64 UR10, c[0x0][0x9e8] ;  /* 0x00027a00000a2ab9 */ /* 0x000fe40000000a00 */
[----:B------:R-:W-:-:S04]  /*4450*/  UIMAD.WIDE.U32 UR14, UR7, UR10, URZ ;  /* 0x0000000a070e72a5 */ /* 0x000fc8000f8e003f */
[----:B------:R-:W-:-:S04]  /*4460*/  @UP2 USHF.R.U32.HI UR7, URZ, UR11, UR15 ;  /* 0x0000000b3f072299 */ /* 0x000fc8000801160f */
[----:B------:R-:W-:Y:S01]  /*4470*/  ULOP3.LUT UR7, URZ, UR7, URZ, 0x33, !UPT ;  /* 0x000000073f077292 */ /* 0x000fe2000f8e333f */
[----:B------:R-:W-:Y:S11]  /*4480*/  BRA `(.L_x_1125) ;  /* 0x0000000000107947 */ /* 0x000ff60003800000 */
.L_x_1124:
[----:B------:R-:W-:-:S11]  /*4490*/  UISETP.NE.AND UP2, UPT, UR5, 0x1, UPT ;  /* 0x000000010500788c */ /* 0x000fd6000bf45270 */
[----:B------:R-:W-:Y:S02]  /*44a0*/  @UP2 ULDC.64 UR10, c[0x0][0x9e8] ;  /* 0x00027a00000a2ab9 */ /* 0x000fe40000000a00 */
[----:B------:R-:W-:-:S04]  /*44b0*/  UIMAD.WIDE.U32 UR14, UR7, UR10, URZ ;  /* 0x0000000a070e72a5 */ /* 0x000fc8000f8e003f */
[----:B------:R-:W-:-:S12]  /*44c0*/  @UP2 USHF.R.U32.HI UR7, URZ, UR11, UR15 ;  /* 0x0000000b3f072299 */ /* 0x000fd8000801160f */
.L_x_1125:
[----:B------:R-:W-:-:S04]  /*44d0*/  UIMAD UR5, UR7, UR5, UR5 ;  /* 0x00000005070572a4 */ /* 0x000fc8000f8e0205 */
[----:B------:R-:W-:-:S04]  /*44e0*/  UISETP.LT.AND UP2, UPT, UR4, UR5, UPT ;  /* 0x000000050400728c */ /* 0x000fc8000bf41270 */
[----:B------:R-:W-:-:S12]  /*44f0*/  USEL UR4, UR4, UR5, UP2 ;  /* 0x0000000504047287 */ /* 0x000fd80009000000 */
.L_x_1123:
[----:B------:R-:W-:Y:S01]  /*4500*/  UIMAD.WIDE UR4, UR4, 0x2aaaaaab, URZ ;  /* 0x2aaaaaab040478a5 */ /* 0x000fe2000f8e023f */
[----:B------:R-:W-:Y:S01]  /*4510*/  IMAD.MOV.U32 R3, RZ, RZ, 0x3f800000 ;  /* 0x3f800000ff037424 */ /* 0x000fe200078e00ff */
[----:B------:R-:W-:Y:S01]  /*4520*/  CS2R R118, SRZ ;  /* 0x0000000000767805 */ /* 0x000fe2000001ff00 */
[----:B------:R-:W-:Y:S01]  /*4530*/  IMAD.MOV.U32 R2, RZ, RZ, 0x3f800000 ;  /* 0x3f800000ff027424 */ /* 0x000fe200078e00ff */
        /* <DEDUP_REMOVED lines=8> */
[----:B------:R-:W-:Y:S01]  /*45c0*/  UISETP.LT.AND UP2, UPT, UR61, UR4, UPT ;  /* 0x000000043d00728c */ /* 0x000fe2000bf41270 */
[----:B------:R-:W-:Y:S02]  /*45d0*/  CS2R R104, SRZ ;  /* 0x0000000000687805 */ /* 0x000fe4000001ff00 */
[----:B------:R-:W-:Y:S02]  /*45e0*/  CS2R R102, SRZ ;  /* 0x0000000000667805 */ /* 0x000fe4000001ff00 */
[----:B------:R-:W-:Y:S01]  /*45f0*/  CS2R R100, SRZ ;  /* 0x0000000000647805 */ /* 0x000fe2000001ff00 */
[----:B------:R-:W-:Y:S01]  /*4600*/  USEL UR58, UR61, UR4, !UP2 ;  /* 0x000000043d3a7287 */ /* 0x000fe2000d000000 */
[----:B------:R-:W-:-:S02]  /*4610*/  CS2R R98, SRZ ;  /* 0x0000000000627805 */ /* 0x000fc4000001ff00 */
[----:B------:R-:W-:Y:S02]  /*4620*/  CS2R R96, SRZ ;  /* 0x0000000000607805 */ /* 0x000fe4000001ff00 */
[----:B------:R-:W-:Y:S02]  /*4630*/  CS2R R94, SRZ ;  /* 0x00000000005e7805 */ /* 0x000fe4000001ff00 */
[----:B------:R-:W-:Y:S02]  /*4640*/  CS2R R92, SRZ ;  /* 0x00000000005c7805 */ /* 0x000fe4000001ff00 */
[----:B------:R-:W-:Y:S02]  /*4650*/  CS2R R90, SRZ ;  /* 0x00000000005a7805 */ /* 0x000fe4000001ff00 */
[----:B------:R-:W-:Y:S02]  /*4660*/  ISETP.GE.AND P1, PT, R10, UR58, PT ;  /* 0x0000003a0a007c0c */ /* 0x000fe4000bf26270 */
        /* <DEDUP_REMOVED lines=33> */
[----:B------:R-:W-:Y:S06]  /*4880*/  @!P1 BRA `(.L_x_1126) ;  /* 0x0000002c00f09947 */ /* 0x000fec0003800000 */
[----:B------:R-:W-:Y:S01]  /*4890*/  IMAD.MOV.U32 R3, RZ, RZ, 0x3f800000 ;  /* 0x3f800000ff037424 */ /* 0x000fe200078e00ff */
[----:B------:R-:W-:Y:S01]  /*48a0*/  ULDC UR59, c[0x0][0x9e4] ;  /* 0x00027900003b7ab9 */ /* 0x000fe20000000800 */
[----:B------:R-:W-:-:S07]  /*48b0*/  IMAD.MOV.U32 R119, RZ, RZ, RZ ;  /* 0x000000ffff777224 */ /* 0x000fce00078e00ff */
.L_x_1143:
[----:B------:R-:W-:-:S04]  /*48c0*/  UIADD3 UR4, UR36, 0x1, URZ ;  /* 0x0000000124047890 */ /* 0x000fc8000fffe03f */
[----:B------:R-:W-:-:S04]  /*48d0*/  UISETP.NE.AND UP2, UPT, UR4, 0x2, UPT ;  /* 0x000000020400788c */ /* 0x000fc8000bf45270 */
[----:B------:R-:W-:Y:S02]  /*48e0*/  USEL UR7, URZ, 0x1, UP2 ;  /* 0x000000013f077887 */ /* 0x000fe40009000000 */
[----:B------:R-:W-:Y:S02]  /*48f0*/  USEL UR4, UR4, URZ, UP2 ;  /* 0x0000003f04047287 */ /* 0x000fe40009000000 */
[----:B------:R-:W-:Y:S01]  /*4900*/  ULOP3.LUT UR7, UR38, UR7, URZ, 0x3c, !UPT ;  /* 0x0000000726077292 */ /* 0x000fe2000f8e3c3f */
[----:B------:R-:W-:Y:S11]  /*4910*/  @!P0 BRA `(.L_x_1127) ;  /* 0x0000000000048947 */ /* 0x000ff60003800000 */
[----:B------:R-:W-:Y:S01]  /*4920*/  BPT.TRAP 0x1 ;  /* 0x000000040000795c */ /* 0x000fe20000300000 */
.L_x_1127:
[----:B------:R-:W-:Y:S01]  /*4930*/  ULEA UR6, UR4, UR37, 0x3 ;  /* 0x0000002504067291 */ /* 0x000fe2000f8e183f */
[----:B------:R-:W-:-:S05]  /*4940*/  IMAD.U32 R0, RZ, RZ, UR7 ;  /* 0x00000007ff007e24 */ /* 0x000fca000f8e00ff */
[----:B------:R-:W-:-:S04]  /*4950*/  SHF.L.U32 R0, R0, 0x1f, RZ ;  /* 0x0000001f00007819 */ /* 0x000fc800000006ff */
[----:B------:R0:W1:Y:S01]  /*4960*/  SYNCS.PHASECHK.TRANS64.TRYWAIT P1, [UR6+0x30830], R0 ;  /* 0x03083000ff0075a7 */ /* 0x0000620008020146 */
[----:B------:R-:W-:Y:S05]  /*4970*/  @!P0 BRA `(.L_x_1128) ;  /* 0x0000000000048947 */ /* 0x000fea0003800000 */
[----:B------:R-:W-:Y:S01]  /*4980*/  BPT.TRAP 0x1 ;  /* 0x000000040000795c */ /* 0x000fe20000300000 */
.L_x_1128:
[----:B-1----:R-:W-:Y:S05]  /*4990*/  @P1 BRA `(.L_x_1129) ;  /* 0x0000000000081947 */ /* 0x002fea0003800000 */
[----:B------:R-:W1:Y:S02]  /*49a0*/  SYNCS.PHASECHK.TRANS64.TRYWAIT P1, [UR6+0x30830], R0 ;  /* 0x03083000ff0075a7 */ /* 0x000e640008020146 */
[----:B-1----:R-:W-:Y:S05]  /*49b0*/  @!P1 BRA `(.L_x_1130) ;  /* 0x00000108001c9947 */ /* 0x002fea0003800000 */
.L_x_1129:
[----:B------:R-:W-:Y:S01]  /*49c0*/  R2UR UR52, R6 ;  /* 0x00000000063472ca */ /* 0x000fe200000e0000 */
[----:B------:R-:W-:Y:S01]  /*49d0*/  UIMAD UR5, UR4, 0x900, UR60 ;  /* 0x00000900040578a4 */ /* 0x000fe2000f8e023c */
[----:B------:R-:W-:Y:S01]  /*49e0*/  R2UR UR53, R7 ;  /* 0x00000000073572ca */ /* 0x000fe200000e0000 */
[----:B------:R-:W-:Y:S01]  /*49f0*/  WARPGROUP.ARRIVE ;  /* 0x00000000000079c5 */ /* 0x000fe20000000000 */
[----:B------:R-:W-:Y:S01]  /*4a00*/  UMOV UR55, 0x40000040 ;  /* 0x4000004000377882 */ /* 0x000fe20000000000 */
[----:B------:R-:W-:Y:S01]  /*4a10*/  UIADD3 UR10, UR5, 0x2, URZ ;  /* 0x00000002050a7890 */ /* 0x000fe2000fffe03f */
[-C--:B------:R-:W-:Y:S01]  /*4a20*/  FMUL.FTZ R24, R24, R2.reuse ;  /* 0x0000000218187220 */ /* 0x080fe20000410000 */
[----:B------:R-:W-:Y:S01]  /*4a30*/  UMOV UR11, 0x40000040 ;  /* 0x40000040000b7882 */ /* 0x000fe20000000000 */
[----:B------:R-:W-:Y:S01]  /*4a40*/  UMOV UR54, UR5 ;  /* 0x0000000500367c82 */ /* 0x000fe20008000000 */
[----:B------:R-:W-:Y:S01]  /*4a50*/  UIADD3 UR14, UR5, 0x4, URZ ;  /* 0x00000004050e7890 */ /* 0x000fe2000fffe03f */
[-C--:B------:R-:W-:Y:S01]  /*4a60*/  FMUL.FTZ R25, R25, R2.reuse ;  /* 0x0000000219197220 */ /* 0x080fe20000410000 */
[----:B------:R-:W-:Y:S01]  /*4a70*/  UMOV UR15, 0x40000040 ;  /* 0x40000040000f7882 */ /* 0x000fe20000000000 */
[----:B------:R-:W-:Y:S01]  /*4a80*/  UIADD3 UR18, UR5, 0x6, URZ ;  /* 0x0000000605127890 */ /* 0x000fe2000fffe03f */
[-C--:B------:R-:W-:Y:S01]  /*4a90*/  FMUL.FTZ R28, R28, R2.reuse ;  /* 0x000000021c1c7220 */ /* 0x080fe20000410000 */
[----:B------:R-:W-:Y:S01]  /*4aa0*/  UMOV UR19, 0x40000040 ;  /* 0x4000004000137882 */ /* 0x000fe20000000000 */
[----:B------:R-:W-:Y:S01]  /*4ab0*/  HGMMA.64x96x16.F32 R120, gdesc[UR52], RZ, !UPT, gsb0 ;  /* 0x01600000347879f0 */ /* 0x000fe2000c0008ff */
[----:B------:R-:W-:Y:S01]  /*4ac0*/  UIADD3 UR22, UR5, 0x300, URZ ;  /* 0x0000030005167890 */ /* 0x000fe2000fffe03f */
[-C--:B------:R-:W-:Y:S01]  /*4ad0*/  FMUL.FTZ R29, R29, R2.reuse ;  /* 0x000000021d1d7220 */ /* 0x080fe20000410000 */
[----:B------:R-:W-:Y:S01]  /*4ae0*/  UMOV UR23, 0x40000040 ;  /* 0x4000004000177882 */ /* 0x000fe20000000000 */
        /* <DEDUP_REMOVED lines=20> */
[----:B------:R-:W-:Y:S01]  /*4c30*/  UMOV UR52, UR56 ;  /* 0x0000003800347c82 */ /* 0x000fe20008000000 */
[----:B------:R-:W-:Y:S01]  /*4c40*/  UMOV UR53, UR57 ;  /* 0x0000003900357c82 */ /* 0x000fe20008000000 */
        /* <DEDUP_REMOVED lines=83> */
[----:B------:R-:W-:Y:S01]  /*5180*/  HGMMA.64x96x16.F32 R120, gdesc[UR8], R120, gsb0 ;  /* 0x01600000087879f0 */ /* 0x000fe20008000878 */
[-C--:B------:R-:W-:Y:S01]  /*5190*/  FMUL.FTZ R111, R111, R3.reuse ;  /* 0x000000036f6f7220 */ /* 0x080fe20000410000 */
[-C--:B------:R-:W-:Y:S01]  /*51a0*/  FMUL.FTZ R114, R114, R3.reuse ;  /* 0x0000000372727220 */ /* 0x080fe20000410000 */
[-C--:B------:R-:W-:Y:S01]  /*51b0*/  FMUL.FTZ R115, R115, R3.reuse ;  /* 0x0000000373737220 */ /* 0x080fe20000410000 */
[-C--:B------:R-:W-:Y:S01]  /*51c0*/  FMUL.FTZ R118, R118, R3.reuse ;  /* 0x0000000376767220 */ /* 0x080fe20000410000 */
[----:B------:R-:W-:Y:S01]  /*51d0*/  FMUL.FTZ R119, R119, R3 ;  /* 0x0000000377777220 */ /* 0x000fe20000410000 */
[----:B------:R-:W-:-:S02]  /*51e0*/  WARPGROUP.DEPBAR.LE gsb0, 0x0 ;  /* 0x00008000000079c5 */ /* 0x000fc40000010000 */
        /* <DEDUP_REMOVED lines=30> */
[----:B------:R-:W-:Y:S05]  /*53d0*/  @!P0 BRA `(.L_x_1131) ;  /* 0x0000000000048947 */ /* 0x000fea0003800000 */
[----:B------:R-:W-:Y:S01]  /*53e0*/  BPT.TRAP 0x1 ;  /* 0x000000040000795c */ /* 0x000fe20000300000 */
.L_x_1131:
[----:B------:R-:W-:Y:S01]  /*53f0*/  ULEA UR5, UR36, UR37, 0x3 ;  /* 0x0000002524057291 */ /* 0x000fe2000f8e183f */
[----:B01----:R-:W-:-:S05]  /*5400*/  IMAD.U32 R0, RZ, RZ, UR38 ;  /* 0x00000026ff007e24 */ /* 0x003fca000f8e00ff */
[----:B------:R-:W-:-:S04]  /*5410*/  SHF.L.U32 R0, R0, 0x1f, RZ ;  /* 0x0000001f00007819 */ /* 0x000fc800000006ff */
[----:B------:R0:W1:Y:S01]  /*5420*/  SYNCS.PHASECHK.TRANS64.TRYWAIT P1, [UR5+0x30850], R0 ;  /* 0x03085000ff0075a7 */ /* 0x0000620008020145 */
[----:B------:R-:W-:Y:S05]  /*5430*/  @!P0 BRA `(.L_x_1132) ;  /* 0x0000000000048947 */ /* 0x000fea0003800000 */
[----:B------:R-:W-:Y:S01]  /*5440*/  BPT.TRAP 0x1 ;  /* 0x000000040000795c */ /* 0x000fe20000300000 */
.L_x_1132:
[----:B-1----:R-:W-:Y:S05]  /*5450*/  @P1 BRA `(.L_x_1133) ;  /* 0x0000000000081947 */ /* 0x002fea0003800000 */
[----:B------:R-:W1:Y:S02]  /*5460*/  SYNCS.PHASECHK.TRANS64.TRYWAIT P1, [UR5+0x30850], R0 ;  /* 0x03085000ff0075a7 */ /* 0x000e640008020145 */
[----:B-1----:R-:W-:Y:S05]  /*5470*/  @!P1 BRA `(.L_x_1134) ;  /* 0x000000fc00849947 */ /* 0x002fea0003800000 */
.L_x_1133:
[----:B------:R-:W-:Y:S01]  /*5480*/  UIADD3 UR10, UR37, 0x400, URZ ;  /* 0x00000400250a7890 */ /* 0x000fe2000fffe03f */
[----:B------:R-:W-:Y:S01]  /*5490*/  WARPGROUP.ARRIVE ;  /* 0x00000000000079c5 */ /* 0x000fe20000000000 */
[----:B------:R-:W-:-:S05]  /*54a0*/  UMOV UR11, 0x40000040 ;  /* 0x40000040000b7882 */ /* 0x000fca0000000000 */
[----:B------:R-:W2:Y:S01]  /*54b0*/  S2R R206, SR_TID.X ;  /* 0x0000000000ce7919 */ /* 0x000ea20000002100 */
[----:B------:R-:W-:Y:S01]  /*54c0*/  USHF.R.U32.HI UR10, URZ, 0x4, UR10 ;  /* 0x000000043f0a7899 */ /* 0x000fe2000801160a */
[----:B------:R-:W-:Y:S01]  /*54d0*/  PLOP3.LUT P1, PT, PT, PT, UP0, 0x80, 0x0 ;  /* 0x000000000000781c */ /* 0x000fe20003f2f008 */
[----:B------:R-:W-:Y:S01]  /*54e0*/  VIADD R12, R18, UR39 ;  /* 0x00000027120c7c36 */ /* 0x000fe20008000000 */
[----:B------:R-:W-:Y:S01]  /*54f0*/  PLOP3.LUT P2, PT, PT, PT, UP0, 0x80, 0x0 ;  /* 0x000000000000781c */ /* 0x000fe20003f4f008 */
[----:B------:R-:W-:Y:S01]  /*5500*/  ULOP3.LUT UR10, UR10, 0x3fff, URZ, 0xc0, !UPT ;  /* 0x00003fff0a0a7892 */ /* 0x000fe2000f8ec03f */
[----:B------:R-:W3:Y:S01]  /*5510*/  LDC R11, c[0x0][0x288] ;  /* 0x0000a200ff0b7b82 */ /* 0x000ee20000000800 */
[----:B------:R-:W-:Y:S01]  /*5520*/  IMAD R13, R10, -0x60, RZ ;  /* 0xffffffa00a0d7824 */ /* 0x000fe200078e02ff */
[----:B------:R-:W-:Y:S01]  /*5530*/  ULDC UR15, c[0x0][0x9dc] ;  /* 0x00027700000f7ab9 */ /* 0x000fe20000000800 */
[----:B------:R-:W-:Y:S02]  /*5540*/  ULOP3.LUT UR10, UR10, 0x3000000, URZ, 0xfc, !UPT ;  /* 0x030000000a0a7892 */ /* 0x000fe4000f8efc3f */
[----:B------:R-:W-:-:S02]  /*5550*/  VIADD R2, R13, 0x1 ;  /* 0x000000010d027836 */ /* 0x000fc40000000000 */
[----:B------:R-:W-:-:S07]  /*5560*/  UIMAD UR14, UR36, 0x900, UR10 ;  /* 0x00000900240e78a4 */ /* 0x000fce000f8e020a */
[----:B------:R-:W-:Y:S02]  /*5570*/  UMOV UR10, UR14 ;  /* 0x0000000e000a7c82 */ /* 0x000fe40008000000 */
[----:B------:R-:W-:Y:S01]  /*5580*/  HGMMA.64x192x16.F32 R24, R188, gdesc[UR8].tnspB, R24, gsb0 ;  /* 0x42e00008bc187df0 */ /* 0x000fe20008000818 */
[----:B------:R-:W-:Y:S01]  /*5590*/  UIADD3 UR10, UR14, 0x80, URZ ;  /* 0x000000800e0a7890 */ /* 0x000fe2000fffe03f */
[----:B------:R-:W-:Y:S01]  /*55a0*/  UMOV UR11, 0x40000040 ;  /* 0x40000040000b7882 */ /* 0x000fe20000000000 */
[----:B--2---:R-:W-:Y:S01]  /*55b0*/  LOP3.LUT P3, RZ, R206, 0x7f, RZ, 0xc0, !PT ;  /* 0x0000007fceff7812 */ /* 0x004fe2000786c0ff */
[----:B------:R-:W-:Y:S02]  /*55c0*/  WARPGROUP.DEPBAR.LE gsb0, 0x0 ;  /* 0x00008000000079c5 */ /* 0x000fe40000010000 */
[----:B------:R-:W-:-:S14]  /*55d0*/  WARPGROUP.ARRIVE ;  /* 0x00000000000079c5 */ /* 0x000fdc0000000000 */
        /* <DEDUP_REMOVED lines=21> */
[----:B------:R-:W-:Y:S02]  /*5730*/  @UP0 ULDC UR10, c[0x0][0x44c] ;  /* 0x00011300000a0ab9 */ /* 0x000fe40000000800 */
[----:B01----:R-:W-:Y:S01]  /*5740*/  @P1 IMAD.HI.U32 R0, R12, UR10, RZ ;  /* 0x0000000a0c001c27 */ /* 0x003fe2000f8e00ff */
[----:B------:R-:W-:Y:S01]  /*5750*/  @UP0 ULDC UR10, c[0x0][0x450] ;  /* 0x00011400000a0ab9 */ /* 0x000fe20000000800 */
[----:B------:R-:W-:-:S03]  /*5760*/  PLOP3.LUT P1, PT, PT, PT, UP1, 0x40, 0x0 ;  /* 0x000000000000781c */ /* 0x000fc60003f2e818 */
[----:B------:R-:W-:Y:S01]  /*5770*/  @P2 SHF.R.U32.HI R12, RZ, UR10, R0 ;  /* 0x0000000aff0c2c19 */ /* 0x000fe20008011600 */
[----:B------:R-:W-:Y:S01]  /*5780*/  IMAD.U32 R0, RZ, RZ, UR6 ;  /* 0x00000006ff007e24 */ /* 0x000fe2000f8e00ff */
[----:B------:R-:W-:Y:S01]  /*5790*/  UMOV UR6, UR15 ;  /* 0x0000000f00067c82 */ /* 0x000fe20008000000 */
[----:B------:R-:W-:Y:S01]  /*57a0*/  ULDC UR15, c[0x0][0x9e0] ;  /* 0x00027800000f7ab9 */ /* 0x000fe20000000800 */
[----:B------:R-:W-:Y:S01]  /*57b0*/  ULOP3.LUT UR10, URZ, UR6, URZ, 0x33, !UPT ;  /* 0x000000063f0a7292 */ /* 0x000fe2000f8e333f */
[----:B------:R-:W-:Y:S01]  /*57c0*/  @!P3 VIADD R0, R0, 0x30840 ;  /* 0x000308400000b836 */ /* 0x000fe20000000000 */
[----:B------:R-:W0:Y:S04]  /*57d0*/  SHFL.IDX PT, R3, R12, RZ, 0x1c1f ;  /* 0x001c1fff0c037589 */ /* 0x000e2800000e0000 */
[----:B------:R-:W-:Y:S01]  /*57e0*/  @!P3 PRMT R0, RZ, 0x654, R0 ;  /* 0x00000654ff00b816 */ /* 0x000fe20000000000 */
[----:B------:R-:W-:-:S03]  /*57f0*/  WARPGROUP.DEPBAR.LE gsb0, 0x0 ;  /* 0x00008000000079c5 */ /* 0x000fc60000010000 */
[----:B------:R1:W-:Y:S02]  /*5800*/  @!P3 SYNCS.ARRIVE.TRANS64.RED.A1T0 RZ, [R0+URZ], RZ ;  /* 0x000000ff00ffb9a7 */ /* 0x0003e4000810043f */
[----:B-1----:R-:W-:-:S05]  /*5810*/  IMAD R0, R17, -0x2, R2 ;  /* 0xfffffffe11007824 */ /* 0x002fca00078e0202 */
[C---:B---3--:R-:W-:Y:S01]  /*5820*/  IADD3 R14, R0.reuse, -R11, R16 ;  /* 0x8000000b000e7210 */ /* 0x048fe20007ffe010 */
[----:B------:R-:W-:-:S04]  /*5830*/  VIADD R0, R0, 0xffffffff ;  /* 0xffffffff00007836 */ /* 0x000fc80000000000 */
[C---:B------:R-:W-:Y:S02]  /*5840*/  VIADD R2, R14.reuse, UR15 ;  /* 0x0000000f0e027c36 */ /* 0x040fe40008000000 */
[----:B------:R-:W-:Y:S02]  /*5850*/  VIADD R14, R14, UR10 ;  /* 0x0000000a0e0e7c36 */ /* 0x000fe40008000000 */
[--C-:B0-----:R-:W-:Y:S02]  /*5860*/  IMAD.IADD R20, R2, 0x1, R3.reuse ;  /* 0x0000000102147824 */ /* 0x101fe400078e0203 */
[----:B------:R-:W-:Y:S01]  /*5870*/  IMAD.IADD R168, R14, 0x1, R3 ;  /* 0x000000010ea87824 */ /* 0x000fe200078e0203 */
[----:B------:R-:W-:Y:S06]  /*5880*/  @P1 BRA `(.L_x_1135) ;  /* 0x0000000000541947 */ /* 0x000fec0003800000 */
[----:B------:R-:W-:Y:S01]  /*5890*/  IADD3 R3, R16, -R11, R3 ;  /* 0x8000000b10037210 */ /* 0x000fe20007ffe003 */
[----:B------:R-:W-:Y:S03]  /*58a0*/  BSSY B0, `(.L_x_1136) ;  /* 0x0000010000007945 */ /* 0x000fe60003800000 */
[----:B------:R-:W-:-:S13]  /*58b0*/  ISETP.GT.AND P1, PT, R3, -0x1, PT ;  /* 0xffffffff0300780c */ /* 0x000fda0003f24270 */
[----:B------:R-:W-:Y:S05]  /*58c0*/  @P1 BRA `(.L_x_1137) ;  /* 0x0000000000201947 */ /* 0x000fea0003800000 */
[----:B------:R-:W-:Y:S01]  /*58d0*/  IMAD.U32 R15, RZ, RZ, UR59 ;  /* 0x0000003bff0f7e24 */ /* 0x000fe2000f8e00ff */
[----:B------:R-:W-:-:S04]  /*58e0*/  LOP3.LUT R3, RZ, R3, RZ, 0x33, !PT ;  /* 0x00000003ff037212 */ /* 0x000fc800078e33ff */
[----:B------:R-:W-:-:S13]  /*58f0*/  ISETP.NE.AND P1, PT, R15, 0x1, PT ;  /* 0x000000010f00780c */ /* 0x000fda0003f25270 */
[----:B------:R-:W0:Y:S02]  /*5900*/  @P1 LDC.64 R170, c[0x0][0x9e8] ;  /* 0x00027a00ffaa1b82 */ /* 0x000e240000000a00 */
[----:B0-----:R-:W-:-:S05]  /*5910*/  @P1 IMAD.HI.U32 R170, R3, R170, RZ ;  /* 0x000000aa03aa1227 */ /* 0x001fca00078e00ff */
[----:B------:R-:W-:-:S04]  /*5920*/  @P1 SHF.R.U32.HI R3, RZ, R171, R170 ;  /* 0x000000abff031219 */ /* 0x000fc800000116aa */
[----:B------:R-:W-:Y:S01]  /*5930*/  LOP3.LUT R3, RZ, R3, RZ, 0x33, !PT ;  /* 0x00000003ff037212 */ /* 0x000fe200078e33ff */
[----:B------:R-:W-:Y:S06]  /*5940*/  BRA `(.L_x_1138) ;  /* 0x0000000000147947 */ /* 0x000fec0003800000 */
.L_x_1137:
[----:B------:R-:W-:-:S05]  /*5950*/  IMAD.U32 R15, RZ, RZ, UR59 ;  /* 0x0000003bff0f7e24 */ /* 0x000fca000f8e00ff */
[----:B------:R-:W-:-:S13]  /*5960*/  ISETP.NE.AND P1, PT, R15, 0x1, PT ;  /* 0x000000010f00780c */ /* 0x000fda0003f25270 */
[----:B------:R-:W0:Y:S02]  /*5970*/  @P1 LDC.64 R170, c[0x0][0x9e8] ;  /* 0x00027a00ffaa1b82 */ /* 0x000e240000000a00 */
[----:B0-----:R-:W-:-:S05]  /*5980*/  @P1 IMAD.HI.U32 R170, R3, R170, RZ ;  /* 0x000000aa03aa1227 */ /* 0x001fca00078e00ff */
[----:B------:R-:W-:-:S07]  /*5990*/  @P1 SHF.R.U32.HI R3, RZ, R171, R170 ;  /* 0x000000abff031219 */ /* 0x000fce00000116aa */
.L_x_1138:
[----:B------:R-:W-:Y:S05]  /*59a0*/  BSYNC B0 ;  /* 0x0000000000007941 */ /* 0x000fea0003800000 */
.L_x_1136:
[----:B------:R-:W-:-:S05]  /*59b0*/  IMAD R3, R3, R15, R0 ;  /* 0x0000000f03037224 */ /* 0x000fca00078e0200 */
[----:B------:R-:W-:Y:S02]  /*59c0*/  VIADDMNMX R20, R3, R15, R20, PT ;  /* 0x0000000f03147246 */ /* 0x000fe40003800114 */
[----:B------:R-:W-:-:S07]  /*59d0*/  VIMNMX R168, R168, R3, !PT ;  /* 0x00000003a8a87248 */ /* 0x000fce0007fe0100 */
.L_x_1135:
[C---:B------:R-:W-:Y:S01]  /*59e0*/  ISETP.GE.AND P1, PT, R13.reuse, 0x2, PT ;  /* 0x000000020d00780c */ /* 0x040fe20003f26270 */
[----:B------:R-:W0:Y:S01]  /*59f0*/  SHFL.IDX PT, R185, R12, 0x1, 0x1c1f ;  /* 0x003c1f000cb97f89 */ /* 0x000e2200000e0000 */
        /* <DEDUP_REMOVED lines=11> */
[----:B------:R-:W-:Y:S01]  /*5ab0*/  ISETP.LT.OR P4, PT, R20, 0x9, P4 ;  /* 0x000000091400780c */ /* 0x000fe20002781670 */
[--C-:B0-----:R-:W-:Y:S01]  /*5ac0*/  IMAD.IADD R2, R2, 0x1, R185.reuse ;  /* 0x0000000102027824 */ /* 0x101fe200078e02b9 */
[----:B------:R-:W-:Y:S01]  /*5ad0*/  ISETP.GT.AND P3, PT, R168, 0x10, !P5 ;  /* 0x00000010a800780c */ /* 0x000fe20006f64270 */
[----:B------:R-:W-:Y:S01]  /*5ae0*/  IMAD.IADD R14, R14, 0x1, R185 ;  /* 0x000000010e0e7824 */ /* 0x000fe200078e02b9 */
        /* <DEDUP_REMOVED lines=22> */
[C---:B------:R-:W-:Y:S02]  /*5c50*/  ISETP.GE.AND P4, PT, R13.reuse, 0x22, PT ;  /* 0x000000220d00780c */ /* 0x040fe40003f86270 */
        /* <DEDUP_REMOVED lines=54> */
[----:B------:R-:W-:Y:S02]  /*5fc0*/  P2R R172, PR, RZ, 0x20 ;  /* 0x00000020ffac7803 */ /* 0x000fe40000000000 */
[----:B------:R-:W-:Y:S02]  /*5fd0*/  FSEL R157, R157, -INF , !P3 ;  /* 0xff8000009d9d7808 */ /* 0x000fe40005800000 */
[----:B------:R-:W-:-:S04]  /*5fe0*/  ISETP.GE.AND P3, PT, R13, 0x51, PT ;  /* 0x000000510d00780c */ /* 0x000fc80003f66270 */
[----:B------:R-:W-:-:S04]  /*5ff0*/  ISETP.GT.AND P4, PT, R168, 0x50, !P3 ;  /* 0x00000050a800780c */ /* 0x000fc80005f84270 */
[----:B------:R-:W-:-:S04]  /*6000*/  ISETP.LT.OR P4, PT, R20, 0x51, P4 ;  /* 0x000000511400780c */ /* 0x000fc80002781670 */
        /* <DEDUP_REMOVED lines=10> */
[----:B------:R-:W-:Y:S02]  /*60b0*/  P2R R156, PR, RZ, 0x40 ;  /* 0x00000040ff9c7803 */ /* 0x000fe40000000000 */
[----:B------:R-:W-:-:S04]  /*60c0*/  ISETP.GT.AND P6, PT, R168, RZ, !P6 ;  /* 0x000000ffa800720c */ /* 0x000fc800077c4270 */
[----:B------:R-:W-:-:S04]  /*60d0*/  ISETP.LT.OR P6, PT, R20, 0x1, P6 ;  /* 0x000000011400780c */ /* 0x000fc800037c1670 */
[----:B------:R-:W-:Y:S02]  /*60e0*/  FSEL R120, R120, -INF , !P6 ;  /* 0xff80000078787808 */ /* 0x000fe40007000000 */
[----:B------:R-:W-:-:S04]  /*60f0*/  ISETP.GE.AND P6, PT, R13, 0x5a, PT ;  /* 0x0000005a0d00780c */ /* 0x000fc80003fc6270 */
[----:B------:R-:W-:Y:S02]  /*6100*/  P2R R124, PR, RZ, 0x40 ;  /* 0x00000040ff7c7803 */ /* 0x000fe40000000000 */
[----:B------:R-:W-:-:S04]  /*6110*/  ISETP.GT.AND P6, PT, R168, 0x59, !P6 ;  /* 0x00000059a800780c */ /* 0x000fc800077c4270 */
[----:B------:R-:W-:-:S04]  /*6120*/  ISETP.LT.OR P6, PT, R20, 0x5a, P6 ;  /* 0x0000005a1400780c */ /* 0x000fc800037c1670 */
[----:B------:R-:W-:Y:S02]  /*6130*/  FSEL R165, R165, -INF , !P6 ;  /* 0xff800000a5a57808 */ /* 0x000fe40007000000 */
[----:B------:R-:W-:-:S13]  /*6140*/  PLOP3.LUT P6, PT, PT, PT, UP1, 0x40, 0x0 ;  /* 0x000000000000781c */ /* 0x000fda0003fce818 */
[----:B------:R-:W-:Y:S05]  /*6150*/  @P6 BRA `(.L_x_1139) ;  /* 0x0000000000546947 */ /* 0x000fea0003800000 */
        /* <DEDUP_REMOVED lines=12> */
.L_x_1141:
[----:B------:R-:W-:-:S05]  /*6220*/  IMAD.U32 R20, RZ, RZ, UR59 ;  /* 0x0000003bff147e24 */ /* 0x000fca000f8e00ff */
[----:B------:R-:W-:-:S13]  /*6230*/  ISETP.NE.AND P6, PT, R20, 0x1, PT ;  /* 0x000000011400780c */ /* 0x000fda0003fc5270 */
[----:B------:R-:W0:Y:S02]  /*6240*/  @P6 LDC.64 R12, c[0x0][0x9e8] ;  /* 0x00027a00ff0c6b82 */ /* 0x000e240000000a00 */
[----:B0-----:R-:W-:-:S05]  /*6250*/  @P6 IMAD.HI.U32 R12, R185, R12, RZ ;  /* 0x0000000cb90c6227 */ /* 0x001fca00078e00ff */
[----:B------:R-:W-:-:S07]  /*6260*/  @P6 SHF.R.U32.HI R185, RZ, R13, R12 ;  /* 0x0000000dffb96219 */ /* 0x000fce000001160c */
.L_x_1142:
[----:B------:R-:W-:Y:S05]  /*6270*/  BSYNC B0 ;  /* 0x0000000000007941 */ /* 0x000fea0003800000 */
.L_x_1140:
[----:B------:R-:W-:-:S05]  /*6280*/  IMAD R185, R185, R20, R0 ;  /* 0x00000014b9b97224 */ /* 0x000fca00078e0200 */
[----:B------:R-:W-:Y:S02]  /*6290*/  VIADDMNMX R2, R185, R20, R2, PT ;  /* 0x00000014b9027246 */ /* 0x000fe40003800102 */
[----:B------:R-:W-:-:S07]  /*62a0*/  VIMNMX R14, R14, R185, !PT ;  /* 0x000000b90e0e7248 */ /* 0x000fce0007fe0100 */
.L_x_1139:
[C---:B------:R-:W-:Y:S01]  /*62b0*/  ISETP.GT.AND P1, PT, R14.reuse, 0x1, !P1 ;  /* 0x000000010e00780c */ /* 0x040fe20004f24270 */
[----:B------:R-:W-:Y:S01]  /*62c0*/  UMOV UR38, UR7 ;  /* 0x0000000700267c82 */ /* 0x000fe20008000000 */
[----:B------:R-:W-:Y:S01]  /*62d0*/  ISETP.GT.AND P2, PT, R14, 0x8, !P2 ;  /* 0x000000080e00780c */ /* 0x000fe20005744270 */
[----:B------:R-:W-:Y:S01]  /*62e0*/  UMOV UR36, UR4 ;  /* 0x0000000400247c82 */ /* 0x000fe20008000000 */
[C---:B------:R-:W-:Y:S02]  /*62f0*/  ISETP.LT.OR P1, PT, R2.reuse, 0x2, P1 ;  /* 0x000000020200780c */ /* 0x040fe40000f21670 */
[----:B------:R-:W-:Y:S02]  /*6300*/  ISETP.LT.OR P2, PT, R2, 0x9, P2 ;  /* 0x000000090200780c */ /* 0x000fe40001741670 */
[----:B------:R-:W-:Y:S02]  /*6310*/  FSEL R215, R123, -INF , !P1 ;  /* 0xff8000007bd77808 */ /* 0x000fe40004800000 */
[----:B------:R-:W-:-:S02]  /*6320*/  ISETP.NE.AND P1, PT, R174, RZ, PT ;  /* 0x000000ffae00720c */ /* 0x000fc40003f25270 */
[----:B------:R-:W-:Y:S02]  /*6330*/  FSEL R185, R126, -INF , !P2 ;  /* 0xff8000007eb97808 */ /* 0x000fe40005000000 */
[----:B------:R-:W-:Y:S02]  /*6340*/  ISETP.GT.AND P1, PT, R14, 0x9, !P1 ;  /* 0x000000090e00780c */ /* 0x000fe40004f24270 */
[----:B------:R-:W-:Y:S02]  /*6350*/  ISETP.NE.AND P2, PT, R182, RZ, PT ;  /* 0x000000ffb600720c */ /* 0x000fe40003f45270 */
[----:B------:R-:W-:Y:S02]  /*6360*/  ISETP.LT.OR P1, PT, R2, 0xa, P1 ;  /* 0x0000000a0200780c */ /* 0x000fe40000f21670 */
[----:B------:R-:W-:Y:S02]  /*6370*/  ISETP.NE.AND P6, PT, R184, RZ, PT ;  /* 0x000000ffb800720c */ /* 0x000fe40003fc5270 */
[----:B------:R-:W-:-:S02]  /*6380*/  FSEL R213, R127, -INF , !P1 ;  /* 0xff8000007fd57808 */ /* 0x000fc40004800000 */
        /* <DEDUP_REMOVED lines=21> */
[----:B------:R-:W-:Y:S02]  /*64e0*/  ISETP.GT.AND P1, PT, R14, 0x19, !P2 ;  /* 0x000000190e00780c */ /* 0x000fe40005724270 */
[----:B------:R-:W-:Y:S02]  /*64f0*/  FMNMX.FTZ R0, R137, R0, !PT ;  /* 0x0000000089007209 */ /* 0x000fe40007810000 */
[----:B------:R-:W-:-:S02]  /*6500*/  ISETP.LT.OR P1, PT, R2, 0x1a, P1 ;  /* 0x0000001a0200780c */ /* 0x000fc40000f21670 */
[----:B------:R-:W-:Y:S02]  /*6510*/  FMNMX.FTZ R0, R133, R0, !PT ;  /* 0x0000000085007209 */ /* 0x000fe40007810000 */
[----:B------:R-:W-:Y:S02]  /*6520*/  FSEL R209, R135, -INF , !P1 ;  /* 0xff80000087d17808 */ /* 0x000fe40004800000 */
[----:B------:R-:W-:Y:S02]  /*6530*/  ISETP.GT.AND P1, PT, R14, 0x20, !P6 ;  /* 0x000000200e00780c */ /* 0x000fe40007724270 */
[----:B------:R-:W-:Y:S02]  /*6540*/  FMNMX.FTZ R0, R141, R0, !PT ;  /* 0x000000008d007209 */ /* 0x000fe40007810000 */
[----:B------:R-:W-:Y:S02]  /*6550*/  ISETP.LT.OR P1, PT, R2, 0x21, P1 ;  /* 0x000000210200780c */ /* 0x000fe40000f21670 */
[----:B------:R-:W-:-:S02]  /*6560*/  FMNMX.FTZ R0, R3, R0, !PT ;  /* 0x0000000003007209 */ /* 0x000fc40007810000 */
[----:B------:R-:W-:Y:S02]  /*6570*/  FSEL R189, R138, -INF , !P1 ;  /* 0xff8000008abd7808 */ /* 0x000fe40004800000 */
[----:B------:R-:W-:Y:S01]  /*6580*/  ISETP.NE.AND P1, PT, R132, RZ, PT ;  /* 0x000000ff8400720c */ /* 0x000fe20003f25270 */
[----:B------:R-:W-:Y:S01]  /*6590*/  IMAD.U32 R132, RZ, RZ, UR5 ;  /* 0x00000005ff847e24 */ /* 0x000fe2000f8e00ff */
        /* <DEDUP_REMOVED lines=20> */
[----:B------:R-:W-:Y:S02]  /*66e0*/  ISETP.NE.AND P1, PT, R176, RZ, PT ;  /* 0x000000ffb000720c */ /* 0x000fe40003f25270 */
[----:B------:R-:W-:-:S02]  /*66f0*/  ISETP.NE.AND P2, PT, R186, RZ, PT ;  /* 0x000000ffba00720c */ /* 0x000fc40003f45270 */
[----:B------:R-:W-:Y:S02]  /*6700*/  ISETP.GT.AND P1, PT, R14, 0x30, !P1 ;  /* 0x000000300e00780c */ /* 0x000fe40004f24270 */
[----:B------:R-:W-:Y:S02]  /*6710*/  FMNMX.FTZ R0, R129, R0, !PT ;  /* 0x0000000081007209 */ /* 0x000fe40007810000 */
[----:B------:R-:W-:Y:S02]  /*6720*/  ISETP.LT.OR P1, PT, R2, 0x31, P1 ;  /* 0x000000310200780c */ /* 0x000fe40000f21670 */
[----:B------:R-:W-:Y:S02]  /*6730*/  FMNMX.FTZ R20, R165, R0, !PT ;  /* 0x00000000a5147209 */ /* 0x000fe40007810000 */
[----:B------:R-:W-:Y:S01]  /*6740*/  FSEL R135, R146, -INF , !P1 ;  /* 0xff80000092877808 */ /* 0x000fe20004800000 */
[----:B------:R-:W0:Y:S01]  /*6750*/  LDC R0, c[0x0][0x988] ;  /* 0x00026200ff007b82 */ /* 0x000e220000000800 */
[----:B------:R-:W-:Y:S01]  /*6760*/  ISETP.NE.AND P1, PT, R144, RZ, PT ;  /* 0x000000ff9000720c */ /* 0x000fe20003f25270 */
[----:B------:R-:W1:Y:S01]  /*6770*/  SHFL.BFLY PT, R13, R20, 0x2, 0x1f ;  /* 0x0c401f00140d7f89 */ /* 0x000e6200000e0000 */
[----:B------:R-:W-:-:S02]  /*6780*/  ISETP.NE.AND P6, PT, R188, RZ, PT ;  /* 0x000000ffbc00720c */ /* 0x000fc40003fc5270 */
[C---:B------:R-:W-:Y:S02]  /*6790*/  ISETP.GT.AND P1, PT, R14.reuse, 0x31, !P1 ;  /* 0x000000310e00780c */ /* 0x040fe40004f24270 */
[----:B------:R-:W-:Y:S02]  /*67a0*/  ISETP.GT.AND P3, PT, R14, 0x50, !P3 ;  /* 0x000000500e00780c */ /* 0x000fe40005f64270 */
[----:B------:R-:W-:Y:S02]  /*67b0*/  ISETP.LT.OR P1, PT, R2, 0x32, P1 ;  /* 0x000000320200780c */ /* 0x000fe40000f21670 */
[----:B------:R-:W-:Y:S02]  /*67c0*/  ISETP.GT.AND P4, PT, R14, 0x51, !P4 ;  /* 0x000000510e00780c */ /* 0x000fe40006784270 */
[----:B------:R-:W-:Y:S02]  /*67d0*/  FSEL R147, R147, -INF , !P1 ;  /* 0xff80000093937808 */ /* 0x000fe40004800000 */
[----:B------:R-:W-:-:S02]  /*67e0*/  ISETP.NE.AND P1, PT, R178, RZ, PT ;  /* 0x000000ffb200720c */ /* 0x000fc40003f25270 */
[----:B------:R-:W-:Y:S02]  /*67f0*/  ISETP.LT.OR P3, PT, R2, 0x51, P3 ;  /* 0x000000510200780c */ /* 0x000fe40001f61670 */
[C---:B------:R-:W-:Y:S02]  /*6800*/  ISETP.GT.AND P1, PT, R14.reuse, 0x38, !P1 ;  /* 0x000000380e00780c */ /* 0x040fe40004f24270 */
[----:B------:R-:W-:Y:S02]  /*6810*/  ISETP.GT.AND P5, PT, R14, 0x58, !P5 ;  /* 0x000000580e00780c */ /* 0x000fe40006fa4270 */
[C---:B------:R-:W-:Y:S02]  /*6820*/  ISETP.LT.OR P1, PT, R2.reuse, 0x39, P1 ;  /* 0x000000390200780c */ /* 0x040fe40000f21670 */
[----:B------:R-:W-:Y:S02]  /*6830*/  ISETP.LT.OR P4, PT, R2, 0x52, P4 ;  /* 0x000000520200780c */ /* 0x000fe40002781670 */
[----:B------:R-:W-:-:S02]  /*6840*/  FSEL R131, R150, -INF , !P1 ;  /* 0xff80000096837808 */ /* 0x000fc40004800000 */
[----:B------:R-:W-:Y:S02]  /*6850*/  ISETP.NE.AND P1, PT, R148, RZ, PT ;  /* 0x000000ff9400720c */ /* 0x000fe40003f25270 */
[----:B-1----:R-:W-:Y:S02]  /*6860*/  FMNMX.FTZ R126, R20, R13, !PT ;  /* 0x0000000d147e7209 */ /* 0x002fe40007810000 */
[----:B------:R-:W-:Y:S02]  /*6870*/  ISETP.GT.AND P1, PT, R14, 0x39, !P1 ;  /* 0x000000390e00780c */ /* 0x000fe40004f24270 */
[C---:B------:R-:W-:Y:S01]  /*6880*/  ISETP.LT.OR P5, PT, R2.reuse, 0x59, P5 ;  /* 0x000000590200780c */ /* 0x040fe20002fa1670 */
[----:B------:R-:W1:Y:S01]  /*6890*/  SHFL.BFLY PT, R13, R126, 0x1, 0x1f ;  /* 0x0c201f007e0d7f89 */ /* 0x000e6200000e0000 */
[----:B------:R-:W-:Y:S02]  /*68a0*/  ISETP.LT.OR P1, PT, R2, 0x3a, P1 ;  /* 0x0000003a0200780c */ /* 0x000fe40000f21670 */
[----:B------:R-:W-:-:S02]  /*68b0*/  FSEL R163, R163, -INF , !P4 ;  /* 0xff800000a3a37808 */ /* 0x000fc40006000000 */
[----:B------:R-:W-:Y:S02]  /*68c0*/  FSEL R151, R151, -INF , !P1 ;  /* 0xff80000097977808 */ /* 0x000fe40004800000 */
[----:B------:R-:W-:-:S04]  /*68d0*/  ISETP.NE.AND P1, PT, R180, RZ, PT ;  /* 0x000000ffb400720c */ /* 0x000fc80003f25270 */
[----:B------:R-:W-:-:S04]  /*68e0*/  ISETP.GT.AND P1, PT, R14, 0x40, !P1 ;  /* 0x000000400e00780c */ /* 0x000fc80004f24270 */
[----:B------:R-:W-:-:S04]  /*68f0*/  ISETP.LT.OR P1, PT, R2, 0x41, P1 ;  /* 0x000000410200780c */ /* 0x000fc80000f21670 */
[----:B------:R-:W-:Y:S02]  /*6900*/  FSEL R127, R154, -INF , !P1 ;  /* 0xff8000009a7f7808 */ /* 0x000fe40004800000 */
[----:B------:R-:W-:Y:S02]  /*6910*/  ISETP.NE.AND P1, PT, R152, RZ, PT ;  /* 0x000000ff9800720c */ /* 0x000fe40003f25270 */
[----:B-1----:R-:W-:Y:S02]  /*6920*/  FMNMX.FTZ R13, R126, R13, !PT ;  /* 0x0000000d7e0d7209 */ /* 0x002fe40007810000 */
[----:B------:R-:W-:-:S03]  /*6930*/  ISETP.GT.AND P1, PT, R14, 0x41, !P1 ;  /* 0x000000410e00780c */ /* 0x000fc60004f24270 */
[----:B0-----:R-:W-:Y:S01]  /*6940*/  FMUL.FTZ R12, R13, R0 ;  /* 0x000000000d0c7220 */ /* 0x001fe20000410000 */
[----:B------:R-:W-:-:S04]  /*6950*/  ISETP.LT.OR P1, PT, R2, 0x42, P1 ;  /* 0x000000420200780c */ /* 0x000fc80000f21670 */
[----:B------:R-:W-:Y:S02]  /*6960*/  FSEL R155, R155, -INF , !P1 ;  /* 0xff8000009b9b7808 */ /* 0x000fe40004800000 */
[----:B------:R-:W-:-:S04]  /*6970*/  ISETP.GT.AND P1, PT, R14, 0x48, !P2 ;  /* 0x000000480e00780c */ /* 0x000fc80005724270 */
[----:B------:R-:W-:-:S04]  /*6980*/  ISETP.LT.OR P1, PT, R2, 0x49, P1 ;  /* 0x000000490200780c */ /* 0x000fc80000f21670 */
[----:B------:R-:W-:Y:S02]  /*6990*/  FSEL R123, R158, -INF , !P1 ;  /* 0xff8000009e7b7808 */ /* 0x000fe40004800000 */
[----:B------:R-:W-:Y:S02]  /*69a0*/  ISETP.GT.AND P1, PT, R14, 0x49, !P6 ;  /* 0x000000490e00780c */ /* 0x000fe40007724270 */
[----:B------:R-:W-:Y:S02]  /*69b0*/  ISETP.NE.AND P6, PT, R156, RZ, PT ;  /* 0x000000ff9c00720c */ /* 0x000fe40003fc5270 */
[----:B------:R-:W-:-:S04]  /*69c0*/  ISETP.LT.OR P1, PT, R2, 0x4a, P1 ;  /* 0x0000004a0200780c */ /* 0x000fc80000f21670 */
[----:B------:R-:W-:Y:S02]  /*69d0*/  FSEL R159, R159, -INF , !P1 ;  /* 0xff8000009f9f7808 */ /* 0x000fe40004800000 */
[----:B------:R-:W-:Y:S02]  /*69e0*/  ISETP.GT.AND P1, PT, R14, RZ, !P6 ;  /* 0x000000ff0e00720c */ /* 0x000fe40007724270 */
[----:B------:R-:W-:Y:S02]  /*69f0*/  ISETP.NE.AND P6, PT, R124, RZ, PT ;  /* 0x000000ff7c00720c */ /* 0x000fe40003fc5270 */
[----:B------:R-:W-:Y:S02]  /*6a00*/  ISETP.LT.OR P1, PT, R2, 0x1, P1 ;  /* 0x000000010200780c */ /* 0x000fe40000f21670 */
[----:B------:R-:W-:Y:S02]  /*6a10*/  ISETP.GT.AND P2, PT, R14, 0x59, !P6 ;  /* 0x000000590e00780c */ /* 0x000fe40007744270 */
[----:B------:R-:W-:-:S02]  /*6a20*/  FSEL R219, R122, -INF , !P1 ;  /* 0xff8000007adb7808 */ /* 0x000fc40004800000 */
[----:B------:R-:W-:Y:S02]  /*6a30*/  FSETP.NEU.FTZ.AND P1, PT, R13, -INF , PT ;  /* 0xff8000000d00780b */ /* 0x000fe40003f3d000 */
[----:B------:R-:W-:Y:S02]  /*6a40*/  FMNMX.FTZ R20, R219, R4, !PT ;  /* 0x00000004db147209 */ /* 0x000fe40007810000 */
[----:B------:R-:W-:Y:S02]  /*6a50*/  FSEL R12, R12, RZ, P1 ;  /* 0x000000ff0c0c7208 */ /* 0x000fe40000800000 */
[----:B------:R-:W-:Y:S02]  /*6a60*/  FMNMX.FTZ R20, R215, R20, !PT ;  /* 0x00000014d7147209 */ /* 0x000fe40007810000 */
[----:B------:R-:W-:Y:S01]  /*6a70*/  ISETP.LT.OR P2, PT, R2, 0x5a, P2 ;  /* 0x0000005a0200780c */ /* 0x000fe20001741670 */
[--C-:B------:R-:W-:Y:S01]  /*6a80*/  FFMA.FTZ R184, R175, R0, -R12.reuse ;  /* 0x00000000afb87223 */ /* 0x100fe2000001080c */
[----:B------:R-:W-:Y:S01]  /*6a90*/  FMNMX.FTZ R20, R185, R20, !PT ;  /* 0x00000014b9147209 */ /* 0x000fe20007810000 */
[-CC-:B------:R-:W-:Y:S01]  /*6aa0*/  FFMA.FTZ R190, R171, R0.reuse, -R12.reuse ;  /* 0x00000000abbe7223 */ /* 0x180fe2000001080c */
[----:B------:R-:W-:Y:S01]  /*6ab0*/  FSEL R175, R162, -INF , !P3 ;  /* 0xff800000a2af7808 */ /* 0x000fe20005800000 */
        /* <DEDUP_REMOVED lines=10> */
[--C-:B------:R-:W-:Y:S01]  /*6b60*/  FFMA.FTZ R169, R173, R0, -R12.reuse ;  /* 0x00000000ada97223 */ /* 0x100fe2000001080c */
[----:B------:R-:W-:Y:S01]  /*6b70*/  FSEL R14, R13, RZ, P1 ;  /* 0x000000ff0d0e7208 */ /* 0x000fe20000800000 */
        /* <DEDUP_REMOVED lines=23> */
[----:B------:R-:W-:Y:S01]  /*6cf0*/  FFMA.FTZ R170, R129, R0, -R12 ;  /* 0x0000000081aa7223 */ /* 0x000fe2000001080c */
[----:B------:R-:W-:Y:S01]  /*6d00*/  MUFU.EX2 R169, R169 ;  /* 0x000000a900a97308 */ /* 0x000fe20000000800 */
[----:B------:R-:W-:-:S02]  /*6d10*/  FMNMX.FTZ R20, R135, R20, !PT ;  /* 0x0000001487147209 */ /* 0x000fc40007810000 */
[----:B------:R-:W-:Y:S02]  /*6d20*/  LOP3.LUT P6, RZ, R206, 0x7f, RZ, 0xc0, !PT ;  /* 0x0000007fceff7812 */ /* 0x000fe400078cc0ff */
[----:B------:R-:W-:-:S03]  /*6d30*/  FMNMX.FTZ R20, R147, R20, !PT ;  /* 0x0000001493147209 */ /* 0x000fc60007810000 */
[----:B------:R-:W-:Y:S01]  /*6d40*/  MUFU.EX2 R184, R184 ;  /* 0x000000b800b87308 */ /* 0x000fe20000000800 */
[----:B------:R-:W-:-:S04]  /*6d50*/  FMNMX.FTZ R20, R131, R20, !PT ;  /* 0x0000001483147209 */ /* 0x000fc80007810000 */
        /* <DEDUP_REMOVED lines=13> */
[----:B------:R-:W-:Y:S02]  /*6e30*/  MUFU.EX2 R137, R137 ;  /* 0x0000008900897308 */ /* 0x000fe40000000800 */
[----:B------:R-:W0:Y:S06]  /*6e40*/  SHFL.BFLY PT, R3, R20, 0x2, 0x1f ;  /* 0x0c401f0014037f89 */ /* 0x000e2c00000e0000 */
[----:B------:R-:W-:Y:S08]  /*6e50*/  MUFU.EX2 R182, R182 ;  /* 0x000000b600b67308 */ /* 0x000ff00000000800 */
[----:B------:R-:W-:Y:S08]  /*6e60*/  MUFU.EX2 R133, R133 ;  /* 0x0000008500857308 */ /* 0x000ff00000000800 */
[----:B------:R-:W-:Y:S01]  /*6e70*/  MUFU.EX2 R176, R176 ;  /* 0x000000b000b07308 */ /* 0x000fe20000000800 */
[----:B0-----:R-:W-:-:S05]  /*6e80*/  FMNMX.FTZ R3, R20, R3, !PT ;  /* 0x0000000314037209 */ /* 0x001fca0007810000 */
[----:B------:R-:W0:Y:S02]  /*6e90*/  SHFL.BFLY PT, R2, R3, 0x1, 0x1f ;  /* 0x0c201f0003027f89 */ /* 0x000e2400000e0000 */
[----:B------:R-:W-:Y:S08]  /*6ea0*/  MUFU.EX2 R141, R141 ;  /* 0x0000008d008d7308 */ /* 0x000ff00000000800 */
[----:B------:R-:W-:Y:S08]  /*6eb0*/  MUFU.EX2 R178, R178 ;  /* 0x000000b200b27308 */ /* 0x000ff00000000800 */
[----:B------:R-:W-:Y:S01]  /*6ec0*/  MUFU.EX2 R15, R15 ;  /* 0x0000000f000f7308 */ /* 0x000fe20000000800 */
[----:B0-----:R-:W-:Y:S01]  /*6ed0*/  FMNMX.FTZ R21, R3, R2, !PT ;  /* 0x0000000203157209 */ /* 0x001fe20007810000 */
[----:B------:R-:W-:Y:S01]  /*6ee0*/  FADD.FTZ R3, -R14, R5 ;  /* 0x000000050e037221 */ /* 0x000fe20000010100 */
[----:B------:R-:W-:-:S05]  /*6ef0*/  FFMA.FTZ R5, R165, R0, -R12 ;  /* 0x00000000a5057223 */ /* 0x000fca000001080c */
[----:B------:R-:W-:Y:S01]  /*6f00*/  MUFU.EX2 R172, R172 ;  /* 0x000000ac00ac7308 */ /* 0x000fe20000000800 */
[----:B------:R-:W-:Y:S01]  /*6f10*/  FSETP.NEU.FTZ.AND P1, PT, R21, -INF , PT ;  /* 0xff8000001500780b */ /* 0x000fe20003f3d000 */
[-C--:B------:R-:W-:Y:S01]  /*6f20*/  FMUL.FTZ R3, R3, R0.reuse ;  /* 0x0000000003037220 */ /* 0x080fe20000410000 */
[----:B------:R-:W-:-:S05]  /*6f30*/  FMUL.FTZ R120, R21, R0 ;  /* 0x0000000015787220 */ /* 0x000fca0000410000 */
[----:B------:R0:W1:Y:S01]  /*6f40*/  MUFU.EX2 R2, R3 ;  /* 0x0000000300027308 */ /* 0x0000620000000800 */
[----:B------:R-:W-:-:S05]  /*6f50*/  FSEL R120, R120, RZ, P1 ;  /* 0x000000ff78787208 */ /* 0x000fca0000800000 */
[-CC-:B------:R-:W-:Y:S01]  /*6f60*/  FFMA.FTZ R12, R219, R0.reuse, -R120.reuse ;  /* 0x00000000db0c7223 */ /* 0x180fe20000010878 */
[-CC-:B------:R-:W-:Y:S01]  /*6f70*/  FFMA.FTZ R129, R215, R0.reuse, -R120.reuse ;  /* 0x00000000d7817223 */ /* 0x180fe20000010878 */
[-CC-:B------:R-:W-:Y:S01]  /*6f80*/  FFMA.FTZ R14, R185, R0.reuse, -R120.reuse ;  /* 0x00000000b90e7223 */ /* 0x180fe20000010878 */
[----:B0-----:R-:W-:Y:S01]  /*6f90*/  FSEL R3, R21, RZ, P1 ;  /* 0x000000ff15037208 */ /* 0x001fe20000800000 */
[-CC-:B------:R-:W-:Y:S01]  /*6fa0*/  FFMA.FTZ R149, R213, R0.reuse, -R120.reuse ;  /* 0x00000000d5957223 */ /* 0x180fe20000010878 */
[-CC-:B------:R-:W-:Y:S01]  /*6fb0*/  FFMA.FTZ R185, R191, R0.reuse, -R120.reuse ;  /* 0x00000000bfb97223 */ /* 0x180fe20000010878 */
[----:B------:R-:W-:Y:S01]  /*6fc0*/  MUFU.EX2 R12, R12 ;  /* 0x0000000c000c7308 */ /* 0x000fe20000000800 */
[-C--:B------:R-:W-:Y:S01]  /*6fd0*/  FFMA.FTZ R20, R211, R0.reuse, -R120 ;  /* 0x00000000d3147223 */ /* 0x080fe20000010878 */
[----:B------:R-:W-:Y:S01]  /*6fe0*/  FADD.FTZ R3, -R3, R4 ;  /* 0x0000000403037221 */ /* 0x000fe20000010100 */
[-CC-:B------:R-:W-:Y:S01]  /*6ff0*/  FFMA.FTZ R187, R187, R0.reuse, -R120.reuse ;  /* 0x00000000bbbb7223 */ /* 0x180fe20000010878 */
[-CC-:B------:R-:W-:Y:S01]  /*7000*/  FFMA.FTZ R179, R131, R0.reuse, -R120.reuse ;  /* 0x0000000083b37223 */ /* 0x180fe20000010878 */
[----:B-1----:R-:W-:Y:S01]  /*7010*/  FFMA.FTZ R9, R2, R9, R217 ;  /* 0x0000000902097223 */ /* 0x002fe200000100d9 */
[-C--:B------:R-:W-:Y:S01]  /*7020*/  FMUL.FTZ R3, R3, R0.reuse ;  /* 0x0000000003037220 */ /* 0x080fe20000410000 */
[-CC-:B------:R-:W-:Y:S01]  /*7030*/  FFMA.FTZ R122, R209, R0.reuse, -R120.reuse ;  /* 0x00000000d17a7223 */ /* 0x180fe20000010878 */
[----:B------:R-:W-:Y:S01]  /*7040*/  MUFU.EX2 R129, R129 ;  /* 0x0000008100817308 */ /* 0x000fe20000000800 */
[----:B------:R-:W-:Y:S01]  /*7050*/  FADD.FTZ R9, R188, R9 ;  /* 0x00000009bc097221 */ /* 0x000fe20000010000 */
[-CC-:B------:R-:W-:Y:S01]  /*7060*/  FFMA.FTZ R181, R189, R0.reuse, -R120.reuse ;  /* 0x00000000bdb57223 */ /* 0x180fe20000010878 */
[-CC-:B------:R-:W-:Y:S01]  /*7070*/  FFMA.FTZ R124, R207, R0.reuse, -R120.reuse ;  /* 0x00000000cf7c7223 */ /* 0x180fe20000010878 */
[-CC-:B------:R-:W-:Y:S01]  /*7080*/  FFMA.FTZ R183, R139, R0.reuse, -R120.reuse ;  /* 0x000000008bb77223 */ /* 0x180fe20000010878 */
[----:B------:R-:W-:Y:S01]  /*7090*/  FADD.FTZ R128, R190, R9 ;  /* 0x00000009be807221 */ /* 0x000fe20000010000 */
[-CC-:B------:R-:W-:Y:S01]  /*70a0*/  FFMA.FTZ R143, R143, R0.reuse, -R120.reuse ;  /* 0x000000008f8f7223 */ /* 0x180fe20000010878 */
[-C--:B------:R-:W-:Y:S01]  /*70b0*/  FFMA.FTZ R126, R135, R0.reuse, -R120 ;  /* 0x00000000877e7223 */ /* 0x080fe20000010878 */
[----:B------:R-:W0:Y:S01]  /*70c0*/  MUFU.EX2 R3, R3 ;  /* 0x0000000300037308 */ /* 0x000e220000000800 */
[----:B------:R-:W-:Y:S01]  /*70d0*/  FADD.FTZ R9, R169, R128 ;  /* 0x00000080a9097221 */ /* 0x000fe20000010000 */
[-CC-:B------:R-:W-:Y:S01]  /*70e0*/  FFMA.FTZ R135, R147, R0.reuse, -R120.reuse ;  /* 0x0000000093877223 */ /* 0x180fe20000010878 */
[-CC-:B------:R-:W-:Y:S01]  /*70f0*/  FFMA.FTZ R127, R127, R0.reuse, -R120.reuse ;  /* 0x000000007f7f7223 */ /* 0x180fe20000010878 */
[-CC-:B------:R-:W-:Y:S01]  /*7100*/  FFMA.FTZ R123, R123, R0.reuse, -R120.reuse ;  /* 0x000000007b7b7223 */ /* 0x180fe20000010878 */
[----:B------:R-:W-:Y:S01]  /*7110*/  FADD.FTZ R128, R184, R9 ;  /* 0x00000009b8807221 */ /* 0x000fe20000010000 */
[-CC-:B------:R-:W-:Y:S01]  /*7120*/  FFMA.FTZ R159, R159, R0.reuse, -R120.reuse ;  /* 0x000000009f9f7223 */ /* 0x180fe20000010878 */
[-C--:B------:R-:W-:Y:S01]  /*7130*/  FFMA.FTZ R175, R175, R0.reuse, -R120 ;  /* 0x00000000afaf7223 */ /* 0x080fe20000010878 */
[----:B------:R-:W1:Y:S01]  /*7140*/  MUFU.EX2 R14, R14 ;  /* 0x0000000e000e7308 */ /* 0x000e620000000800 */
[----:B------:R-:W-:Y:S01]  /*7150*/  FADD.FTZ R131, R171, R128 ;  /* 0x00000080ab837221 */ /* 0x000fe20000010000 */
[-CC-:B------:R-:W-:Y:S01]  /*7160*/  FFMA.FTZ R163, R163, R0.reuse, -R120.reuse ;  /* 0x00000000a3a37223 */ /* 0x180fe20000010878 */
[----:B------:R-:W-:Y:S01]  /*7170*/  FFMA.FTZ R177, R177, R0, -R120 ;  /* 0x00000000b1b17223 */ /* 0x000fe20000010878 */
[----:B------:R-:W-:Y:S01]  /*7180*/  ISETP.GT.AND P1, PT, R10, UR58, PT ;  /* 0x0000003a0a007c0c */ /* 0x000fe2000bf24270 */
[----:B------:R-:W-:Y:S01]  /*7190*/  FADD.FTZ R130, R186, R131 ;  /* 0x00000083ba827221 */ /* 0x000fe20000010000 */
[----:B------:R-:W-:Y:S01]  /*71a0*/  F2FP.F16.F32.PACK_AB R190, R169, R190 ;  /* 0x000000bea9be723e */ /* 0x000fe200000000ff */
[----:B------:R-:W-:Y:S01]  /*71b0*/  VIADD R10, R10, 0xffffffff ;  /* 0xffffffff0a0a7836 */ /* 0x000fe20000000000 */
[----:B------:R-:W2:Y:S01]  /*71c0*/  MUFU.EX2 R149, R149 ;  /* 0x0000009500957308 */ /* 0x000ea20000000800 */
[----:B0-----:R-:W-:Y:S01]  /*71d0*/  FFMA.FTZ R8, R3, R8, R12 ;  /* 0x0000000803087223 */ /* 0x001fe2000001000c */
[----:B------:R-:W-:-:S02]  /*71e0*/  F2FP.F16.F32.PACK_AB R184, R171, R184 ;  /* 0x000000b8abb8723e */ /* 0x000fc400000000ff */
[----:B------:R-:W-:Y:S01]  /*71f0*/  F2FP.F16.F32.PACK_AB R186, R173, R186 ;  /* 0x000000baadba723e */ /* 0x000fe200000000ff */
[----:B------:R-:W-:Y:S01]  /*7200*/  FADD.FTZ R9, R129, R8 ;  /* 0x0000000881097221 */ /* 0x000fe20000010000 */
[----:B------:R-:W-:Y:S01]  /*7210*/  FFMA.FTZ R8, R151, R0, -R120 ;  /* 0x0000000097087223 */ /* 0x000fe20000010878 */
[----:B------:R-:W-:Y:S01]  /*7220*/  F2FP.F16.F32.PACK_AB R188, R188, R217 ;  /* 0x000000d9bcbc723e */ /* 0x000fe200000000ff */
[----:B------:R-:W0:Y:S01]  /*7230*/  MUFU.EX2 R185, R185 ;  /* 0x000000b900b97308 */ /* 0x000e220000000800 */
[----:B-1----:R-:W-:Y:S01]  /*7240*/  FADD.FTZ R128, R14, R9 ;  /* 0x000000090e807221 */ /* 0x002fe20000010000 */
[----:B------:R-:W-:Y:S01]  /*7250*/  FADD.FTZ R9, R173, R130 ;  /* 0x00000082ad097221 */ /* 0x000fe20000010000 */
[----:B------:R-:W-:-:S03]  /*7260*/  F2FP.F16.F32.PACK_AB R189, R129, R12 ;  /* 0x0000000c81bd723e */ /* 0x000fc600000000ff */
[----:B------:R-:W-:Y:S01]  /*7270*/  FADD.FTZ R130, R180, R9 ;  /* 0x00000009b4827221 */ /* 0x000fe20000010000 */
[----:B------:R-:W-:Y:S01]  /*7280*/  F2FP.F16.F32.PACK_AB R180, R137, R180 ;  /* 0x000000b489b4723e */ /* 0x000fe200000000ff */
[----:B------:R-:W1:Y:S01]  /*7290*/  MUFU.EX2 R20, R20 ;  /* 0x0000001400147308 */ /* 0x000e620000000800 */
[----:B--2---:R-:W-:Y:S01]  /*72a0*/  FADD.FTZ R128, R149, R128 ;  /* 0x0000008095807221 */ /* 0x004fe20000010000 */
[----:B------:R-:W-:Y:S01]  /*72b0*/  FADD.FTZ R131, R137, R130 ;  /* 0x0000008289837221 */ /* 0x000fe20000010000 */
[----:B------:R-:W-:-:S05]  /*72c0*/  F2FP.F16.F32.PACK_AB R191, R149, R14 ;  /* 0x0000000e95bf723e */ /* 0x000fca00000000ff */
[----:B------:R-:W2:Y:S01]  /*72d0*/  MUFU.EX2 R187, R187 ;  /* 0x000000bb00bb7308 */ /* 0x000ea20000000800 */
[----:B0-----:R-:W-:Y:S01]  /*72e0*/  FADD.FTZ R9, R185, R128 ;  /* 0x00000080b9097221 */ /* 0x001fe20000010000 */
[----:B------:R-:W-:Y:S02]  /*72f0*/  @!P6 VIADD R128, R132, 0x30860 ;  /* 0x000308608480e836 */ /* 0x000fe40000000000 */
[----:B------:R-:W-:Y:S01]  /*7300*/  FADD.FTZ R132, R182, R131 ;  /* 0x00000083b6847221 */ /* 0x000fe20000010000 */
[----:B------:R-:W-:-:S03]  /*7310*/  F2FP.F16.F32.PACK_AB R182, R133, R182 ;  /* 0x000000b685b6723e */ /* 0x000fc600000000ff */
[----:B------:R-:W-:Y:S01]  /*7320*/  FADD.FTZ R131, R133, R132 ;  /* 0x0000008485837221 */ /* 0x000fe20000010000 */
[----:B------:R-:W0:Y:S01]  /*7330*/  MUFU.EX2 R122, R122 ;  /* 0x0000007a007a7308 */ /* 0x000e220000000800 */
[----:B-1----:R-:W-:Y:S01]  /*7340*/  FADD.FTZ R130, R20, R9 ;  /* 0x0000000914827221 */ /* 0x002fe20000010000 */
[----:B------:R-:W-:Y:S01]  /*7350*/  @!P6 PRMT R134, RZ, 0x654, R128 ;  /* 0x00000654ff86e816 */ /* 0x000fe20000000080 */
[----:B------:R-:W-:Y:S01]  /*7360*/  FADD.FTZ R132, R176, R131 ;  /* 0x00000083b0847221 */ /* 0x000fe20000010000 */
[-CC-:B------:R-:W-:Y:S01]  /*7370*/  FFMA.FTZ R128, R155, R0.reuse, -R120.reuse ;  /* 0x000000009b807223 */ /* 0x180fe20000010878 */
[----:B------:R-:W-:Y:S01]  /*7380*/  FFMA.FTZ R120, R167, R0, -R120 ;  /* 0x00000000a7787223 */ /* 0x000fe20000010878 */
[----:B------:R1:W-:Y:S01]  /*7390*/  @!P6 SYNCS.ARRIVE.TRANS64.RED.A1T0 RZ, [R134+URZ], RZ ;  /* 0x000000ff86ffe9a7 */ /* 0x0003e2000810043f */
[----:B------:R-:W-:Y:S01]  /*73a0*/  FADD.FTZ R131, R141, R132 ;  /* 0x000000848d837221 */ /* 0x000fe20000010000 */
[----:B------:R-:W3:Y:S01]  /*73b0*/  MUFU.EX2 R181, R181 ;  /* 0x000000b500b57308 */ /* 0x000ee20000000800 */
[----:B--2---:R-:W-:Y:S01]  /*73c0*/  FADD.FTZ R9, R187, R130 ;  /* 0x00000082bb097221 */ /* 0x004fe20000010000 */
[----:B------:R-:W-:Y:S01]  /*73d0*/  F2FP.F16.F32.PACK_AB R176, R141, R176 ;  /* 0x000000b08db0723e */ /* 0x000fe200000000ff */
[----:B------:R-:W-:Y:S01]  /*73e0*/  FADD.FTZ R132, R178, R131 ;  /* 0x00000083b2847221 */ /* 0x000fe20000010000 */
[----:B------:R-:W-:-:S02]  /*73f0*/  F2FP.F16.F32.PACK_AB R178, R15, R178 ;  /* 0x000000b20fb2723e */ /* 0x000fc400000000ff */
[----:B------:R-:W-:Y:S01]  /*7400*/  F2FP.F16.F32.PACK_AB R185, R20, R185 ;  /* 0x000000b914b9723e */ /* 0x000fe200000000ff */
[----:B------:R-:W-:Y:S01]  /*7410*/  FADD.FTZ R131, R15, R132 ;  /* 0x000000840f837221 */ /* 0x000fe20000010000 */
[----:B------:R-:W2:Y:S01]  /*7420*/  MUFU.EX2 R124, R124 ;  /* 0x0000007c007c7308 */ /* 0x000ea20000000800 */
[C---:B0-----:R-:W-:Y:S01]  /*7430*/  FADD.FTZ R130, R122.reuse, R9 ;  /* 0x000000097a827221 */ /* 0x041fe20000010000 */
[----:B------:R-:W-:Y:S01]  /*7440*/  F2FP.F16.F32.PACK_AB R187, R122, R187 ;  /* 0x000000bb7abb723e */ /* 0x000fe200000000ff */
[----:B------:R-:W-:-:S05]  /*7450*/  FADD.FTZ R132, R172, R131 ;  /* 0x00000083ac847221 */ /* 0x000fca0000010000 */
[----:B------:R-:W0:Y:S01]  /*7460*/  MUFU.EX2 R183, R183 ;  /* 0x000000b700b77308 */ /* 0x000e220000000800 */
[----:B---3--:R-:W-:-:S07]  /*7470*/  FADD.FTZ R9, R181, R130 ;  /* 0x00000082b5097221 */ /* 0x008fce0000010000 */
[----:B------:R-:W3:Y:S01]  /*7480*/  MUFU.EX2 R4, R143 ;  /* 0x0000008f00047308 */ /* 0x000ee20000000800 */
[C---:B--2---:R-:W-:Y:S01]  /*7490*/  FADD.FTZ R130, R124.reuse, R9 ;  /* 0x000000097c827221 */ /* 0x044fe20000010000 */
[----:B------:R-:W-:-:S06]  /*74a0*/  F2FP.F16.F32.PACK_AB R181, R124, R181 ;  /* 0x000000b57cb5723e */ /* 0x000fcc00000000ff */
[----:B------:R-:W2:Y:S01]  /*74b0*/  MUFU.EX2 R126, R126 ;  /* 0x0000007e007e7308 */ /* 0x000ea20000000800 */
[----:B0-----:R-:W-:-:S07]  /*74c0*/  FADD.FTZ R9, R183, R130 ;  /* 0x00000082b7097221 */ /* 0x001fce0000010000 */
[----:B------:R-:W0:Y:S01]  /*74d0*/  MUFU.EX2 R145, R145 ;  /* 0x0000009100917308 */ /* 0x000e220000000800 */
[C---:B---3--:R-:W-:Y:S01]  /*74e0*/  FADD.FTZ R9, R4.reuse, R9 ;  /* 0x0000000904097221 */ /* 0x048fe20000010000 */
[----:B------:R-:W-:Y:S01]  /*74f0*/  F2FP.F16.F32.PACK_AB R183, R4, R183 ;  /* 0x000000b704b7723e */ /* 0x000fe200000000ff */
[----:B------:R-:W-:-:S05]  /*7500*/  IMAD.MOV.U32 R4, RZ, RZ, R21 ;  /* 0x000000ffff047224 */ /* 0x000fca00078e0015 */
[----:B------:R-:W3:Y:S01]  /*7510*/  MUFU.EX2 R135, R135 ;  /* 0x0000008700877308 */ /* 0x000ee20000000800 */
[----:B--2---:R-:W-:-:S07]  /*7520*/  FADD.FTZ R130, R126, R9 ;  /* 0x000000097e827221 */ /* 0x004fce0000010000 */
[----:B------:R-:W2:Y:S01]  /*7530*/  MUFU.EX2 R174, R174 ;  /* 0x000000ae00ae7308 */ /* 0x000ea20000000800 */
[C---:B0-----:R-:W-:Y:S01]  /*7540*/  FADD.FTZ R9, R145.reuse, R132 ;  /* 0x0000008491097221 */ /* 0x041fe20000010000 */
[----:B------:R-:W-:-:S06]  /*7550*/  F2FP.F16.F32.PACK_AB R172, R145, R172 ;  /* 0x000000ac91ac723e */ /* 0x000fcc00000000ff */
[----:B------:R-:W0:Y:S01]  /*7560*/  MUFU.EX2 R179, R179 ;  /* 0x000000b300b37308 */ /* 0x000e220000000800 */
[----:B---3--:R-:W-:-:S07]  /*7570*/  FADD.FTZ R130, R135, R130 ;  /* 0x0000008287827221 */ /* 0x008fce0000010000 */
[----:B------:R-:W3:Y:S01]  /*7580*/  MUFU.EX2 R121, R121 ;  /* 0x0000007900797308 */ /* 0x000ee20000000800 */
[----:B--2---:R-:W-:-:S07]  /*7590*/  FADD.FTZ R132, R174, R9 ;  /* 0x00000009ae847221 */ /* 0x004fce0000010000 */
[----:B------:R-:W2:Y:S01]  /*75a0*/  MUFU.EX2 R8, R8 ;  /* 0x0000000800087308 */ /* 0x000ea20000000800 */
[----:B0-----:R-:W-:-:S07]  /*75b0*/  FADD.FTZ R9, R179, R130 ;  /* 0x00000082b3097221 */ /* 0x001fce0000010000 */
[----:B------:R-:W-:Y:S01]  /*75c0*/  MUFU.EX2 R168, R168 ;  /* 0x000000a800a87308 */ /* 0x000fe20000000800 */
[----:B---3--:R-:W-:-:S07]  /*75d0*/  F2FP.F16.F32.PACK_AB R174, R121, R174 ;  /* 0x000000ae79ae723e */ /* 0x008fce00000000ff */
[----:B------:R-:W0:Y:S01]  /*75e0*/  MUFU.EX2 R127, R127 ;  /* 0x0000007f007f7308 */ /* 0x000e220000000800 */
[C---:B--2---:R-:W-:Y:S01]  /*75f0*/  FADD.FTZ R130, R8.reuse, R9 ;  /* 0x0000000908827221 */ /* 0x044fe20000010000 */
[----:B------:R-:W-:-:S06]  /*7600*/  F2FP.F16.F32.PACK_AB R179, R8, R179 ;  /* 0x000000b308b3723e */ /* 0x000fcc00000000ff */
[----:B------:R-:W-:Y:S08]  /*7610*/  MUFU.EX2 R125, R125 ;  /* 0x0000007d007d7308 */ /* 0x000ff00000000800 */
[----:B------:R-:W2:Y:S01]  /*7620*/  MUFU.EX2 R128, R128 ;  /* 0x0000008000807308 */ /* 0x000ea20000000800 */
[----:B0-----:R-:W-:-:S07]  /*7630*/  FADD.FTZ R9, R127, R130 ;  /* 0x000000827f097221 */ /* 0x001fce0000010000 */
[----:B------:R-:W0:Y:S08]  /*7640*/  MUFU.EX2 R170, R170 ;  /* 0x000000aa00aa7308 */ /* 0x000e300000000800 */
[----:B-1----:R1:W3:Y:S01]  /*7650*/  MUFU.EX2 R134, R123 ;  /* 0x0000007b00867308 */ /* 0x0022e20000000800 */
[C---:B--2---:R-:W-:Y:S01]  /*7660*/  FADD.FTZ R9, R128.reuse, R9 ;  /* 0x0000000980097221 */ /* 0x044fe20000010000 */
[----:B------:R-:W-:-:S06]  /*7670*/  F2FP.F16.F32.PACK_AB R173, R128, R127 ;  /* 0x0000007f80ad723e */ /* 0x000fcc00000000ff */
[----:B------:R-:W2:Y:S01]  /*7680*/  MUFU.EX2 R159, R159 ;  /* 0x0000009f009f7308 */ /* 0x000ea20000000800 */
[----:B-1----:R-:W-:-:S04]  /*7690*/  FADD.FTZ R123, R121, R132 ;  /* 0x00000084797b7221 */ /* 0x002fc80000010000 */
[----:B------:R-:W-:Y:S01]  /*76a0*/  FADD.FTZ R132, R168, R123 ;  /* 0x0000007ba8847221 */ /* 0x000fe20000010000 */
[C---:B------:R-:W-:Y:S02]  /*76b0*/  F2FP.F16.F32.PACK_AB R168, R125.reuse, R168 ;  /* 0x000000a87da8723e */ /* 0x040fe400000000ff */
[----:B------:R2:W1:Y:S01]  /*76c0*/  MUFU.EX2 R136, R175 ;  /* 0x000000af00887308 */ /* 0x0004620000000800 */
[----:B------:R-:W-:-:S04]  /*76d0*/  FADD.FTZ R15, R125, R132 ;  /* 0x000000847d0f7221 */ /* 0x000fc80000010000 */
[----:B0-----:R-:W-:Y:S01]  /*76e0*/  FADD.FTZ R130, R170, R15 ;  /* 0x0000000faa827221 */ /* 0x001fe20000010000 */
[----:B---3--:R-:W-:Y:S02]  /*76f0*/  FADD.FTZ R15, R134, R9 ;  /* 0x00000009860f7221 */ /* 0x008fe40000010000 */
[----:B------:R-:W0:Y:S01]  /*7700*/  MUFU.EX2 R163, R163 ;  /* 0x000000a300a37308 */ /* 0x000e220000000800 */
[C---:B--2---:R-:W-:Y:S01]  /*7710*/  F2FP.F16.F32.PACK_AB R175, R159.reuse, R134 ;  /* 0x000000869faf723e */ /* 0x044fe200000000ff */
[----:B------:R-:W-:-:S06]  /*7720*/  FADD.FTZ R15, R159, R15 ;  /* 0x0000000f9f0f7221 */ /* 0x000fcc0000010000 */
[----:B------:R2:W3:Y:S01]  /*7730*/  MUFU.EX2 R132, R177 ;  /* 0x000000b100847308 */ /* 0x0004e20000000800 */
[----:B-1----:R-:W-:-:S07]  /*7740*/  FADD.FTZ R15, R136, R15 ;  /* 0x0000000f880f7221 */ /* 0x002fce0000010000 */
[----:B------:R-:W1:Y:S01]  /*7750*/  MUFU.EX2 R5, R5 ;  /* 0x0000000500057308 */ /* 0x000e620000000800 */
[----:B0-----:R-:W-:Y:S01]  /*7760*/  FADD.FTZ R15, R163, R15 ;  /* 0x0000000fa30f7221 */ /* 0x001fe20000010000 */
[----:B--2---:R-:W-:Y:S02]  /*7770*/  F2FP.F16.F32.PACK_AB R177, R135, R126 ;  /* 0x0000007e87b1723e */ /* 0x004fe400000000ff */
[----:B------:R-:W-:-:S04]  /*7780*/  F2FP.F16.F32.PACK_AB R169, R163, R136 ;  /* 0x00000088a3a9723e */ /* 0x000fc800000000ff */
[----:B------:R-:W0:Y:S01]  /*7790*/  MUFU.EX2 R120, R120 ;  /* 0x0000007800787308 */ /* 0x000e220000000800 */
[----:B---3--:R-:W-:Y:S01]  /*77a0*/  FADD.FTZ R15, R132, R15 ;  /* 0x0000000f840f7221 */ /* 0x008fe20000010000 */
[C---:B-1----:R-:W-:Y:S01]  /*77b0*/  FADD.FTZ R9, R5.reuse, R130 ;  /* 0x0000008205097221 */ /* 0x042fe20000010000 */
[----:B------:R-:W-:Y:S01]  /*77c0*/  F2FP.F16.F32.PACK_AB R170, R5, R170 ;  /* 0x000000aa05aa723e */ /* 0x000fe200000000ff */
[----:B------:R-:W-:Y:S02]  /*77d0*/  IMAD.MOV.U32 R5, RZ, RZ, R13 ;  /* 0x000000ffff057224 */ /* 0x000fe400078e000d */
[C---:B0-----:R-:W-:Y:S01]  /*77e0*/  FADD.FTZ R8, R120.reuse, R15 ;  /* 0x0000000f78087221 */ /* 0x041fe20000010000 */
[----:B------:R-:W-:Y:S01]  /*77f0*/  F2FP.F16.F32.PACK_AB R171, R120, R132 ;  /* 0x0000008478ab723e */ /* 0x000fe200000000ff */
[----:B------:R-:W-:Y:S06]  /*7800*/  @P1 BRA `(.L_x_1143) ;  /* 0xffffffd0002c1947 */ /* 0x000fec000383ffff */
[----:B------:R-:W-:Y:S01]  /*7810*/  IMAD.MOV.U32 R4, RZ, RZ, R21 ;  /* 0x000000ffff047224 */ /* 0x000fe200078e0015 */
[----:B------:R-:W-:Y:S01]  /*7820*/  UMOV UR36, UR4 ;  /* 0x0000000400247c82 */ /* 0x000fe20008000000 */
[----:B------:R-:W-:Y:S01]  /*7830*/  IMAD.MOV.U32 R5, RZ, RZ, R13 ;  /* 0x000000ffff057224 */ /* 0x000fe200078e000d */
[----:B------:R-:W-:-:S06]  /*7840*/  UMOV UR38, UR7 ;  /* 0x0000000700267c82 */ /* 0x000fcc0008000000 */
.L_x_1126:
[----:B------:R-:W-:Y:S01]  /*7850*/  ULDC UR4, c[0x0][0x448] ;  /* 0x0001120000047ab9 */ /* 0x000fe20000000800 */
[----:B------:R-:W-:Y:S01]  /*7860*/  IADD3 R11, R16, 0x1, -R11 ;  /* 0x00000001100b7810 */ /* 0x000fe20007ffe80b */
[----:B------:R-:W-:Y:S01]  /*7870*/  UISETP.NE.AND UP0, UPT, UR4, 0x1, UPT ;  /* 0x000000010400788c */ /* 0x000fe2000bf05270 */
[----:B------:R-:W-:Y:S02]  /*7880*/  ULDC UR7, c[0x0][0x9e4] ;  /* 0x0002790000077ab9 */ /* 0x000fe40000000800 */
[----:B------:R-:W-:Y:S01]  /*7890*/  R2UR UR11, R11 ;  /* 0x000000000b0b72ca */ /* 0x000fe200000e0000 */
[----:B------:R-:W-:Y:S02]  /*78a0*/  UISETP.GE.AND UP1, UPT, UR7, 0x1, UPT ;  /* 0x000000010700788c */ /* 0x000fe4000bf26270 */
[----:B------:R-:W-:-:S04]  /*78b0*/  UIADD3 UR10, UR39, 0x7f, URZ ;  /* 0x0000007f270a7890 */ /* 0x000fc8000fffe03f */
[----:B------:R-:W-:Y:S01]  /*78c0*/  PLOP3.LUT P1, PT, PT, PT, UP1, 0x40, 0x0 ;  /* 0x000000000000781c */ /* 0x000fe20003f2e818 */
[----:B------:R-:W-:Y:S01]  /*78d0*/  @UP0 ULDC UR4, c[0x0][0x44c] ;  /* 0x0001130000040ab9 */ /* 0x000fe20000000800 */
[----:B------:R-:W-:Y:S01]  /*78e0*/  @UP0 ULDC UR14, c[0x0][0x450] ;  /* 0x00011400000e0ab9 */ /* 0x000fe20000000800 */
[----:B------:R-:W-:-:S04]  /*78f0*/  UIMAD.WIDE.U32 UR4, UR10, UR4, URZ ;  /* 0x000000040a0472a5 */ /* 0x000fc8000f8e003f */
[----:B------:R-:W-:-:S04]  /*7900*/  @UP0 USHF.R.U32.HI UR10, URZ, UR14, UR5 ;  /* 0x0000000e3f0a0299 */ /* 0x000fc80008011605 */
[----:B------:R-:W-:-:S04]  /*7910*/  UIADD3 UR10, UR11, UR10, URZ ;  /* 0x0000000a0b0a7290 */ /* 0x000fc8000fffe03f */
[----:B------:R-:W-:Y:S01]  /*7920*/  UIADD3 UR14, UR10, -UR6, URZ ;  /* 0x800000060a0e7290 */ /* 0x000fe2000fffe03f */
[----:B------:R-:W-:Y:S11]  /*7930*/  @P1 BRA `(.L_x_1144) ;  /* 0x0000000000481947 */ /* 0x000ff60003800000 */
[----:B------:R-:W-:Y:S02]  /*7940*/  UMOV UR6, UR10 ;  /* 0x0000000a00067c82 */ /* 0x000fe40008000000 */
[----:B------:R-:W-:-:S06]  /*7950*/  UISETP.GT.AND UP2, UPT, UR6, -0x1, UPT ;  /* 0xffffffff0600788c */ /* 0x000fcc000bf44270 */
[----:B------:R-:W-:-:S13]  /*7960*/  PLOP3.LUT P1, PT, PT, PT, UP2, 0x80, 0x0 ;  /* 0x000000000000781c */ /* 0x000fda0003f2f028 */
[----:B------:R-:W-:Y:S05]  /*7970*/  @P1 BRA `(.L_x_1145) ;  /* 0x00000000001c1947 */ /* 0x000fea0003800000 */
[----:B------:R-:W-:Y:S02]  /*7980*/  UISETP.NE.AND UP2, UPT, UR7, 0x1, UPT ;  /* 0x000000010700788c */ /* 0x000fe4000bf45270 */
[----:B------:R-:W-:-:S09]  /*7990*/  ULOP3.LUT UR6, URZ, UR6, URZ, 0x33, !UPT ;  /* 0x000000063f067292 */ /* 0x000fd2000f8e333f */
[----:B------:R-:W-:Y:S02]  /*79a0*/  @UP2 ULDC.64 UR4, c[0x0][0x9e8] ;  /* 0x00027a0000042ab9 */ /* 0x000fe40000000a00 */
[----:B------:R-:W-:-:S04]  /*79b0*/  UIMAD.WIDE.U32 UR10, UR6, UR4, URZ ;  /* 0x00000004060a72a5 */ /* 0x000fc8000f8e003f */
[----:B------:R-:W-:-:S04]  /*79c0*/  @UP2 USHF.R.U32.HI UR6, URZ, UR5, UR11 ;  /* 0x000000053f062299 */ /* 0x000fc8000801160b */
[----:B------:R-:W-:Y:S01]  /*79d0*/  ULOP3.LUT UR6, URZ, UR6, URZ, 0x33, !UPT ;  /* 0x000000063f067292 */ /* 0x000fe2000f8e333f */
[----:B------:R-:W-:Y:S11]  /*79e0*/  BRA `(.L_x_1146) ;  /* 0x0000000000107947 */ /* 0x000ff60003800000 */
.L_x_1145:
[----:B------:R-:W-:-:S11]  /*79f0*/  UISETP.NE.AND UP2, UPT, UR7, 0x1, UPT ;  /* 0x000000010700788c */ /* 0x000fd6000bf45270 */
[----:B------:R-:W-:Y:S02]  /*7a00*/  @UP2 ULDC.64 UR4, c[0x0][0x9e8] ;  /* 0x00027a0000042ab9 */ /* 0x000fe40000000a00 */
[----:B------:R-:W-:-:S04]  /*7a10*/  UIMAD.WIDE.U32 UR10, UR6, UR4, URZ ;  /* 0x00000004060a72a5 */ /* 0x000fc8000f8e003f */
[----:B------:R-:W-:-:S12]  /*7a20*/  @UP2 USHF.R.U32.HI UR6, URZ, UR5, UR11 ;  /* 0x000000053f062299 */ /* 0x000fd8000801160b */
.L_x_1146:
[----:B------:R-:W-:-:S04]  /*7a30*/  UIMAD UR6, UR6, UR7, URZ ;  /* 0x00000007060672a4 */ /* 0x000fc8000f8e023f */
[----:B------:R-:W-:-:S04]  /*7a40*/  UISETP.LT.AND UP2, UPT, UR14, UR6, UPT ;  /* 0x000000060e00728c */ /* 0x000fc8000bf41270 */
[----:B------:R-:W-:-:S12]  /*7a50*/  USEL UR14, UR14, UR6, !UP2 ;  /* 0x000000060e0e7287 */ /* 0x000fd8000d000000 */
.L_x_1144:
[----:B------:R-:W-:-:S04]  /*7a60*/  UIADD3 UR4, UR14, 0x5f, URZ ;  /* 0x0000005f0e047890 */ /* 0x000fc8000fffe03f */
[----:B------:R-:W-:-:S04]  /*7a70*/  UIMAD.WIDE UR4, UR4, 0x2aaaaaab, URZ ;  /* 0x2aaaaaab040478a5 */ /* 0x000fc8000f8e023f */
[----:B------:R-:W-:-:S04]  /*7a80*/  USHF.R.U32.HI UR4, URZ, 0x1f, UR5 ;  /* 0x0000001f3f047899 */ /* 0x000fc80008011605 */
[----:B------:R-:W-:-:S04]  /*7a90*/  ULEA.HI.SX32 UR4, UR5, UR4, 0x1c ;  /* 0x0000000405047291 */ /* 0x000fc8000f8fe23f */
[----:B------:R-:W-:-:S04]  /*7aa0*/  UISETP.LT.AND UP2, UPT, UR61, UR4, UPT ;  /* 0x000000043d00728c */ /* 0x000fc8000bf41270 */
[----:B------:R-:W-:-:S06]  /*7ab0*/  USEL UR58, UR61, UR4, !UP2 ;  /* 0x000000043d3a7287 */ /* 0x000fcc000d000000 */
[----:B------:R-:W-:-:S13]  /*7ac0*/  ISETP.GE.AND P1, PT, R10, UR58, PT ;  /* 0x0000003a0a007c0c */ /* 0x000fda000bf26270 */
[----:B------:R-:W-:Y:S05]  /*7ad0*/  @!P1 BRA `(.L_x_1147) ;  /* 0x0000001c007c9947 */ /* 0x000fea0003800000 */
[----:B------:R-:W-:Y:S01]  /*7ae0*/  IMAD.MOV.U32 R11, RZ, RZ, R4 ;  /* 0x000000ffff0b7224 */ /* 0x000fe200078e0004 */
[----:B------:R-:W-:Y:S01]  /*7af0*/  UMOV UR6, UR38 ;  /* 0x0000002600067c82 */ /* 0x000fe20008000000 */
[----:B------:R-:W-:Y:S01]  /*7b00*/  IMAD.MOV.U32 R12, RZ, RZ, R5 ;  /* 0x000000ffff0c7224 */ /* 0x000fe200078e0005 */
[----:B------:R-:W-:-:S06]  /*7b10*/  UMOV UR4, UR36 ;  /* 0x0000002400047c82 */ /* 0x000fcc0008000000 */
.L_x_1156:
[----:B------:R-:W-:-:S04]  /*7b20*/  UIADD3 UR7, UR4, 0x1, URZ ;  /* 0x0000000104077890 */ /* 0x000fc8000fffe03f */
[----:B------:R-:W-:-:S04]  /*7b30*/  UISETP.NE.AND UP2, UPT, UR7, 0x2, UPT ;  /* 0x000000020700788c */ /* 0x000fc8000bf45270 */
[----:B------:R-:W-:Y:S02]  /*7b40*/  USEL UR7, UR7, URZ, UP2 ;  /* 0x0000003f07077287 */ /* 0x000fe40009000000 */
[----:B------:R-:W-:-:S04]  /*7b50*/  USEL UR38, URZ, 0x1, UP2 ;  /* 0x000000013f267887 */ /* 0x000fc80009000000 */
[----:B------:R-:W-:Y:S01]  /*7b60*/  ULOP3.LUT UR38, UR6, UR38, URZ, 0x3c, !UPT ;  /* 0x0000002606267292 */ /* 0x000fe2000f8e3c3f */
[----:B------:R-:W-:Y:S01]  /*7b70*/  UMOV UR36, UR7 ;  /* 0x0000000700247c82 */ /* 0x000fe20008000000 */
[----:B------:R-:W-:Y:S10]  /*7b80*/  @!P0 BRA `(.L_x_1148) ;  /* 0x0000000000048947 */ /* 0x000ff40003800000 */
[----:B------:R-:W-:Y:S01]  /*7b90*/  BPT.TRAP 0x1 ;  /* 0x000000040000795c */ /* 0x000fe20000300000 */
.L_x_1148:
[----:B------:R-:W-:Y:S01]  /*7ba0*/  ULEA UR5, UR36, UR37, 0x3 ;  /* 0x0000002524057291 */ /* 0x000fe2000f8e183f */
[----:B------:R-:W-:-:S05]  /*7bb0*/  IMAD.U32 R0, RZ, RZ, UR38 ;  /* 0x00000026ff007e24 */ /* 0x000fca000f8e00ff */
[----:B------:R-:W-:-:S04]  /*7bc0*/  SHF.L.U32 R0, R0, 0x1f, RZ ;  /* 0x0000001f00007819 */ /* 0x000fc800000006ff */
[----:B------:R0:W1:Y:S01]  /*7bd0*/  SYNCS.PHASECHK.TRANS64.TRYWAIT P1, [UR5+0x30830], R0 ;  /* 0x03083000ff0075a7 */ /* 0x0000620008020145 */
[----:B------:R-:W-:Y:S05]  /*7be0*/  @!P0 BRA `(.L_x_1149) ;  /* 0x0000000000048947 */ /* 0x000fea0003800000 */
[----:B------:R-:W-:Y:S01]  /*7bf0*/  BPT.TRAP 0x1 ;  /* 0x000000040000795c */ /* 0x000fe20000300000 */
.L_x_1149:
[----:B-1----:R-:W-:Y:S05]  /*7c00*/  @P1 BRA `(.L_x_1150) ;  /* 0x0000000000081947 */ /* 0x002fea0003800000 */
[----:B------:R-:W1:Y:S02]  /*7c10*/  SYNCS.PHASECHK.TRANS64.TRYWAIT P1, [UR5+0x30830], R0 ;  /* 0x03083000ff0075a7 */ /* 0x000e640008020145 */
[----:B-1----:R-:W-:Y:S05]  /*7c20*/  @!P1 BRA `(.L_x_1151) ;  /* 0x000000d400b09947 */ /* 0x002fea0003800000 */
.L_x_1150:
        /* <DEDUP_REMOVED lines=163> */
.L_x_1152:
[----:B------:R-:W-:Y:S01]  /*8660*/  ULEA UR5, UR4, UR37, 0x3 ;  /* 0x0000002504057291 */ /* 0x000fe2000f8e183f */
[----:B01----:R-:W-:-:S05]  /*8670*/  IMAD.U32 R0, RZ, RZ, UR6 ;  /* 0x00000006ff007e24 */ /* 0x003fca000f8e00ff */
[----:B------:R-:W-:-:S04]  /*8680*/  SHF.L.U32 R0, R0, 0x1f, RZ ;  /* 0x0000001f00007819 */ /* 0x000fc800000006ff */
[----:B------:R0:W1:Y:S01]  /*8690*/  SYNCS.PHASECHK.TRANS64.TRYWAIT P1, [UR5+0x30850], R0 ;  /* 0x03085000ff0075a7 */ /* 0x0000620008020145 */
[----:B------:R-:W-:Y:S05]  /*86a0*/  @!P0 BRA `(.L_x_1153) ;  /* 0x0000000000048947 */ /* 0x000fea0003800000 */
[----:B------:R-:W-:Y:S01]  /*86b0*/  BPT.TRAP 0x1 ;  /* 0x000000040000795c */ /* 0x000fe20000300000 */
.L_x_1153:
[----:B-1----:R-:W-:Y:S05]  /*86c0*/  @P1 BRA `(.L_x_1154) ;  /* 0x0000000000081947 */ /* 0x002fea0003800000 */
[----:B------:R-:W1:Y:S02]  /*86d0*/  SYNCS.PHASECHK.TRANS64.TRYWAIT P1, [UR5+0x30850], R0 ;  /* 0x03085000ff0075a7 */ /* 0x000e640008020145 */
[----:B-1----:R-:W-:Y:S05]  /*86e0*/  @!P1 BRA `(.L_x_1155) ;  /* 0x000000cc00189947 */ /* 0x002fea0003800000 */
.L_x_1154:
[----:B------:R-:W-:Y:S01]  /*86f0*/  UIADD3 UR6, UR37, 0x400, URZ ;  /* 0x0000040025067890 */ /* 0x000fe2000fffe03f */
[----:B------:R-:W-:Y:S01]  /*8700*/  WARPGROUP.ARRIVE ;  /* 0x00000000000079c5 */ /* 0x000fe20000000000 */
[----:B------:R-:W-:Y:S01]  /*8710*/  UMOV UR11, 0x40000040 ;  /* 0x40000040000b7882 */ /* 0x000fe20000000000 */
[----:B01----:R-:W-:Y:S01]  /*8720*/  FMNMX.FTZ R0, R120, R12, !PT ;  /* 0x0000000c78007209 */ /* 0x003fe20007810000 */
[----:B------:R-:W-:Y:S01]  /*8730*/  USHF.R.U32.HI UR6, URZ, 0x4, UR6 ;  /* 0x000000043f067899 */ /* 0x000fe20008011606 */
[----:B------:R-:W-:Y:S02]  /*8740*/  FMNMX.FTZ R4, R122, R11, !PT ;  /* 0x0000000b7a047209 */ /* 0x000fe40007810000 */
[----:B------:R-:W0:Y:S01]  /*8750*/  S2R R206, SR_TID.X ;  /* 0x0000000000ce7919 */ /* 0x000e220000002100 */
[----:B------:R-:W-:Y:S01]  /*8760*/  FMNMX.FTZ R3, R121, R0, !PT ;  /* 0x0000000079037209 */ /* 0x000fe20007810000 */
[----:B------:R-:W-:Y:S01]  /*8770*/  ULOP3.LUT UR6, UR6, 0x3fff, URZ, 0xc0, !UPT ;  /* 0x00003fff06067892 */ /* 0x000fe2000f8ec03f */
[----:B------:R-:W-:-:S02]  /*8780*/  FMNMX.FTZ R15, R123, R4, !PT ;  /* 0x000000047b0f7209 */ /* 0x000fc40007810000 */
[----:B------:R-:W-:Y:S01]  /*8790*/  FMNMX.FTZ R0, R124, R3, !PT ;  /* 0x000000037c007209 */ /* 0x000fe20007810000 */
[----:B------:R-:W-:Y:S01]  /*87a0*/  ULOP3.LUT UR6, UR6, 0x3000000, URZ, 0xfc, !UPT ;  /* 0x0300000006067892 */ /* 0x000fe2000f8efc3f */
[----:B------:R-:W-:Y:S02]  /*87b0*/  FMNMX.FTZ R4, R126, R15, !PT ;  /* 0x0000000f7e047209 */ /* 0x000fe40007810000 */
[----:B------:R-:W-:Y:S01]  /*87c0*/  FMNMX.FTZ R3, R125, R0, !PT ;  /* 0x000000007d037209 */ /* 0x000fe20007810000 */
[----:B------:R-:W-:Y:S01]  /*87d0*/  UIMAD UR4, UR4, 0x900, UR6 ;  /* 0x00000900040478a4 */ /* 0x000fe2000f8e0206 */
[----:B------:R-:W-:Y:S02]  /*87e0*/  FMNMX.FTZ R15, R127, R4, !PT ;  /* 0x000000047f0f7209 */ /* 0x000fe40007810000 */
[----:B------:R-:W-:Y:S01]  /*87f0*/  FMNMX.FTZ R0, R128, R3, !PT ;  /* 0x0000000380007209 */ /* 0x000fe20007810000 */
[----:B------:R-:W-:Y:S01]  /*8800*/  UMOV UR6, UR38 ;  /* 0x0000002600067c82 */ /* 0x000fe20008000000 */
[----:B------:R-:W-:-:S02]  /*8810*/  FMNMX.FTZ R4, R130, R15, !PT ;  /* 0x0000000f82047209 */ /* 0x000fc40007810000 */
[----:B------:R-:W-:Y:S01]  /*8820*/  UMOV UR10, UR4 ;  /* 0x00000004000a7c82 */ /* 0x000fe20008000000 */
[----:B------:R-:W-:Y:S01]  /*8830*/  FMNMX.FTZ R3, R129, R0, !PT ;  /* 0x0000000081037209 */ /* 0x000fe20007810000 */
[----:B------:R-:W-:Y:S01]  /*8840*/  HGMMA.64x192x16.F32 R24, R188, gdesc[UR8].tnspB, R24, gsb0 ;  /* 0x42e00008bc187df0 */ /* 0x000fe20008000818 */
[----:B------:R-:W-:Y:S01]  /*8850*/  UIADD3 UR10, UR4, 0x80, URZ ;  /* 0x00000080040a7890 */ /* 0x000fe2000fffe03f */
[----:B------:R-:W-:Y:S01]  /*8860*/  FMNMX.FTZ R15, R131, R4, !PT ;  /* 0x00000004830f7209 */ /* 0x000fe20007810000 */
[----:B------:R-:W-:Y:S01]  /*8870*/  UMOV UR11, 0x40000040 ;  /* 0x40000040000b7882 */ /* 0x000fe20000000000 */
        /* <DEDUP_REMOVED lines=11> */
[----:B0-----:R-:W-:Y:S02]  /*8930*/  LOP3.LUT P1, RZ, R206, 0x7f, RZ, 0xc0, !PT ;  /* 0x0000007fceff7812 */ /* 0x001fe4000782c0ff */
        /* <DEDUP_REMOVED lines=14> */
[----:B-1----:R-:W-:-:S05]  /*8a20*/  FMNMX.FTZ R14, R2, R3, !PT ;  /* 0x00000003020e7209 */ /* 0x002fca0007810000 */
[----:B------:R-:W1:Y:S02]  /*8a30*/  SHFL.BFLY PT, R5, R14, 0x1, 0x1f ;  /* 0x0c201f000e057f89 */ /* 0x000e6400000e0000 */
[----:B-1----:R-:W-:-:S05]  /*8a40*/  FMNMX.FTZ R5, R14, R5, !PT ;  /* 0x000000050e057209 */ /* 0x002fca0007810000 */
[----:B------:R-:W-:-:S04]  /*8a50*/  FADD.FTZ R3, -R5, R12 ;  /* 0x0000000c05037221 */ /* 0x000fc80000010100 */
[-C--:B0-----:R-:W-:Y:S01]  /*8a60*/  FMUL.FTZ R12, R3, R0.reuse ;  /* 0x00000000030c7220 */ /* 0x081fe20000410000 */
[----:B------:R-:W-:-:S03]  /*8a70*/  FMUL.FTZ R3, R5, R0 ;  /* 0x0000000005037220 */ /* 0x000fc60000410000 */
[----:B------:R0:W-:Y:S01]  /*8a80*/  MUFU.EX2 R2, R12 ;  /* 0x0000000c00027308 */ /* 0x0001e20000000800 */
[-CC-:B------:R-:W-:Y:S01]  /*8a90*/  FFMA.FTZ R15, R125, R0.reuse, -R3.reuse ;  /* 0x000000007d0f7223 */ /* 0x180fe20000010803 */
[-CC-:B------:R-:W-:Y:S01]  /*8aa0*/  FFMA.FTZ R21, R129, R0.reuse, -R3.reuse ;  /* 0x0000000081157223 */ /* 0x180fe20000010803 */
[-CC-:B------:R-:W-:Y:S01]  /*8ab0*/  FFMA.FTZ R13, R120, R0.reuse, -R3.reuse ;  /* 0x00000000780d7223 */ /* 0x180fe20000010803 */
[-CC-:B------:R-:W-:Y:S01]  /*8ac0*/  FFMA.FTZ R164, R164, R0.reuse, -R3.reuse ;  /* 0x00000000a4a47223 */ /* 0x180fe20000010803 */
[----:B------:R-:W-:-:S03]  /*8ad0*/  FFMA.FTZ R165, R165, R0, -R3 ;  /* 0x00000000a5a57223 */ /* 0x000fc60000010803 */
[----:B------:R-:W-:Y:S01]  /*8ae0*/  MUFU.EX2 R15, R15 ;  /* 0x0000000f000f7308 */ /* 0x000fe20000000800 */
[----:B0-----:R-:W-:-:S07]  /*8af0*/  FFMA.FTZ R12, R160, R0, -R3 ;  /* 0x00000000a00c7223 */ /* 0x001fce0000010803 */
[----:B------:R-:W0:Y:S08]  /*8b00*/  MUFU.EX2 R13, R13 ;  /* 0x0000000d000d7308 */ /* 0x000e300000000800 */
[----:B------:R-:W-:Y:S08]  /*8b10*/  MUFU.EX2 R21, R21 ;  /* 0x0000001500157308 */ /* 0x000ff00000000800 */
[----:B------:R-:W-:Y:S01]  /*8b20*/  MUFU.EX2 R12, R12 ;  /* 0x0000000c000c7308 */ /* 0x000fe20000000800 */
[----:B0-----:R-:W-:Y:S01]  /*8b30*/  FFMA.FTZ R9, R2, R9, R13 ;  /* 0x0000000902097223 */ /* 0x001fe2000001000d */
[----:B------:R-:W-:-:S02]  /*8b40*/  WARPGROUP.DEPBAR.LE gsb0, 0x0 ;  /* 0x00008000000079c5 */ /* 0x000fc40000010000 */
[----:B------:R-:W-:Y:S01]  /*8b50*/  WARPGROUP.ARRIVE ;  /* 0x00000000000079c5 */ /* 0x000fe20000000000 */
[--C-:B------:R-:W-:Y:S01]  /*8b60*/  FFMA.FTZ R188, R121, R0, -R3.reuse ;  /* 0x0000000079bc7223 */ /* 0x100fe20000010803 */
[----:B------:R-:W-:Y:S01]  /*8b70*/  FMNMX.FTZ R121, R143, R4, !PT ;  /* 0x000000048f797209 */ /* 0x000fe20007810000 */
[----:B------:R-:W-:-:S03]  /*8b80*/  FFMA.FTZ R190, R124, R0, -R3 ;  /* 0x000000007cbe7223 */ /* 0x000fc60000010803 */
[----:B------:R-:W-:Y:S01]  /*8b90*/  HGMMA.64x192x16.F32 R24, R184, gdesc[UR8].tnspB, R24, gsb0 ;  /* 0x42e00008b8187df0 */ /* 0x000fe20008000818 */
[----:B------:R-:W-:Y:S01]  /*8ba0*/  UIADD3 UR10, UR4, 0x100, URZ ;  /* 0x00000100040a7890 */ /* 0x000fe2000fffe03f */
[----:B------:R-:W-:Y:S01]  /*8bb0*/  FMNMX.FTZ R4, R146, R121, !PT ;  /* 0x0000007992047209 */ /* 0x000fe20007810000 */
[----:B------:R-:W-:Y:S01]  /*8bc0*/  UMOV UR11, 0x40000040 ;  /* 0x40000040000b7882 */ /* 0x000fe20000000000 */
[----:B------:R-:W0:Y:S02]  /*8bd0*/  MUFU.EX2 R188, R188 ;  /* 0x000000bc00bc7308 */ /* 0x000e240000000800 */
[----:B------:R-:W-:-:S04]  /*8be0*/  FMNMX.FTZ R121, R147, R4, !PT ;  /* 0x0000000493797209 */ /* 0x000fc80007810000 */
[----:B------:R-:W-:Y:S01]  /*8bf0*/  FMNMX.FTZ R4, R150, R121, !PT ;  /* 0x0000007996047209 */ /* 0x000fe20007810000 */
[-CC-:B------:R-:W-:Y:S01]  /*8c00*/  FFMA.FTZ R121, R133, R0.reuse, -R3.reuse ;  /* 0x0000000085797223 */ /* 0x180fe20000010803 */
[-CC-:B------:R-:W-:Y:S01]  /*8c10*/  FFMA.FTZ R133, R145, R0.reuse, -R3.reuse ;  /* 0x0000000091857223 */ /* 0x180fe20000010803 */
[----:B------:R-:W-:Y:S01]  /*8c20*/  FFMA.FTZ R145, R157, R0, -R3 ;  /* 0x000000009d917223 */ /* 0x000fe20000010803 */
[----:B------:R-:W-:Y:S01]  /*8c30*/  FMNMX.FTZ R125, R151, R4, !PT ;  /* 0x00000004977d7209 */ /* 0x000fe20007810000 */
[----:B------:R-:W1:Y:S03]  /*8c40*/  MUFU.EX2 R190, R190 ;  /* 0x000000be00be7308 */ /* 0x000e660000000800 */
[----:B------:R-:W-:Y:S01]  /*8c50*/  FMNMX.FTZ R4, R154, R125, !PT ;  /* 0x0000007d9a047209 */ /* 0x000fe20007810000 */
[----:B0-----:R-:W-:-:S03]  /*8c60*/  FADD.FTZ R9, R188, R9 ;  /* 0x00000009bc097221 */ /* 0x001fc60000010000 */
[----:B------:R-:W-:Y:S01]  /*8c70*/  FMNMX.FTZ R125, R155, R4, !PT ;  /* 0x000000049b7d7209 */ /* 0x000fe20007810000 */
[----:B------:R-:W-:Y:S01]  /*8c80*/  MUFU.EX2 R121, R121 ;  /* 0x0000007900797308 */ /* 0x000fe20000000800 */
[----:B------:R-:W-:Y:S02]  /*8c90*/  F2FP.F16.F32.PACK_AB R188, R188, R13 ;  /* 0x0000000dbcbc723e */ /* 0x000fe400000000ff */
[----:B------:R-:W-:Y:S01]  /*8ca0*/  FMNMX.FTZ R4, R158, R125, !PT ;  /* 0x0000007d9e047209 */ /* 0x000fe20007810000 */
[-CC-:B------:R-:W-:Y:S01]  /*8cb0*/  FFMA.FTZ R125, R137, R0.reuse, -R3.reuse ;  /* 0x00000000897d7223 */ /* 0x180fe20000010803 */
[-CC-:B------:R-:W-:Y:S01]  /*8cc0*/  FFMA.FTZ R137, R149, R0.reuse, -R3.reuse ;  /* 0x0000000095897223 */ /* 0x180fe20000010803 */
[----:B------:R-:W-:Y:S01]  /*8cd0*/  FFMA.FTZ R149, R161, R0, -R3 ;  /* 0x00000000a1957223 */ /* 0x000fe20000010803 */
[----:B------:R-:W-:Y:S01]  /*8ce0*/  FMNMX.FTZ R129, R159, R4, !PT ;  /* 0x000000049f817209 */ /* 0x000fe20007810000 */
[----:B------:R-:W-:Y:S03]  /*8cf0*/  MUFU.EX2 R133, R133 ;  /* 0x0000008500857308 */ /* 0x000fe60000000800 */
[----:B------:R-:W-:-:S04]  /*8d00*/  FMNMX.FTZ R4, R162, R129, !PT ;  /* 0x00000081a2047209 */ /* 0x000fc80007810000 */
[----:B------:R-:W-:Y:S01]  /*8d10*/  FMNMX.FTZ R129, R163, R4, !PT ;  /* 0x00000004a3817209 */ /* 0x000fe20007810000 */
[----:B------:R-:W-:Y:S03]  /*8d20*/  MUFU.EX2 R125, R125 ;  /* 0x0000007d007d7308 */ /* 0x000fe60000000800 */
[----:B------:R-:W-:Y:S01]  /*8d30*/  FMNMX.FTZ R4, R166, R129, !PT ;  /* 0x00000081a6047209 */ /* 0x000fe20007810000 */
[----:B------:R-:W-:-:S03]  /*8d40*/  FFMA.FTZ R129, R141, R0, -R3 ;  /* 0x000000008d817223 */ /* 0x000fc60000010803 */
[----:B------:R-:W-:Y:S01]  /*8d50*/  FMNMX.FTZ R4, R167, R4, !PT ;  /* 0x00000004a7047209 */ /* 0x000fe20007810000 */
[----:B------:R-:W-:Y:S04]  /*8d60*/  MUFU.EX2 R137, R137 ;  /* 0x0000008900897308 */ /* 0x000fe80000000800 */
[----:B------:R-:W0:Y:S04]  /*8d70*/  SHFL.BFLY PT, R141, R4, 0x2, 0x1f ;  /* 0x0c401f00048d7f89 */ /* 0x000e2800000e0000 */
[----:B------:R-:W-:Y:S08]  /*8d80*/  MUFU.EX2 R129, R129 ;  /* 0x0000008100817308 */ /* 0x000ff00000000800 */
[----:B------:R-:W-:Y:S08]  /*8d90*/  MUFU.EX2 R145, R145 ;  /* 0x0000009100917308 */ /* 0x000ff00000000800 */
[----:B------:R-:W-:Y:S01]  /*8da0*/  MUFU.EX2 R149, R149 ;  /* 0x0000009500957308 */ /* 0x000fe20000000800 */
[----:B0-----:R-:W-:Y:S01]  /*8db0*/  FMNMX.FTZ R14, R4, R141, !PT ;  /* 0x0000008d040e7209 */ /* 0x001fe20007810000 */
[----:B------:R-:W-:-:S04]  /*8dc0*/  FFMA.FTZ R141, R153, R0, -R3 ;  /* 0x00000000998d7223 */ /* 0x000fc80000010803 */
[----:B------:R-:W0:Y:S02]  /*8dd0*/  SHFL.BFLY PT, R153, R14, 0x1, 0x1f ;  /* 0x0c201f000e997f89 */ /* 0x000e2400000e0000 */
[----:B------:R-:W-:Y:S01]  /*8de0*/  MUFU.EX2 R141, R141 ;  /* 0x0000008d008d7308 */ /* 0x000fe20000000800 */
[----:B0-----:R-:W-:-:S07]  /*8df0*/  FMNMX.FTZ R4, R14, R153, !PT ;  /* 0x000000990e047209 */ /* 0x001fce0007810000 */
[----:B------:R-:W-:Y:S01]  /*8e00*/  MUFU.EX2 R14, R164 ;  /* 0x000000a4000e7308 */ /* 0x000fe20000000800 */
[----:B------:R-:W-:-:S04]  /*8e10*/  FMUL.FTZ R153, R4, R0 ;  /* 0x0000000004997220 */ /* 0x000fc80000410000 */
[-CC-:B------:R-:W-:Y:S01]  /*8e20*/  FFMA.FTZ R20, R122, R0.reuse, -R153.reuse ;  /* 0x000000007a147223 */ /* 0x180fe20000010899 */
[-CC-:B------:R-:W-:Y:S01]  /*8e30*/  FFMA.FTZ R189, R123, R0.reuse, -R153.reuse ;  /* 0x000000007bbd7223 */ /* 0x180fe20000010899 */
[----:B------:R-:W-:Y:S02]  /*8e40*/  IMAD.U32 R123, RZ, RZ, UR7 ;  /* 0x00000007ff7b7e24 */ /* 0x000fe4000f8e00ff */
[-CC-:B------:R-:W-:Y:S01]  /*8e50*/  FFMA.FTZ R191, R126, R0.reuse, -R153.reuse ;  /* 0x000000007ebf7223 */ /* 0x180fe20000010899 */
[-CC-:B------:R-:W-:Y:S01]  /*8e60*/  FFMA.FTZ R120, R127, R0.reuse, -R153.reuse ;  /* 0x000000007f787223 */ /* 0x180fe20000010899 */
[-CC-:B------:R-:W-:Y:S01]  /*8e70*/  FFMA.FTZ R122, R131, R0.reuse, -R153.reuse ;  /* 0x00000000837a7223 */ /* 0x180fe20000010899 */
[----:B------:R-:W-:Y:S01]  /*8e80*/  MUFU.EX2 R20, R20 ;  /* 0x0000001400147308 */ /* 0x000fe20000000800 */
[----:B------:R-:W-:Y:S01]  /*8e90*/  @!P1 LEA R123, R123, UR37, 0x3 ;  /* 0x000000257b7b9c11 */ /* 0x000fe2000f8e18ff */
[----:B------:R-:W-:Y:S02]  /*8ea0*/  IMAD.U32 R127, RZ, RZ, UR5 ;  /* 0x00000005ff7f7e24 */ /* 0x000fe4000f8e00ff */
[-CC-:B------:R-:W-:Y:S01]  /*8eb0*/  FFMA.FTZ R124, R135, R0.reuse, -R153.reuse ;  /* 0x00000000877c7223 */ /* 0x180fe20000010899 */
[-CC-:B------:R-:W-:Y:S01]  /*8ec0*/  FFMA.FTZ R126, R139, R0.reuse, -R153.reuse ;  /* 0x000000008b7e7223 */ /* 0x180fe20000010899 */
[----:B------:R-:W-:Y:S01]  /*8ed0*/  FFMA.FTZ R151, R151, R0, -R153 ;  /* 0x0000000097977223 */ /* 0x000fe20000010899 */
[----:B------:R-:W-:-:S02]  /*8ee0*/  @!P1 VIADD R123, R123, 0x30840 ;  /* 0x000308407b7b9836 */ /* 0x000fc40000000000 */
[-CC-:B------:R-:W-:Y:S01]  /*8ef0*/  FFMA.FTZ R154, R154, R0.reuse, -R153.reuse ;  /* 0x000000009a9a7223 */ /* 0x180fe20000010899 */
[----:B------:R-:W-:Y:S01]  /*8f00*/  MUFU.EX2 R189, R189 ;  /* 0x000000bd00bd7308 */ /* 0x000fe20000000800 */
[-CC-:B------:R-:W-:Y:S01]  /*8f10*/  FFMA.FTZ R155, R155, R0.reuse, -R153.reuse ;  /* 0x000000009b9b7223 */ /* 0x180fe20000010899 */
[-C--:B------:R-:W-:Y:S01]  /*8f20*/  FFMA.FTZ R158, R158, R0.reuse, -R153 ;  /* 0x000000009e9e7223 */ /* 0x080fe20000010899 */
[----:B------:R-:W-:Y:S01]  /*8f30*/  @!P1 PRMT R123, RZ, 0x654, R123 ;  /* 0x00000654ff7b9816 */ /* 0x000fe2000000007b */
        /* <DEDUP_REMOVED lines=17> */
[-CC-:B------:R-:W-:Y:S01]  /*9050*/  FFMA.FTZ R185, R130, R0.reuse, -R153.reuse ;  /* 0x0000000082b97223 */ /* 0x180fe20000010899 */
[-C--:B------:R-:W-:Y:S01]  /*9060*/  FFMA.FTZ R187, R134, R0.reuse, -R153 ;  /* 0x0000000086bb7223 */ /* 0x080fe20000010899 */
[----:B-1----:R-:W-:Y:S01]  /*9070*/  FADD.FTZ R132, R190, R9 ;  /* 0x00000009be847221 */ /* 0x002fe20000010000 */
[----:B------:R-:W-:Y:S01]  /*9080*/  HGMMA.64x192x16.F32 R24, R180, gdesc[UR8].tnspB, R24, gsb0 ;  /* 0x42e00008b4187df0 */ /* 0x000fe20008000818 */
[----:B------:R-:W-:Y:S01]  /*9090*/  UIADD3 UR10, UR4, 0x180, URZ ;  /* 0x00000180040a7890 */ /* 0x000fe2000fffe03f */
[----:B------:R-:W-:Y:S01]  /*90a0*/  MUFU.EX2 R184, R184 ;  /* 0x000000b800b87308 */ /* 0x000fe20000000800 */
[----:B------:R-:W-:Y:S01]  /*90b0*/  UMOV UR11, 0x40000040 ;  /* 0x40000040000b7882 */ /* 0x000fe20000000000 */
[-CC-:B------:R-:W-:Y:S01]  /*90c0*/  FFMA.FTZ R128, R143, R0.reuse, -R153.reuse ;  /* 0x000000008f807223 */ /* 0x180fe20000010899 */
[----:B------:R-:W-:Y:S01]  /*90d0*/  FFMA.FTZ R130, R147, R0, -R153 ;  /* 0x0000000093827223 */ /* 0x000fe20000010899 */
[----:B------:R-:W-:-:S04]  /*90e0*/  F2FP.F16.F32.PACK_AB R190, R15, R190 ;  /* 0x000000be0fbe723e */ /* 0x000fc800000000ff */
        /* <DEDUP_REMOVED lines=10> */
[----:B------:R-:W-:Y:S02]  /*9190*/  FFMA.FTZ R183, R142, R0, -R153 ;  /* 0x000000008eb77223 */ /* 0x000fe40000010899 */
[----:B------:R-:W-:Y:S01]  /*91a0*/  HGMMA.64x192x16.F32 R24, R176, gdesc[UR8].tnspB, R24, gsb0 ;  /* 0x42e00008b0187df0 */ /* 0x000fe20008000818 */
[----:B------:R-:W-:Y:S01]  /*91b0*/  UIADD3 UR10, UR4, 0x200, URZ ;  /* 0x00000200040a7890 */ /* 0x000fe2000fffe03f */
[----:B------:R-:W-:Y:S01]  /*91c0*/  MUFU.EX2 R180, R180 ;  /* 0x000000b400b47308 */ /* 0x000fe20000000800 */
[----:B------:R-:W-:-:S07]  /*91d0*/  UMOV UR11, 0x40000040 ;  /* 0x40000040000b7882 */ /* 0x000fce0000000000 */
        /* <DEDUP_REMOVED lines=8> */
[-CC-:B------:R-:W-:Y:S01]  /*9260*/  FFMA.FTZ R179, R150, R0.reuse, -R153.reuse ;  /* 0x0000000096b37223 */ /* 0x180fe20000010899 */
[----:B------:R-:W-:Y:S01]  /*9270*/  FFMA.FTZ R153, R167, R0, -R153 ;  /* 0x00000000a7997223 */ /* 0x000fe20000010899 */
[----:B------:R-:W-:Y:S01]  /*9280*/  HGMMA.64x192x16.F32 R24, R172, gdesc[UR8].tnspB, R24, gsb0 ;  /* 0x42e00008ac187df0 */ /* 0x000fe20008000818 */
[----:B------:R-:W-:Y:S01]  /*9290*/  UIADD3 UR10, UR4, 0x280, URZ ;  /* 0x00000280040a7890 */ /* 0x000fe2000fffe03f */
[----:B------:R-:W-:Y:S01]  /*92a0*/  MUFU.EX2 R176, R176 ;  /* 0x000000b000b07308 */ /* 0x000fe20000000800 */
[----:B------:R-:W-:Y:S01]  /*92b0*/  UMOV UR11, 0x40000040 ;  /* 0x40000040000b7882 */ /* 0x000fe20000000000 */
[----:B------:R-:W-:-:S06]  /*92c0*/  UMOV UR4, UR36 ;  /* 0x0000002400047c82 */ /* 0x000fcc0008000000 */
        /* <DEDUP_REMOVED lines=8> */
[----:B------:R-:W-:Y:S02]  /*9350*/  FADD.FTZ R3, -R4, R11 ;  /* 0x0000000b04037221 */ /* 0x000fe40000010100 */
[----:B------:R-:W-:Y:S01]  /*9360*/  MUFU.EX2 R173, R154 ;  /* 0x0000009a00ad7308 */ /* 0x000fe20000000800 */
[----:B------:R-:W-:Y:S01]  /*9370*/  HGMMA.64x192x16.F32 R24, R168, gdesc[UR8].tnspB, R24, gsb0 ;  /* 0x42e00008a8187df0 */ /* 0x000fe20008000818 */
[----:B------:R-:W-:-:S06]  /*9380*/  FMUL.FTZ R3, R3, R0 ;  /* 0x0000000003037220 */ /* 0x000fcc0000410000 */
[----:B------:R-:W-:Y:S08]  /*9390*/  MUFU.EX2 R172, R172 ;  /* 0x000000ac00ac7308 */ /* 0x000ff00000000800 */
[----:B------:R-:W0:Y:S08]  /*93a0*/  MUFU.EX2 R3, R3 ;  /* 0x0000000300037308 */ /* 0x000e300000000800 */
[----:B------:R-:W-:Y:S08]  /*93b0*/  MUFU.EX2 R174, R174 ;  /* 0x000000ae00ae7308 */ /* 0x000ff00000000800 */
[----:B------:R-:W1:Y:S01]  /*93c0*/  MUFU.EX2 R175, R158 ;  /* 0x0000009e00af7308 */ /* 0x000e620000000800 */
[----:B0-----:R-:W-:-:S04]  /*93d0*/  FFMA.FTZ R8, R3, R8, R20 ;  /* 0x0000000803087223 */ /* 0x001fc80000010014 */
[C---:B------:R-:W-:Y:S01]  /*93e0*/  FADD.FTZ R8, R189.reuse, R8 ;  /* 0x00000008bd087221 */ /* 0x040fe20000010000 */
[----:B------:R-:W-:Y:S02]  /*93f0*/  F2FP.F16.F32.PACK_AB R189, R189, R20 ;  /* 0x00000014bdbd723e */ /* 0x000fe400000000ff */
[----:B------:R-:W0:Y:S01]  /*9400*/  MUFU.EX2 R11, R165 ;  /* 0x000000a5000b7308 */ /* 0x000e220000000800 */
[----:B------:R-:W-:Y:S01]  /*9410*/  FADD.FTZ R9, R191, R8 ;  /* 0x00000008bf097221 */ /* 0x000fe20000010000 */
[----:B------:R-:W-:-:S03]  /*9420*/  F2FP.F16.F32.PACK_AB R191, R120, R191 ;  /* 0x000000bf78bf723e */ /* 0x000fc600000000ff */
[----:B------:R-:W-:-:S04]  /*9430*/  FADD.FTZ R8, R120, R9 ;  /* 0x0000000978087221 */ /* 0x000fc80000010000 */
        /* <DEDUP_REMOVED lines=21> */
[----:B-1----:R-:W-:Y:S01]  /*9590*/  FADD.FTZ R8, R175, R8 ;  /* 0x00000008af087221 */ /* 0x002fe20000010000 */
[----:B------:R-:W-:-:S03]  /*95a0*/  F2FP.F16.F32.PACK_AB R175, R159, R175 ;  /* 0x000000af9faf723e */ /* 0x000fc600000000ff */
[----:B------:R-:W-:Y:S01]  /*95b0*/  FADD.FTZ R8, R159, R8 ;  /* 0x000000089f087221 */ /* 0x000fe20000010000 */
[----:B------:R-:W-:Y:S02]  /*95c0*/  WARPGROUP.DEPBAR.LE gsb0, 0x0 ;  /* 0x00008000000079c5 */ /* 0x000fe40000010000 */
[----:B------:R1:W-:Y:S01]  /*95d0*/  @!P1 SYNCS.ARRIVE.TRANS64.RED.A1T0 RZ, [R123+URZ], RZ ;  /* 0x000000ff7bff99a7 */ /* 0x0003e2000810043f */
[----:B------:R-:W2:Y:S01]  /*95e0*/  MUFU.EX2 R169, R162 ;  /* 0x000000a200a97308 */ /* 0x000ea20000000800 */
[----:B------:R-:W-:Y:S02]  /*95f0*/  F2FP.F16.F32.PACK_AB R168, R149, R12 ;  /* 0x0000000c95a8723e */ /* 0x000fe400000000ff */
[----:B0-----:R-:W-:Y:S01]  /*9600*/  F2FP.F16.F32.PACK_AB R170, R11, R14 ;  /* 0x0000000e0baa723e */ /* 0x001fe200000000ff */
[----:B-1----:R-:W-:-:S04]  /*9610*/  @!P1 VIADD R123, R127, 0x30860 ;  /* 0x000308607f7b9836 */ /* 0x002fc80000000000 */
[----:B------:R-:W0:Y:S01]  /*9620*/  MUFU.EX2 R171, R166 ;  /* 0x000000a600ab7308 */ /* 0x000e220000000800 */
[----:B------:R-:W-:-:S04]  /*9630*/  @!P1 PRMT R123, RZ, 0x654, R123 ;  /* 0x00000654ff7b9816 */ /* 0x000fc8000000007b */
[----:B------:R1:W-:Y:S01]  /*9640*/  @!P1 SYNCS.ARRIVE.TRANS64.RED.A1T0 RZ, [R123+URZ], RZ ;  /* 0x000000ff7bff99a7 */ /* 0x0003e2000810043f */
[C---:B------:R-:W-:Y:S01]  /*9650*/  ISETP.GT.AND P1, PT, R10.reuse, UR58, PT ;  /* 0x0000003a0a007c0c */ /* 0x040fe2000bf24270 */
[----:B--2---:R-:W-:Y:S01]  /*9660*/  FADD.FTZ R8, R169, R8 ;  /* 0x00000008a9087221 */ /* 0x004fe20000010000 */
[C---:B------:R-:W-:Y:S01]  /*9670*/  F2FP.F16.F32.PACK_AB R169, R163.reuse, R169 ;  /* 0x000000a9a3a9723e */ /* 0x040fe200000000ff */
[----:B------:R-:W-:Y:S02]  /*9680*/  VIADD R10, R10, 0xffffffff ;  /* 0xffffffff0a0a7836 */ /* 0x000fe40000000000 */
[----:B------:R-:W-:Y:S01]  /*9690*/  FADD.FTZ R8, R163, R8 ;  /* 0x00000008a3087221 */ /* 0x000fe20000010000 */
[----:B-1----:R-:W-:-:S03]  /*96a0*/  FADD.FTZ R123, R15, R132 ;  /* 0x000000840f7b7221 */ /* 0x002fc60000010000 */
[----:B0-----:R-:W-:Y:S01]  /*96b0*/  FADD.FTZ R8, R171, R8 ;  /* 0x00000008ab087221 */ /* 0x001fe20000010000 */
[----:B------:R-:W-:Y:S01]  /*96c0*/  F2FP.F16.F32.PACK_AB R171, R153, R171 ;  /* 0x000000ab99ab723e */ /* 0x000fe200000000ff */
[----:B------:R-:W-:Y:S01]  /*96d0*/  FADD.FTZ R132, R184, R123 ;  /* 0x0000007bb8847221 */ /* 0x000fe20000010000 */
[----:B------:R-:W-:Y:S01]  /*96e0*/  F2FP.F16.F32.PACK_AB R184, R21, R184 ;  /* 0x000000b815b8723e */ /* 0x000fe200000000ff */
[----:B------:R-:W-:Y:S02]  /*96f0*/  FADD.FTZ R8, R153, R8 ;  /* 0x0000000899087221 */ /* 0x000fe40000010000 */
        /* <DEDUP_REMOVED lines=22> */
[----:B------:R-:W-:-:S04]  /*9860*/  FADD.FTZ R20, R12, R9 ;  /* 0x000000090c147221 */ /* 0x000fc80000010000 */
[----:B------:R-:W-:-:S04]  /*9870*/  FADD.FTZ R9, R149, R20 ;  /* 0x0000001495097221 */ /* 0x000fc80000010000 */
[----:B------:R-:W-:-:S04]  /*9880*/  FADD.FTZ R12, R14, R9 ;  /* 0x000000090e0c7221 */ /* 0x000fc80000010000 */
[----:B------:R-:W-:Y:S01]  /*9890*/  FADD.FTZ R9, R11, R12 ;  /* 0x0000000c0b097221 */ /* 0x000fe20000010000 */
[----:B------:R-:W-:Y:S02]  /*98a0*/  IMAD.MOV.U32 R11, RZ, RZ, R4 ;  /* 0x000000ffff0b7224 */ /* 0x000fe400078e0004 */
[----:B------:R-:W-:Y:S01]  /*98b0*/  IMAD.MOV.U32 R12, RZ, RZ, R5 ;  /* 0x000000ffff0c7224 */ /* 0x000fe200078e0005 */
[----:B------:R-:W-:Y:S06]  /*98c0*/  @P1 BRA `(.L_x_1156) ;  /* 0xffffffe000941947 */ /* 0x000fec000383ffff */
.L_x_1147:
[----:B------:R-:W-:-:S13]  /*98d0*/  ISETP.GE.AND P1, PT, R10, UR61, PT ;  /* 0x0000003d0a007c0c */ /* 0x000fda000bf26270 */
[----:B------:R-:W-:Y:S05]  /*98e0*/  @!P1 BRA `(.L_x_1157) ;  /* 0x0000002c00ec9947 */ /* 0x000fea0003800000 */
[----:B------:R-:W-:Y:S01]  /*98f0*/  IMAD.MOV.U32 R11, RZ, RZ, R4 ;  /* 0x000000ffff0b7224 */ /* 0x000fe200078e0004 */
[----:B------:R-:W-:Y:S01]  /*9900*/  UMOV UR6, UR38 ;  /* 0x0000002600067c82 */ /* 0x000fe20008000000 */
[----:B------:R-:W-:Y:S01]  /*9910*/  IMAD.MOV.U32 R12, RZ, RZ, R5 ;  /* 0x000000ffff0c7224 */ /* 0x000fe200078e0005 */
[----:B------:R-:W-:Y:S01]  /*9920*/  UMOV UR4, UR36 ;  /* 0x0000002400047c82 */ /* 0x000fe20008000000 */
[----:B------:R-:W-:Y:S01]  /*9930*/  ULDC UR58, c[0x0][0x9e4] ;  /* 0x00027900003a7ab9 */ /* 0x000fe20000000800 */
[----:B------:R-:W-:-:S05]  /*9940*/  ULDC UR59, c[0x0][0x288] ;  /* 0x0000a200003b7ab9 */ /* 0x000fca0000000800 */
.L_x_1174:
        /* <DEDUP_REMOVED lines=8> */
.L_x_1158:
[----:B------:R-:W-:Y:S01]  /*99d0*/  ULEA UR5, UR36, UR37, 0x3 ;  /* 0x0000002524057291 */ /* 0x000fe2000f8e183f */
[----:B------:R-:W-:-:S05]  /*99e0*/  IMAD.U32 R0, RZ, RZ, UR38 ;  /* 0x00000026ff007e24 */ /* 0x000fca000f8e00ff */
[----:B------:R-:W-:-:S04]  /*99f0*/  SHF.L.U32 R0, R0, 0x1f, RZ ;  /* 0x0000001f00007819 */ /* 0x000fc800000006ff */
[----:B------:R0:W1:Y:S01]  /*9a00*/  SYNCS.PHASECHK.TRANS64.TRYWAIT P1, [UR5+0x30830], R0 ;  /* 0x03083000ff0075a7 */ /* 0x0000620008020145 */
[----:B------:R-:W-:Y:S05]  /*9a10*/  @!P0 BRA `(.L_x_1159) ;  /* 0x0000000000048947 */ /* 0x000fea0003800000 */
[----:B------:R-:W-:Y:S01]  /*9a20*/  BPT.TRAP 0x1 ;  /* 0x000000040000795c */ /* 0x000fe20000300000 */
.L_x_1159:
[----:B-1----:R-:W-:Y:S05]  /*9a30*/  @P1 BRA `(.L_x_1160) ;  /* 0x0000000000081947 */ /* 0x002fea0003800000 */
[----:B------:R-:W1:Y:S02]  /*9a40*/  SYNCS.PHASECHK.TRANS64.TRYWAIT P1, [UR5+0x30830], R0 ;  /* 0x03083000ff0075a7 */ /* 0x000e640008020145 */
[----:B-1----:R-:W-:Y:S05]  /*9a50*/  @!P1 BRA `(.L_x_1161) ;  /* 0x000000b800549947 */ /* 0x002fea0003800000 */
.L_x_1160:
        /* <DEDUP_REMOVED lines=163> */
.L_x_1162:
[----:B------:R-:W-:Y:S01]  /*a490*/  ULEA UR5, UR4, UR37, 0x3 ;  /* 0x0000002504057291 */ /* 0x000fe2000f8e183f */
[----:B01----:R-:W-:-:S05]  /*a4a0*/  IMAD.U32 R0, RZ, RZ, UR6 ;  /* 0x00000006ff007e24 */ /* 0x003fca000f8e00ff */
[----:B------:R-:W-:-:S04]  /*a4b0*/  SHF.L.U32 R0, R0, 0x1f, RZ ;  /* 0x0000001f00007819 */ /* 0x000fc800000006ff */
[----:B------:R0:W1:Y:S01]  /*a4c0*/  SYNCS.PHASECHK.TRANS64.TRYWAIT P1, [UR5+0x30850], R0 ;  /* 0x03085000ff0075a7 */ /* 0x0000620008020145 */
[----:B------:R-:W-:Y:S05]  /*a4d0*/  @!P0 BRA `(.L_x_1163) ;  /* 0x0000000000048947 */ /* 0x000fea0003800000 */
[----:B------:R-:W-:Y:S01]  /*a4e0*/  BPT.TRAP 0x1 ;  /* 0x000000040000795c */ /* 0x000fe20000300000 */
.L_x_1163:
[----:B-1----:R-:W-:Y:S05]  /*a4f0*/  @P1 BRA `(.L_x_1164) ;  /* 0x0000000000081947 */ /* 0x002fea0003800000 */
[----:B------:R-:W1:Y:S02]  /*a500*/  SYNCS.PHASECHK.TRANS64.TRYWAIT P1, [UR5+0x30850], R0 ;  /* 0x03085000ff0075a7 */ /* 0x000e640008020145 */
[----:B-1----:R-:W-:Y:S05]  /*a510*/  @!P1 BRA `(.L_x_1165) ;  /* 0x000000ac00bc9947 */ /* 0x002fea0003800000 */
.L_x_1164:
        /* <DEDUP_REMOVED lines=9> */
[----:B------:R-:W-:Y:S01]  /*a5b0*/  IMAD R5, R10, -0x60, RZ ;  /* 0xffffffa00a057824 */ /* 0x000fe200078e02ff */
[----:B------:R-:W-:Y:S01]  /*a5c0*/  ULDC UR15, c[0x0][0x9dc] ;  /* 0x00027700000f7ab9 */ /* 0x000fe20000000800 */
[----:B01----:R-:W-:Y:S01]  /*a5d0*/  IMAD.U32 R0, RZ, RZ, UR7 ;  /* 0x00000007ff007e24 */ /* 0x003fe2000f8e00ff */
[----:B------:R-:W-:Y:S01]  /*a5e0*/  ULOP3.LUT UR6, UR6, 0x3000000, URZ, 0xfc, !UPT ;  /* 0x0300000006067892 */ /* 0x000fe2000f8efc3f */
[----:B------:R-:W-:-:S03]  /*a5f0*/  ULDC UR14, c[0x0][0x9e0] ;  /* 0x00027800000e7ab9 */ /* 0x000fc60000000800 */
[----:B------:R-:W-:-:S07]  /*a600*/  UIMAD UR4, UR4, 0x900, UR6 ;  /* 0x00000900040478a4 */ /* 0x000fce000f8e0206 */
[----:B------:R-:W-:Y:S02]  /*a610*/  UMOV UR10, UR4 ;  /* 0x00000004000a7c82 */ /* 0x000fe40008000000 */
[----:B------:R-:W-:Y:S01]  /*a620*/  HGMMA.64x192x16.F32 R24, R188, gdesc[UR8].tnspB, R24, gsb0 ;  /* 0x42e00008bc187df0 */ /* 0x000fe20008000818 */
[----:B------:R-:W-:Y:S01]  /*a630*/  UIADD3 UR10, UR4, 0x80, URZ ;  /* 0x00000080040a7890 */ /* 0x000fe2000fffe03f */
[----:B------:R-:W-:Y:S01]  /*a640*/  UMOV UR11, 0x40000040 ;  /* 0x40000040000b7882 */ /* 0x000fe20000000000 */
[----:B--2---:R-:W-:-:S13]  /*a650*/  LOP3.LUT P3, RZ, R206, 0x7f, RZ, 0xc0, !PT ;  /* 0x0000007fceff7812 */ /* 0x004fda000786c0ff */
[----:B------:R-:W-:-:S05]  /*a660*/  @!P3 LEA R0, R0, UR37, 0x3 ;  /* 0x000000250000bc11 */ /* 0x000fca000f8e18ff */
[----:B------:R-:W-:-:S05]  /*a670*/  @!P3 VIADD R0, R0, 0x30840 ;  /* 0x000308400000b836 */ /* 0x000fca0000000000 */
[----:B------:R-:W-:Y:S01]  /*a680*/  @!P3 PRMT R0, RZ, 0x654, R0 ;  /* 0x00000654ff00b816 */ /* 0x000fe20000000000 */
        /* <DEDUP_REMOVED lines=19> */
[----:B------:R-:W-:Y:S02]  /*a7c0*/  UMOV UR11, 0x40000040 ;  /* 0x40000040000b7882 */ /* 0x000fe40000000000 */
[----:B------:R-:W-:Y:S02]  /*a7d0*/  @UP0 ULDC UR4, c[0x0][0x44c] ;  /* 0x0001130000040ab9 */ /* 0x000fe40000000800 */
[----:B------:R-:W-:Y:S01]  /*a7e0*/  @P1 IMAD.HI.U32 R2, R4, UR4, RZ ;  /* 0x0000000404021c27 */ /* 0x000fe2000f8e00ff */
[----:B------:R-:W-:Y:S01]  /*a7f0*/  @UP0 ULDC UR4, c[0x0][0x450] ;  /* 0x0001140000040ab9 */ /* 0x000fe20000000800 */
[----:B------:R-:W-:-:S03]  /*a800*/  PLOP3.LUT P1, PT, PT, PT, UP1, 0x40, 0x0 ;  /* 0x000000000000781c */ /* 0x000fc60003f2e818 */
[----:B------:R-:W-:Y:S01]  /*a810*/  @P2 SHF.R.U32.HI R4, RZ, UR4, R2 ;  /* 0x00000004ff042c19 */ /* 0x000fe20008011602 */
[----:B------:R-:W-:Y:S01]  /*a820*/  VIADD R2, R5, 0x1 ;  /* 0x0000000105027836 */ /* 0x000fe20000000000 */
[----:B------:R-:W-:-:S03]  /*a830*/  ULOP3.LUT UR4, URZ, UR15, URZ, 0x33, !UPT ;  /* 0x0000000f3f047292 */ /* 0x000fc6000f8e333f */
[----:B------:R-:W0:Y:S01]  /*a840*/  SHFL.IDX PT, R13, R4, RZ, 0x1c1f ;  /* 0x001c1fff040d7589 */ /* 0x000e2200000e0000 */
[----:B------:R-:W-:-:S05]  /*a850*/  IMAD R3, R17, -0x2, R2 ;  /* 0xfffffffe11037824 */ /* 0x000fca00078e0202 */
[----:B------:R-:W-:-:S05]  /*a860*/  IADD3 R14, R3, -UR59, R16 ;  /* 0x8000003b030e7c10 */ /* 0x000fca000fffe010 */
[C---:B------:R-:W-:Y:S02]  /*a870*/  VIADD R2, R14.reuse, UR14 ;  /* 0x0000000e0e027c36 */ /* 0x040fe40008000000 */
[----:B------:R-:W-:Y:S02]  /*a880*/  VIADD R14, R14, UR4 ;  /* 0x000000040e0e7c36 */ /* 0x000fe40008000000 */
[----:B0-----:R-:W-:Y:S01]  /*a890*/  IMAD.IADD R20, R2, 0x1, R13 ;  /* 0x0000000102147824 */ /* 0x001fe200078e020d */
[----:B------:R-:W-:Y:S02]  /*a8a0*/  WARPGROUP.DEPBAR.LE gsb0, 0x0 ;  /* 0x00008000000079c5 */ /* 0x000fe40000010000 */
[----:B------:R-:W-:-:S06]  /*a8b0*/  WARPGROUP.ARRIVE ;  /* 0x00000000000079c5 */ /* 0x000fcc0000000000 */
[----:B------:R-:W-:Y:S03]  /*a8c0*/  HGMMA.64x192x16.F32 R24, R168, gdesc[UR8].tnspB, R24, gsb0 ;  /* 0x42e00008a8187df0 */ /* 0x000fe60008000818 */
[----:B------:R-:W-:Y:S02]  /*a8d0*/  WARPGROUP.DEPBAR.LE gsb0, 0x0 ;  /* 0x00008000000079c5 */ /* 0x000fe40000010000 */
[----:B------:R0:W-:Y:S01]  /*a8e0*/  @!P3 SYNCS.ARRIVE.TRANS64.RED.A1T0 RZ, [R0+URZ], RZ ;  /* 0x000000ff00ffb9a7 */ /* 0x0001e2000810043f */
[----:B------:R-:W-:Y:S02]  /*a8f0*/  IMAD.IADD R168, R14, 0x1, R13 ;  /* 0x000000010ea87824 */ /* 0x000fe400078e020d */
[----:B0-----:R-:W-:Y:S01]  /*a900*/  VIADD R0, R3, 0xffffffff ;  /* 0xffffffff03007836 */ /* 0x001fe20000000000 */
[----:B------:R-:W-:Y:S06]  /*a910*/  @P1 BRA `(.L_x_1166) ;  /* 0x0000000000541947 */ /* 0x000fec0003800000 */
[----:B------:R-:W-:Y:S01]  /*a920*/  IADD3 R3, R16, -UR59, R13 ;  /* 0x8000003b10037c10 */ /* 0x000fe2000fffe00d */
        /* <DEDUP_REMOVED lines=11> */
.L_x_1168:
[----:B------:R-:W-:-:S05]  /*a9e0*/  IMAD.U32 R13, RZ, RZ, UR58 ;  /* 0x0000003aff0d7e24 */ /* 0x000fca000f8e00ff */
[----:B------:R-:W-:-:S13]  /*a9f0*/  ISETP.NE.AND P1, PT, R13, 0x1, PT ;  /* 0x000000010d00780c */ /* 0x000fda0003f25270 */
[----:B------:R-:W0:Y:S02]  /*aa00*/  @P1 LDC.64 R170, c[0x0][0x9e8] ;  /* 0x00027a00ffaa1b82 */ /* 0x000e240000000a00 */
[----:B0-----:R-:W-:-:S05]  /*aa10*/  @P1 IMAD.HI.U32 R170, R3, R170, RZ ;  /* 0x000000aa03aa1227 */ /* 0x001fca00078e00ff */
[----:B------:R-:W-:-:S07]  /*aa20*/  @P1 SHF.R.U32.HI R3, RZ, R171, R170 ;  /* 0x000000abff031219 */ /* 0x000fce00000116aa */
.L_x_1169:
[----:B------:R-:W-:Y:S05]  /*aa30*/  BSYNC B0 ;  /* 0x0000000000007941 */ /* 0x000fea0003800000 */
.L_x_1167:
[----:B------:R-:W-:-:S05]  /*aa40*/  IMAD R3, R3, R13, R0 ;  /* 0x0000000d03037224 */ /* 0x000fca00078e0200 */
[----:B------:R-:W-:Y:S02]  /*aa50*/  VIADDMNMX R20, R3, R13, R20, PT ;  /* 0x0000000d03147246 */ /* 0x000fe40003800114 */
[----:B------:R-:W-:-:S07]  /*aa60*/  VIMNMX R168, R168, R3, !PT ;  /* 0x00000003a8a87248 */ /* 0x000fce0007fe0100 */
.L_x_1166:
        /* <DEDUP_REMOVED lines=132> */
.L_x_1172:
[----:B------:R-:W-:-:S05]  /*b2b0*/  IMAD.U32 R20, RZ, RZ, UR58 ;  /* 0x0000003aff147e24 */ /* 0x000fca000f8e00ff */
[----:B------:R-:W-:-:S13]  /*b2c0*/  ISETP.NE.AND P6, PT, R20, 0x1, PT ;  /* 0x000000011400780c */ /* 0x000fda0003fc5270 */
[----:B------:R-:W0:Y:S02]  /*b2d0*/  @P6 LDC.64 R4, c[0x0][0x9e8] ;  /* 0x00027a00ff046b82 */ /* 0x000e240000000a00 */
[----:B0-----:R-:W-:-:S05]  /*b2e0*/  @P6 IMAD.HI.U32 R4, R183, R4, RZ ;  /* 0x00000004b7046227 */ /* 0x001fca00078e00ff */
[----:B------:R-:W-:-:S07]  /*b2f0*/  @P6 SHF.R.U32.HI R183, RZ, R5, R4 ;  /* 0x00000005ffb76219 */ /* 0x000fce0000011604 */
.L_x_1173:
[----:B------:R-:W-:Y:S05]  /*b300*/  BSYNC B0 ;  /* 0x0000000000007941 */ /* 0x000fea0003800000 */
.L_x_1171:
[----:B------:R-:W-:-:S05]  /*b310*/  IMAD R183, R183, R20, R0 ;  /* 0x00000014b7b77224 */ /* 0x000fca00078e0200 */
[----:B------:R-:W-:Y:S02]  /*b320*/  VIADDMNMX R2, R183, R20, R2, PT ;  /* 0x00000014b7027246 */ /* 0x000fe40003800102 */
[----:B------:R-:W-:-:S07]  /*b330*/  VIMNMX R14, R14, R183, !PT ;  /* 0x000000b70e0e7248 */ /* 0x000fce0007fe0100 */
.L_x_1170:
        /* <DEDUP_REMOVED lines=90> */
[----:B------:R-:W-:Y:S02]  /*b8e0*/  ISETP.LT.OR P5, PT, R2, 0x59, P5 ;  /* 0x000000590200780c */ /* 0x000fe40002fa1670 */
[----:B------:R-:W-:Y:S02]  /*b8f0*/  ISETP.GT.AND P1, PT, R14, 0x39, !P1 ;  /* 0x000000390e00780c */ /* 0x000fe40004f24270 */
[----:B------:R-:W-:Y:S02]  /*b900*/  FSEL R163, R163, -INF , !P4 ;  /* 0xff800000a3a37808 */ /* 0x000fe40006000000 */
[----:B------:R-:W-:-:S04]  /*b910*/  ISETP.LT.OR P1, PT, R2, 0x3a, P1 ;  /* 0x0000003a0200780c */ /* 0x000fc80000f21670 */
[----:B------:R-:W-:Y:S02]  /*b920*/  FSEL R151, R151, -INF , !P1 ;  /* 0xff80000097977808 */ /* 0x000fe40004800000 */
[----:B------:R-:W-:-:S04]  /*b930*/  ISETP.NE.AND P1, PT, R184, RZ, PT ;  /* 0x000000ffb800720c */ /* 0x000fc80003f25270 */
[----:B------:R-:W-:-:S04]  /*b940*/  ISETP.GT.AND P1, PT, R14, 0x40, !P1 ;  /* 0x000000400e00780c */ /* 0x000fc80004f24270 */
[----:B------:R-:W-:-:S04]  /*b950*/  ISETP.LT.OR P1, PT, R2, 0x41, P1 ;  /* 0x000000410200780c */ /* 0x000fc80000f21670 */
[----:B------:R-:W-:Y:S02]  /*b960*/  FSEL R123, R154, -INF , !P1 ;  /* 0xff8000009a7b7808 */ /* 0x000fe40004800000 */
[----:B------:R-:W-:-:S04]  /*b970*/  ISETP.NE.AND P1, PT, R152, RZ, PT ;  /* 0x000000ff9800720c */ /* 0x000fc80003f25270 */
[----:B------:R-:W-:-:S04]  /*b980*/  ISETP.GT.AND P1, PT, R14, 0x41, !P1 ;  /* 0x000000410e00780c */ /* 0x000fc80004f24270 */
[----:B------:R-:W-:-:S04]  /*b990*/  ISETP.LT.OR P1, PT, R2, 0x42, P1 ;  /* 0x000000420200780c */ /* 0x000fc80000f21670 */
[----:B------:R-:W-:Y:S02]  /*b9a0*/  FSEL R155, R155, -INF , !P1 ;  /* 0xff8000009b9b7808 */ /* 0x000fe40004800000 */
[----:B------:R-:W-:-:S04]  /*b9b0*/  ISETP.GT.AND P1, PT, R14, 0x48, !P2 ;  /* 0x000000480e00780c */ /* 0x000fc80005724270 */
[----:B------:R-:W-:-:S04]  /*b9c0*/  ISETP.LT.OR P1, PT, R2, 0x49, P1 ;  /* 0x000000490200780c */ /* 0x000fc80000f21670 */
[----:B------:R-:W-:Y:S02]  /*b9d0*/  FSEL R143, R158, -INF , !P1 ;  /* 0xff8000009e8f7808 */ /* 0x000fe40004800000 */
[----:B------:R-:W-:Y:S02]  /*b9e0*/  ISETP.GT.AND P1, PT, R14, 0x49, !P6 ;  /* 0x000000490e00780c */ /* 0x000fe40007724270 */
[----:B------:R-:W-:Y:S02]  /*b9f0*/  ISETP.NE.AND P6, PT, R124, RZ, PT ;  /* 0x000000ff7c00720c */ /* 0x000fe40003fc5270 */
[----:B------:R-:W-:Y:S02]  /*ba00*/  ISETP.LT.OR P1, PT, R2, 0x4a, P1 ;  /* 0x0000004a0200780c */ /* 0x000fe40000f21670 */
[----:B-1----:R-:W-:Y:S02]  /*ba10*/  FMNMX.FTZ R124, R4, R5, !PT ;  /* 0x00000005047c7209 */ /* 0x002fe40007810000 */
[----:B------:R-:W-:-:S02]  /*ba20*/  FSEL R159, R159, -INF , !P1 ;  /* 0xff8000009f9f7808 */ /* 0x000fc40004800000 */
[----:B------:R-:W-:Y:S01]  /*ba30*/  ISETP.GT.AND P1, PT, R14, RZ, !P6 ;  /* 0x000000ff0e00720c */ /* 0x000fe20007724270 */
[----:B------:R-:W1:Y:S01]  /*ba40*/  SHFL.BFLY PT, R5, R124, 0x1, 0x1f ;  /* 0x0c201f007c057f89 */ /* 0x000e6200000e0000 */
[----:B------:R-:W-:Y:S02]  /*ba50*/  ISETP.NE.AND P6, PT, R120, RZ, PT ;  /* 0x000000ff7800720c */ /* 0x000fe40003fc5270 */
[----:B------:R-:W-:Y:S02]  /*ba60*/  ISETP.LT.OR P1, PT, R2, 0x1, P1 ;  /* 0x000000010200780c */ /* 0x000fe40000f21670 */
[----:B------:R-:W-:Y:S02]  /*ba70*/  ISETP.GT.AND P2, PT, R14, 0x59, !P6 ;  /* 0x000000590e00780c */ /* 0x000fe40007744270 */
[----:B------:R-:W-:Y:S02]  /*ba80*/  FSEL R122, R122, -INF , !P1 ;  /* 0xff8000007a7a7808 */ /* 0x000fe40004800000 */
[----:B------:R-:W-:-:S02]  /*ba90*/  ISETP.LT.OR P2, PT, R2, 0x5a, P2 ;  /* 0x0000005a0200780c */ /* 0x000fc40001741670 */
[----:B------:R-:W-:Y:S02]  /*baa0*/  FMNMX.FTZ R4, R122, R11, !PT ;  /* 0x0000000b7a047209 */ /* 0x000fe40007810000 */
[----:B------:R-:W-:Y:S02]  /*bab0*/  FSEL R167, R167, -INF , !P2 ;  /* 0xff800000a7a77808 */ /* 0x000fe40005000000 */
[----:B------:R-:W-:Y:S02]  /*bac0*/  FMNMX.FTZ R4, R213, R4, !PT ;  /* 0x00000004d5047209 */ /* 0x000fe40007810000 */
[----:B------:R-:W-:Y:S02]  /*bad0*/  LOP3.LUT P6, RZ, R206, 0x7f, RZ, 0xc0, !PT ;  /* 0x0000007fceff7812 */ /* 0x000fe400078cc0ff */
[----:B------:R-:W-:-:S04]  /*bae0*/  FMNMX.FTZ R4, R183, R4, !PT ;  /* 0x00000004b7047209 */ /* 0x000fc80007810000 */
[----:B------:R-:W-:Y:S02]  /*baf0*/  FMNMX.FTZ R4, R211, R4, !PT ;  /* 0x00000004d3047209 */ /* 0x000fe40007810000 */
[----:B-1----:R-:W-:Y:S02]  /*bb00*/  FMNMX.FTZ R5, R124, R5, !PT ;  /* 0x000000057c057209 */ /* 0x002fe40007810000 */
[----:B------:R-:W-:Y:S02]  /*bb10*/  FMNMX.FTZ R4, R187, R4, !PT ;  /* 0x00000004bb047209 */ /* 0x000fe40007810000 */
[C---:B------:R-:W-:Y:S01]  /*bb20*/  FSETP.NEU.FTZ.AND P1, PT, R5.reuse, -INF , PT ;  /* 0xff8000000500780b */ /* 0x040fe20003f3d000 */
[----:B0-----:R-:W-:Y:S01]  /*bb30*/  FMUL.FTZ R20, R5, R0 ;  /* 0x0000000005147220 */ /* 0x001fe20000410000 */
[----:B------:R-:W-:-:S04]  /*bb40*/  FMNMX.FTZ R4, R209, R4, !PT ;  /* 0x00000004d1047209 */ /* 0x000fc80007810000 */
[----:B------:R-:W-:Y:S02]  /*bb50*/  FMNMX.FTZ R4, R185, R4, !PT ;  /* 0x00000004b9047209 */ /* 0x000fe40007810000 */
[----:B------:R-:W-:Y:S02]  /*bb60*/  FSEL R20, R20, RZ, P1 ;  /* 0x000000ff14147208 */ /* 0x000fe40000800000 */
[----:B------:R-:W-:-:S03]  /*bb70*/  FMNMX.FTZ R4, R207, R4, !PT ;  /* 0x00000004cf047209 */ /* 0x000fc60007810000 */
        /* <DEDUP_REMOVED lines=11> */
[-CC-:B------:R-:W-:Y:S01]  /*bc30*/  FFMA.FTZ R141, R145, R0.reuse, -R20.reuse ;  /* 0x00000000918d7223 */ /* 0x180fe20000010814 */
[----:B------:R-:W-:Y:S01]  /*bc40*/  FSEL R145, R5, RZ, P1 ;  /* 0x000000ff05917208 */ /* 0x000fe20000800000 */
[--C-:B------:R-:W-:Y:S01]  /*bc50*/  FFMA.FTZ R215, R215, R0, -R20.reuse ;  /* 0x00000000d7d77223 */ /* 0x100fe20000010814 */
[----:B------:R-:W-:Y:S01]  /*bc60*/  FMNMX.FTZ R4, R189, R4, !PT ;  /* 0x00000004bd047209 */ /* 0x000fe20007810000 */
[----:B------:R-:W-:Y:S01]  /*bc70*/  FFMA.FTZ R190, R171, R0, -R20 ;  /* 0x00000000abbe7223 */ /* 0x000fe20000010814 */
[----:B------:R-:W-:Y:S01]  /*bc80*/  MUFU.EX2 R188, R188 ;  /* 0x000000bc00bc7308 */ /* 0x000fe20000000800 */
[----:B------:R-:W-:Y:S01]  /*bc90*/  FADD.FTZ R145, -R145, R12 ;  /* 0x0000000c91917221 */ /* 0x000fe20000010100 */
[----:B------:R-:W-:Y:S01]  /*bca0*/  FMNMX.FTZ R4, R131, R4, !PT ;  /* 0x0000000483047209 */ /* 0x000fe20007810000 */
[-CC-:B------:R-:W-:Y:S01]  /*bcb0*/  FFMA.FTZ R171, R177, R0.reuse, -R20.reuse ;  /* 0x00000000b1ab7223 */ /* 0x180fe20000010814 */
[-CC-:B------:R-:W-:Y:S01]  /*bcc0*/  FFMA.FTZ R186, R179, R0.reuse, -R20.reuse ;  /* 0x00000000b3ba7223 */ /* 0x180fe20000010814 */
[----:B------:R-:W-:Y:S01]  /*bcd0*/  FMUL.FTZ R2, R145, R0 ;  /* 0x0000000091027220 */ /* 0x000fe20000410000 */
[----:B------:R-:W-:Y:S01]  /*bce0*/  FMNMX.FTZ R4, R147, R4, !PT ;  /* 0x0000000493047209 */ /* 0x000fe20007810000 */
[-CC-:B------:R-:W-:Y:S01]  /*bcf0*/  FFMA.FTZ R178, R13, R0.reuse, -R20.reuse ;  /* 0x000000000db27223 */ /* 0x180fe20000010814 */
[----:B------:R-:W-:Y:S01]  /*bd00*/  MUFU.EX2 R215, R215 ;  /* 0x000000d700d77308 */ /* 0x000fe20000000800 */
[--C-:B------:R-:W-:Y:S01]  /*bd10*/  FFMA.FTZ R133, R133, R0, -R20.reuse ;  /* 0x0000000085857223 */ /* 0x100fe20000010814 */
[----:B------:R-:W-:Y:S01]  /*bd20*/  FMNMX.FTZ R4, R127, R4, !PT ;  /* 0x000000047f047209 */ /* 0x000fe20007810000 */
[-CC-:B------:R-:W-:Y:S01]  /*bd30*/  FFMA.FTZ R13, R149, R0.reuse, -R20.reuse ;  /* 0x00000000950d7223 */ /* 0x180fe20000010814 */
[-CC-:B------:R-:W-:Y:S01]  /*bd40*/  FFMA.FTZ R172, R15, R0.reuse, -R20.reuse ;  /* 0x000000000fac7223 */ /* 0x180fe20000010814 */
[--C-:B------:R-:W-:Y:S01]  /*bd50*/  FFMA.FTZ R174, R21, R0, -R20.reuse ;  /* 0x0000000015ae7223 */ /* 0x100fe20000010814 */
[----:B------:R-:W-:Y:S01]  /*bd60*/  FMNMX.FTZ R4, R151, R4, !PT ;  /* 0x0000000497047209 */ /* 0x000fe20007810000 */
[-CC-:B------:R-:W-:Y:S01]  /*bd70*/  FFMA.FTZ R168, R121, R0.reuse, -R20.reuse ;  /* 0x0000000079a87223 */ /* 0x180fe20000010814 */
[----:B------:R-:W0:Y:S01]  /*bd80*/  MUFU.EX2 R2, R2 ;  /* 0x0000000200027308 */ /* 0x000e220000000800 */
[--C-:B------:R-:W-:Y:S01]  /*bd90*/  FFMA.FTZ R170, R125, R0, -R20.reuse ;  /* 0x000000007daa7223 */ /* 0x100fe20000010814 */
[----:B------:R-:W-:Y:S01]  /*bda0*/  FMNMX.FTZ R4, R123, R4, !PT ;  /* 0x000000047b047209 */ /* 0x000fe20007810000 */
[-CC-:B------:R-:W-:Y:S01]  /*bdb0*/  FFMA.FTZ R180, R181, R0.reuse, -R20.reuse ;  /* 0x00000000b5b47223 */ /* 0x180fe20000010814 */
[-CC-:B------:R-:W-:Y:S01]  /*bdc0*/  FFMA.FTZ R137, R137, R0.reuse, -R20.reuse ;  /* 0x0000000089897223 */ /* 0x180fe20000010814 */
[--C-:B------:R-:W-:Y:S01]  /*bdd0*/  FFMA.FTZ R15, R153, R0, -R20.reuse ;  /* 0x00000000990f7223 */ /* 0x100fe20000010814 */
[----:B------:R-:W-:Y:S01]  /*bde0*/  FMNMX.FTZ R4, R155, R4, !PT ;  /* 0x000000049b047209 */ /* 0x000fe20007810000 */
[-CC-:B------:R-:W-:Y:S01]  /*bdf0*/  FFMA.FTZ R21, R157, R0.reuse, -R20.reuse ;  /* 0x000000009d157223 */ /* 0x180fe20000010814 */
[----:B------:R-:W1:Y:S01]  /*be00*/  MUFU.EX2 R190, R190 ;  /* 0x000000be00be7308 */ /* 0x000e620000000800 */
[--C-:B------:R-:W-:Y:S01]  /*be10*/  FFMA.FTZ R121, R161, R0, -R20.reuse ;  /* 0x00000000a1797223 */ /* 0x100fe20000010814 */
[----:B------:R-:W-:Y:S01]  /*be20*/  FMNMX.FTZ R4, R143, R4, !PT ;  /* 0x000000048f047209 */ /* 0x000fe20007810000 */
[----:B------:R-:W-:-:S03]  /*be30*/  FFMA.FTZ R125, R165, R0, -R20 ;  /* 0x00000000a57d7223 */ /* 0x000fc60000010814 */
[----:B------:R-:W-:Y:S02]  /*be40*/  FMNMX.FTZ R4, R159, R4, !PT ;  /* 0x000000049f047209 */ /* 0x000fe40007810000 */
[----:B------:R-:W2:Y:S01]  /*be50*/  MUFU.EX2 R169, R169 ;  /* 0x000000a900a97308 */ /* 0x000ea20000000800 */
[----:B0-----:R-:W-:Y:S01]  /*be60*/  FFMA.FTZ R9, R2, R9, R215 ;  /* 0x0000000902097223 */ /* 0x001fe200000100d7 */
[----:B------:R-:W-:-:S03]  /*be70*/  FMNMX.FTZ R4, R173, R4, !PT ;  /* 0x00000004ad047209 */ /* 0x000fc60007810000 */
[----:B------:R-:W-:Y:S01]  /*be80*/  FADD.FTZ R9, R188, R9 ;  /* 0x00000009bc097221 */ /* 0x000fe20000010000 */
[----:B------:R-:W-:Y:S02]  /*be90*/  FMNMX.FTZ R4, R163, R4, !PT ;  /* 0x00000004a3047209 */ /* 0x000fe40007810000 */
[----:B------:R-:W0:Y:S01]  /*bea0*/  MUFU.EX2 R184, R184 ;  /* 0x000000b800b87308 */ /* 0x000e220000000800 */
[----:B-1----:R-:W-:Y:S01]  /*beb0*/  FADD.FTZ R130, R190, R9 ;  /* 0x00000009be827221 */ /* 0x002fe20000010000 */
[----:B------:R-:W-:Y:S02]  /*bec0*/  FMNMX.FTZ R4, R175, R4, !PT ;  /* 0x00000004af047209 */ /* 0x000fe40007810000 */
[----:B------:R-:W-:Y:S02]  /*bed0*/  F2FP.F16.F32.PACK_AB R188, R188, R215 ;  /* 0x000000d7bcbc723e */ /* 0x000fe400000000ff */
[----:B------:R-:W-:Y:S02]  /*bee0*/  FMNMX.FTZ R4, R167, R4, !PT ;  /* 0x00000004a7047209 */ /* 0x000fe40007810000 */
[----:B------:R-:W1:Y:S01]  /*bef0*/  MUFU.EX2 R171, R171 ;  /* 0x000000ab00ab7308 */ /* 0x000e620000000800 */
[C---:B--2---:R-:W-:Y:S01]  /*bf00*/  FADD.FTZ R9, R169.reuse, R130 ;  /* 0x00000082a9097221 */ /* 0x044fe20000010000 */
[----:B------:R-:W-:Y:S01]  /*bf10*/  F2FP.F16.F32.PACK_AB R190, R169, R190 ;  /* 0x000000bea9be723e */ /* 0x000fe200000000ff */
[----:B------:R-:W2:Y:S05]  /*bf20*/  SHFL.BFLY PT, R3, R4, 0x2, 0x1f ;  /* 0x0c401f0004037f89 */ /* 0x000eaa00000e0000 */
[----:B------:R-:W3:Y:S01]  /*bf30*/  MUFU.EX2 R186, R186 ;  /* 0x000000ba00ba7308 */ /* 0x000ee20000000800 */
[----:B0-----:R-:W-:-:S07]  /*bf40*/  FADD.FTZ R130, R184, R9 ;  /* 0x00000009b8827221 */ /* 0x001fce0000010000 */
[----:B------:R-:W0:Y:S01]  /*bf50*/  MUFU.EX2 R133, R133 ;  /* 0x0000008500857308 */ /* 0x000e220000000800 */
[----:B-1----:R-:W-:-:S07]  /*bf60*/  F2FP.F16.F32.PACK_AB R184, R171, R184 ;  /* 0x000000b8abb8723e */ /* 0x002fce00000000ff */
[----:B------:R-:W1:Y:S01]  /*bf70*/  MUFU.EX2 R180, R180 ;  /* 0x000000b400b47308 */ /* 0x000e620000000800 */
[----:B--2---:R-:W-:-:S05]  /*bf80*/  FMNMX.FTZ R3, R4, R3, !PT ;  /* 0x0000000304037209 */ /* 0x004fca0007810000 */
[----:B------:R-:W2:Y:S02]  /*bf90*/  SHFL.BFLY PT, R4, R3, 0x1, 0x1f ;  /* 0x0c201f0003047f89 */ /* 0x000ea400000e0000 */
[----:B------:R-:W-:Y:S08]  /*bfa0*/  MUFU.EX2 R137, R137 ;  /* 0x0000008900897308 */ /* 0x000ff00000000800 */
[----:B------:R-:W-:Y:S08]  /*bfb0*/  MUFU.EX2 R182, R182 ;  /* 0x000000b600b67308 */ /* 0x000ff00000000800 */
[----:B------:R-:W-:Y:S01]  /*bfc0*/  MUFU.EX2 R129, R129 ;  /* 0x0000008100817308 */ /* 0x000fe20000000800 */
[----:B--2---:R-:W-:-:S07]  /*bfd0*/  FMNMX.FTZ R4, R3, R4, !PT ;  /* 0x0000000403047209 */ /* 0x004fce0007810000 */
[----:B------:R-:W-:Y:S01]  /*bfe0*/  MUFU.EX2 R176, R176 ;  /* 0x000000b000b07308 */ /* 0x000fe20000000800 */
[C---:B------:R-:W-:Y:S01]  /*bff0*/  FSETP.NEU.FTZ.AND P1, PT, R4.reuse, -INF , PT ;  /* 0xff8000000400780b */ /* 0x040fe20003f3d000 */
[----:B------:R-:W-:-:S03]  /*c000*/  FMUL.FTZ R120, R4, R0 ;  /* 0x0000000004787220 */ /* 0x000fc60000410000 */
[----:B------:R-:W-:-:S03]  /*c010*/  FSEL R126, R4, RZ, P1 ;  /* 0x000000ff047e7208 */ /* 0x000fc60000800000 */
[----:B------:R-:W-:Y:S01]  /*c020*/  MUFU.EX2 R141, R141 ;  /* 0x0000008d008d7308 */ /* 0x000fe20000000800 */
[----:B------:R-:W-:Y:S02]  /*c030*/  FSEL R120, R120, RZ, P1 ;  /* 0x000000ff78787208 */ /* 0x000fe40000800000 */
[----:B------:R-:W-:Y:S01]  /*c040*/  ISETP.GT.AND P1, PT, R10, UR61, PT ;  /* 0x0000003d0a007c0c */ /* 0x000fe2000bf24270 */
[----:B------:R-:W-:Y:S01]  /*c050*/  FADD.FTZ R3, -R126, R11 ;  /* 0x0000000b7e037221 */ /* 0x000fe20000010100 */
[----:B------:R-:W-:Y:S01]  /*c060*/  FADD.FTZ R11, R171, R130 ;  /* 0x00000082ab0b7221 */ /* 0x000fe20000010000 */
[-CC-:B------:R-:W-:Y:S01]  /*c070*/  FFMA.FTZ R12, R122, R0.reuse, -R120.reuse ;  /* 0x000000007a0c7223 */ /* 0x180fe20000010878 */
[-CC-:B------:R-:W-:Y:S01]  /*c080*/  FFMA.FTZ R145, R213, R0.reuse, -R120.reuse ;  /* 0x00000000d5917223 */ /* 0x180fe20000010878 */
[-C--:B------:R-:W-:Y:S01]  /*c090*/  FMUL.FTZ R3, R3, R0.reuse ;  /* 0x0000000003037220 */ /* 0x080fe20000410000 */
[-CC-:B------:R-:W-:Y:S01]  /*c0a0*/  FFMA.FTZ R14, R183, R0.reuse, -R120.reuse ;  /* 0x00000000b70e7223 */ /* 0x180fe20000010878 */
[-CC-:B------:R-:W-:Y:S01]  /*c0b0*/  FFMA.FTZ R149, R211, R0.reuse, -R120.reuse ;  /* 0x00000000d3957223 */ /* 0x180fe20000010878 */
[-CC-:B------:R-:W-:Y:S01]  /*c0c0*/  FFMA.FTZ R20, R187, R0.reuse, -R120.reuse ;  /* 0x00000000bb147223 */ /* 0x180fe20000010878 */
[----:B------:R-:W-:Y:S01]  /*c0d0*/  MUFU.EX2 R12, R12 ;  /* 0x0000000c000c7308 */ /* 0x000fe20000000800 */
[-CC-:B------:R-:W-:Y:S01]  /*c0e0*/  FFMA.FTZ R153, R209, R0.reuse, -R120.reuse ;  /* 0x00000000d1997223 */ /* 0x180fe20000010878 */
[-CC-:B------:R-:W-:Y:S01]  /*c0f0*/  FFMA.FTZ R187, R185, R0.reuse, -R120.reuse ;  /* 0x00000000b9bb7223 */ /* 0x180fe20000010878 */
[-CC-:B------:R-:W-:Y:S01]  /*c100*/  FFMA.FTZ R122, R207, R0.reuse, -R120.reuse ;  /* 0x00000000cf7a7223 */ /* 0x180fe20000010878 */
[----:B---3--:R-:W-:Y:S01]  /*c110*/  FADD.FTZ R132, R186, R11 ;  /* 0x0000000bba847221 */ /* 0x008fe20000010000 */
[-CC-:B------:R-:W-:Y:S01]  /*c120*/  FFMA.FTZ R181, R135, R0.reuse, -R120.reuse ;  /* 0x0000000087b57223 */ /* 0x180fe20000010878 */
[-CC-:B------:R-:W-:Y:S01]  /*c130*/  FFMA.FTZ R124, R191, R0.reuse, -R120.reuse ;  /* 0x00000000bf7c7223 */ /* 0x180fe20000010878 */
[-C--:B------:R-:W-:Y:S01]  /*c140*/  FFMA.FTZ R183, R139, R0.reuse, -R120 ;  /* 0x000000008bb77223 */ /* 0x080fe20000010878 */
[----:B------:R-:W2:Y:S01]  /*c150*/  MUFU.EX2 R3, R3 ;  /* 0x0000000300037308 */ /* 0x000ea20000000800 */
[----:B0-----:R-:W-:Y:S01]  /*c160*/  FADD.FTZ R11, R133, R132 ;  /* 0x00000084850b7221 */ /* 0x001fe20000010000 */
[-CC-:B------:R-:W-:Y:S01]  /*c170*/  FFMA.FTZ R189, R189, R0.reuse, -R120.reuse ;  /* 0x00000000bdbd7223 */ /* 0x180fe20000010878 */
[-CC-:B------:R-:W-:Y:S01]  /*c180*/  FFMA.FTZ R177, R131, R0.reuse, -R120.reuse ;  /* 0x0000000083b17223 */ /* 0x180fe20000010878 */
[-CC-:B------:R-:W-:Y:S01]  /*c190*/  FFMA.FTZ R128, R147, R0.reuse, -R120.reuse ;  /* 0x0000000093807223 */ /* 0x180fe20000010878 */
[----:B-1----:R-:W-:Y:S01]  /*c1a0*/  FADD.FTZ R132, R180, R11 ;  /* 0x0000000bb4847221 */ /* 0x002fe20000010000 */
[-CC-:B------:R-:W-:Y:S01]  /*c1b0*/  FFMA.FTZ R179, R127, R0.reuse, -R120.reuse ;  /* 0x000000007fb37223 */ /* 0x180fe20000010878 */
[----:B------:R-:W-:Y:S01]  /*c1c0*/  IMAD.U32 R127, RZ, RZ, UR5 ;  /* 0x00000005ff7f7e24 */ /* 0x000fe2000f8e00ff */
[----:B------:R-:W0:Y:S01]  /*c1d0*/  MUFU.EX2 R145, R145 ;  /* 0x0000009100917308 */ /* 0x000e220000000800 */
[-CC-:B------:R-:W-:Y:S01]  /*c1e0*/  FFMA.FTZ R11, R123, R0.reuse, -R120.reuse ;  /* 0x000000007b0b7223 */ /* 0x180fe20000010878 */
[----:B------:R-:W-:Y:S01]  /*c1f0*/  FFMA.FTZ R155, R155, R0, -R120 ;  /* 0x000000009b9b7223 */ /* 0x000fe20000010878 */
[----:B------:R-:W-:-:S02]  /*c200*/  @!P6 VIADD R123, R127, 0x30860 ;  /* 0x000308607f7be836 */ /* 0x000fc40000000000 */
[-CC-:B------:R-:W-:Y:S01]  /*c210*/  FFMA.FTZ R143, R143, R0.reuse, -R120.reuse ;  /* 0x000000008f8f7223 */ /* 0x180fe20000010878 */
[-CC-:B------:R-:W-:Y:S01]  /*c220*/  FFMA.FTZ R159, R159, R0.reuse, -R120.reuse ;  /* 0x000000009f9f7223 */ /* 0x180fe20000010878 */
[-CC-:B------:R-:W-:Y:S01]  /*c230*/  FFMA.FTZ R173, R173, R0.reuse, -R120.reuse ;  /* 0x00000000adad7223 */ /* 0x180fe20000010878 */
[----:B------:R-:W-:Y:S01]  /*c240*/  FFMA.FTZ R163, R163, R0, -R120 ;  /* 0x00000000a3a37223 */ /* 0x000fe20000010878 */
[----:B------:R-:W1:Y:S01]  /*c250*/  MUFU.EX2 R14, R14 ;  /* 0x0000000e000e7308 */ /* 0x000e620000000800 */
[----:B--2---:R-:W-:Y:S01]  /*c260*/  FFMA.FTZ R8, R3, R8, R12 ;  /* 0x0000000803087223 */ /* 0x004fe2000001000c */
[----:B------:R-:W-:Y:S01]  /*c270*/  @!P6 PRMT R127, RZ, 0x654, R123 ;  /* 0x00000654ff7fe816 */ /* 0x000fe2000000007b */
[----:B------:R-:W-:Y:S01]  /*c280*/  FFMA.FTZ R175, R175, R0, -R120 ;  /* 0x00000000afaf7223 */ /* 0x000fe20000010878 */
[----:B------:R-:W-:Y:S01]  /*c290*/  F2FP.F16.F32.PACK_AB R186, R133, R186 ;  /* 0x000000ba85ba723e */ /* 0x000fe200000000ff */
[----:B------:R-:W-:Y:S01]  /*c2a0*/  VIADD R10, R10, 0xffffffff ;  /* 0xffffffff0a0a7836 */ /* 0x000fe20000000000 */
[----:B------:R2:W-:Y:S01]  /*c2b0*/  @!P6 SYNCS.ARRIVE.TRANS64.RED.A1T0 RZ, [R127+URZ], RZ ;  /* 0x000000ff7fffe9a7 */ /* 0x0005e2000810043f */
[----:B------:R-:W-:Y:S01]  /*c2c0*/  F2FP.F16.F32.PACK_AB R180, R137, R180 ;  /* 0x000000b489b4723e */ /* 0x000fe200000000ff */
[----:B------:R-:W3:Y:S01]  /*c2d0*/  MUFU.EX2 R149, R149 ;  /* 0x0000009500957308 */ /* 0x000ee20000000800 */
[----:B0-----:R-:W-:Y:S01]  /*c2e0*/  FADD.FTZ R9, R145, R8 ;  /* 0x0000000891097221 */ /* 0x001fe20000010000 */
[-CC-:B------:R-:W-:Y:S01]  /*c2f0*/  FFMA.FTZ R8, R151, R0.reuse, -R120.reuse ;  /* 0x0000000097087223 */ /* 0x180fe20000010878 */
[----:B------:R-:W-:-:S05]  /*c300*/  FFMA.FTZ R120, R167, R0, -R120 ;  /* 0x00000000a7787223 */ /* 0x000fca0000010878 */
[----:B------:R-:W0:Y:S01]  /*c310*/  MUFU.EX2 R20, R20 ;  /* 0x0000001400147308 */ /* 0x000e220000000800 */
[----:B-1----:R-:W-:-:S07]  /*c320*/  FADD.FTZ R130, R14, R9 ;  /* 0x000000090e827221 */ /* 0x002fce0000010000 */
[----:B------:R-:W1:Y:S01]  /*c330*/  MUFU.EX2 R153, R153 ;  /* 0x0000009900997308 */ /* 0x000e620000000800 */
[C---:B---3--:R-:W-:Y:S01]  /*c340*/  FADD.FTZ R9, R149.reuse, R130 ;  /* 0x0000008295097221 */ /* 0x048fe20000010000 */
[----:B------:R-:W-:-:S06]  /*c350*/  F2FP.F16.F32.PACK_AB R191, R149, R14 ;  /* 0x0000000e95bf723e */ /* 0x000fcc00000000ff */
[----:B------:R-:W3:Y:S01]  /*c360*/  MUFU.EX2 R187, R187 ;  /* 0x000000bb00bb7308 */ /* 0x000ee20000000800 */
[----:B0-----:R-:W-:Y:S01]  /*c370*/  FADD.FTZ R130, R20, R9 ;  /* 0x0000000914827221 */ /* 0x001fe20000010000 */
[----:B------:R-:W-:-:S04]  /*c380*/  FADD.FTZ R9, R137, R132 ;  /* 0x0000008489097221 */ /* 0x000fc80000010000 */
[----:B------:R-:W-:Y:S01]  /*c390*/  FADD.FTZ R132, R182, R9 ;  /* 0x00000009b6847221 */ /* 0x000fe20000010000 */
        /* <DEDUP_REMOVED lines=8> */
[----:B---3--:R-:W-:Y:S01]  /*c420*/  FADD.FTZ R9, R187, R130 ;  /* 0x00000082bb097221 */ /* 0x008fe20000010000 */
[----:B------:R-:W-:-:S06]  /*c430*/  FADD.FTZ R123, R141, R132 ;  /* 0x000000848d7b7221 */ /* 0x000fcc0000010000 */
[----:B------:R-:W3:Y:S01]  /*c440*/  MUFU.EX2 R124, R124 ;  /* 0x0000007c007c7308 */ /* 0x000ee20000000800 */
[C---:B0-----:R-:W-:Y:S01]  /*c450*/  FADD.FTZ R130, R122.reuse, R9 ;  /* 0x000000097a827221 */ /* 0x041fe20000010000 */
[----:B------:R-:W-:-:S06]  /*c460*/  F2FP.F16.F32.PACK_AB R187, R122, R187 ;  /* 0x000000bb7abb723e */ /* 0x000fcc00000000ff */
[----:B------:R-:W0:Y:S01]  /*c470*/  MUFU.EX2 R183, R183 ;  /* 0x000000b700b77308 */ /* 0x000e220000000800 */
[----:B-1----:R-:W-:-:S07]  /*c480*/  FADD.FTZ R9, R181, R130 ;  /* 0x00000082b5097221 */ /* 0x002fce0000010000 */
[----:B------:R1:W4:Y:S01]  /*c490*/  MUFU.EX2 R126, R189 ;  /* 0x000000bd007e7308 */ /* 0x0003220000000800 */
[C---:B---3--:R-:W-:Y:S01]  /*c4a0*/  FADD.FTZ R130, R124.reuse, R9 ;  /* 0x000000097c827221 */ /* 0x048fe20000010000 */
[----:B------:R-:W-:-:S06]  /*c4b0*/  F2FP.F16.F32.PACK_AB R181, R124, R181 ;  /* 0x000000b57cb5723e */ /* 0x000fcc00000000ff */
[----:B------:R-:W3:Y:S01]  /*c4c0*/  MUFU.EX2 R177, R177 ;  /* 0x000000b100b17308 */ /* 0x000ee20000000800 */
[----:B0-----:R-:W-:Y:S01]  /*c4d0*/  FADD.FTZ R9, R183, R130 ;  /* 0x00000082b7097221 */ /* 0x001fe20000010000 */
[----:B-1----:R-:W-:Y:S01]  /*c4e0*/  F2FP.F16.F32.PACK_AB R189, R145, R12 ;  /* 0x0000000c91bd723e */ /* 0x002fe200000000ff */
[----:B------:R-:W-:-:S05]  /*c4f0*/  IMAD.MOV.U32 R12, RZ, RZ, R5 ;  /* 0x000000ffff0c7224 */ /* 0x000fca00078e0005 */
[----:B------:R-:W0:Y:S01]  /*c500*/  MUFU.EX2 R128, R128 ;  /* 0x0000008000807308 */ /* 0x000e220000000800 */
[C---:B----4-:R-:W-:Y:S01]  /*c510*/  FADD.FTZ R130, R126.reuse, R9 ;  /* 0x000000097e827221 */ /* 0x050fe20000010000 */
[----:B------:R-:W-:-:S06]  /*c520*/  F2FP.F16.F32.PACK_AB R183, R126, R183 ;  /* 0x000000b77eb7723e */ /* 0x000fcc00000000ff */
[----:B------:R-:W1:Y:S01]  /*c530*/  MUFU.EX2 R178, R178 ;  /* 0x000000b200b27308 */ /* 0x000e620000000800 */
[----:B---3--:R-:W-:-:S07]  /*c540*/  FADD.FTZ R9, R177, R130 ;  /* 0x00000082b1097221 */ /* 0x008fce0000010000 */
[----:B------:R-:W3:Y:S01]  /*c550*/  MUFU.EX2 R179, R179 ;  /* 0x000000b300b37308 */ /* 0x000ee20000000800 */
[C---:B0-----:R-:W-:Y:S01]  /*c560*/  FADD.FTZ R130, R128.reuse, R9 ;  /* 0x0000000980827221 */ /* 0x041fe20000010000 */
[----:B------:R-:W-:-:S06]  /*c570*/  F2FP.F16.F32.PACK_AB R177, R128, R177 ;  /* 0x000000b180b1723e */ /* 0x000fcc00000000ff */
[----:B------:R-:W0:Y:S01]  /*c580*/  MUFU.EX2 R13, R13 ;  /* 0x0000000d000d7308 */ /* 0x000e220000000800 */
[----:B-1----:R-:W-:-:S07]  /*c590*/  FADD.FTZ R132, R178, R123 ;  /* 0x0000007bb2847221 */ /* 0x002fce0000010000 */
[----:B------:R-:W1:Y:S01]  /*c5a0*/  MUFU.EX2 R8, R8 ;  /* 0x0000000800087308 */ /* 0x000e620000000800 */
[----:B---3--:R-:W-:-:S07]  /*c5b0*/  FADD.FTZ R9, R179, R130 ;  /* 0x00000082b3097221 */ /* 0x008fce0000010000 */
[----:B------:R-:W3:Y:S01]  /*c5c0*/  MUFU.EX2 R172, R172 ;  /* 0x000000ac00ac7308 */ /* 0x000ee20000000800 */
[C---:B0-----:R-:W-:Y:S01]  /*c5d0*/  FADD.FTZ R123, R13.reuse, R132 ;  /* 0x000000840d7b7221 */ /* 0x041fe20000010000 */
[----:B------:R-:W-:-:S06]  /*c5e0*/  F2FP.F16.F32.PACK_AB R178, R13, R178 ;  /* 0x000000b20db2723e */ /* 0x000fcc00000000ff */
[----:B------:R-:W0:Y:S01]  /*c5f0*/  MUFU.EX2 R11, R11 ;  /* 0x0000000b000b7308 */ /* 0x000e220000000800 */
[C---:B-1----:R-:W-:Y:S01]  /*c600*/  FADD.FTZ R130, R8.reuse, R9 ;  /* 0x0000000908827221 */ /* 0x042fe20000010000 */
[----:B------:R-:W-:-:S06]  /*c610*/  F2FP.F16.F32.PACK_AB R179, R8, R179 ;  /* 0x000000b308b3723e */ /* 0x000fcc00000000ff */
[----:B------:R-:W1:Y:S01]  /*c620*/  MUFU.EX2 R15, R15 ;  /* 0x0000000f000f7308 */ /* 0x000e620000000800 */
[----:B---3--:R-:W-:-:S07]  /*c630*/  FADD.FTZ R132, R172, R123 ;  /* 0x0000007bac847221 */ /* 0x008fce0000010000 */
[----:B------:R-:W3:Y:S01]  /*c640*/  MUFU.EX2 R155, R155 ;  /* 0x0000009b009b7308 */ /* 0x000ee20000000800 */
[----:B0-----:R-:W-:-:S07]  /*c650*/  FADD.FTZ R130, R11, R130 ;  /* 0x000000820b827221 */ /* 0x001fce0000010000 */
        /* <DEDUP_REMOVED lines=8> */
[----:B-1----:R-:W-:-:S07]  /*c6e0*/  FADD.FTZ R130, R143, R130 ;  /* 0x000000828f827221 */ /* 0x002fce0000010000 */
[----:B------:R-:W1:Y:S01]  /*c6f0*/  MUFU.EX2 R168, R168 ;  /* 0x000000a800a87308 */ /* 0x000e620000000800 */
[C---:B---3--:R-:W-:Y:S01]  /*c700*/  FADD.FTZ R123, R21.reuse, R132 ;  /* 0x00000084157b7221 */ /* 0x048fe20000010000 */
[----:B------:R-:W-:-:S06]  /*c710*/  F2FP.F16.F32.PACK_AB R174, R21, R174 ;  /* 0x000000ae15ae723e */ /* 0x000fcc00000000ff */
[----:B------:R3:W4:Y:S01]  /*c720*/  MUFU.EX2 R169, R173 ;  /* 0x000000ad00a97308 */ /* 0x0007220000000800 */
[----:B0-----:R-:W-:-:S07]  /*c730*/  FADD.FTZ R130, R159, R130 ;  /* 0x000000829f827221 */ /* 0x001fce0000010000 */
[----:B------:R-:W0:Y:S01]  /*c740*/  MUFU.EX2 R121, R121 ;  /* 0x0000007900797308 */ /* 0x000e220000000800 */
[----:B-1----:R-:W-:Y:S01]  /*c750*/  FADD.FTZ R132, R168, R123 ;  /* 0x0000007ba8847221 */ /* 0x002fe20000010000 */
[----:B---3--:R-:W-:Y:S01]  /*c760*/  F2FP.F16.F32.PACK_AB R173, R155, R11 ;  /* 0x0000000b9bad723e */ /* 0x008fe200000000ff */
[----:B------:R-:W-:-:S05]  /*c770*/  IMAD.MOV.U32 R11, RZ, RZ, R4 ;  /* 0x000000ffff0b7224 */ /* 0x000fca00078e0004 */
[----:B------:R-:W1:Y:S01]  /*c780*/  MUFU.EX2 R163, R163 ;  /* 0x000000a300a37308 */ /* 0x000e620000000800 */
[----:B----4-:R-:W-:-:S07]  /*c790*/  FADD.FTZ R130, R169, R130 ;  /* 0x00000082a9827221 */ /* 0x010fce0000010000 */
[----:B------:R-:W3:Y:S01]  /*c7a0*/  MUFU.EX2 R170, R170 ;  /* 0x000000aa00aa7308 */ /* 0x000ee20000000800 */
[C---:B0-----:R-:W-:Y:S01]  /*c7b0*/  FADD.FTZ R9, R121.reuse, R132 ;  /* 0x0000008479097221 */ /* 0x041fe20000010000 */
[----:B------:R-:W-:-:S06]  /*c7c0*/  F2FP.F16.F32.PACK_AB R168, R121, R168 ;  /* 0x000000a879a8723e */ /* 0x000fcc00000000ff */
[----:B------:R0:W4:Y:S01]  /*c7d0*/  MUFU.EX2 R171, R175 ;  /* 0x000000af00ab7308 */ /* 0x0001220000000800 */
[C---:B-1----:R-:W-:Y:S01]  /*c7e0*/  FADD.FTZ R130, R163.reuse, R130 ;  /* 0x00000082a3827221 */ /* 0x042fe20000010000 */
[----:B------:R-:W-:-:S06]  /*c7f0*/  F2FP.F16.F32.PACK_AB R169, R163, R169 ;  /* 0x000000a9a3a9723e */ /* 0x000fcc00000000ff */
[----:B------:R-:W1:Y:S01]  /*c800*/  MUFU.EX2 R125, R125 ;  /* 0x0000007d007d7308 */ /* 0x000e620000000800 */
[----:B---3--:R-:W-:Y:S01]  /*c810*/  FADD.FTZ R132, R170, R9 ;  /* 0x00000009aa847221 */ /* 0x008fe20000010000 */
[----:B0-----:R-:W-:-:S06]  /*c820*/  F2FP.F16.F32.PACK_AB R175, R159, R143 ;  /* 0x0000008f9faf723e */ /* 0x001fcc00000000ff */
[----:B------:R-:W0:Y:S01]  /*c830*/  MUFU.EX2 R120, R120 ;  /* 0x0000007800787308 */ /* 0x000e220000000800 */
[----:B----4-:R-:W-:Y:S01]  /*c840*/  FADD.FTZ R130, R171, R130 ;  /* 0x00000082ab827221 */ /* 0x010fe20000010000 */
[C---:B-1----:R-:W-:Y:S01]  /*c850*/  FADD.FTZ R9, R125.reuse, R132 ;  /* 0x000000847d097221 */ /* 0x042fe20000010000 */
[----:B------:R-:W-:Y:S02]  /*c860*/  F2FP.F16.F32.PACK_AB R170, R125, R170 ;  /* 0x000000aa7daa723e */ /* 0x000fe400000000ff */
[C---:B0-----:R-:W-:Y:S01]  /*c870*/  FADD.FTZ R8, R120.reuse, R130 ;  /* 0x0000008278087221 */ /* 0x041fe20000010000 */
[----:B------:R-:W-:Y:S01]  /*c880*/  F2FP.F16.F32.PACK_AB R171, R120, R171 ;  /* 0x000000ab78ab723e */ /* 0x000fe200000000ff */
[----:B--2---:R-:W-:Y:S06]  /*c890*/  @P1 BRA `(.L_x_1174) ;  /* 0xffffffd0002c1947 */ /* 0x004fec000383ffff */
.L_x_1157:
        /* <DEDUP_REMOVED lines=99> */
.L_x_1175:
[----:B------:R-:W-:Y:S01]  /*ced0*/  ULEA UR5, UR36, UR37, 0x3 ;  /* 0x0000002524057291 */ /* 0x000fe2000f8e183f */
[----:B------:R-:W-:-:S05]  /*cee0*/  IMAD.U32 R2, RZ, RZ, UR38 ;  /* 0x00000026ff027e24 */ /* 0x000fca000f8e00ff */
[----:B------:R-:W-:-:S04]  /*cef0*/  SHF.L.U32 R2, R2, 0x1f, RZ ;  /* 0x0000001f02027819 */ /* 0x000fc800000006ff */
[----:B------:R0:W1:Y:S01]  /*cf00*/  SYNCS.PHASECHK.TRANS64.TRYWAIT P1, [UR5+0x30850], R2 ;  /* 0x03085002ff0075a7 */ /* 0x0000620008020145 */
[----:B------:R-:W-:Y:S05]  /*cf10*/  @!P0 BRA `(.L_x_1176) ;  /* 0x0000000000048947 */ /* 0x000fea0003800000 */
[----:B------:R-:W-:Y:S01]  /*cf20*/  BPT.TRAP 0x1 ;  /* 0x000000040000795c */ /* 0x000fe20000300000 */
.L_x_1176:
[----:B-1----:R-:W-:Y:S05]  /*cf30*/  @P1 BRA `(.L_x_1177) ;  /* 0x0000000000081947 */ /* 0x002fea0003800000 */
[----:B------:R-:W1:Y:S02]  /*cf40*/  SYNCS.PHASECHK.TRANS64.TRYWAIT P0, [UR5+0x30850], R2 ;  /* 0x03085002ff0075a7 */ /* 0x000e640008000145 */
[----:B-1----:R-:W-:Y:S05]  /*cf50*/  @!P0 BRA `(.L_x_1178) ;  /* 0x0000008400448947 */ /* 0x002fea0003800000 */
.L_x_1177:
[----:B------:R-:W-:Y:S01]  /*cf60*/  UIADD3 UR37, UR37, 0x400, URZ ;  /* 0x0000040025257890 */ /* 0x000fe2000fffe03f */
[----:B------:R-:W-:Y:S01]  /*cf70*/  WARPGROUP.ARRIVE ;  /* 0x00000000000079c5 */ /* 0x000fe20000000000 */
[----:B------:R-:W-:Y:S01]  /*cf80*/  UMOV UR7, 0x40000040 ;  /* 0x4000004000077882 */ /* 0x000fe20000000000 */
[----:B01----:R-:W0:Y:S01]  /*cf90*/  SHFL.BFLY PT, R2, R9, 0x2, 0x1f ;  /* 0x0c401f0009027f89 */ /* 0x003e2200000e0000 */
[----:B------:R-:W-:Y:S01]  /*cfa0*/  USHF.R.U32.HI UR37, URZ, 0x4, UR37 ;  /* 0x000000043f257899 */ /* 0x000fe20008011625 */
[----:B------:R-:W-:Y:S01]  /*cfb0*/  IMAD.U32 R14, RZ, RZ, UR5 ;  /* 0x00000005ff0e7e24 */ /* 0x000fe2000f8e00ff */
[----:B------:R-:W-:Y:S01]  /*cfc0*/  R2UR UR8, R196 ;  /* 0x00000000c40872ca */ /* 0x000fe200000e0000 */
[----:B------:R-:W1:Y:S01]  /*cfd0*/  SHFL.BFLY PT, R3, R8, 0x2, 0x1f ;  /* 0x0c401f0008037f89 */ /* 0x000e6200000e0000 */
[----:B------:R-:W-:Y:S01]  /*cfe0*/  ULOP3.LUT UR37, UR37, 0x3fff, URZ, 0xc0, !UPT ;  /* 0x00003fff25257892 */ /* 0x000fe2000f8ec03f */
[----:B------:R-:W-:Y:S01]  /*cff0*/  IMAD.MOV.U32 R16, RZ, RZ, RZ ;  /* 0x000000ffff107224 */ /* 0x000fe200078e00ff */
[----:B------:R-:W2:Y:S02]  /*d000*/  S2R R15, SR_TID.X ;  /* 0x00000000000f7919 */ /* 0x000ea40000002100 */
[----:B------:R-:W-:-:S04]  /*d010*/  ULOP3.LUT UR4, UR37, 0x3000000, URZ, 0xfc, !UPT ;  /* 0x0300000025047892 */ /* 0x000fc8000f8efc3f */
[----:B------:R-:W-:Y:S02]  /*d020*/  UIMAD UR4, UR36, 0x900, UR4 ;  /* 0x00000900240478a4 */ /* 0x000fe4000f8e0204 */
[----:B------:R-:W-:Y:S02]  /*d030*/  UIADD3 UR36, UR36, 0x1, URZ ;  /* 0x0000000124247890 */ /* 0x000fe4000fffe03f */
[----:B------:R-:W-:Y:S02]  /*d040*/  UIADD3 UR8, UR8, 0x1, URZ ;  /* 0x0000000108087890 */ /* 0x000fe4000fffe03f */
[----:B------:R-:W-:Y:S01]  /*d050*/  UISETP.NE.AND UP0, UPT, UR36, 0x2, UPT ;  /* 0x000000022400788c */ /* 0x000fe2000bf05270 */
[----:B------:R-:W-:Y:S02]  /*d060*/  UMOV UR6, UR4 ;  /* 0x0000000400067c82 */ /* 0x000fe40008000000 */
[----:B------:R-:W-:Y:S01]  /*d070*/  HGMMA.64x192x16.F32 R24, R188, gdesc[UR4].tnspB, R24, gsb0 ;  /* 0x42e00004bc187df0 */ /* 0x000fe20008000818 */
[----:B------:R-:W-:Y:S01]  /*d080*/  UIADD3 UR6, UR4, 0x80, URZ ;  /* 0x0000008004067890 */ /* 0x000fe2000fffe03f */
[----:B0-----:R-:W-:Y:S01]  /*d090*/  FADD.FTZ R2, R2, R9 ;  /* 0x0000000902027221 */ /* 0x001fe20000010000 */
[----:B------:R-:W-:Y:S01]  /*d0a0*/  UMOV UR7, 0x40000040 ;  /* 0x4000004000077882 */ /* 0x000fe20000000000 */
[----:B------:R-:W-:-:S02]  /*d0b0*/  IMAD.U32 R196, RZ, RZ, UR8 ;  /* 0x00000008ffc47e24 */ /* 0x000fc4000f8e00ff */
[----:B-1----:R-:W-:Y:S01]  /*d0c0*/  FADD.FTZ R6, R3, R8 ;  /* 0x0000000803067221 */ /* 0x002fe20000010000 */
[----:B------:R-:W-:Y:S01]  /*d0d0*/  USEL UR36, UR36, URZ, UP0 ;  /* 0x0000003f24247287 */ /* 0x000fe20008000000 */
[----:B------:R-:W0:Y:S04]  /*d0e0*/  SHFL.BFLY PT, R3, R2, 0x1, 0x1f ;  /* 0x0c201f0002037f89 */ /* 0x000e2800000e0000 */
[----:B------:R-:W1:Y:S01]  /*d0f0*/  SHFL.BFLY PT, R7, R6, 0x1, 0x1f ;  /* 0x0c201f0006077f89 */ /* 0x000e6200000e0000 */
[----:B--2---:R-:W-:Y:S01]  /*d100*/  LOP3.LUT P2, RZ, R15, 0x7f, RZ, 0xc0, !PT ;  /* 0x0000007f0fff7812 */ /* 0x004fe2000784c0ff */
[----:B0-----:R-:W-:Y:S01]  /*d110*/  FADD.FTZ R12, R2, R3 ;  /* 0x00000003020c7221 */ /* 0x001fe20000010000 */
[----:B------:R-:W-:Y:S02]  /*d120*/  IMAD.MOV.U32 R3, RZ, RZ, -0x800000 ;  /* 0xff800000ff037424 */ /* 0x000fe400078e00ff */
[----:B------:R-:W-:-:S02]  /*d130*/  IMAD.MOV.U32 R2, RZ, RZ, -0x800000 ;  /* 0xff800000ff027424 */ /* 0x000fc400078e00ff */
[----:B-1----:R-:W-:Y:S01]  /*d140*/  FADD.FTZ R13, R6, R7 ;  /* 0x00000007060d7221 */ /* 0x002fe20000010000 */
[----:B------:R-:W-:Y:S01]  /*d150*/  FSETP.NE.FTZ.AND P0, PT, R12, RZ, PT ;  /* 0x000000ff0c00720b */ /* 0x000fe20003f15000 */
[----:B------:R-:W-:-:S03]  /*d160*/  IMAD.MOV.U32 R7, RZ, RZ, RZ ;  /* 0x000000ffff077224 */ /* 0x000fc600078e00ff */
[----:B------:R-:W-:-:S09]  /*d170*/  FSETP.NE.FTZ.AND P1, PT, R13, RZ, PT ;  /* 0x000000ff0d00720b */ /* 0x000fd20003f35000 */
[C---:B------:R-:W-:Y:S01]  /*d180*/  @P0 FMUL.FTZ R6, R0.reuse, 0.69314718246459960938 ;  /* 0x3f31721800060820 */ /* 0x040fe20000410000 */
[----:B------:R-:W0:Y:S03]  /*d190*/  @P0 MUFU.LG2 R10, R12 ;  /* 0x0000000c000a0308 */ /* 0x000e260000000c00 */
[----:B------:R-:W-:Y:S01]  /*d1a0*/  @P1 FMUL.FTZ R8, R0, 0.69314718246459960938 ;  /* 0x3f31721800081820 */ /* 0x000fe20000410000 */
[----:B------:R-:W-:-:S04]  /*d1b0*/  @!P2 VIADD R0, R14, 0x30860 ;  /* 0x000308600e00a836 */ /* 0x000fc80000000000 */
[----:B------:R-:W1:Y:S01]  /*d1c0*/  @P1 MUFU.LG2 R11, R13 ;  /* 0x0000000d000b1308 */ /* 0x000e620000000c00 */
[----:B------:R-:W-:-:S07]  /*d1d0*/  @!P2 PRMT R20, RZ, 0x654, R0 ;  /* 0x00000654ff14a816 */ /* 0x000fce0000000000 */
        /* <DEDUP_REMOVED lines=28> */
[----:B------:R-:W-:-:S04]  /*d3a0*/  USEL UR4, URZ, 0x1, UP0 ;  /* 0x000000013f047887 */ /* 0x000fc80008000000 */
[----:B------:R-:W-:Y:S01]  /*d3b0*/  ULOP3.LUT UR38, UR38, UR4, URZ, 0x3c, !UPT ;  /* 0x0000000426267292 */ /* 0x000fe2000f8e3c3f */
[----:B------:R-:W-:Y:S02]  /*d3c0*/  WARPGROUP.DEPBAR.LE gsb0, 0x0 ;  /* 0x00008000000079c5 */ /* 0x000fe40000010000 */
[----:B------:R-:W-:-:S10]  /*d3d0*/  WARPGROUP.ARRIVE ;  /* 0x00000000000079c5 */ /* 0x000fd40000000000 */
[----:B------:R-:W-:Y:S03]  /*d3e0*/  HGMMA.64x192x16.F32 R24, R168, gdesc[UR4].tnspB, R24, gsb0 ;  /* 0x42e00004a8187df0 */ /* 0x000fe60008000818 */
[----:B------:R-:W-:Y:S02]  /*d3f0*/  WARPGROUP.DEPBAR.LE gsb0, 0x0 ;  /* 0x00008000000079c5 */ /* 0x000fe40000010000 */
[----:B------:R1:W-:Y:S01]  /*d400*/  @!P2 SYNCS.ARRIVE.TRANS64.RED.A1T0 RZ, [R20+URZ], RZ ;  /* 0x000000ff14ffa9a7 */ /* 0x0003e2000810043f */
[-C--:B--2---:R-:W-:Y:S01]  /*d410*/  FMUL.FTZ R4, R24, R7.reuse ;  /* 0x0000000718047220 */ /* 0x084fe20000410000 */
        /* <DEDUP_REMOVED lines=95> */
.L_x_1108:
[----:B------:R-:W0:Y:S01]  /*da10*/  S2R R27, SR_CgaCtaId ;  /* 0x00000000001b7919 */ /* 0x000e220000008800 */
[----:B------:R-:W-:Y:S01]  /*da20*/  MOV R16, 0x400 ;  /* 0x0000040000107802 */ /* 0x000fe20000000f00 */
[----:B------:R-:W-:Y:S01]  /*da30*/  BSSY B0, `(.L_x_1179) ;  /* 0x000023c000007945 */ /* 0x000fe20003800000 */
[----:B------:R-:W-:Y:S02]  /*da40*/  BAR.SYNC.DEFER_BLOCKING 0x5, 0x180 ;  /* 0x0146000000007b1d */ /* 0x000fe40000010000 */
[----:B0-----:R-:W-:-:S05]  /*da50*/  LEA R16, R27, R16, 0x18 ;  /* 0x000000101b107211 */ /* 0x001fca00078ec0ff */
[----:B------:R-:W0:Y:S02]  /*da60*/  LDS R20, [R16+0x308d0] ;  /* 0x0308d00010147984 */ /* 0x000e240000000800 */
[----:B0-----:R-:W-:Y:S01]  /*da70*/  R2UR UR4, R20 ;  /* 0x00000000140472ca */ /* 0x001fe200000e0000 */
[----:B------:R-:W-:Y:S06]  /*da80*/  BAR.ARV 0x4, 0x180 ;  /* 0x0106000000007b1d */ /* 0x000fec0000002000 */
[----:B------:R-:W-:Y:S08]  /*da90*/  @P0 BRA `(.L_x_1180) ;  /* 0x0000001800140947 */ /* 0x000ff00003800000 */
[----:B------:R-:W0:Y:S01]  /*daa0*/  S2R R27, SR_SWINHI ;  /* 0x00000000001b7919 */ /* 0x000e220000002f00 */
[----:B------:R-:W1:Y:S01]  /*dab0*/  LDC R52, c[0x0][0xbe8] ;  /* 0x0002fa00ff347b82 */ /* 0x000e620000000800 */
[----:B------:R-:W-:Y:S01]  /*dac0*/  F2FP.F16.F32.PACK_AB R4, R5, R4 ;  /* 0x000000040504723e */ /* 0x000fe200000000ff */
[----:B------:R-:W-:Y:S01]  /*dad0*/  ULDC.64 UR8, c[0x0][0xb90] ;  /* 0x0002e40000087ab9 */ /* 0x000fe20000000a00 */
[----:B------:R-:W-:Y:S01]  /*dae0*/  F2FP.F16.F32.PACK_AB R5, R150, R21 ;  /* 0x000000159605723e */ /* 0x000fe200000000ff */
[----:B------:R-:W-:Y:S01]  /*daf0*/  ULDC.64 UR14, c[0x0][0x208] ;  /* 0x00008200000e7ab9 */ /* 0x000fe20000000a00 */
[----:B------:R-:W-:Y:S02]  /*db00*/  R2UR UR11, R193 ;  /* 0x00000000c10b72ca */ /* 0x000fe400000e0000 */
[----:B------:R-:W-:Y:S02]  /*db10*/  F2FP.F16.F32.PACK_AB R6, R29, R6 ;  /* 0x000000061d06723e */ /* 0x000fe400000000ff */
[----:B------:R-:W-:-:S02]  /*db20*/  R2UR UR13, R194 ;  /* 0x00000000c20d72ca */ /* 0x000fc400000e0000 */
[----:B------:R-:W-:Y:S02]  /*db30*/  F2FP.F16.F32.PACK_AB R7, R152, R7 ;  /* 0x000000079807723e */ /* 0x000fe400000000ff */
[----:B------:R-:W-:Y:S02]  /*db40*/  F2FP.F16.F32.PACK_AB R10, R11, R10 ;  /* 0x0000000a0b0a723e */ /* 0x000fe400000000ff */
[----:B------:R-:W-:Y:S02]  /*db50*/  F2FP.F16.F32.PACK_AB R8, R15, R8 ;  /* 0x000000080f08723e */ /* 0x000fe400000000ff */
[----:B------:R-:W-:Y:S01]  /*db60*/  F2FP.F16.F32.PACK_AB R11, R147, R140 ;  /* 0x0000008c930b723e */ /* 0x000fe200000000ff */
[----:B------:R-:W-:Y:S01]  /*db70*/  USHF.R.S32.HI UR10, URZ, 0x1f, UR11 ;  /* 0x0000001f3f0a7899 */ /* 0x000fe2000801140b */
[----:B------:R-:W-:Y:S01]  /*db80*/  F2FP.F16.F32.PACK_AB R12, R13, R12 ;  /* 0x0000000c0d0c723e */ /* 0x000fe200000000ff */
[----:B------:R-:W-:Y:S01]  /*db90*/  UIMAD.WIDE.U32 UR6, UR11, UR8, URZ ;  /* 0x000000080b0672a5 */ /* 0x000fe2000f8e003f */
[----:B------:R-:W-:Y:S01]  /*dba0*/  F2FP.F16.F32.PACK_AB R13, R144, R139 ;  /* 0x0000008b900d723e */ /* 0x000fe200000000ff */
[----:B------:R-:W-:Y:S01]  /*dbb0*/  UIMAD UR5, UR10, UR8, URZ ;  /* 0x000000080a0572a4 */ /* 0x000fe2000f8e023f */
[----:B------:R-:W-:Y:S01]  /*dbc0*/  F2FP.F16.F32.PACK_AB R14, R53, R14 ;  /* 0x0000000e350e723e */ /* 0x000fe200000000ff */
[----:B------:R-:W-:Y:S01]  /*dbd0*/  USHF.R.S32.HI UR12, URZ, 0x1f, UR13 ;  /* 0x0000001f3f0c7899 */ /* 0x000fe2000801140d */
[----:B------:R-:W-:Y:S01]  /*dbe0*/  F2FP.F16.F32.PACK_AB R15, R145, R138 ;  /* 0x0000008a910f723e */ /* 0x000fe200000000ff */
[----:B------:R-:W-:Y:S01]  /*dbf0*/  UIMAD UR5, UR11, UR9, UR5 ;  /* 0x000000090b0572a4 */ /* 0x000fe2000f8e0205 */
[----:B------:R-:W-:-:S02]  /*dc00*/  F2FP.F16.F32.PACK_AB R24, R57, R24 ;  /* 0x000000183918723e */ /* 0x000fc400000000ff */
[----:B------:R-:W-:Y:S01]  /*dc10*/  ULDC.64 UR8, c[0x0][0xb98] ;  /* 0x0002e60000087ab9 */ /* 0x000fe20000000a00 */
[----:B------:R-:W-:Y:S01]  /*dc20*/  UIADD3 UR7, UR7, UR5, URZ ;  /* 0x0000000507077290 */ /* 0x000fe2000fffe03f */
[----:B------:R-:W-:Y:S02]  /*dc30*/  MOV R48, R16 ;  /* 0x0000001000307202 */ /* 0x000fe40000000f00 */
[----:B0-----:R-:W-:Y:S01]  /*dc40*/  MOV R49, R27 ;  /* 0x0000001b00317202 */ /* 0x001fe20000000f00 */
[----:B------:R-:W-:Y:S01]  /*dc50*/  IMAD R27, R195, 0x40, R19 ;  /* 0x00000040c31b7824 */ /* 0x000fe200078e0213 */
[----:B------:R-:W-:Y:S01]  /*dc60*/  UIMAD UR5, UR12, UR8, URZ ;  /* 0x000000080c0572a4 */ /* 0x000fe2000f8e023f */
[----:B------:R-:W-:Y:S01]  /*dc70*/  F2FP.F16.F32.PACK_AB R96, R97, R96 ;  /* 0x000000606160723e */ /* 0x000fe200000000ff */
[----:B------:R-:W-:Y:S01]  /*dc80*/  UIMAD.WIDE.U32 UR6, UR13, UR8, UR6 ;  /* 0x000000080d0672a5 */ /* 0x000fe2000f8e0006 */
[----:B------:R-:W-:Y:S01]  /*dc90*/  IMAD.WIDE R46, R200, 0x2, R48 ;  /* 0x00000002c82e7825 */ /* 0x000fe200078e0230 */
[----:B------:R-:W-:Y:S01]  /*dca0*/  UIMAD UR5, UR13, UR9, UR5 ;  /* 0x000000090d0572a4 */ /* 0x000fe2000f8e0205 */
[----:B------:R-:W-:-:S02]  /*dcb0*/  F2FP.F16.F32.PACK_AB R97, R91, R98 ;  /* 0x000000625b61723e */ /* 0x000fc400000000ff */
[----:B------:R-:W-:Y:S01]  /*dcc0*/  IMAD.WIDE R48, R27, 0x2, R48 ;  /* 0x000000021b307825 */ /* 0x000fe200078e0230 */
[C---:B------:R-:W-:Y:S01]  /*dcd0*/  IADD3 R33, P5, R46.reuse, 0x8060, RZ ;  /* 0x000080602e217810 */ /* 0x040fe20007fbe0ff */
[----:B------:R-:W-:Y:S01]  /*dce0*/  ULDC.64 UR8, c[0x0][0xae8] ;  /* 0x0002ba0000087ab9 */ /* 0x000fe20000000a00 */
[----:B------:R-:W-:Y:S02]  /*dcf0*/  IADD3 R43, P2, R46, 0x4060, RZ ;  /* 0x000040602e2b7810 */ /* 0x000fe40007f5e0ff */
[----:B------:R-:W-:Y:S01]  /*dd00*/  LOP3.LUT R26, R33, 0x380, RZ, 0xc0, !PT ;  /* 0x00000380211a7812 */ /* 0x000fe200078ec0ff */
[--C-:B------:R-:W-:Y:S01]  /*dd10*/  IMAD.X R27, RZ, RZ, R47.reuse, P5 ;  /* 0x000000ffff1b7224 */ /* 0x100fe200028e062f */
[----:B------:R-:W-:Y:S01]  /*dd20*/  LOP3.LUT R20, R43, 0x380, RZ, 0xc0, !PT ;  /* 0x000003802b147812 */ /* 0x000fe200078ec0ff */
[----:B------:R-:W-:Y:S01]  /*dd30*/  IMAD.X R63, RZ, RZ, R47, P2 ;  /* 0x000000ffff3f7224 */ /* 0x000fe200010e062f */
[----:B------:R-:W-:Y:S02]  /*dd40*/  SHF.R.U64 R26, R26, 0x3, RZ ;  /* 0x000000031a1a7819 */ /* 0x000fe400000012ff */
[----:B------:R-:W-:-:S02]  /*dd50*/  SHF.R.U64 R20, R20, 0x3, RZ ;  /* 0x0000000314147819 */ /* 0x000fc400000012ff */
[----:B------:R-:W-:Y:S02]  /*dd60*/  LOP3.LUT R26, R26, R33, RZ, 0x3c, !PT ;  /* 0x000000211a1a7212 */ /* 0x000fe400078e3cff */
[C---:B------:R-:W-:Y:S02]  /*dd70*/  IADD3 R33, P3, R46.reuse, 0x20, RZ ;  /* 0x000000202e217810 */ /* 0x040fe40007f7e0ff */
[----:B------:R-:W-:Y:S02]  /*dd80*/  IADD3 R45, P1, R46, 0x8000, RZ ;  /* 0x000080002e2d7810 */ /* 0x000fe40007f3e0ff */
[----:B------:R-:W-:Y:S01]  /*dd90*/  LOP3.LUT R62, R20, R43, RZ, 0x3c, !PT ;  /* 0x0000002b143e7212 */ /* 0x000fe200078e3cff */
[--C-:B------:R-:W-:Y:S01]  /*dda0*/  IMAD.X R67, RZ, RZ, R47.reuse, P3 ;  /* 0x000000ffff437224 */ /* 0x100fe200018e062f */
[----:B------:R-:W-:Y:S01]  /*ddb0*/  LOP3.LUT R20, R33, 0x380, RZ, 0xc0, !PT ;  /* 0x0000038021147812 */ /* 0x000fe200078ec0ff */
[----:B------:R-:W-:Y:S01]  /*ddc0*/  IMAD.X R59, RZ, RZ, R47, P1 ;  /* 0x000000ffff3b7224 */ /* 0x000fe200008e062f */
[----:B------:R-:W-:-:S02]  /*ddd0*/  IADD3 R35, P1, R46, 0x40, RZ ;  /* 0x000000402e237810 */ /* 0x000fc40007f3e0ff */
[----:B------:R-:W-:Y:S02]  /*dde0*/  SHF.R.U64 R20, R20, 0x3, RZ ;  /* 0x0000000314147819 */ /* 0x000fe400000012ff */
[----:B------:R-:W-:Y:S01]  /*ddf0*/  IADD3 R103, P0, R46, 0x8020, RZ ;  /* 0x000080202e677810 */ /* 0x000fe20007f1e0ff */
[--C-:B------:R-:W-:Y:S01]  /*de00*/  IMAD.X R87, RZ, RZ, R47.reuse, P1 ;  /* 0x000000ffff577224 */ /* 0x100fe200008e062f */
[----:B------:R-:W-:Y:S02]  /*de10*/  LOP3.LUT R66, R20, R33, RZ, 0x3c, !PT ;  /* 0x0000002114427212 */ /* 0x000fe400078e3cff */
[----:B------:R-:W-:Y:S01]  /*de20*/  LOP3.LUT R20, R35, 0x380, RZ, 0xc0, !PT ;  /* 0x0000038023147812 */ /* 0x000fe200078ec0ff */
[----:B------:R-:W-:Y:S01]  /*de30*/  IMAD.X R55, RZ, RZ, R47, P0 ;  /* 0x000000ffff377224 */ /* 0x000fe200000e062f */
[----:B------:R-:W-:Y:S02]  /*de40*/  MOV R102, R26 ;  /* 0x0000001a00667202 */ /* 0x000fe40000000f00 */
[----:B------:R-:W-:-:S02]  /*de50*/  SHF.R.U64 R20, R20, 0x3, RZ ;  /* 0x0000000314147819 */ /* 0x000fc400000012ff */
[----:B------:R-:W-:Y:S02]  /*de60*/  IADD3 R37, P0, R46, 0x60, RZ ;  /* 0x000000602e257810 */ /* 0x000fe40007f1e0ff */
[----:B------:R-:W-:Y:S02]  /*de70*/  LOP3.LUT R86, R20, R35, RZ, 0x3c, !PT ;  /* 0x0000002314567212 */ /* 0x000fe400078e3cff */
[----:B------:R-:W-:Y:S01]  /*de80*/  IADD3 R35, P1, R48, 0x4000, RZ ;  /* 0x0000400030237810 */ /* 0x000fe20007f3e0ff */
[----:B------:R-:W-:Y:S01]  /*de90*/  IMAD.X R83, RZ, RZ, R47, P0 ;  /* 0x000000ffff537224 */ /* 0x000fe200000e062f */
[C---:B------:R-:W-:Y:S02]  /*dea0*/  IADD3 R34, P6, R46.reuse, 0x8040, RZ ;  /* 0x000080402e227810 */ /* 0x040fe40007fde0ff */
[----:B------:R-:W-:Y:S01]  /*deb0*/  LOP3.LUT R31, R46, 0x380, RZ, 0xc0, !PT ;  /* 0x000003802e1f7812 */ /* 0x000fe200078ec0ff */
[----:B------:R-:W-:Y:S01]  /*dec0*/  IMAD.X R21, RZ, RZ, R49, P1 ;  /* 0x000000ffff157224 */ /* 0x000fe200008e0631 */
[----:B-1----:R-:W-:Y:S01]  /*ded0*/  ISETP.NE.AND P1, PT, R52, 0x1, PT ;  /* 0x000000013400780c */ /* 0x002fe20003f25270 */
[----:B------:R-:W-:Y:S01]  /*dee0*/  IMAD.X R51, RZ, RZ, R47, P6 ;  /* 0x000000ffff337224 */ /* 0x000fe200030e062f */
[----:B------:R-:W-:-:S02]  /*def0*/  LOP3.LUT R30, R103, 0x380, RZ, 0xc0, !PT ;  /* 0x00000380671e7812 */ /* 0x000fc400078ec0ff */
[----:B------:R-:W-:Y:S02]  /*df00*/  LOP3.LUT R28, R45, 0x380, RZ, 0xc0, !PT ;  /* 0x000003802d1c7812 */ /* 0x000fe400078ec0ff */
[----:B------:R-:W-:Y:S02]  /*df10*/  IADD3 R33, P0, R48, 0x5000, RZ ;  /* 0x0000500030217810 */ /* 0x000fe40007f1e0ff */
[----:B------:R-:W-:Y:S02]  /*df20*/  SHF.R.U64 R31, R31, 0x3, RZ ;  /* 0x000000031f1f7819 */ /* 0x000fe400000012ff */
[----:B------:R-:W-:Y:S01]  /*df30*/  SHF.R.U64 R30, R30, 0x3, RZ ;  /* 0x000000031e1e7819 */ /* 0x000fe200000012ff */
[----:B------:R-:W-:Y:S01]  /*df40*/  IMAD.X R29, RZ, RZ, R49, P0 ;  /* 0x000000ffff1d7224 */ /* 0x000fe200000e0631 */
[----:B------:R-:W-:Y:S01]  /*df50*/  SHF.R.U64 R28, R28, 0x3, RZ ;  /* 0x000000031c1c7819 */ /* 0x000fe200000012ff */
[----:B------:R-:W0:Y:S01]  /*df60*/  @P1 LDC R26, c[0x0][0xbec] ;  /* 0x0002fb00ff1a1b82 */ /* 0x000e220000000800 */
[----:B------:R-:W-:-:S02]  /*df70*/  IADD3 R39, P6, R46, 0x4000, RZ ;  /* 0x000040002e277810 */ /* 0x000fc40007fde0ff */
[C---:B------:R-:W-:Y:S02]  /*df80*/  IADD3 R32, P4, R46.reuse, 0x4040, RZ ;  /* 0x000040402e207810 */ /* 0x040fe40007f9e0ff */
[----:B------:R-:W-:Y:S01]  /*df90*/  IADD3 R41, P5, R46, 0x4020, RZ ;  /* 0x000040202e297810 */ /* 0x000fe20007fbe0ff */
[--C-:B------:R-:W-:Y:S01]  /*dfa0*/  IMAD.X R79, RZ, RZ, R47.reuse, P6 ;  /* 0x000000ffff4f7224 */ /* 0x100fe200030e062f */
[----:B------:R-:W-:Y:S01]  /*dfb0*/  LOP3.LUT R46, R31, R46, RZ, 0x3c, !PT ;  /* 0x0000002e1f2e7212 */ /* 0x000fe200078e3cff */
[----:B------:R-:W1:Y:S01]  /*dfc0*/  @P1 LDC R27, c[0x0][0xbf0] ;  /* 0x0002fc00ff1b1b82 */ /* 0x000e620000000800 */
[----:B------:R-:W-:Y:S01]  /*dfd0*/  LOP3.LUT R54, R30, R103, RZ, 0x3c, !PT ;  /* 0x000000671e367212 */ /* 0x000fe200078e3cff */
[--C-:B------:R-:W-:Y:S01]  /*dfe0*/  IMAD.X R71, RZ, RZ, R47.reuse, P4 ;  /* 0x000000ffff477224 */ /* 0x100fe200020e062f */
[----:B------:R-:W-:Y:S01]  /*dff0*/  LOP3.LUT R58, R28, R45, RZ, 0x3c, !PT ;  /* 0x0000002d1c3a7212 */ /* 0x000fe200078e3cff */
[----:B------:R-:W-:Y:S01]  /*e000*/  IMAD.X R75, RZ, RZ, R47, P5 ;  /* 0x000000ffff4b7224 */ /* 0x000fe200028e062f */
[----:B------:R-:W-:-:S02]  /*e010*/  LOP3.LUT R28, R39, 0x380, RZ, 0xc0, !PT ;  /* 0x00000380271c7812 */ /* 0x000fc400078ec0ff */
[----:B------:R-:W-:Y:S02]  /*e020*/  IADD3 R103, P0, R48, 0xb000, RZ ;  /* 0x0000b00030677810 */ /* 0x000fe40007f1e0ff */
[----:B------:R-:W-:Y:S02]  /*e030*/  LOP3.LUT R31, R34, 0x380, RZ, 0xc0, !PT ;  /* 0x00000380221f7812 */ /* 0x000fe400078ec0ff */
[----:B------:R-:W-:Y:S01]  /*e040*/  MOV R151, R46 ;  /* 0x0000002e00977202 */ /* 0x000fe20000000f00 */
[----:B------:R-:W-:Y:S01]  /*e050*/  BAR.SYNC.DEFER_BLOCKING 0x1, 0x100 ;  /* 0x0044000000007b1d */ /* 0x000fe20000010000 */
[----:B------:R-:W-:Y:S01]  /*e060*/  SHF.R.U64 R28, R28, 0x3, RZ ;  /* 0x000000031c1c7819 */ /* 0x000fe200000012ff */
[----:B------:R-:W-:Y:S01]  /*e070*/  IMAD.X R47, RZ, RZ, R49, P0 ;  /* 0x000000ffff2f7224 */ /* 0x000fe200000e0631 */
[----:B------:R-:W-:Y:S02]  /*e080*/  LOP3.LUT R46, R103, 0x380, RZ, 0xc0, !PT ;  /* 0x00000380672e7812 */ /* 0x000fe400078ec0ff */
[----:B------:R-:W-:-:S02]  /*e090*/  SHF.R.U64 R31, R31, 0x3, RZ ;  /* 0x000000031f1f7819 */ /* 0x000fc400000012ff */
[----:B------:R-:W-:Y:S01]  /*e0a0*/  MOV R150, R54 ;  /* 0x0000003600967202 */ /* 0x000fe20000000f00 */
[----:B------:R-:W-:Y:S01]  /*e0b0*/  VIADD R55, R18, UR39 ;  /* 0x0000002712377c36 */ /* 0x000fe20008000000 */
[----:B------:R-:W-:Y:S02]  /*e0c0*/  LOP3.LUT R78, R28, R39, RZ, 0x3c, !PT ;  /* 0x000000271c4e7212 */ /* 0x000fe400078e3cff */
[----:B------:R-:W-:Y:S02]  /*e0d0*/  SHF.R.U64 R46, R46, 0x3, RZ ;  /* 0x000000032e2e7819 */ /* 0x000fe400000012ff */
[----:B------:R-:W-:Y:S02]  /*e0e0*/  LOP3.LUT R50, R31, R34, RZ, 0x3c, !PT ;  /* 0x000000221f327212 */ /* 0x000fe400078e3cff */
[----:B------:R-:W-:Y:S02]  /*e0f0*/  LOP3.LUT R28, R37, 0x380, RZ, 0xc0, !PT ;  /* 0x00000380251c7812 */ /* 0x000fe400078ec0ff */
[----:B------:R-:W-:-:S02]  /*e100*/  LOP3.LUT R46, R46, R103, RZ, 0x3c, !PT ;  /* 0x000000672e2e7212 */ /* 0x000fc400078e3cff */
[----:B------:R-:W-:Y:S02]  /*e110*/  SHF.R.U64 R28, R28, 0x3, RZ ;  /* 0x000000031c1c7819 */ /* 0x000fe400000012ff */
[----:B------:R-:W-:Y:S01]  /*e120*/  MOV R103, R50 ;  /* 0x0000003200677202 */ /* 0x000fe20000000f00 */
[----:B------:R-:W-:Y:S01]  /*e130*/  IMAD.MOV.U32 R50, RZ, RZ, R55 ;  /* 0x000000ffff327224 */ /* 0x000fe200078e0037 */
[----:B------:R-:W-:Y:S01]  /*e140*/  LOP3.LUT R82, R28, R37, RZ, 0x3c, !PT ;  /* 0x000000251c527212 */ /* 0x000fe200078e3cff */
[----:B------:R0:W-:Y:S01]  /*e150*/  STSM.16.M88.4 [R151], R4 ;  /* 0x0000000497007844 */ /* 0x0001e20000000200 */
[----:B------:R-:W-:Y:S02]  /*e160*/  MOV R66, R66 ;  /* 0x0000004200427202 */ /* 0x000fe40000000f00 */
[----:B------:R-:W-:Y:S02]  /*e170*/  LOP3.LUT R28, R33, 0x380, RZ, 0xc0, !PT ;  /* 0x00000380211c7812 */ /* 0x000fe400078ec0ff */
[----:B------:R-:W-:-:S02]  /*e180*/  MOV R86, R86 ;  /* 0x0000005600567202 */ /* 0x000fc40000000f00 */
[----:B------:R-:W-:Y:S02]  /*e190*/  MOV R82, R82 ;  /* 0x0000005200527202 */ /* 0x000fe40000000f00 */
[----:B------:R-:W-:Y:S02]  /*e1a0*/  LOP3.LUT R31, R32, 0x380, RZ, 0xc0, !PT ;  /* 0x00000380201f7812 */ /* 0x000fe400078ec0ff */
[----:B------:R-:W-:Y:S02]  /*e1b0*/  LOP3.LUT R30, R41, 0x380, RZ, 0xc0, !PT ;  /* 0x00000380291e7812 */ /* 0x000fe400078ec0ff */
[----:B------:R-:W-:Y:S02]  /*e1c0*/  SHF.R.U64 R28, R28, 0x3, RZ ;  /* 0x000000031c1c7819 */ /* 0x000fe400000012ff */
[----:B------:R-:W-:Y:S01]  /*e1d0*/  SHF.R.U64 R31, R31, 0x3, RZ ;  /* 0x000000031f1f7819 */ /* 0x000fe200000012ff */
[----:B0-----:R-:W-:Y:S01]  /*e1e0*/  @P1 IMAD.HI.U32 R4, R55, R26, RZ ;  /* 0x0000001a37041227 */ /* 0x001fe200078e00ff */
[----:B------:R-:W-:-:S02]  /*e1f0*/  F2FP.F16.F32.PACK_AB R5, R148, R143 ;  /* 0x0000008f9405723e */ /* 0x000fc400000000ff */
[----:B------:R-:W-:Y:S02]  /*e200*/  F2FP.F16.F32.PACK_AB R6, R25, R0 ;  /* 0x000000001906723e */ /* 0x000fe400000000ff */
[----:B-1----:R-:W-:Y:S02]  /*e210*/  @P1 SHF.R.U32.HI R50, RZ, R27, R4 ;  /* 0x0000001bff321219 */ /* 0x002fe40000011604 */
[----:B------:R-:W-:Y:S02]  /*e220*/  F2FP.F16.F32.PACK_AB R4, R120, R9 ;  /* 0x000000097804723e */ /* 0x000fe400000000ff */
[----:B------:R-:W-:Y:S01]  /*e230*/  F2FP.F16.F32.PACK_AB R7, R149, R142 ;  /* 0x0000008e9507723e */ /* 0x000fe200000000ff */
[----:B------:R-:W-:Y:S01]  /*e240*/  IMAD.MOV R51, RZ, RZ, -R50 ;  /* 0x000000ffff337224 */ /* 0x000fe200078e0a32 */
[----:B------:R-:W-:Y:S02]  /*e250*/  F2FP.F16.F32.PACK_AB R9, R146, R141 ;  /* 0x0000008d9209723e */ /* 0x000fe400000000ff */
[----:B------:R-:W-:Y:S01]  /*e260*/  SHF.R.U64 R30, R30, 0x3, RZ ;  /* 0x000000031e1e7819 */ /* 0x000fe200000012ff */
[----:B------:R-:W-:Y:S01]  /*e270*/  STSM.16.M88.4 [R66], R4 ;  /* 0x0000000442007844 */ /* 0x000fe20000000200 */
[----:B------:R-:W-:Y:S01]  /*e280*/  IMAD R51, R52, R51, R55 ;  /* 0x0000003334337224 */ /* 0x000fe200078e0237 */
[----:B------:R-:W-:-:S02]  /*e290*/  LOP3.LUT R28, R28, R33, RZ, 0x3c, !PT ;  /* 0x000000211c1c7212 */ /* 0x000fc400078e3cff */
[----:B------:R0:W-:Y:S01]  /*e2a0*/  STSM.16.M88.4 [R86], R8 ;  /* 0x0000000856007844 */ /* 0x0001e20000000200 */
[----:B------:R-:W-:Y:S02]  /*e2b0*/  IADD3 R33, P3, R48, 0x7000, RZ ;  /* 0x0000700030217810 */ /* 0x000fe40007f7e0ff */
[----:B------:R-:W-:Y:S01]  /*e2c0*/  SHF.R.S32.HI R0, RZ, 0x1f, R51 ;  /* 0x0000001fff007819 */ /* 0x000fe20000011433 */
[----:B------:R1:W-:Y:S01]  /*e2d0*/  STSM.16.M88.4 [R82], R12 ;  /* 0x0000000c52007844 */ /* 0x0003e20000000200 */
[----:B------:R-:W-:Y:S02]  /*e2e0*/  LOP3.LUT R70, R31, R32, RZ, 0x3c, !PT ;  /* 0x000000201f467212 */ /* 0x000fe400078e3cff */
[----:B------:R-:W-:Y:S02]  /*e2f0*/  LOP3.LUT R74, R30, R41, RZ, 0x3c, !PT ;  /* 0x000000291e4a7212 */ /* 0x000fe400078e3cff */
[----:B------:R-:W-:Y:S02]  /*e300*/  IADD3 R31, P2, R48, 0x6000, RZ ;  /* 0x00006000301f7810 */ /* 0x000fe40007f5e0ff */
[----:B------:R-:W-:-:S02]  /*e310*/  LOP3.LUT R32, R33, 0x380, RZ, 0xc0, !PT ;  /* 0x0000038021207812 */ /* 0x000fc400078ec0ff */
[----:B------:R-:W-:Y:S02]  /*e320*/  MOV R78, R78 ;  /* 0x0000004e004e7202 */ /* 0x000fe40000000f00 */
[----:B------:R-:W-:Y:S01]  /*e330*/  F2FP.F16.F32.PACK_AB R25, R137, R134 ;  /* 0x000000868919723e */ /* 0x000fe200000000ff */
[----:B0-----:R-:W-:Y:S01]  /*e340*/  IMAD.U32 R9, RZ, RZ, UR5 ;  /* 0x00000005ff097e24 */ /* 0x001fe2000f8e00ff */
[----:B------:R-:W-:Y:S01]  /*e350*/  SHF.R.S32.HI R8, RZ, 0x1f, R50 ;  /* 0x0000001fff087819 */ /* 0x000fe20000011432 */
[----:B------:R-:W-:Y:S01]  /*e360*/  ULDC UR5, c[0x0][0xa88] ;  /* 0x0002a20000057ab9 */ /* 0x000fe20000000800 */
[----:B------:R-:W-:Y:S01]  /*e370*/  F2FP.F16.F32.PACK_AB R26, R61, R60 ;  /* 0x0000003c3d1a723e */ /* 0x000fe200000000ff */
[----:B-1----:R-:W-:Y:S01]  /*e380*/  VIADD R15, R199, UR39 ;  /* 0x00000027c70f7c36 */ /* 0x002fe20008000000 */
[----:B------:R-:W-:Y:S02]  /*e390*/  IADD3 R12, P0, R50, UR6, RZ ;  /* 0x00000006320c7c10 */ /* 0x000fe4000ff1e0ff */
[----:B------:R-:W-:-:S02]  /*e3a0*/  F2FP.F16.F32.PACK_AB R27, R136, R133 ;  /* 0x00000085881b723e */ /* 0x000fc400000000ff */
[----:B------:R-:W-:Y:S01]  /*e3b0*/  IADD3.X R13, R8, UR7, R9, P0, !PT ;  /* 0x00000007080d7c10 */ /* 0x000fe200087fe409 */
[----:B------:R-:W-:Y:S01]  /*e3c0*/  ULDC.64 UR6, c[0x0][0xb88] ;  /* 0x0002e20000067ab9 */ /* 0x000fe20000000a00 */
[----:B------:R-:W-:Y:S01]  /*e3d0*/  LOP3.LUT R30, R31, 0x380, RZ, 0xc0, !PT ;  /* 0x000003801f1e7812 */ /* 0x000fe200078ec0ff */
[----:B------:R-:W-:Y:S01]  /*e3e0*/  IMAD R0, R0, UR6, RZ ;  /* 0x0000000600007c24 */ /* 0x000fe2000f8e02ff */
[----:B------:R-:W-:Y:S01]  /*e3f0*/  MOV R74, R74 ;  /* 0x0000004a004a7202 */ /* 0x000fe20000000f00 */
[----:B------:R-:W-:Y:S01]  /*e400*/  IMAD.WIDE.U32 R12, R51, UR6, R12 ;  /* 0x00000006330c7c25 */ /* 0x000fe2000f8e000c */
[----:B------:R-:W-:Y:S01]  /*e410*/  F2FP.F16.F32.PACK_AB R4, R65, R64 ;  /* 0x000000404104723e */ /* 0x000fe200000000ff */
[----:B------:R0:W-:Y:S01]  /*e420*/  STSM.16.M88.4 [R78], R24 ;  /* 0x000000184e007844 */ /* 0x0001e20000000200 */
[----:B------:R-:W-:Y:S01]  /*e430*/  F2FP.F16.F32.PACK_AB R5, R135, R132 ;  /* 0x000000848705723e */ /* 0x000fe200000000ff */
[----:B------:R-:W-:Y:S01]  /*e440*/  IMAD R51, R51, UR7, R0 ;  /* 0x0000000733337c24 */ /* 0x000fe2000f8e0200 */
[----:B------:R-:W-:Y:S01]  /*e450*/  F2FP.F16.F32.PACK_AB R6, R69, R68 ;  /* 0x000000444506723e */ /* 0x000fe200000000ff */
[----:B------:R-:W-:Y:S01]  /*e460*/  ULDC.64 UR6, c[0x0][0xb50] ;  /* 0x0002d40000067ab9 */ /* 0x000fe20000000a00 */
[----:B------:R-:W-:Y:S01]  /*e470*/  F2FP.F16.F32.PACK_AB R7, R131, R130 ;  /* 0x000000828307723e */ /* 0x000fe200000000ff */
[----:B------:R-:W-:Y:S01]  /*e480*/  IMAD R0, R52, UR5, RZ ;  /* 0x0000000534007c24 */ /* 0x000fe2000f8e02ff */
[----:B------:R-:W-:-:S02]  /*e490*/  SHF.R.U64 R32, R32, 0x3, RZ ;  /* 0x0000000320207819 */ /* 0x000fc400000012ff */
[----:B------:R-:W-:Y:S01]  /*e4a0*/  SHF.R.U64 R30, R30, 0x3, RZ ;  /* 0x000000031e1e7819 */ /* 0x000fe200000012ff */
[----:B------:R1:W-:Y:S01]  /*e4b0*/  STSM.16.M88.4 [R74], R4 ;  /* 0x000000044a007844 */ /* 0x0003e20000000200 */
[----:B------:R-:W-:Y:S01]  /*e4c0*/  LOP3.LUT R32, R32, R33, RZ, 0x3c, !PT ;  /* 0x0000002120207212 */ /* 0x000fe200078e3cff */
[--C-:B------:R-:W-:Y:S01]  /*e4d0*/  IMAD.X R33, RZ, RZ, R49.reuse, P3 ;  /* 0x000000ffff217224 */ /* 0x100fe200018e0631 */
[----:B------:R-:W-:Y:S02]  /*e4e0*/  LOP3.LUT P0, RZ, R197, 0x3, RZ, 0xc0, !PT ;  /* 0x00000003c5ff7812 */ /* 0x000fe4000780c0ff */
[----:B------:R-:W-:Y:S01]  /*e4f0*/  LOP3.LUT R30, R30, R31, RZ, 0x3c, !PT ;  /* 0x0000001f1e1e7212 */ /* 0x000fe200078e3cff */
[----:B------:R-:W-:Y:S01]  /*e500*/  IMAD.X R31, RZ, RZ, R49, P2 ;  /* 0x000000ffff1f7224 */ /* 0x000fe200010e0631 */
[----:B0-----:R-:W-:Y:S02]  /*e510*/  LEA R24, P3, R12, UR6, 0x2 ;  /* 0x000000060c187c11 */ /* 0x001fe4000f8610ff */
[----:B------:R-:W-:-:S02]  /*e520*/  ISETP.GE.OR P2, PT, R15, R0, P0 ;  /* 0x000000000f00720c */ /* 0x000fc40000746670 */
[----:B------:R-:W-:Y:S01]  /*e530*/  MOV R70, R70 ;  /* 0x0000004600467202 */ /* 0x000fe20000000f00 */
[----:B------:R-:W-:Y:S01]  /*e540*/  SHFL.IDX PT, R54, R24, RZ, 0x1c1f ;  /* 0x001c1fff18367589 */ /* 0x000fe200000e0000 */
[----:B------:R-:W-:Y:S02]  /*e550*/  F2FP.F16.F32.PACK_AB R8, R73, R72 ;  /* 0x000000484908723e */ /* 0x000fe400000000ff */
[----:B------:R-:W-:Y:S01]  /*e560*/  F2FP.F16.F32.PACK_AB R9, R128, R127 ;  /* 0x0000007f8009723e */ /* 0x000fe200000000ff */
[----:B-1----:R-:W-:Y:S01]  /*e570*/  VIADD R5, R15, 0x8 ;  /* 0x000000080f057836 */ /* 0x002fe20000000000 */
[----:B------:R-:W-:Y:S01]  /*e580*/  F2FP.F16.F32.PACK_AB R10, R77, R76 ;  /* 0x0000004c4d0a723e */ /* 0x000fe200000000ff */
[----:B------:R-:W-:Y:S01]  /*e590*/  IMAD.IADD R7, R13, 0x1, R51 ;  /* 0x000000010d077824 */ /* 0x000fe200078e0233 */
[----:B------:R-:W-:Y:S01]  /*e5a0*/  F2FP.F16.F32.PACK_AB R11, R129, R126 ;  /* 0x0000007e810b723e */ /* 0x000fe200000000ff */
[----:B------:R-:W-:Y:S01]  /*e5b0*/  SHFL.IDX PT, R64, R24, 0x1, 0x1c1f ;  /* 0x003c1f0018407f89 */ /* 0x000fe200000e0000 */
[----:B------:R-:W-:-:S02]  /*e5c0*/  ISETP.GE.OR P0, PT, R5, R0, P0 ;  /* 0x000000000500720c */ /* 0x000fc40000706670 */
[----:B------:R-:W-:Y:S01]  /*e5d0*/  LEA.HI.X R25, R12, UR7, R7, 0x2, P3 ;  /* 0x000000070c197c11 */ /* 0x000fe200098f1407 */
[----:B------:R-:W-:Y:S01]  /*e5e0*/  STSM.16.M88.4 [R70], R8 ;  /* 0x0000000846007844 */ /* 0x000fe20000000200 */
[----:B------:R-:W-:Y:S02]  /*e5f0*/  MOV R62, R62 ;  /* 0x0000003e003e7202 */ /* 0x000fe40000000f00 */
[----:B------:R-:W-:Y:S01]  /*e600*/  F2FP.F16.F32.PACK_AB R4, R81, R80 ;  /* 0x000000505104723e */ /* 0x000fe200000000ff */
[----:B------:R-:W0:Y:S01]  /*e610*/  SHFL.IDX PT, R55, R25, RZ, 0x1c1f ;  /* 0x001c1fff19377589 */ /* 0x000e2200000e0000 */
[----:B------:R-:W-:Y:S02]  /*e620*/  F2FP.F16.F32.PACK_AB R5, R124, R123 ;  /* 0x0000007b7c05723e */ /* 0x000fe400000000ff */
[----:B------:R-:W-:Y:S01]  /*e630*/  F2FP.F16.F32.PACK_AB R6, R85, R84 ;  /* 0x000000545506723e */ /* 0x000fe200000000ff */
[----:B------:R-:W1:Y:S01]  /*e640*/  SHFL.IDX PT, R65, R25, 0x1, 0x1c1f ;  /* 0x003c1f0019417f89 */ /* 0x000e6200000e0000 */
[----:B------:R-:W-:-:S02]  /*e650*/  F2FP.F16.F32.PACK_AB R7, R125, R122 ;  /* 0x0000007a7d07723e */ /* 0x000fc400000000ff */
[----:B------:R-:W-:Y:S02]  /*e660*/  MOV R58, R58 ;  /* 0x0000003a003a7202 */ /* 0x000fe40000000f00 */
[----:B------:R-:W-:Y:S01]  /*e670*/  F2FP.F16.F32.PACK_AB R12, R89, R88 ;  /* 0x00000058590c723e */ /* 0x000fe200000000ff */
[----:B------:R-:W-:Y:S01]  /*e680*/  STSM.16.M88.4 [R62], R4 ;  /* 0x000000043e007844 */ /* 0x000fe20000000200 */
[----:B------:R-:W-:Y:S02]  /*e690*/  F2FP.F16.F32.PACK_AB R13, R121, R90 ;  /* 0x0000005a790d723e */ /* 0x000fe400000000ff */
[----:B------:R-:W-:Y:S02]  /*e6a0*/  F2FP.F16.F32.PACK_AB R14, R93, R92 ;  /* 0x0000005c5d0e723e */ /* 0x000fe400000000ff */
[----:B------:R-:W-:Y:S02]  /*e6b0*/  F2FP.F16.F32.PACK_AB R15, R95, R94 ;  /* 0x0000005e5f0f723e */ /* 0x000fe400000000ff */
[----:B------:R-:W-:-:S02]  /*e6c0*/  F2FP.F16.F32.PACK_AB R104, R105, R104 ;  /* 0x000000686968723e */ /* 0x000fc400000000ff */
[----:B------:R-:W-:Y:S01]  /*e6d0*/  F2FP.F16.F32.PACK_AB R98, R101, R100 ;  /* 0x000000646562723e */ /* 0x000fe200000000ff */
[----:B------:R-:W-:Y:S01]  /*e6e0*/  STSM.16.M88.4 [R58], R12 ;  /* 0x0000000c3a007844 */ /* 0x000fe20000000200 */
[----:B------:R-:W-:Y:S02]  /*e6f0*/  F2FP.F16.F32.PACK_AB R99, R56, R99 ;  /* 0x000000633863723e */ /* 0x000fe400000000ff */
[----:B------:R-:W-:Y:S02]  /*e700*/  F2FP.F16.F32.PACK_AB R105, R107, R106 ;  /* 0x0000006a6b69723e */ /* 0x000fe400000000ff */
[----:B------:R-:W-:Y:S01]  /*e710*/  F2FP.F16.F32.PACK_AB R112, R113, R112 ;  /* 0x000000707170723e */ /* 0x000fe200000000ff */
[----:B------:R-:W-:Y:S01]  /*e720*/  STSM.16.M88.4 [R150], R96 ;  /* 0x0000006096007844 */ /* 0x000fe20000000200 */
[----:B------:R-:W-:Y:S02]  /*e730*/  F2FP.F16.F32.PACK_AB R106, R109, R108 ;  /* 0x0000006c6d6a723e */ /* 0x000fe400000000ff */
[----:B------:R-:W-:-:S02]  /*e740*/  F2FP.F16.F32.PACK_AB R107, R111, R110 ;  /* 0x0000006e6f6b723e */ /* 0x000fc400000000ff */
        /* <DEDUP_REMOVED lines=8> */
[----:B------:R-:W-:Y:S01]  /*e7d0*/  LOP3.LUT R42, R43, 0x380, RZ, 0xc0, !PT ;  /* 0x000003802b2a7812 */ /* 0x000fe200078ec0ff */
[----:B------:R-:W-:Y:S01]  /*e7e0*/  BAR.SYNC.DEFER_BLOCKING 0x1, 0x100 ;  /* 0x0044000000007b1d */ /* 0x000fe20000010000 */
[----:B------:R-:W-:Y:S02]  /*e7f0*/  SHF.R.U64 R40, R40, 0x3, RZ ;  /* 0x0000000328287819 */ /* 0x000fe400000012ff */
[----:B------:R-:W-:Y:S02]  /*e800*/  SHF.R.U64 R42, R42, 0x3, RZ ;  /* 0x000000032a2a7819 */ /* 0x000fe400000012ff */
[----:B------:R-:W-:Y:S01]  /*e810*/  LOP3.LUT R40, R40, R41, RZ, 0x3c, !PT ;  /* 0x0000002928287212 */ /* 0x000fe200078e3cff */
[--C-:B------:R-:W-:Y:S01]  /*e820*/  IMAD.X R41, RZ, RZ, R49.reuse, P4 ;  /* 0x000000ffff297224 */ /* 0x100fe200020e0631 */
[----:B------:R-:W-:Y:S02]  /*e830*/  IADD3 R45, P6, R48, 0x3000, RZ ;  /* 0x00003000302d7810 */ /* 0x000fe40007fde0ff */
[----:B------:R-:W-:Y:S01]  /*e840*/  LOP3.LUT R42, R42, R43, RZ, 0x3c, !PT ;  /* 0x0000002b2a2a7212 */ /* 0x000fe200078e3cff */
[----:B------:R-:W-:Y:S01]  /*e850*/  IMAD.X R43, RZ, RZ, R49, P5 ;  /* 0x000000ffff2b7224 */ /* 0x000fe200028e0631 */
[----:B------:R-:W-:-:S02]  /*e860*/  LOP3.LUT R44, R45, 0x380, RZ, 0xc0, !PT ;  /* 0x000003802d2c7812 */ /* 0x000fc400078ec0ff */
[----:B------:R-:W-:Y:S02]  /*e870*/  LOP3.LUT R20, R35, 0x380, RZ, 0xc0, !PT ;  /* 0x0000038023147812 */ /* 0x000fe400078ec0ff */
[----:B------:R-:W-:Y:S02]  /*e880*/  IADD3 R37, P5, R48, 0x9000, RZ ;  /* 0x0000900030257810 */ /* 0x000fe40007fbe0ff */
[----:B------:R-:W-:Y:S01]  /*e890*/  SHF.R.U64 R44, R44, 0x3, RZ ;  /* 0x000000032c2c7819 */ /* 0x000fe200000012ff */
[----:B------:R-:W-:Y:S01]  /*e8a0*/  UIMAD UR5, UR10, UR8, URZ ;  /* 0x000000080a0572a4 */ /* 0x000fe2000f8e023f */
[----:B------:R-:W-:Y:S02]  /*e8b0*/  SHF.R.U64 R20, R20, 0x3, RZ ;  /* 0x0000000314147819 */ /* 0x000fe400000012ff */
[----:B------:R-:W-:Y:S02]  /*e8c0*/  LOP3.LUT R36, R37, 0x380, RZ, 0xc0, !PT ;  /* 0x0000038025247812 */ /* 0x000fe400078ec0ff */
[----:B------:R-:W-:Y:S01]  /*e8d0*/  LOP3.LUT R44, R44, R45, RZ, 0x3c, !PT ;  /* 0x0000002d2c2c7212 */ /* 0x000fe200078e3cff */
[----:B0-----:R0:W-:Y:S01]  /*e8e0*/  @!P2 ST.E desc[UR14][R54.64], R3 ;  /* 0x000000033600a985 */ /* 0x0011e2000c10190e */
[----:B------:R-:W-:Y:S01]  /*e8f0*/  LOP3.LUT R20, R20, R35, RZ, 0x3c, !PT ;  /* 0x0000002314147212 */ /* 0x000fe200078e3cff */
[----:B------:R-:W-:Y:S01]  /*e900*/  IMAD.X R45, RZ, RZ, R49, P6 ;  /* 0x000000ffff2d7224 */ /* 0x000fe200030e0631 */
[----:B------:R-:W-:Y:S01]  /*e910*/  SHF.R.U64 R36, R36, 0x3, RZ ;  /* 0x0000000324247819 */ /* 0x000fe200000012ff */
[----:B-1----:R1:W-:Y:S01]  /*e920*/  @!P0 ST.E desc[UR14][R64.64], R2 ;  /* 0x0000000240008985 */ /* 0x0023e2000c10190e */
[C---:B------:R-:W-:Y:S01]  /*e930*/  IADD3 R35, P4, R48.reuse, 0x8000, RZ ;  /* 0x0000800030237810 */ /* 0x040fe20007f9e0ff */
[----:B------:R-:W-:Y:S01]  /*e940*/  UIMAD.WIDE.U32 UR6, UR11, UR8, URZ ;  /* 0x000000080b0672a5 */ /* 0x000fe2000f8e003f */
[----:B------:R-:W-:Y:S01]  /*e950*/  IADD3 R39, P6, R48, 0xa000, RZ ;  /* 0x0000a00030277810 */ /* 0x000fe20007fde0ff */
[----:B------:R2:W5:Y:S01]  /*e960*/  LD.E.128 R24, desc[UR14][R40.64] ;  /* 0x0000000e28187980 */ /* 0x000562000c101d00 */
[----:B------:R-:W-:Y:S01]  /*e970*/  UIMAD UR5, UR11, UR9, UR5 ;  /* 0x000000090b0572a4 */ /* 0x000fe2000f8e0205 */
[----:B------:R-:W-:Y:S01]  /*e980*/  LOP3.LUT R36, R36, R37, RZ, 0x3c, !PT ;  /* 0x0000002524247212 */ /* 0x000fe200078e3cff */
[----:B0-----:R-:W0:Y:S01]  /*e990*/  @P1 LDC R3, c[0x0][0xbec] ;  /* 0x0002fb00ff031b82 */ /* 0x001e220000000800 */
[----:B------:R3:W5:Y:S01]  /*e9a0*/  LD.E.128 R60, desc[UR14][R28.64] ;  /* 0x0000000e1c3c7980 */ /* 0x000762000c101d00 */
[----:B------:R-:W-:Y:S01]  /*e9b0*/  ULDC.64 UR10, c[0x0][0xaf0] ;  /* 0x0002bc00000a7ab9 */ /* 0x000fe20000000a00 */
[----:B------:R-:W-:Y:S01]  /*e9c0*/  LOP3.LUT R34, R35, 0x380, RZ, 0xc0, !PT ;  /* 0x0000038023227812 */ /* 0x000fe200078ec0ff */
[----:B-1----:R-:W-:Y:S01]  /*e9d0*/  IMAD R2, R192, 0x20, R195 ;  /* 0x00000020c0027824 */ /* 0x002fe200078e02c3 */
[----:B------:R-:W-:Y:S01]  /*e9e0*/  LOP3.LUT R38, R39, 0x380, RZ, 0xc0, !PT ;  /* 0x0000038027267812 */ /* 0x000fe200078ec0ff */
[----:B------:R1:W5:Y:S01]  /*e9f0*/  LD.E.128 R68, desc[UR14][R20.64] ;  /* 0x0000000e14447980 */ /* 0x000362000c101d00 */
[----:B------:R-:W-:Y:S01]  /*ea00*/  LOP3.LUT R37, R48, 0x380, RZ, 0xc0, !PT ;  /* 0x0000038030257812 */ /* 0x000fe200078ec0ff */
[----:B--2---:R-:W2:Y:S01]  /*ea10*/  @P1 LDC R41, c[0x0][0xbf0] ;  /* 0x0002fc00ff291b82 */ /* 0x004ea20000000800 */
[----:B------:R-:W-:Y:S01]  /*ea20*/  UIMAD UR8, UR12, UR10, URZ ;  /* 0x0000000a0c0872a4 */ /* 0x000fe2000f8e023f */
[----:B------:R-:W-:Y:S01]  /*ea30*/  SHF.R.U64 R34, R34, 0x3, RZ ;  /* 0x0000000322227819 */ /* 0x000fe200000012ff */
[----:B---3--:R-:W-:Y:S01]  /*ea40*/  VIADD R28, R2, UR39 ;  /* 0x00000027021c7c36 */ /* 0x008fe20008000000 */
[----:B------:R-:W-:Y:S01]  /*ea50*/  UIADD3 UR7, UR7, UR5, URZ ;  /* 0x0000000507077290 */ /* 0x000fe2000fffe03f */
[----:B------:R-:W-:Y:S01]  /*ea60*/  SHF.R.U64 R38, R38, 0x3, RZ ;  /* 0x0000000326267819 */ /* 0x000fe200000012ff */
[----:B------:R-:W-:Y:S01]  /*ea70*/  UIMAD UR5, UR13, UR11, UR8 ;  /* 0x0000000b0d0572a4 */ /* 0x000fe2000f8e0208 */
[----:B------:R-:W-:Y:S01]  /*ea80*/  SHF.R.U64 R37, R37, 0x3, RZ ;  /* 0x0000000325257819 */ /* 0x000fe200000012ff */
[----:B-1----:R-:W-:Y:S01]  /*ea90*/  IMAD.MOV.U32 R21, RZ, RZ, R28 ;  /* 0x000000ffff157224 */ /* 0x002fe200078e001c */
[----:B------:R-:W-:Y:S01]  /*eaa0*/  UIMAD.WIDE.U32 UR6, UR13, UR10, UR6 ;  /* 0x0000000a0d0672a5 */ /* 0x000fe2000f8e0006 */
[----:B------:R-:W-:Y:S01]  /*eab0*/  LOP3.LUT R34, R34, R35, RZ, 0x3c, !PT ;  /* 0x0000002322227212 */ /* 0x000fe200078e3cff */
[--C-:B------:R-:W-:Y:S01]  /*eac0*/  IMAD.X R35, RZ, RZ, R49.reuse, P4 ;  /* 0x000000ffff237224 */ /* 0x100fe200020e0631 */
[----:B------:R-:W-:Y:S01]  /*ead0*/  LOP3.LUT R38, R38, R39, RZ, 0x3c, !PT ;  /* 0x0000002726267212 */ /* 0x000fe200078e3cff */
[----:B------:R-:W5:Y:S01]  /*eae0*/  LD.E.128 R8, desc[UR14][R42.64] ;  /* 0x0000000e2a087980 */ /* 0x000f62000c101d00 */
[----:B------:R-:W-:Y:S01]  /*eaf0*/  LOP3.LUT R48, R37, R48, RZ, 0x3c, !PT ;  /* 0x0000003025307212 */ /* 0x000fe200078e3cff */
[----:B0-----:R-:W-:Y:S01]  /*eb00*/  @P1 IMAD.HI.U32 R2, R28, R3, RZ ;  /* 0x000000031c021227 */ /* 0x001fe200078e00ff */
[----:B------:R-:W-:Y:S01]  /*eb10*/  UIADD3 UR5, UR7, UR5, URZ ;  /* 0x0000000507057290 */ /* 0x000fe2000fffe03f */
[----:B------:R-:W5:Y:S01]  /*eb20*/  LD.E.128 R4, desc[UR14][R44.64] ;  /* 0x0000000e2c047980 */ /* 0x000f62000c101d00 */
[----:B------:R-:W-:Y:S01]  /*eb30*/  ULDC.64 UR8, c[0x0][0xae0] ;  /* 0x0002b80000087ab9 */ /* 0x000fe20000000a00 */
[----:B------:R-:W-:-:S02]  /*eb40*/  IMAD.X R37, RZ, RZ, R49, P5 ;  /* 0x000000ffff257224 */ /* 0x000fc400028e0631 */
[----:B------:R-:W-:Y:S01]  /*eb50*/  IMAD.X R39, RZ, RZ, R49, P6 ;  /* 0x000000ffff277224 */ /* 0x000fe200030e0631 */
[----:B------:R0:W5:Y:S01]  /*eb60*/  LD.E.128 R56, desc[UR14][R30.64] ;  /* 0x0000000e1e387980 */ /* 0x000162000c101d00 */
[----:B--2---:R-:W-:Y:S01]  /*eb70*/  @P1 SHF.R.U32.HI R21, RZ, R41, R2 ;  /* 0x00000029ff151219 */ /* 0x004fe20000011602 */
[----:B------:R-:W-:Y:S02]  /*eb80*/  IMAD.U32 R3, RZ, RZ, UR7 ;  /* 0x00000007ff037e24 */ /* 0x000fe4000f8e00ff */
[----:B------:R-:W5:Y:S01]  /*eb90*/  LD.E.128 R48, desc[UR14][R48.64] ;  /* 0x0000000e30307980 */ /* 0x000f62000c101d00 */
[--C-:B------:R-:W-:Y:S01]  /*eba0*/  SHF.R.S32.HI R20, RZ, 0x1f, R21.reuse ;  /* 0x0000001fff147819 */ /* 0x100fe20000011415 */
[----:B------:R-:W-:Y:S02]  /*ebb0*/  IMAD.MOV R29, RZ, RZ, -R21 ;  /* 0x000000ffff1d7224 */ /* 0x000fe400078e0a15 */
[----:B------:R1:W5:Y:S02]  /*ebc0*/  LD.E.128 R12, desc[UR14][R32.64] ;  /* 0x0000000e200c7980 */ /* 0x000364000c101d00 */
[----:B------:R-:W-:-:S02]  /*ebd0*/  IMAD R20, R20, UR8, RZ ;  /* 0x0000000814147c24 */ /* 0x000fc4000f8e02ff */
[----:B------:R-:W-:Y:S01]  /*ebe0*/  IMAD R29, R52, R29, R28 ;  /* 0x0000001d341d7224 */ /* 0x000fe200078e021c */
[----:B------:R2:W5:Y:S01]  /*ebf0*/  LD.E.128 R80, desc[UR14][R34.64] ;  /* 0x0000000e22507980 */ /* 0x000562000c101d00 */
[----:B------:R-:W-:Y:S01]  /*ec00*/  IMAD.U32 R2, RZ, RZ, UR6 ;  /* 0x00000006ff027e24 */ /* 0x000fe2000f8e00ff */
[----:B------:R-:W-:Y:S01]  /*ec10*/  ULDC.64 UR6, c[0x0][0xad8] ;  /* 0x0002b60000067ab9 */ /* 0x000fe20000000a00 */
[----:B------:R-:W-:Y:S01]  /*ec20*/  IMAD.U32 R3, RZ, RZ, UR5 ;  /* 0x00000005ff037e24 */ /* 0x000fe2000f8e00ff */
[----:B------:R2:W5:Y:S01]  /*ec30*/  LD.E.128 R76, desc[UR14][R36.64] ;  /* 0x0000000e244c7980 */ /* 0x000562000c101d00 */
[----:B0-----:R-:W-:-:S03]  /*ec40*/  IMAD R31, R21, UR9, R20 ;  /* 0x00000009151f7c24 */ /* 0x001fc6000f8e0214 */
[----:B------:R2:W5:Y:S01]  /*ec50*/  LD.E.128 R72, desc[UR14][R38.64] ;  /* 0x0000000e26487980 */ /* 0x000562000c101d00 */
[----:B------:R-:W-:-:S03]  /*ec60*/  SHF.R.S32.HI R20, RZ, 0x1f, R29 ;  /* 0x0000001fff147819 */ /* 0x000fc6000001141d */
[----:B------:R2:W5:Y:S01]  /*ec70*/  LD.E.128 R64, desc[UR14][R46.64] ;  /* 0x0000000e2e407980 */ /* 0x000562000c101d00 */
[----:B------:R-:W-:Y:S01]  /*ec80*/  IMAD.WIDE.U32 R2, R21, UR8, R2 ;  /* 0x0000000815027c25 */ /* 0x000fe2000f8e0002 */
[----:B------:R-:W-:Y:S01]  /*ec90*/  @!PT LDS RZ, [RZ] ;  /* 0x00000000fffff984 */ /* 0x000fe20000000800 */
[----:B------:R-:W-:Y:S01]  /*eca0*/  @!PT LDS RZ, [RZ] ;  /* 0x00000000fffff984 */ /* 0x000fe20000000800 */
[----:B------:R-:W-:Y:S01]  /*ecb0*/  @!PT LDS RZ, [RZ] ;  /* 0x00000000fffff984 */ /* 0x000fe20000000800 */
[----:B------:R-:W-:Y:S01]  /*ecc0*/  @!PT LDS RZ, [RZ] ;  /* 0x00000000fffff984 */ /* 0x000fe20000000800 */
[----:B------:R0:W-:Y:S06]  /*ecd0*/  MEMBAR.ALL.CTA ;  /* 0x0000000000007992 */ /* 0x0001ec0000008000 */
[----:B0-----:R-:W0:Y:S01]  /*ece0*/  FENCE.VIEW.ASYNC.S ;  /* 0x00000000000073c6 */ /* 0x001e220000000000 */
[----:B------:R-:W-:Y:S02]  /*ecf0*/  IMAD.IADD R3, R3, 0x1, R31 ;  /* 0x0000000103037824 */ /* 0x000fe400078e021f */
[----:B------:R-:W-:-:S02]  /*ed00*/  IMAD R20, R20, UR6, RZ ;  /* 0x0000000614147c24 */ /* 0x000fc4000f8e02ff */
[----:B-1----:R-:W-:Y:S02]  /*ed10*/  VIADD R33, R195, UR39 ;  /* 0x00000027c3217c36 */ /* 0x002fe40008000000 */
[C---:B------:R-:W-:Y:S02]  /*ed20*/  IMAD R31, R29.reuse, UR7, R20 ;  /* 0x000000071d1f7c24 */ /* 0x040fe4000f8e0214 */
[----:B------:R-:W-:Y:S01]  /*ed30*/  IMAD.WIDE.U32 R2, R29, UR6, R2 ;  /* 0x000000061d027c25 */ /* 0x000fe2000f8e0002 */
[----:B------:R-:W-:Y:S01]  /*ed40*/  ISETP.GE.AND P2, PT, R33, R0, PT ;  /* 0x000000002100720c */ /* 0x000fe20003f46270 */
[----:B------:R-:W-:Y:S02]  /*ed50*/  ULDC.64 UR6, c[0x0][0xa80] ;  /* 0x0002a00000067ab9 */ /* 0x000fe40000000a00 */
[----:B------:R-:W-:Y:S01]  /*ed60*/  VIADD R16, R16, 0x30820 ;  /* 0x0003082010107836 */ /* 0x000fe20000000000 */
[----:B------:R-:W-:Y:S01]  /*ed70*/  LEA R30, P3, R2, UR6, 0x1 ;  /* 0x00000006021e7c11 */ /* 0x000fe2000f8608ff */
[----:B------:R-:W-:-:S02]  /*ed80*/  IMAD.IADD R3, R3, 0x1, R31 ;  /* 0x0000000103037824 */ /* 0x000fc400078e021f */
[----:B------:R-:W-:Y:S01]  /*ed90*/  VIADD R21, R33, 0x20 ;  /* 0x0000002021157836 */ /* 0x000fe20000000000 */
[----:B------:R-:W-:Y:S02]  /*eda0*/  PRMT R16, RZ, 0x654, R16 ;  /* 0x00000654ff107816 */ /* 0x000fe40000000010 */
[----:B------:R-:W-:Y:S02]  /*edb0*/  LEA.HI.X R31, R2, UR7, R3, 0x1, P3 ;  /* 0x00000007021f7c11 */ /* 0x000fe400098f0c03 */
[-C--:B------:R-:W-:Y:S01]  /*edc0*/  ISETP.GE.AND P1, PT, R21, R0.reuse, PT ;  /* 0x000000001500720c */ /* 0x080fe20003f26270 */
[----:B------:R-:W-:Y:S01]  /*edd0*/  VIADD R21, R33, 0x40 ;  /* 0x0000004021157836 */ /* 0x000fe20000000000 */
[----:B0-----:R0:W-:Y:S01]  /*ede0*/  SYNCS.ARRIVE.TRANS64.RED.A1T0 RZ, [R16+URZ], RZ ;  /* 0x000000ff10ff79a7 */ /* 0x0011e2000810043f */
[----:B------:R2:W1:Y:S01]  /*edf0*/  SHFL.IDX PT, R28, R30, RZ, 0x181f ;  /* 0x00181fff1e1c7589 */ /* 0x00046200000e0000 */
[----:B------:R-:W-:Y:S02]  /*ee00*/  BSSY B1, `(.L_x_1181) ;  /* 0x0000012000017945 */ /* 0x000fe40003800000 */
[----:B------:R-:W-:Y:S01]  /*ee10*/  ISETP.GE.AND P0, PT, R21, R0, PT ;  /* 0x000000001500720c */ /* 0x000fe20003f06270 */
[----:B0-----:R2:W0:Y:S01]  /*ee20*/  SHFL.IDX PT, R16, R31, RZ, 0x181f ;  /* 0x00181fff1f107589 */ /* 0x00142200000e0000 */
[----:B------:R-:W-:Y:S11]  /*ee30*/  @P2 BRA `(.L_x_1182) ;  /* 0x0000000000382947 */ /* 0x000ff60003800000 */
[----:B------:R-:W-:Y:S01]  /*ee40*/  ULDC UR5, c[0x0][0xac8] ;  /* 0x0002b20000057ab9 */ /* 0x000fe20000000800 */
[----:B------:R-:W-:Y:S01]  /*ee50*/  ULDC.64 UR6, c[0x0][0x208] ;  /* 0x0000820000067ab9 */ /* 0x000fe20000000a00 */
[----:B------:R-:W-:Y:S02]  /*ee60*/  ISETP.GE.AND P4, PT, R19, UR5, PT ;  /* 0x0000000513007c0c */ /* 0x000fe4000bf86270 */
[----:B------:R-:W-:Y:S02]  /*ee70*/  ISETP.GE.AND P3, PT, R22, UR5, PT ;  /* 0x0000000516007c0c */ /* 0x000fe4000bf66270 */
[----:B------:R-:W-:-:S09]  /*ee80*/  ISETP.GE.AND P2, PT, R23, UR5, PT ;  /* 0x0000000517007c0c */ /* 0x000fd2000bf46270 */
[CC--:B-1----:R-:W-:Y:S02]  /*ee90*/  @!P4 LEA R2, P6, R19.reuse, R28.reuse, 0x1 ;  /* 0x0000001c1302c211 */ /* 0x0c2fe400078c08ff */
[C---:B------:R-:W-:Y:S02]  /*eea0*/  @!P3 LEA R20, P5, R22.reuse, R28, 0x1 ;  /* 0x0000001c1614b211 */ /* 0x040fe400078a08ff */
[----:B0-----:R-:W-:Y:S02]  /*eeb0*/  @!P4 LEA.HI.X R3, R19, R16, R204, 0x1, P6 ;  /* 0x000000101303c211 */ /* 0x001fe400030f0ccc */
[C---:B------:R-:W-:Y:S02]  /*eec0*/  @!P2 LEA R28, P6, R23.reuse, R28, 0x1 ;  /* 0x0000001c171ca211 */ /* 0x040fe400078c08ff */
[-C--:B------:R-:W-:Y:S01]  /*eed0*/  @!P3 LEA.HI.X R21, R22, R16.reuse, R203, 0x1, P5 ;  /* 0x000000101615b211 */ /* 0x080fe200028f0ccb */
[----:B-----5:R3:W-:Y:S01]  /*eee0*/  @!P4 ST.E.128 desc[UR6][R2.64], R48 ;  /* 0x000000300200c985 */ /* 0x0207e2000c101d06 */
[----:B------:R-:W-:-:S03]  /*eef0*/  @!P2 LEA.HI.X R29, R23, R16, R202, 0x1, P6 ;  /* 0x00000010171da211 */ /* 0x000fc600030f0cca */
[----:B------:R3:W-:Y:S04]  /*ef00*/  @!P3 ST.E.128 desc[UR6][R20.64], R68 ;  /* 0x000000441400b985 */ /* 0x0007e8000c101d06 */
[----:B------:R3:W-:Y:S02]  /*ef10*/  @!P2 ST.E.128 desc[UR6][R28.64], R80 ;  /* 0x000000501c00a985 */ /* 0x0007e4000c101d06 */
.L_x_1182:
[----:B------:R-:W-:Y:S05]  /*ef20*/  BSYNC B1 ;  /* 0x0000000000017941 */ /* 0x000fea0003800000 */
.L_x_1181:
[----:B0-----:R0:W4:Y:S01]  /*ef30*/  SHFL.IDX PT, R16, R31, 0x1, 0x181f ;  /* 0x00381f001f107f89 */ /* 0x00112200000e0000 */
[----:B------:R-:W-:Y:S03]  /*ef40*/  BSSY B1, `(.L_x_1183) ;  /* 0x0000011000017945 */ /* 0x000fe60003800000 */
[----:B-1-3--:R0:W1:Y:S01]  /*ef50*/  SHFL.IDX PT, R28, R30, 0x1, 0x181f ;  /* 0x00381f001e1c7f89 */ /* 0x00a06200000e0000 */
[----:B------:R-:W-:Y:S05]  /*ef60*/  @P1 BRA `(.L_x_1184) ;  /* 0x0000000000381947 */ /* 0x000fea0003800000 */
[----:B------:R-:W-:Y:S01]  /*ef70*/  ULDC UR5, c[0x0][0xac8] ;  /* 0x0002b20000057ab9 */ /* 0x000fe20000000800 */
[----:B------:R-:W-:Y:S01]  /*ef80*/  ULDC.64 UR6, c[0x0][0x208] ;  /* 0x0000820000067ab9 */ /* 0x000fe20000000a00 */
[----:B------:R-:W-:Y:S02]  /*ef90*/  ISETP.GE.AND P4, PT, R19, UR5, PT ;  /* 0x0000000513007c0c */ /* 0x000fe4000bf86270 */
[----:B------:R-:W-:Y:S02]  /*efa0*/  ISETP.GE.AND P5, PT, R22, UR5, PT ;  /* 0x0000000516007c0c */ /* 0x000fe4000bfa6270 */
[----:B------:R-:W-:-:S09]  /*efb0*/  ISETP.GE.AND P6, PT, R23, UR5, PT ;  /* 0x0000000517007c0c */ /* 0x000fd2000bfc6270 */
[-C--:B-1----:R-:W-:Y:S02]  /*efc0*/  @!P4 LEA R2, P1, R19, R28.reuse, 0x1 ;  /* 0x0000001c1302c211 */ /* 0x082fe400078208ff */
[CC--:B------:R-:W-:Y:S02]  /*efd0*/  @!P5 LEA R20, P2, R22.reuse, R28.reuse, 0x1 ;  /* 0x0000001c1614d211 */ /* 0x0c0fe400078408ff */
[----:B------:R-:W-:Y:S02]  /*efe0*/  @!P6 LEA R28, P3, R23, R28, 0x1 ;  /* 0x0000001c171ce211 */ /* 0x000fe400078608ff */
[-C--:B----4-:R-:W-:Y:S02]  /*eff0*/  @!P4 LEA.HI.X R3, R19, R16.reuse, R204, 0x1, P1 ;  /* 0x000000101303c211 */ /* 0x090fe400008f0ccc */
[-C--:B------:R-:W-:Y:S02]  /*f000*/  @!P5 LEA.HI.X R21, R22, R16.reuse, R203, 0x1, P2 ;  /* 0x000000101615d211 */ /* 0x080fe400010f0ccb */
[----:B------:R-:W-:Y:S01]  /*f010*/  @!P6 LEA.HI.X R29, R23, R16, R202, 0x1, P3 ;  /* 0x00000010171de211 */ /* 0x000fe200018f0cca */
[----:B-----5:R3:W-:Y:S04]  /*f020*/  @!P4 ST.E.128 desc[UR6][R2.64], R24 ;  /* 0x000000180200c985 */ /* 0x0207e8000c101d06 */
[----:B------:R3:W-:Y:S04]  /*f030*/  @!P5 ST.E.128 desc[UR6][R20.64], R60 ;  /* 0x0000003c1400d985 */ /* 0x0007e8000c101d06 */
[----:B------:R3:W-:Y:S02]  /*f040*/  @!P6 ST.E.128 desc[UR6][R28.64], R76 ;  /* 0x0000004c1c00e985 */ /* 0x0007e4000c101d06 */
.L_x_1184:
[----:B------:R-:W-:Y:S05]  /*f050*/  BSYNC B1 ;  /* 0x0000000000017941 */ /* 0x000fea0003800000 */
.L_x_1183:
[----:B----4-:R4:W0:Y:S01]  /*f060*/  SHFL.IDX PT, R16, R31, 0x2, 0x181f ;  /* 0x00581f001f107f89 */ /* 0x01082200000e0000 */
[----:B------:R-:W-:Y:S03]  /*f070*/  BSSY B1, `(.L_x_1185) ;  /* 0x0000011000017945 */ /* 0x000fe60003800000 */
[----:B---3-5:R4:W3:Y:S01]  /*f080*/  SHFL.IDX PT, R24, R30, 0x2, 0x181f ;  /* 0x00581f001e187f89 */ /* 0x0288e200000e0000 */
[----:B------:R-:W-:Y:S05]  /*f090*/  @P0 BRA `(.L_x_1186) ;  /* 0x0000000000380947 */ /* 0x000fea0003800000 */
[----:B------:R-:W-:Y:S01]  /*f0a0*/  ULDC UR5, c[0x0][0xac8] ;  /* 0x0002b20000057ab9 */ /* 0x000fe20000000800 */
[----:B------:R-:W-:Y:S01]  /*f0b0*/  ULDC.64 UR6, c[0x0][0x208] ;  /* 0x0000820000067ab9 */ /* 0x000fe20000000a00 */
[----:B------:R-:W-:Y:S02]  /*f0c0*/  ISETP.GE.AND P3, PT, R19, UR5, PT ;  /* 0x0000000513007c0c */ /* 0x000fe4000bf66270 */
[----:B------:R-:W-:Y:S02]  /*f0d0*/  ISETP.GE.AND P4, PT, R22, UR5, PT ;  /* 0x0000000516007c0c */ /* 0x000fe4000bf86270 */
[----:B------:R-:W-:-:S09]  /*f0e0*/  ISETP.GE.AND P5, PT, R23, UR5, PT ;  /* 0x0000000517007c0c */ /* 0x000fd2000bfa6270 */
[-C--:B---3--:R-:W-:Y:S02]  /*f0f0*/  @!P3 LEA R2, P0, R19, R24.reuse, 0x1 ;  /* 0x000000181302b211 */ /* 0x088fe400078008ff */
[CC--:B------:R-:W-:Y:S02]  /*f100*/  @!P4 LEA R20, P1, R22.reuse, R24.reuse, 0x1 ;  /* 0x000000181614c211 */ /* 0x0c0fe400078208ff */
[----:B------:R-:W-:Y:S02]  /*f110*/  @!P5 LEA R24, P2, R23, R24, 0x1 ;  /* 0x000000181718d211 */ /* 0x000fe400078408ff */
[-C--:B0-----:R-:W-:Y:S02]  /*f120*/  @!P3 LEA.HI.X R3, R19, R16.reuse, R204, 0x1, P0 ;  /* 0x000000101303b211 */ /* 0x081fe400000f0ccc */
[-C--:B------:R-:W-:Y:S02]  /*f130*/  @!P4 LEA.HI.X R21, R22, R16.reuse, R203, 0x1, P1 ;  /* 0x000000101615c211 */ /* 0x080fe400008f0ccb */
[----:B------:R-:W-:Y:S01]  /*f140*/  @!P5 LEA.HI.X R25, R23, R16, R202, 0x1, P2 ;  /* 0x000000101719d211 */ /* 0x000fe200010f0cca */
[----:B------:R0:W-:Y:S04]  /*f150*/  @!P3 ST.E.128 desc[UR6][R2.64], R8 ;  /* 0x000000080200b985 */ /* 0x0001e8000c101d06 */
[----:B------:R0:W-:Y:S04]  /*f160*/  @!P4 ST.E.128 desc[UR6][R20.64], R56 ;  /* 0x000000381400c985 */ /* 0x0001e8000c101d06 */
[----:B------:R0:W-:Y:S02]  /*f170*/  @!P5 ST.E.128 desc[UR6][R24.64], R72 ;  /* 0x000000481800d985 */ /* 0x0001e4000c101d06 */
.L_x_1186:
[----:B------:R-:W-:Y:S05]  /*f180*/  BSYNC B1 ;  /* 0x0000000000017941 */ /* 0x000fea0003800000 */
.L_x_1185:
[----:B0-----:R-:W-:Y:S01]  /*f190*/  VIADD R3, R33, 0x60 ;  /* 0x0000006021037836 */ /* 0x001fe20000000000 */
[----:B--2-4-:R-:W4:Y:S04]  /*f1a0*/  SHFL.IDX PT, R31, R31, 0x3, 0x181f ;  /* 0x00781f001f1f7f89 */ /* 0x014f2800000e0000 */
[----:B------:R-:W-:Y:S01]  /*f1b0*/  ISETP.GE.AND P0, PT, R3, R0, PT ;  /* 0x000000000300720c */ /* 0x000fe20003f06270 */
[----:B------:R-:W0:-:S12]  /*f1c0*/  SHFL.IDX PT, R30, R30, 0x3, 0x181f ;  /* 0x00781f001e1e7f89 */ /* 0x000e1800000e0000 */
[----:B------:R-:W-:Y:S05]  /*f1d0*/  @P0 BRA `(.L_x_1187) ;  /* 0x0000000c00040947 */ /* 0x000fea0003800000 */
[----:B------:R-:W-:Y:S01]  /*f1e0*/  ULDC UR5, c[0x0][0xac8] ;  /* 0x0002b20000057ab9 */ /* 0x000fe20000000800 */
[----:B------:R-:W-:Y:S01]  /*f1f0*/  ULDC.64 UR6, c[0x0][0x208] ;  /* 0x0000820000067ab9 */ /* 0x000fe20000000a00 */
[----:B------:R-:W-:Y:S02]  /*f200*/  ISETP.GE.AND P2, PT, R19, UR5, PT ;  /* 0x0000000513007c0c */ /* 0x000fe4000bf46270 */
[----:B------:R-:W-:-:S11]  /*f210*/  ISETP.GE.AND P3, PT, R22, UR5, PT ;  /* 0x0000000516007c0c */ /* 0x000fd6000bf66270 */
[CC--:B0-----:R-:W-:Y:S02]  /*f220*/  @!P2 LEA R2, P0, R19.reuse, R30.reuse, 0x1 ;  /* 0x0000001e1302a211 */ /* 0x0c1fe400078008ff */
[C---:B------:R-:W-:Y:S02]  /*f230*/  @!P3 LEA R8, P1, R22.reuse, R30, 0x1 ;  /* 0x0000001e1608b211 */ /* 0x040fe400078208ff */
[-C--:B----4-:R-:W-:Y:S02]  /*f240*/  @!P2 LEA.HI.X R3, R19, R31.reuse, R204, 0x1, P0 ;  /* 0x0000001f1303a211 */ /* 0x090fe400000f0ccc */
[----:B------:R-:W-:Y:S02]  /*f250*/  ISETP.GE.AND P0, PT, R23, UR5, PT ;  /* 0x0000000517007c0c */ /* 0x000fe4000bf06270 */
[----:B------:R-:W-:Y:S01]  /*f260*/  @!P3 LEA.HI.X R9, R22, R31, R203, 0x1, P1 ;  /* 0x0000001f1609b211 */ /* 0x000fe200008f0ccb */
[----:B------:R0:W-:Y:S04]  /*f270*/  @!P2 ST.E.128 desc[UR6][R2.64], R4 ;  /* 0x000000040200a985 */ /* 0x0001e8000c101d06 */
[----:B------:R0:W-:Y:S06]  /*f280*/  @!P3 ST.E.128 desc[UR6][R8.64], R12 ;  /* 0x0000000c0800b985 */ /* 0x0001ec000c101d06 */
[----:B------:R-:W-:Y:S05]  /*f290*/  @P0 BRA `(.L_x_1187) ;  /* 0x0000000800d40947 */ /* 0x000fea0003800000 */
[----:B0-----:R-:W-:Y:S01]  /*f2a0*/  LEA R2, P0, R23, R30, 0x1 ;  /* 0x0000001e17027211 */ /* 0x001fe200078008ff */
[----:B------:R-:W-:-:S03]  /*f2b0*/  ULDC.64 UR6, c[0x0][0x208] ;  /* 0x0000820000067ab9 */ /* 0x000fc60000000a00 */
[----:B------:R-:W-:-:S05]  /*f2c0*/  LEA.HI.X R3, R23, R31, R202, 0x1, P0 ;  /* 0x0000001f17037211 */ /* 0x000fca00000f0cca */
[----:B------:R0:W-:Y:S01]  /*f2d0*/  ST.E.128 desc[UR6][R2.64], R64 ;  /* 0x0000004002007985 */ /* 0x0001e2000c101d06 */
[----:B------:R-:W-:Y:S05]  /*f2e0*/  BRA `(.L_x_1187) ;  /* 0x0000000800c07947 */ /* 0x000fea0003800000 */
.L_x_1180:
[----:B------:R-:W0:Y:S01]  /*f2f0*/  LDC R8, c[0x0][0xbe8] ;  /* 0x0002fa00ff087b82 */ /* 0x000e220000000800 */
[----:B------:R-:W-:Y:S01]  /*f300*/  R2UR UR6, R193 ;  /* 0x00000000c10672ca */ /* 0x000fe200000e0000 */
[----:B------:R-:W-:Y:S01]  /*f310*/  BSSY B1, `(.L_x_1188) ;  /* 0x0000035000017945 */ /* 0x000fe20003800000 */
[----:B------:R-:W-:Y:S01]  /*f320*/  R2UR UR5, R194 ;  /* 0x00000000c20572ca */ /* 0x000fe200000e0000 */
[----:B------:R-:W-:Y:S01]  /*f330*/  IMAD R6, R192, 0x20, R195 ;  /* 0x00000020c0067824 */ /* 0x000fe200078e02c3 */
[----:B------:R-:W-:-:S09]  /*f340*/  ISETP.GE.AND P0, PT, R205, 0x80, PT ;  /* 0x00000080cd00780c */ /* 0x000fd20003f06270 */
[----:B------:R-:W-:Y:S02]  /*f350*/  USHF.R.S32.HI UR8, URZ, 0x1f, UR6 ;  /* 0x0000001f3f087899 */ /* 0x000fe40008011406 */
[----:B------:R-:W-:Y:S01]  /*f360*/  USHF.R.S32.HI UR9, URZ, 0x1f, UR5 ;  /* 0x0000001f3f097899 */ /* 0x000fe20008011405 */
[----:B0-----:R-:W-:-:S13]  /*f370*/  ISETP.NE.AND P1, PT, R8, 0x1, PT ;  /* 0x000000010800780c */ /* 0x001fda0003f25270 */
[----:B------:R-:W0:Y:S08]  /*f380*/  @P1 LDC R9, c[0x0][0xbec] ;  /* 0x0002fb00ff091b82 */ /* 0x000e300000000800 */
[----:B------:R-:W1:Y:S01]  /*f390*/  @P1 LDC R11, c[0x0][0xbf0] ;  /* 0x0002fc00ff0b1b82 */ /* 0x000e620000000800 */
[----:B------:R-:W-:Y:S05]  /*f3a0*/  @P0 BRA `(.L_x_1189) ;  /* 0x0000000000ac0947 */ /* 0x000fea0003800000 */
[----:B------:R-:W2:Y:S01]  /*f3b0*/  S2R R0, SR_TID.X ;  /* 0x0000000000007919 */ /* 0x000ea20000002100 */
[----:B------:R-:W3:Y:S01]  /*f3c0*/  LDC R3, c[0x0][0xbe8] ;  /* 0x0002fa00ff037b82 */ /* 0x000ee20000000800 */
[----:B------:R-:W-:Y:S01]  /*f3d0*/  IMAD.U32 R4, RZ, RZ, UR39 ;  /* 0x00000027ff047e24 */ /* 0x000fe2000f8e00ff */
[----:B------:R-:W-:Y:S02]  /*f3e0*/  ULDC UR5, c[0x0][0xa88] ;  /* 0x0002a20000057ab9 */ /* 0x000fe40000000800 */
[----:B---3--:R-:W-:Y:S02]  /*f3f0*/  IMAD R5, R3, UR5, RZ ;  /* 0x0000000503057c24 */ /* 0x008fe4000f8e02ff */
[----:B--2---:R-:W-:-:S04]  /*f400*/  IADD3 R4, R4, -0x80, R0 ;  /* 0xffffff8004047810 */ /* 0x004fc80007ffe000 */
[----:B------:R-:W-:-:S13]  /*f410*/  ISETP.GE.AND P0, PT, R4, R5, PT ;  /* 0x000000050400720c */ /* 0x000fda0003f06270 */
[----:B------:R-:W-:Y:S05]  /*f420*/  @P0 BRA `(.L_x_1189) ;  /* 0x00000000008c0947 */ /* 0x000fea0003800000 */
[----:B------:R-:W-:Y:S01]  /*f430*/  ISETP.NE.AND P0, PT, R3, 0x1, PT ;  /* 0x000000010300780c */ /* 0x000fe20003f05270 */
[----:B------:R-:W-:Y:S01]  /*f440*/  ULDC.64 UR10, c[0x0][0xb90] ;  /* 0x0002e400000a7ab9 */ /* 0x000fe20000000a00 */
[----:B------:R-:W-:Y:S01]  /*f450*/  R2UR UR13, R193 ;  /* 0x00000000c10d72ca */ /* 0x000fe200000e0000 */
[----:B------:R-:W-:Y:S01]  /*f460*/  UIMAD UR5, UR8, UR10, URZ ;  /* 0x0000000a080572a4 */ /* 0x000fe2000f8e023f */
[----:B------:R-:W-:Y:S01]  /*f470*/  R2UR UR12, R194 ;  /* 0x00000000c20c72ca */ /* 0x000fe200000e0000 */
[----:B------:R-:W-:-:S08]  /*f480*/  IMAD.MOV.U32 R2, RZ, RZ, R4 ;  /* 0x000000ffff027224 */ /* 0x000fd000078e0004 */
[----:B------:R-:W2:Y:S02]  /*f490*/  @P0 LDC R5, c[0x0][0xbec] ;  /* 0x0002fb00ff050b82 */ /* 0x000ea40000000800 */
[----:B------:R-:W-:Y:S02]  /*f4a0*/  UIMAD.WIDE.U32 UR6, UR13, UR10, URZ ;  /* 0x0000000a0d0672a5 */ /* 0x000fe4000f8e003f */
[----:B------:R-:W-:-:S03]  /*f4b0*/  UIMAD UR5, UR13, UR11, UR5 ;  /* 0x0000000b0d0572a4 */ /* 0x000fc6000f8e0205 */
[----:B------:R-:W-:Y:S01]  /*f4c0*/  ULDC.64 UR10, c[0x0][0xb98] ;  /* 0x0002e600000a7ab9 */ /* 0x000fe20000000a00 */
[----:B------:R-:W3:Y:S01]  /*f4d0*/  @P0 LDC R7, c[0x0][0xbf0] ;  /* 0x0002fc00ff070b82 */ /* 0x000ee20000000800 */
[----:B------:R-:W-:Y:S02]  /*f4e0*/  UIADD3 UR7, UR7, UR5, URZ ;  /* 0x0000000507077290 */ /* 0x000fe4000fffe03f */
[----:B------:R-:W-:Y:S02]  /*f4f0*/  UIMAD UR5, UR9, UR10, URZ ;  /* 0x0000000a090572a4 */ /* 0x000fe4000f8e023f */
[----:B------:R-:W-:Y:S02]  /*f500*/  UIMAD.WIDE.U32 UR6, UR12, UR10, UR6 ;  /* 0x0000000a0c0672a5 */ /* 0x000fe4000f8e0006 */
[----:B------:R-:W-:-:S03]  /*f510*/  UIMAD UR5, UR12, UR11, UR5 ;  /* 0x0000000b0c0572a4 */ /* 0x000fc6000f8e0205 */
[----:B------:R-:W-:Y:S01]  /*f520*/  ULDC.64 UR10, c[0x0][0xb88] ;  /* 0x0002e200000a7ab9 */ /* 0x000fe20000000a00 */
[----:B------:R-:W-:Y:S01]  /*f530*/  ULDC.64 UR12, c[0x0][0x208] ;  /* 0x00008200000c7ab9 */ /* 0x000fe20000000a00 */
[----:B--2---:R-:W-:-:S05]  /*f540*/  @P0 IMAD.HI.U32 R0, R4, R5, RZ ;  /* 0x0000000504000227 */ /* 0x004fca00078e00ff */
[----:B---3--:R-:W-:-:S05]  /*f550*/  @P0 SHF.R.U32.HI R2, RZ, R7, R0 ;  /* 0x00000007ff020219 */ /* 0x008fca0000011600 */
[----:B------:R-:W-:-:S04]  /*f560*/  IMAD.MOV R5, RZ, RZ, -R2 ;  /* 0x000000ffff057224 */ /* 0x000fc800078e0a02 */
[----:B------:R-:W-:Y:S01]  /*f570*/  IMAD R5, R3, R5, R4 ;  /* 0x0000000503057224 */ /* 0x000fe200078e0204 */
[----:B------:R-:W-:Y:S01]  /*f580*/  SHF.R.S32.HI R3, RZ, 0x1f, R2 ;  /* 0x0000001fff037819 */ /* 0x000fe20000011402 */
[----:B------:R-:W-:Y:S01]  /*f590*/  IMAD.U32 R4, RZ, RZ, UR5 ;  /* 0x00000005ff047e24 */ /* 0x000fe2000f8e00ff */
[----:B------:R-:W-:Y:S02]  /*f5a0*/  IADD3 R2, P0, R2, UR6, RZ ;  /* 0x0000000602027c10 */ /* 0x000fe4000ff1e0ff */
[----:B------:R-:W-:Y:S02]  /*f5b0*/  SHF.R.S32.HI R0, RZ, 0x1f, R5 ;  /* 0x0000001fff007819 */ /* 0x000fe40000011405 */
[----:B------:R-:W-:Y:S01]  /*f5c0*/  IADD3.X R3, R3, UR7, R4, P0, !PT ;  /* 0x0000000703037c10 */ /* 0x000fe200087fe404 */
[----:B------:R-:W-:Y:S02]  /*f5d0*/  ULDC.64 UR6, c[0x0][0xb50] ;  /* 0x0002d40000067ab9 */ /* 0x000fe40000000a00 */
[----:B------:R-:W-:-:S02]  /*f5e0*/  IMAD R0, R0, UR10, RZ ;  /* 0x0000000a00007c24 */ /* 0x000fc4000f8e02ff */
[----:B------:R-:W-:-:S04]  /*f5f0*/  IMAD.WIDE.U32 R2, R5, UR10, R2 ;  /* 0x0000000a05027c25 */ /* 0x000fc8000f8e0002 */
[----:B------:R-:W-:Y:S01]  /*f600*/  IMAD R7, R5, UR11, R0 ;  /* 0x0000000b05077c24 */ /* 0x000fe2000f8e0200 */
[----:B------:R-:W-:-:S03]  /*f610*/  LEA R4, P0, R2, UR6, 0x2 ;  /* 0x0000000602047c11 */ /* 0x000fc6000f8010ff */
[----:B------:R-:W-:-:S05]  /*f620*/  IMAD.IADD R3, R3, 0x1, R7 ;  /* 0x0000000103037824 */ /* 0x000fca00078e0207 */
[----:B------:R-:W-:Y:S01]  /*f630*/  LEA.HI.X R5, R2, UR7, R3, 0x2, P0 ;  /* 0x0000000702057c11 */ /* 0x000fe200080f1403 */
[----:B------:R-:W-:-:S05]  /*f640*/  IMAD.MOV.U32 R3, RZ, RZ, -0x800000 ;  /* 0xff800000ff037424 */ /* 0x000fca00078e00ff */
[----:B------:R2:W-:Y:S02]  /*f650*/  STG.E desc[UR12][R4.64], R3 ;  /* 0x0000000304007986 */ /* 0x0005e4000c10190c */
.L_x_1189:
[----:B------:R-:W-:Y:S05]  /*f660*/  BSYNC B1 ;  /* 0x0000000000017941 */ /* 0x000fea0003800000 */
.L_x_1188:
[----:B------:R-:W-:Y:S01]  /*f670*/  R2UR UR13, R193 ;  /* 0x00000000c10d72ca */ /* 0x000fe200000e0000 */
[----:B------:R-:W-:Y:S01]  /*f680*/  ULDC.64 UR10, c[0x0][0xae8] ;  /* 0x0002ba00000a7ab9 */ /* 0x000fe20000000a00 */
[----:B------:R-:W-:Y:S01]  /*f690*/  R2UR UR12, R194 ;  /* 0x00000000c20c72ca */ /* 0x000fe200000e0000 */
[----:B------:R-:W-:Y:S01]  /*f6a0*/  UIMAD UR5, UR8, UR10, URZ ;  /* 0x0000000a080572a4 */ /* 0x000fe2000f8e023f */
[----:B------:R-:W-:Y:S01]  /*f6b0*/  VIADD R6, R6, UR39 ;  /* 0x0000002706067c36 */ /* 0x000fe20008000000 */
[----:B------:R-:W-:Y:S03]  /*f6c0*/  BSSY B1, `(.L_x_1190) ;  /* 0x0000039000017945 */ /* 0x000fe60003800000 */
[----:B0-----:R-:W-:-:S04]  /*f6d0*/  @P1 IMAD.HI.U32 R0, R6, R9, RZ ;  /* 0x0000000906001227 */ /* 0x001fc800078e00ff */
[----:B--2---:R-:W-:Y:S01]  /*f6e0*/  IMAD.MOV.U32 R5, RZ, RZ, R6 ;  /* 0x000000ffff057224 */ /* 0x004fe200078e0006 */
[----:B------:R-:W-:Y:S01]  /*f6f0*/  UIMAD.WIDE.U32 UR6, UR13, UR10, URZ ;  /* 0x0000000a0d0672a5 */ /* 0x000fe2000f8e003f */
[----:B-1----:R-:W-:Y:S01]  /*f700*/  @P1 SHF.R.U32.HI R5, RZ, R11, R0 ;  /* 0x0000000bff051219 */ /* 0x002fe20000011600 */
[----:B------:R-:W-:-:S03]  /*f710*/  UIMAD UR5, UR13, UR11, UR5 ;  /* 0x0000000b0d0572a4 */ /* 0x000fc6000f8e0205 */
[----:B------:R-:W-:Y:S01]  /*f720*/  ULDC.64 UR10, c[0x0][0xaf0] ;  /* 0x0002bc00000a7ab9 */ /* 0x000fe20000000a00 */
[----:B------:R-:W-:Y:S01]  /*f730*/  UIADD3 UR7, UR7, UR5, URZ ;  /* 0x0000000507077290 */ /* 0x000fe2000fffe03f */
[--C-:B------:R-:W-:Y:S01]  /*f740*/  SHF.R.S32.HI R0, RZ, 0x1f, R5.reuse ;  /* 0x0000001fff007819 */ /* 0x100fe20000011405 */
[----:B------:R-:W-:Y:S01]  /*f750*/  UIMAD UR5, UR9, UR10, URZ ;  /* 0x0000000a090572a4 */ /* 0x000fe2000f8e023f */
[----:B------:R-:W-:Y:S01]  /*f760*/  IMAD.MOV R7, RZ, RZ, -R5 ;  /* 0x000000ffff077224 */ /* 0x000fe200078e0a05 */
[----:B------:R-:W-:Y:S02]  /*f770*/  UIMAD.WIDE.U32 UR6, UR12, UR10, UR6 ;  /* 0x0000000a0c0672a5 */ /* 0x000fe4000f8e0006 */
[----:B------:R-:W-:Y:S01]  /*f780*/  UIMAD UR5, UR12, UR11, UR5 ;  /* 0x0000000b0c0572a4 */ /* 0x000fe2000f8e0205 */
[----:B------:R-:W-:Y:S01]  /*f790*/  IMAD R7, R8, R7, R6 ;  /* 0x0000000708077224 */ /* 0x000fe200078e0206 */
[----:B------:R-:W-:Y:S01]  /*f7a0*/  ULDC.64 UR8, c[0x0][0xae0] ;  /* 0x0002b80000087ab9 */ /* 0x000fe20000000a00 */
[----:B------:R-:W-:Y:S01]  /*f7b0*/  VIADD R6, R195, UR39 ;  /* 0x00000027c3067c36 */ /* 0x000fe20008000000 */
[----:B------:R-:W-:Y:S01]  /*f7c0*/  UIADD3 UR5, UR7, UR5, URZ ;  /* 0x0000000507057290 */ /* 0x000fe2000fffe03f */
[----:B------:R-:W-:-:S02]  /*f7d0*/  IMAD R0, R0, UR8, RZ ;  /* 0x0000000800007c24 */ /* 0x000fc4000f8e02ff */
[----:B------:R-:W-:Y:S02]  /*f7e0*/  IMAD.U32 R3, RZ, RZ, UR7 ;  /* 0x00000007ff037e24 */ /* 0x000fe4000f8e00ff */
[----:B------:R-:W-:Y:S01]  /*f7f0*/  IMAD.U32 R2, RZ, RZ, UR6 ;  /* 0x00000006ff027e24 */ /* 0x000fe2000f8e00ff */
[----:B------:R-:W-:Y:S01]  /*f800*/  ULDC.64 UR6, c[0x0][0xad8] ;  /* 0x0002b60000067ab9 */ /* 0x000fe20000000a00 */
[----:B------:R-:W-:Y:S01]  /*f810*/  IMAD.U32 R3, RZ, RZ, UR5 ;  /* 0x00000005ff037e24 */ /* 0x000fe2000f8e00ff */
[----:B------:R-:W-:Y:S01]  /*f820*/  ULDC UR5, c[0x0][0xa88] ;  /* 0x0002a20000057ab9 */ /* 0x000fe20000000800 */
[C---:B------:R-:W-:Y:S01]  /*f830*/  IMAD R9, R5.reuse, UR9, R0 ;  /* 0x0000000905097c24 */ /* 0x040fe2000f8e0200 */
[----:B------:R-:W-:Y:S01]  /*f840*/  SHF.R.S32.HI R0, RZ, 0x1f, R7 ;  /* 0x0000001fff007819 */ /* 0x000fe20000011407 */
[----:B------:R-:W-:-:S04]  /*f850*/  IMAD.WIDE.U32 R2, R5, UR8, R2 ;  /* 0x0000000805027c25 */ /* 0x000fc8000f8e0002 */
[----:B------:R-:W-:Y:S02]  /*f860*/  IMAD.IADD R3, R3, 0x1, R9 ;  /* 0x0000000103037824 */ /* 0x000fe400078e0209 */
[----:B------:R-:W-:Y:S02]  /*f870*/  IMAD R4, R0, UR6, RZ ;  /* 0x0000000600047c24 */ /* 0x000fe4000f8e02ff */
[----:B------:R-:W-:Y:S02]  /*f880*/  IMAD R9, R8, UR5, RZ ;  /* 0x0000000508097c24 */ /* 0x000fe4000f8e02ff */
        /* <DEDUP_REMOVED lines=10> */
[----:B------:R0:W1:Y:S02]  /*f930*/  SHFL.IDX PT, R2, R4, RZ, 0x181f ;  /* 0x00181fff04027589 */ /* 0x00006400000e0000 */
[----:B------:R-:W-:Y:S02]  /*f940*/  ISETP.GE.AND P0, PT, R0, R9, PT ;  /* 0x000000090000720c */ /* 0x000fe40003f06270 */
[----:B------:R0:W2:Y:S01]  /*f950*/  SHFL.IDX PT, R0, R5, RZ, 0x181f ;  /* 0x00181fff05007589 */ /* 0x0000a200000e0000 */
[----:B------:R-:W-:Y:S10]  /*f960*/  @P2 BRA `(.L_x_1191) ;  /* 0x0000000000382947 */ /* 0x000ff40003800000 */
[----:B------:R-:W-:Y:S01]  /*f970*/  ULDC UR5, c[0x0][0xac8] ;  /* 0x0002b20000057ab9 */ /* 0x000fe20000000800 */
[----:B------:R-:W-:Y:S01]  /*f980*/  ULDC.64 UR6, c[0x0][0x208] ;  /* 0x0000820000067ab9 */ /* 0x000fe20000000a00 */
[----:B------:R-:W-:Y:S02]  /*f990*/  ISETP.GE.AND P4, PT, R19, UR5, PT ;  /* 0x0000000513007c0c */ /* 0x000fe4000bf86270 */
[----:B------:R-:W-:Y:S02]  /*f9a0*/  ISETP.GE.AND P3, PT, R22, UR5, PT ;  /* 0x0000000516007c0c */ /* 0x000fe4000bf66270 */
[----:B------:R-:W-:-:S09]  /*f9b0*/  ISETP.GE.AND P2, PT, R23, UR5, PT ;  /* 0x0000000517007c0c */ /* 0x000fd2000bf46270 */
[CC--:B-1----:R-:W-:Y:S02]  /*f9c0*/  @!P4 LEA R10, P6, R19.reuse, R2.reuse, 0x1 ;  /* 0x00000002130ac211 */ /* 0x0c2fe400078c08ff */
[C---:B------:R-:W-:Y:S02]  /*f9d0*/  @!P3 LEA R12, P5, R22.reuse, R2, 0x1 ;  /* 0x00000002160cb211 */ /* 0x040fe400078a08ff */
[----:B--2---:R-:W-:Y:S02]  /*f9e0*/  @!P4 LEA.HI.X R11, R19, R0, R204, 0x1, P6 ;  /* 0x00000000130bc211 */ /* 0x004fe400030f0ccc */
[C---:B------:R-:W-:Y:S02]  /*f9f0*/  @!P2 LEA R2, P6, R23.reuse, R2, 0x1 ;  /* 0x000000021702a211 */ /* 0x040fe400078c08ff */
[-C--:B------:R-:W-:Y:S01]  /*fa00*/  @!P3 LEA.HI.X R13, R22, R0.reuse, R203, 0x1, P5 ;  /* 0x00000000160db211 */ /* 0x080fe200028f0ccb */
[----:B------:R3:W-:Y:S01]  /*fa10*/  @!P4 ST.E.128 desc[UR6][R10.64], RZ ;  /* 0x000000ff0a00c985 */ /* 0x0007e2000c101d06 */
[----:B------:R-:W-:-:S03]  /*fa20*/  @!P2 LEA.HI.X R3, R23, R0, R202, 0x1, P6 ;  /* 0x000000001703a211 */ /* 0x000fc600030f0cca */
[----:B------:R3:W-:Y:S04]  /*fa30*/  @!P3 ST.E.128 desc[UR6][R12.64], RZ ;  /* 0x000000ff0c00b985 */ /* 0x0007e8000c101d06 */
[----:B------:R3:W-:Y:S02]  /*fa40*/  @!P2 ST.E.128 desc[UR6][R2.64], RZ ;  /* 0x000000ff0200a985 */ /* 0x0007e4000c101d06 */
.L_x_1191:
[----:B------:R-:W-:Y:S05]  /*fa50*/  BSYNC B1 ;  /* 0x0000000000017941 */ /* 0x000fea0003800000 */
.L_x_1190:
[----:B--2---:R2:W4:Y:S01]  /*fa60*/  SHFL.IDX PT, R0, R5, 0x1, 0x181f ;  /* 0x00381f0005007f89 */ /* 0x00452200000e0000 */
        /* <DEDUP_REMOVED lines=14> */
[----:B------:R3:W-:Y:S04]  /*fb50*/  @!P4 ST.E.128 desc[UR6][R10.64], RZ ;  /* 0x000000ff0a00c985 */ /* 0x0007e8000c101d06 */
[----:B------:R3:W-:Y:S04]  /*fb60*/  @!P5 ST.E.128 desc[UR6][R12.64], RZ ;  /* 0x000000ff0c00d985 */ /* 0x0007e8000c101d06 */
[----:B------:R3:W-:Y:S02]  /*fb70*/  @!P6 ST.E.128 desc[UR6][R2.64], RZ ;  /* 0x000000ff0200e985 */ /* 0x0007e4000c101d06 */
.L_x_1193:
[----:B------:R-:W-:Y:S05]  /*fb80*/  BSYNC B1 ;  /* 0x0000000000017941 */ /* 0x000fea0003800000 */
.L_x_1192:
[----:B----4-:R4:W0:Y:S01]  /*fb90*/  SHFL.IDX PT, R0, R5, 0x2, 0x181f ;  /* 0x00581f0005007f89 */ /* 0x01082200000e0000 */
        /* <DEDUP_REMOVED lines=11> */
[-C--:B0-----:R-:W-:Y:S02]  /*fc50*/  @!P3 LEA.HI.X R11, R19, R0.reuse, R204, 0x1, P0 ;  /* 0x00000000130bb211 */ /* 0x081fe400000f0ccc */
[-C--:B------:R-:W-:Y:S02]  /*fc60*/  @!P4 LEA.HI.X R13, R22, R0.reuse, R203, 0x1, P1 ;  /* 0x00000000160dc211 */ /* 0x080fe400008f0ccb */
[----:B------:R-:W-:Y:S01]  /*fc70*/  @!P5 LEA.HI.X R3, R23, R0, R202, 0x1, P2 ;  /* 0x000000001703d211 */ /* 0x000fe200010f0cca */
[----:B------:R3:W-:Y:S04]  /*fc80*/  @!P3 ST.E.128 desc[UR6][R10.64], RZ ;  /* 0x000000ff0a00b985 */ /* 0x0007e8000c101d06 */
[----:B------:R3:W-:Y:S04]  /*fc90*/  @!P4 ST.E.128 desc[UR6][R12.64], RZ ;  /* 0x000000ff0c00c985 */ /* 0x0007e8000c101d06 */
[----:B------:R3:W-:Y:S02]  /*fca0*/  @!P5 ST.E.128 desc[UR6][R2.64], RZ ;  /* 0x000000ff0200d985 */ /* 0x0007e4000c101d06 */
.L_x_1195:
[----:B------:R-:W-:Y:S05]  /*fcb0*/  BSYNC B1 ;  /* 0x0000000000017941 */ /* 0x000fea0003800000 */
.L_x_1194:
[----:B0-----:R-:W-:Y:S01]  /*fcc0*/  VIADD R0, R6, 0x60 ;  /* 0x0000006006007836 */ /* 0x001fe20000000000 */
[----:B--2-4-:R-:W0:Y:S04]  /*fcd0*/  SHFL.IDX PT, R5, R5, 0x3, 0x181f ;  /* 0x00781f0005057f89 */ /* 0x014e2800000e0000 */
[----:B------:R-:W-:Y:S01]  /*fce0*/  ISETP.GE.AND P0, PT, R0, R9, PT ;  /* 0x000000090000720c */ /* 0x000fe20003f06270 */
[----:B-1-3--:R1:W2:-:S12]  /*fcf0*/  SHFL.IDX PT, R2, R4, 0x3, 0x181f ;  /* 0x00781f0004027f89 */ /* 0x00a29800000e0000 */
[----:B-1----:R-:W-:Y:S05]  /*fd00*/  @P0 BRA `(.L_x_1187) ;  /* 0x0000000000380947 */ /* 0x002fea0003800000 */
[----:B------:R-:W-:Y:S01]  /*fd10*/  ULDC UR5, c[0x0][0xac8] ;  /* 0x0002b20000057ab9 */ /* 0x000fe20000000800 */
[----:B------:R-:W-:Y:S01]  /*fd20*/  ULDC.64 UR6, c[0x0][0x208] ;  /* 0x0000820000067ab9 */ /* 0x000fe20000000a00 */
[----:B------:R-:W-:Y:S02]  /*fd30*/  ISETP.GE.AND P3, PT, R19, UR5, PT ;  /* 0x0000000513007c0c */ /* 0x000fe4000bf66270 */
[----:B------:R-:W-:Y:S02]  /*fd40*/  ISETP.GE.AND P4, PT, R22, UR5, PT ;  /* 0x0000000516007c0c */ /* 0x000fe4000bf86270 */
[----:B------:R-:W-:-:S09]  /*fd50*/  ISETP.GE.AND P5, PT, R23, UR5, PT ;  /* 0x0000000517007c0c */ /* 0x000fd2000bfa6270 */
[-C--:B--2---:R-:W-:Y:S02]  /*fd60*/  @!P3 LEA R6, P0, R19, R2.reuse, 0x1 ;  /* 0x000000021306b211 */ /* 0x084fe400078008ff */
        /* <DEDUP_REMOVED lines=8> */
.L_x_1187:
[----:B------:R-:W-:Y:S05]  /*fdf0*/  BSYNC B0 ;  /* 0x0000000000007941 */ /* 0x000fea0003800000 */
.L_x_1179:
[----:B------:R-:W-:Y:S02]  /*fe00*/  ULDC UR5, c[0x0][0xc38] ;  /* 0x00030e0000057ab9 */ /* 0x000fe40000000800 */
[----:B------:R-:W-:-:S06]  /*fe10*/  UISETP.GE.AND UP0, UPT, UR4, UR5, UPT ;  /* 0x000000050400728c */ /* 0x000fcc000bf06270 */
[----:B------:R-:W-:-:S13]  /*fe20*/  PLOP3.LUT P0, PT, PT, PT, UP0, 0x80, 0x0 ;  /* 0x000000000000781c */ /* 0x000fda0003f0f008 */
[----:B------:R-:W-:Y:S05]  /*fe30*/  @!P0 BRA `(.L_x_1196) ;  /* 0xffffff0c00e88947 */ /* 0x000fea000383ffff */
[----:B------:R-:W-:Y:S05]  /*fe40*/  EXIT ;  /* 0x000000000000794d */ /* 0x000fea0003800000 */
.L_x_1098:
[----:B------:R-:W-:-:S08]  /*fe50*/  NOP ;  /* 0x0000000000007918 */ /* 0x000fd00000000000 */
[----:B0-----:R-:W0:-:S00]  /*fe60*/  USETMAXREG.DEALLOC.CTAPOOL 0x18 ;  /* 0x00000018000079c8 */ /* 0x001e0000080e0500 */
[----:B0-----:R-:W2:Y:S01]  /*fe70*/  LDL.LU R2, [R1+0xc] ;  /* 0x00000c0001027983 */ /* 0x001ea20000300800 */
[----:B------:R-:W-:-:S05]  /*fe80*/  LOP3.LUT R0, R0, 0x3, RZ, 0xc0, !PT ;  /* 0x0000000300007812 */ /* 0x000fca00078ec0ff */
[----:B------:R-:W0:Y:S01]  /*fe90*/  S2UR UR6, SR_CTAID.X ;  /* 0x00000000000679c3 */ /* 0x000e220000002500 */
[----:B------:R-:W-:Y:S01]  /*fea0*/  IMAD.MOV.U32 R18, RZ, RZ, RZ ;  /* 0x000000ffff127224 */ /* 0x000fe200078e00ff */
[----:B------:R-:W1:Y:S02]  /*feb0*/  SHFL.IDX PT, R0, R0, RZ, 0x1f ;  /* 0x00001fff00007589 */ /* 0x000e6400000e0000 */
[----:B-1----:R-:W-:-:S04]  /*fec0*/  ISETP.NE.AND P0, PT, R0, RZ, PT ;  /* 0x000000ff0000720c */ /* 0x002fc80003f05270 */
[----:B------:R-:W0:Y:S09]  /*fed0*/  LDC R0, c[0x0][0xc38] ;  /* 0x00030e00ff007b82 */ /* 0x000e320000000800 */
[----:B------:R-:W-:Y:S06]  /*fee0*/  @P0 BAR.ARV 0x4, 0x180 ;  /* 0x0106000000000b1d */ /* 0x000fec0000002000 */
[----:B--2---:R-:W-:-:S04]  /*fef0*/  LOP3.LUT R2, R2, 0xfffffffb, RZ, 0xc0, !PT ;  /* 0xfffffffb02027812 */ /* 0x004fc800078ec0ff */
[----:B------:R-:W-:Y:S02]  /*ff00*/  @P0 LOP3.LUT R2, R2, 0x4, RZ, 0xfc, !PT ;  /* 0x0000000402020812 */ /* 0x000fe400078efcff */
[----:B0-----:R-:W-:Y:S01]  /*ff10*/  ISETP.LE.AND P0, PT, R0, UR6, PT ;  /* 0x0000000600007c0c */ /* 0x001fe2000bf03270 */
[----:B------:R-:W-:Y:S02]  /*ff20*/  IMAD.MOV.U32 R0, RZ, RZ, 0x1 ;  /* 0x00000001ff007424 */ /* 0x000fe400078e00ff */
[----:B------:R0:W-:Y:S04]  /*ff30*/  STL [R1+0xc], R2 ;  /* 0x00000c0201007387 */ /* 0x0001e80000100800 */
[----:B------:R0:W-:Y:S04]  /*ff40*/  STL [R1+0x18], RZ ;  /* 0x000018ff01007387 */ /* 0x0001e80000100800 */
[----:B------:R0:W-:Y:S02]  /*ff50*/  STL [R1+0x4], R0 ;  /* 0x0000040001007387 */ /* 0x0001e40000100800 */
[----:B------:R-:W-:Y:S05]  /*ff60*/  @P0 BRA `(.L_x_1197) ;  /* 0x0000004c00900947 */ /* 0x000fea0003800000 */
[----:B------:R-:W1:Y:S01]  /*ff70*/  S2R R6, SR_TID.X ;  /* 0x0000000000067919 */ /* 0x000e620000002100 */
[----:B------:R-:W2:Y:S01]  /*ff80*/  S2UR UR5, SR_CgaCtaId ;  /* 0x00000000000579c3 */ /* 0x000ea20000008800 */
[----:B------:R-:W-:Y:S01]  /*ff90*/  UMOV UR4, 0x400 ;  /* 0x0000040000047882 */ /* 0x000fe20000000000 */
[----:B------:R-:W-:Y:S01]  /*ffa0*/  IMAD.MOV.U32 R18, RZ, RZ, RZ ;  /* 0x000000ffff127224 */ /* 0x000fe200078e00ff */
[----:B------:R-:W-:Y:S01]  /*ffb0*/  ULDC UR44, c[0x0][0xc] ;  /* 0x00000300002c7ab9 */ /* 0x000fe20000000800 */
[----:B------:R-:W-:Y:S01]  /*ffc0*/  ULDC.64 UR38, c[0x0][0x198] ;  /* 0x0000660000267ab9 */ /* 0x000fe20000000a00 */
[----:B--2---:R-:W-:-:S06]  /*ffd0*/  ULEA UR4, UR5, UR4, 0x18 ;  /* 0x0000000405047291 */ /* 0x004fcc000f8ec03f */
[----:B------:R-:W-:Y:S01]  /*ffe0*/  IMAD.U32 R17, RZ, RZ, UR4 ;  /* 0x00000004ff117e24 */ /* 0x000fe2000f8e00ff */
[C---:B-1----:R-:W-:Y:S01]  /*fff0*/  LOP3.LUT R5, R6.reuse, 0x7f, RZ, 0xc0, !PT ;  /* 0x0000007f06057812 */ /* 0x042fe200078ec0ff */
[----:B0-----:R-:W-:-:S05]  /*10000*/  IMAD.SHL.U32 R0, R6, 0x8, RZ ;  /* 0x0000000806007824 */ /* 0x001fca00078e00ff */
[C---:B------:R-:W-:Y:S02]  /*10010*/  LOP3.LUT R2, R0.reuse, 0x1f8, RZ, 0xc0, !PT ;  /* 0x000001f800027812 */ /* 0x040fe400078ec0ff */
[----:B------:R-:W-:Y:S02]  /*10020*/  LOP3.LUT R0, R0, 0x38, RZ, 0xc0, !PT ;  /* 0x0000003800007812 */ /* 0x000fe400078ec0ff */
[----:B------:R-:W-:Y:S01]  /*10030*/  LOP3.LUT R3, R2, 0x38, R6, 0x78, !PT ;  /* 0x0000003802037812 */ /* 0x000fe200078e7806 */
[----:B------:R-:W-:-:S05]  /*10040*/  IMAD.SHL.U32 R2, R5, 0x8, RZ ;  /* 0x0000000805027824 */ /* 0x000fca00078e00ff */
[----:B------:R-:W-:Y:S01]  /*10050*/  LOP3.LUT R4, R3, 0x200, R2, 0xf8, !PT ;  /* 0x0000020003047812 */ /* 0x000fe200078ef802 */
[----:B------:R-:W-:Y:S01]  /*10060*/  IMAD.SHL.U32 R2, R6, 0x10, RZ ;  /* 0x0000001006027824 */ /* 0x000fe200078e00ff */
[----:B------:R-:W-:-:S03]  /*10070*/  SHF.R.U32.HI R3, RZ, 0x3, R5 ;  /* 0x00000003ff037819 */ /* 0x000fc60000011605 */
[----:B------:R-:W-:Y:S01]  /*10080*/  IMAD R4, R4, 0x2, R17 ;  /* 0x0000000204047824 */ /* 0x000fe200078e0211 */
[----:B------:R-:W-:Y:S01]  /*10090*/  LOP3.LUT R2, R3, 0x70, R2, 0xf8, !PT ;  /* 0x0000007003027812 */ /* 0x000fe200078ef802 */
[----:B------:R-:W-:Y:S02]  /*100a0*/  IMAD.U32 R3, RZ, RZ, UR6 ;  /* 0x00000006ff037e24 */ /* 0x000fe4000f8e00ff */
[----:B------:R-:W-:Y:S01]  /*100b0*/  IMAD.MOV.U32 R2, RZ, RZ, 0x1 ;  /* 0x00000001ff027424 */ /* 0x000fe200078e00ff */
[----:B------:R-:W-:Y:S04]  /*100c0*/  STL [R1+0x10], R4 ;  /* 0x0000100401007387 */ /* 0x000fe80000100800 */
[----:B------:R-:W-:Y:S04]  /*100d0*/  STL [R1+0x14], R3 ;  /* 0x0000140301007387 */ /* 0x000fe80000100800 */
[----:B------:R-:W-:Y:S04]  /*100e0*/  STL [R1+0x18], RZ ;  /* 0x000018ff01007387 */ /* 0x000fe80000100800 */
[----:B------:R0:W-:Y:S02]  /*100f0*/  STL [R1+0x4], R2 ;  /* 0x0000040201007387 */ /* 0x0001e40000100800 */
[----:B0-----:R-:W-:-:S02]  /*10100*/  LOP3.LUT R2, R0, 0x40, RZ, 0xfc, !PT ;  /* 0x0000004000027812 */ /* 0x001fc400078efcff */
[----:B------:R-:W-:-:S07]  /*10110*/  LOP3.LUT R0, R0, 0x80, RZ, 0xfc, !PT ;  /* 0x0000008000007812 */ /* 0x000fce00078efcff */
.L_x_1297:
[----:B--2---:R-:W2:Y:S01]  /*10120*/  LDL R0, [R1+0x14] ;  /* 0x0000140001007983 */ /* 0x004ea20000100800 */
[----:B------:R-:W-:Y:S02]  /*10130*/  ULDC UR8, c[0x0][0xc60] ;  /* 0x0003180000087ab9 */ /* 0x000fe40000000800 */
[----:B------:R-:W-:-:S11]  /*10140*/  UISETP.NE.AND UP0, UPT, UR8, 0x1, UPT ;  /* 0x000000010800788c */ /* 0x000fd6000bf05270 */
[----:B------:R-:W-:Y:S01]  /*10150*/  @UP0 ULDC UR4, c[0x0][0xc64] ;  /* 0x0003190000040ab9 */ /* 0x000fe20000000800 */
[----:B------:R-:W-:Y:S01]  /*10160*/  @UP0 ULDC UR9, c[0x0][0xc68] ;  /* 0x00031a0000090ab9 */ /* 0x000fe20000000800 */
[C---:B--2---:R-:W-:Y:S02]  /*10170*/  R2UR UR7, R0.reuse ;  /* 0x00000000000772ca */ /* 0x044fe400000e0000 */
[----:B------:R-:W-:-:S11]  /*10180*/  R2UR UR6, R0 ;  /* 0x00000000000672ca */ /* 0x000fd600000e0000 */
[----:B------:R-:W-:-:S04]  /*10190*/  UIMAD.WIDE.U32 UR4, UR7, UR4, URZ ;  /* 0x00000004070472a5 */ /* 0x000fc8000f8e003f */
[----:B------:R-:W-:-:S03]  /*101a0*/  @UP0 USHF.R.U32.HI UR7, URZ, UR9, UR5 ;  /* 0x000000093f070299 */ /* 0x000fc60008011605 */
[----:B------:R-:W-:Y:S02]  /*101b0*/  ULDC UR4, c[0x0][0xc78] ;  /* 0x00031e0000047ab9 */ /* 0x000fe40000000800 */
[----:B------:R-:W-:Y:S02]  /*101c0*/  UISETP.GE.AND UP0, UPT, UR7, UR4, UPT ;  /* 0x000000040700728c */ /* 0x000fe4000bf06270 */
[----:B------:R-:W-:-:S04]  /*101d0*/  UIADD3 UR4, -UR7, URZ, URZ ;  /* 0x0000003f07047290 */ /* 0x000fc8000fffe13f */
[----:B------:R-:W-:Y:S01]  /*101e0*/  PLOP3.LUT P0, PT, PT, PT, UP0, 0x80, 0x0 ;  /* 0x000000000000781c */ /* 0x000fe20003f0f008 */
[----:B------:R-:W-:-:S12]  /*101f0*/  UIMAD UR8, UR8, UR4, UR6 ;  /* 0x00000004080872a4 */ /* 0x000fd8000f8e0206 */
[----:B01-3--:R-:W-:Y:S05]  /*10200*/  @!P0 BRA `(.L_x_1198) ;  /* 0x0000000000208947 */ /* 0x00bfea0003800000 */
        /* <DEDUP_REMOVED lines=8> */
.L_x_1198:
[----:B------:R-:W-:Y:S01]  /*10290*/  ULDC UR9, c[0x0][0xc54] ;  /* 0x0003150000097ab9 */ /* 0x000fe20000000800 */
[----:B------:R-:W-:Y:S01]  /*102a0*/  UMOV UR6, UR8 ;  /* 0x0000000800067c82 */ /* 0x000fe20008000000 */
[----:B------:R-:W-:-:S11]  /*102b0*/  UISETP.NE.AND UP0, UPT, UR9, 0x1, UPT ;  /* 0x000000010900788c */ /* 0x000fd6000bf05270 */
[----:B------:R-:W-:Y:S02]  /*102c0*/  @UP0 ULDC.64 UR10, c[0x0][0xc58] ;  /* 0x00031600000a0ab9 */ /* 0x000fe40000000a00 */
[----:B------:R-:W-:-:S04]  /*102d0*/  UIMAD.WIDE.U32 UR4, UR8, UR10, URZ ;  /* 0x0000000a080472a5 */ /* 0x000fc8000f8e003f */
[----:B------:R-:W-:-:S04]  /*102e0*/  @UP0 USHF.R.U32.HI UR6, URZ, UR11, UR5 ;  /* 0x0000000b3f060299 */ /* 0x000fc80008011605 */
[----:B------:R-:W-:-:S12]  /*102f0*/  UIMAD UR4, UR6, UR9, URZ ;  /* 0x00000009060472a4 */ /* 0x000fd8000f8e023f */
.L_x_1199:
[----:B------:R-:W-:Y:S02]  /*10300*/  UIADD3 UR4, UR8, -UR4, URZ ;  /* 0x8000000408047290 */ /* 0x000fe4000fffe03f */
[----:B------:R-:W-:Y:S01]  /*10310*/  ULOP3.LUT UR5, URZ, UR6, URZ, 0x33, !UPT ;  /* 0x000000063f057292 */ /* 0x000fe2000f8e333f */
[----:B------:R-:W-:Y:S01]  /*10320*/  ULDC UR14, c[0x0][0xc48] ;  /* 0x00031200000e7ab9 */ /* 0x000fe20000000800 */
[----:B------:R-:W-:Y:S01]  /*10330*/  ULDC UR8, c[0x0][0x448] ;  /* 0x0001120000087ab9 */ /* 0x000fe20000000800 */
[----:B------:R-:W-:Y:S01]  /*10340*/  ULDC UR43, c[0x0][0xc3c] ;  /* 0x00030f00002b7ab9 */ /* 0x000fe20000000800 */
[----:B------:R-:W-:Y:S02]  /*10350*/  UISETP.NE.AND UP2, UPT, UR14, 0x1, UPT ;  /* 0x000000010e00788c */ /* 0x000fe4000bf45270 */
[----:B------:R-:W-:Y:S02]  /*10360*/  UISETP.NE.AND UP1, UPT, UR8, 0x1, UPT ;  /* 0x000000010800788c */ /* 0x000fe4000bf25270 */
[----:B------:R-:W-:Y:S01]  /*10370*/  UIADD3 UR43, UR5, UR43, URZ ;  /* 0x0000002b052b7290 */ /* 0x000fe2000fffe03f */
[----:B------:R-:W-:Y:S01]  /*10380*/  ULDC.64 UR10, c[0x0][0x418] ;  /* 0x00010600000a7ab9 */ /* 0x000fe20000000a00 */
[----:B------:R-:W-:Y:S01]  /*10390*/  ULDC UR13, c[0x0][0xc54] ;  /* 0x00031500000d7ab9 */ /* 0x000fe20000000800 */
[----:B------:R-:W-:-:S02]  /*103a0*/  UISETP.NE.U32.AND UP0, UPT, UR10, URZ, UPT ;  /* 0x0000003f0a00728c */ /* 0x000fc4000bf05070 */
[----:B------:R-:W-:Y:S02]  /*103b0*/  UIMAD UR13, UR7, UR13, UR4 ;  /* 0x0000000d070d72a4 */ /* 0x000fe4000f8e0204 */
[----:B------:R-:W-:Y:S01]  /*103c0*/  USHF.L.U32 UR43, UR43, 0x7, URZ ;  /* 0x000000072b2b7899 */ /* 0x000fe2000800063f */
[----:B------:R-:W-:Y:S01]  /*103d0*/  ULDC.64 UR4, c[0x0][0x9e0] ;  /* 0x0002780000047ab9 */ /* 0x000fe20000000a00 */
[----:B------:R-:W-:Y:S02]  /*103e0*/  UISETP.NE.AND.EX UP0, UPT, UR11, URZ, UPT, UP0 ;  /* 0x0000003f0b00728c */ /* 0x000fe4000bf05300 */
[----:B------:R-:W-:Y:S02]  /*103f0*/  UISETP.GE.AND UP3, UPT, UR5, 0x1, UPT ;  /* 0x000000010500788c */ /* 0x000fe4000bf66270 */
[----:B------:R-:W-:Y:S01]  /*10400*/  UIADD3 UR12, UR43, 0x7f, URZ ;  /* 0x0000007f2b0c7890 */ /* 0x000fe2000fffe03f */
[----:B------:R-:W-:Y:S01]  /*10410*/  ULDC UR10, c[0x0][0x424] ;  /* 0x00010900000a7ab9 */ /* 0x000fe20000000800 */
[----:B------:R-:W-:Y:S01]  /*10420*/  ULDC UR6, c[0x0][0x288] ;  /* 0x0000a20000067ab9 */ /* 0x000fe20000000800 */
[----:B------:R-:W-:Y:S01]  /*10430*/  @UP2 ULDC UR8, c[0x0][0xc4c] ;  /* 0x0003130000082ab9 */ /* 0x000fe20000000800 */
[----:B------:R-:W-:Y:S01]  /*10440*/  @UP1 ULDC UR11, c[0x0][0x44c] ;  /* 0x00011300000b1ab9 */ /* 0x000fe20000000800 */
[----:B------:R-:W-:Y:S01]  /*10450*/  USEL UR15, UR10, 0x1, UP0 ;  /* 0x000000010a0f7887 */ /* 0x000fe20008000000 */
[----:B------:R-:W-:Y:S01]  /*10460*/  PLOP3.LUT P1, PT, PT, PT, UP3, 0x80, 0x0 ;  /* 0x000000000000781c */ /* 0x000fe20003f2f038 */
[----:B------:R-:W-:-:S02]  /*10470*/  UIADD3 UR16, -UR6, 0x1, URZ ;  /* 0x0000000106107890 */ /* 0x000fc4000fffe13f */
[----:B------:R-:W-:Y:S02]  /*10480*/  UIMAD.WIDE.U32 UR8, UR13, UR8, URZ ;  /* 0x000000080d0872a5 */ /* 0x000fe4000f8e003f */
[----:B------:R-:W-:Y:S01]  /*10490*/  UIMAD.WIDE.U32 UR10, UR12, UR11, URZ ;  /* 0x0000000b0c0a72a5 */ /* 0x000fe2000f8e003f */
[----:B------:R-:W-:Y:S01]  /*104a0*/  ULDC UR7, c[0x0][0x2f0] ;  /* 0x0000bc0000077ab9 */ /* 0x000fe20000000800 */
[----:B------:R-:W-:Y:S01]  /*104b0*/  @UP2 ULDC UR17, c[0x0][0xc50] ;  /* 0x0003140000112ab9 */ /* 0x000fe20000000800 */
[----:B------:R-:W-:Y:S01]  /*104c0*/  @UP1 ULDC UR18, c[0x0][0x450] ;  /* 0x0001140000121ab9 */ /* 0x000fe20000000800 */
[----:B------:R-:W-:Y:S01]  /*104d0*/  UMOV UR42, UR13 ;  /* 0x0000000d002a7c82 */ /* 0x000fe20008000000 */
[----:B------:R-:W-:Y:S02]  /*104e0*/  UIMAD UR16, UR15, UR7, UR16 ;  /* 0x000000070f1072a4 */ /* 0x000fe4000f8e0210 */
[----:B------:R-:W-:Y:S02]  /*104f0*/  @UP2 USHF.R.U32.HI UR42, URZ, UR17, UR9 ;  /* 0x000000113f2a2299 */ /* 0x000fe40008011609 */
[----:B------:R-:W-:-:S02]  /*10500*/  @UP1 USHF.R.U32.HI UR12, URZ, UR18, UR11 ;  /* 0x000000123f0c1299 */ /* 0x000fc4000801160b */
[----:B------:R-:W-:Y:S02]  /*10510*/  UIADD3 UR36, -UR42, URZ, URZ ;  /* 0x0000003f2a247290 */ /* 0x000fe4000fffe13f */
[----:B------:R-:W-:Y:S02]  /*10520*/  UIADD3 UR12, UR16, UR12, URZ ;  /* 0x0000000c100c7290 */ /* 0x000fe4000fffe03f */
[----:B------:R-:W-:Y:S02]  /*10530*/  UIMAD UR36, UR14, UR36, UR13 ;  /* 0x000000240e2472a4 */ /* 0x000fe4000f8e020d */
[----:B------:R-:W-:Y:S01]  /*10540*/  UIADD3 UR4, UR12, UR4, URZ ;  /* 0x000000040c047290 */ /* 0x000fe2000fffe03f */
[----:B------:R-:W-:Y:S11]  /*10550*/  @!P1 BRA `(.L_x_1200) ;  /* 0x0000000000449947 */ /* 0x000ff60003800000 */
        /* <DEDUP_REMOVED lines=10> */
.L_x_1201:
[----:B------:R-:W-:-:S11]  /*10600*/  UISETP.NE.AND UP0, UPT, UR5, 0x1, UPT ;  /* 0x000000010500788c */ /* 0x000fd6000bf05270 */
[----:B------:R-:W-:Y:S02]  /*10610*/  @UP0 ULDC.64 UR12, c[0x0][0x9e8] ;  /* 0x00027a00000c0ab9 */ /* 0x000fe40000000a00 */
[----:B------:R-:W-:-:S04]  /*10620*/  UIMAD.WIDE.U32 UR8, UR10, UR12, URZ ;  /* 0x0000000c0a0872a5 */ /* 0x000fc8000f8e003f */
[----:B------:R-:W-:-:S12]  /*10630*/  @UP0 USHF.R.U32.HI UR10, URZ, UR13, UR9 ;  /* 0x0000000d3f0a0299 */ /* 0x000fd80008011609 */
.L_x_1202:
[----:B------:R-:W-:-:S04]  /*10640*/  UIMAD UR10, UR10, UR5, UR5 ;  /* 0x000000050a0a72a4 */ /* 0x000fc8000f8e0205 */
[----:B------:R-:W-:-:S04]  /*10650*/  UISETP.LT.AND UP0, UPT, UR4, UR10, UPT ;  /* 0x0000000a0400728c */ /* 0x000fc8000bf01270 */
[----:B------:R-:W-:-:S12]  /*10660*/  USEL UR4, UR4, UR10, UP0 ;  /* 0x0000000a04047287 */ /* 0x000fd80008000000 */
.L_x_1200:
[----:B------:R-:W-:Y:S02]  /*10670*/  UIMAD UR8, UR15, UR7, 0x5f ;  /* 0x0000005f0f0874a4 */ /* 0x000fe4000f8e0207 */
[----:B------:R-:W-:Y:S02]  /*10680*/  UIADD3 UR10, UR4, 0x5f, URZ ;  /* 0x0000005f040a7890 */ /* 0x000fe4000fffe03f */
[----:B------:R-:W-:Y:S02]  /*10690*/  UIMAD.WIDE UR8, UR8, 0x2aaaaaab, URZ ;  /* 0x2aaaaaab080878a5 */ /* 0x000fe4000f8e023f */
[----:B------:R-:W-:Y:S01]  /*106a0*/  UIMAD.WIDE UR10, UR10, 0x2aaaaaab, URZ ;  /* 0x2aaaaaab0a0a78a5 */ /* 0x000fe2000f8e023f */
[----:B------:R-:W-:Y:S01]  /*106b0*/  @UP1 ULDC UR12, c[0x0][0x44c] ;  /* 0x00011300000c1ab9 */ /* 0x000fe20000000800 */
[----:B------:R-:W-:Y:S02]  /*106c0*/  UIMAD UR7, UR15, UR7, -UR6 ;  /* 0x000000070f0772a4 */ /* 0x000fe4000f8e0a06 */
[----:B------:R-:W-:-:S02]  /*106d0*/  UIMAD.WIDE.U32 UR12, UR43, UR12, URZ ;  /* 0x0000000c2b0c72a5 */ /* 0x000fc4000f8e003f */
[----:B------:R-:W-:Y:S02]  /*106e0*/  USHF.R.U32.HI UR6, URZ, 0x1f, UR9 ;  /* 0x0000001f3f067899 */ /* 0x000fe40008011609 */
[----:B------:R-:W-:Y:S01]  /*106f0*/  USHF.R.U32.HI UR4, URZ, 0x1f, UR11 ;  /* 0x0000001f3f047899 */ /* 0x000fe2000801160b */
[----:B------:R-:W-:Y:S01]  /*10700*/  @UP1 ULDC UR16, c[0x0][0x450] ;  /* 0x0001140000101ab9 */ /* 0x000fe20000000800 */
[----:B------:R-:W-:Y:S01]  /*10710*/  UMOV UR14, UR43 ;  /* 0x0000002b000e7c82 */ /* 0x000fe20008000000 */
[----:B------:R-:W-:Y:S02]  /*10720*/  @UP1 USHF.R.U32.HI UR14, URZ, UR16, UR13 ;  /* 0x000000103f0e1299 */ /* 0x000fe4000801160d */
[----:B------:R-:W-:Y:S02]  /*10730*/  ULEA.HI.SX32 UR9, UR9, UR6, 0x1c ;  /* 0x0000000609097291 */ /* 0x000fe4000f8fe23f */
[----:B------:R-:W-:Y:S02]  /*10740*/  ULEA.HI.SX32 UR4, UR11, UR4, 0x1c ;  /* 0x000000040b047291 */ /* 0x000fe4000f8fe23f */
[----:B------:R-:W-:-:S02]  /*10750*/  UIADD3 UR6, UR7, UR14, URZ ;  /* 0x0000000e07067290 */ /* 0x000fc4000fffe03f */
[----:B------:R-:W-:Y:S01]  /*10760*/  UISETP.LT.AND UP0, UPT, UR9, UR4, UPT ;  /* 0x000000040900728c */ /* 0x000fe2000bf01270 */
[----:B------:R-:W-:Y:S02]  /*10770*/  ULDC UR8, c[0x0][0x9dc] ;  /* 0x0002770000087ab9 */ /* 0x000fe40000000800 */
[----:B------:R-:W-:Y:S02]  /*10780*/  UIADD3 UR8, UR6, -UR8, URZ ;  /* 0x8000000806087290 */ /* 0x000fe4000fffe03f */
[----:B------:R-:W-:Y:S01]  /*10790*/  USEL UR41, UR9, UR4, UP0 ;  /* 0x0000000409297287 */ /* 0x000fe20008000000 */
[----:B------:R-:W-:Y:S11]  /*107a0*/  @!P1 BRA `(.L_x_1203) ;  /* 0x0000000000489947 */ /* 0x000ff60003800000 */
        /* <DEDUP_REMOVED lines=11> */
.L_x_1204:
[----:B------:R-:W-:-:S11]  /*10860*/  UISETP.NE.AND UP0, UPT, UR5, 0x1, UPT ;  /* 0x000000010500788c */ /* 0x000fd6000bf05270 */
[----:B------:R-:W-:Y:S02]  /*10870*/  @UP0 ULDC.64 UR10, c[0x0][0x9e8] ;  /* 0x00027a00000a0ab9 */ /* 0x000fe40000000a00 */
[----:B------:R-:W-:-:S04]  /*10880*/  UIMAD.WIDE.U32 UR6, UR4, UR10, URZ ;  /* 0x0000000a040672a5 */ /* 0x000fc8000f8e003f */
[----:B------:R-:W-:-:S12]  /*10890*/  @UP0 USHF.R.U32.HI UR4, URZ, UR11, UR7 ;  /* 0x0000000b3f040299 */ /* 0x000fd80008011607 */
.L_x_1205:
[----:B------:R-:W-:-:S04]  /*108a0*/  UIMAD UR4, UR4, UR5, URZ ;  /* 0x00000005040472a4 */ /* 0x000fc8000f8e023f */
[----:B------:R-:W-:-:S04]  /*108b0*/  UISETP.LT.AND UP0, UPT, UR8, UR4, UPT ;  /* 0x000000040800728c */ /* 0x000fc8000bf01270 */
[----:B------:R-:W-:-:S12]  /*108c0*/  USEL UR8, UR8, UR4, !UP0 ;  /* 0x0000000408087287 */ /* 0x000fd8000c000000 */
.L_x_1203:
[----:B------:R-:W-:Y:S01]  /*108d0*/  UIMAD.WIDE UR4, UR8, 0x2aaaaaab, URZ ;  /* 0x2aaaaaab080478a5 */ /* 0x000fe2000f8e023f */
[----:B------:R-:W-:Y:S03]  /*108e0*/  BSSY B7, `(.L_x_1206) ;  /* 0x000042f000077945 */ /* 0x000fe60003800000 */
[----:B------:R-:W-:-:S04]  /*108f0*/  USHF.R.U32.HI UR4, URZ, 0x1f, UR5 ;  /* 0x0000001f3f047899 */ /* 0x000fc80008011605 */
[----:B------:R-:W-:-:S04]  /*10900*/  ULEA.HI.SX32 UR4, UR5, UR4, 0x1c ;  /* 0x0000000405047291 */ /* 0x000fc8000f8fe23f */
[----:B------:R-:W-:-:S04]  /*10910*/  UISETP.LT.AND UP0, UPT, URZ, UR4, UPT ;  /* 0x000000043f00728c */ /* 0x000fc8000bf01270 */
[----:B------:R-:W-:-:S04]  /*10920*/  USEL UR40, URZ, UR4, !UP0 ;  /* 0x000000043f287287 */ /* 0x000fc8000c000000 */
[----:B------:R-:W-:-:S06]  /*10930*/  UISETP.GT.AND UP0, UPT, UR41, UR40, UPT ;  /* 0x000000282900728c */ /* 0x000fcc000bf04270 */
[----:B------:R-:W-:-:S13]  /*10940*/  PLOP3.LUT P0, PT, PT, PT, UP0, 0x80, 0x0 ;  /* 0x000000000000781c */ /* 0x000fda0003f0f008 */
[----:B------:R-:W-:Y:S05]  /*10950*/  @P0 BRA `(.L_x_1207) ;  /* 0x00000000004c0947 */ /* 0x000fea0003800000 */
[----:B------:R-:W0:Y:S02]  /*10960*/  S2R R0, SR_TID.X ;  /* 0x0000000000007919 */ /* 0x000e240000002100 */
[----:B0-----:R-:W-:-:S04]  /*10970*/  LOP3.LUT R0, R0, 0x7f, RZ, 0xc0, !PT ;  /* 0x0000007f00007812 */ /* 0x001fc800078ec0ff */
[----:B------:R-:W-:-:S13]  /*10980*/  ISETP.NE.AND P1, PT, R0, RZ, PT ;  /* 0x000000ff0000720c */ /* 0x000fda0003f25270 */
[----:B------:R-:W-:Y:S05]  /*10990*/  @P1 BRA `(.L_x_1208) ;  /* 0x00000040008c1947 */ /* 0x000fea0003800000 */
[----:B------:R-:W0:Y:S01]  /*109a0*/  S2R R5, SR_LANEID ;  /* 0x0000000000057919 */ /* 0x000e220000000000 */
[----:B------:R-:W-:Y:S01]  /*109b0*/  VOTEU.ANY UR4, UPT, PT ;  /* 0x0000000000047886 */ /* 0x000fe200038e0100 */
[----:B------:R-:W1:Y:S01]  /*109c0*/  LDC.64 R2, c[0x0][0xc80] ;  /* 0x00032000ff027b82 */ /* 0x000e620000000a00 */
[----:B------:R-:W0:Y:S01]  /*109d0*/  FLO.U32 R0, UR4 ;  /* 0x0000000400007d00 */ /* 0x000e2200080e0000 */
[----:B------:R-:W-:Y:S01]  /*109e0*/  ULDC.64 UR6, c[0x0][0x208] ;  /* 0x0000820000067ab9 */ /* 0x000fe20000000a00 */
[----:B0-----:R-:W-:-:S06]  /*109f0*/  ISETP.EQ.U32.AND P0, PT, R0, R5, PT ;  /* 0x000000050000720c */ /* 0x001fcc0003f02070 */
[----:B------:R-:W1:Y:S07]  /*10a00*/  POPC R5, UR4 ;  /* 0x0000000400057d09 */ /* 0x000e6e0008000000 */
[----:B-1----:R-:W2:Y:S01]  /*10a10*/  @P0 ATOMG.E.ADD.STRONG.GPU PT, R3, desc[UR6][R2.64], R5 ;  /* 0x00000005020309a8 */ /* 0x002ea200081ee1c6 */
[----:B------:R-:W0:Y:S02]  /*10a20*/  S2R R4, SR_LTMASK ;  /* 0x0000000000047919 */ /* 0x000e240000003900 */
[----:B0-----:R-:W-:-:S04]  /*10a30*/  LOP3.LUT R4, R4, UR4, RZ, 0xc0, !PT ;  /* 0x0000000404047c12 */ /* 0x001fc8000f8ec0ff */
[----:B------:R-:W0:Y:S01]  /*10a40*/  POPC R7, R4 ;  /* 0x0000000400077309 */ /* 0x000e220000000000 */
[----:B--2---:R-:W0:Y:S02]  /*10a50*/  SHFL.IDX PT, R0, R3, R0, 0x1f ;  /* 0x00001f0003007589 */ /* 0x004e2400000e0000 */
[----:B0-----:R-:W-:-:S05]  /*10a60*/  IADD3 R0, R0, UR44, R7 ;  /* 0x0000002c00007c10 */ /* 0x001fca000fffe007 */
[----:B------:R1:W-:Y:S01]  /*10a70*/  STL [R1+0x14], R0 ;  /* 0x0000140001007387 */ /* 0x0003e20000100800 */
[----:B------:R-:W-:Y:S05]  /*10a80*/  BRA `(.L_x_1208) ;  /* 0x0000004000507947 */ /* 0x000fea0003800000 */
.L_x_1207:
[----:B------:R-:W-:Y:S01]  /*10a90*/  VIADD R0, R17, 0x1e400 ;  /* 0x0001e40011007836 */ /* 0x000fe20000000000 */
[----:B------:R-:W-:Y:S04]  /*10aa0*/  BSSY B6, `(.L_x_1209) ;  /* 0x0000013000067945 */ /* 0x000fe80003800000 */
[----:B------:R-:W-:-:S13]  /*10ab0*/  LOP3.LUT P0, RZ, R0, 0x3ff, RZ, 0xc0, !PT ;  /* 0x000003ff00ff7812 */ /* 0x000fda000780c0ff */
[----:B------:R-:W-:Y:S05]  /*10ac0*/  @!P0 BRA `(.L_x_1210) ;  /* 0x0000000000408947 */ /* 0x000fea0003800000 */
        /* <DEDUP_REMOVED lines=16> */
.L_x_1210:
[----:B------:R-:W-:Y:S05]  /*10bd0*/  BSYNC B6 ;  /* 0x0000000000067941 */ /* 0x000fea0003800000 */
.L_x_1209:
        /* <DEDUP_REMOVED lines=8> */
[----:B------:R0:W1:Y:S01]  /*10c60*/  LDC.64 R2, c[0x4][R16] ;  /* 0x0100000010027b82 */ /* 0x0000620000000a00 */
        /* <DEDUP_REMOVED lines=11> */
.L_x_1213:
        /* <DEDUP_REMOVED lines=15> */
.L_x_1212:
[----:B------:R-:W-:Y:S05]  /*10e10*/  BSYNC B6 ;  /* 0x0000000000067941 */ /* 0x000fea0003800000 */
.L_x_1211:
[----:B------:R-:W-:Y:S01]  /*10e20*/  ULDC.64 UR4, c[0x0][0x9f8] ;  /* 0x00027e0000047ab9 */ /* 0x000fe20000000a00 */
[----:B------:R-:W2:Y:S01]  /*10e30*/  LDL.LU R0, [R1+0xc] ;  /* 0x00000c0001007983 */ /* 0x000ea20000300800 */
[----:B------:R-:W-:Y:S01]  /*10e40*/  UISETP.NE.U32.AND UP0, UPT, UR4, URZ, UPT ;  /* 0x0000003f0400728c */ /* 0x000fe2000bf05070 */
[----:B------:R-:W-:Y:S01]  /*10e50*/  IMAD.U32 R7, RZ, RZ, UR42 ;  /* 0x0000002aff077e24 */ /* 0x000fe2000f8e00ff */
[----:B------:R-:W-:Y:S02]  /*10e60*/  ULDC.64 UR6, c[0x0][0x208] ;  /* 0x0000820000067ab9 */ /* 0x000fe40000000a00 */
[----:B------:R-:W-:-:S06]  /*10e70*/  UISETP.NE.AND.EX UP0, UPT, UR5, URZ, UPT, UP0 ;  /* 0x0000003f0500728c */ /* 0x000fcc000bf05300 */
[----:B------:R-:W-:-:S05]  /*10e80*/  PLOP3.LUT P0, PT, PT, PT, UP0, 0x80, 0x0 ;  /* 0x000000000000781c */ /* 0x000fca0003f0f008 */
[----:B------:R-:W-:Y:S02]  /*10e90*/  @UP0 ULDC.64 UR4, c[0x0][0x9f8] ;  /* 0x00027e0000040ab9 */ /* 0x000fe40000000a00 */
[----:B------:R-:W-:-:S06]  /*10ea0*/  @UP0 UIMAD.WIDE UR4, UR42, 0x4, UR4 ;  /* 0x000000042a0408a5 */ /* 0x000fcc000f8e0204 */
[----:B------:R-:W-:Y:S02]  /*10eb0*/  IMAD.U32 R2, RZ, RZ, UR4 ;  /* 0x00000004ff027e24 */ /* 0x000fe4000f8e00ff */
[----:B------:R-:W-:-:S05]  /*10ec0*/  IMAD.U32 R3, RZ, RZ, UR5 ;  /* 0x00000005ff037e24 */ /* 0x000fca000f8e00ff */
[----:B------:R0:W3:Y:S01]  /*10ed0*/  @P0 LDG.E R7, desc[UR6][R2.64] ;  /* 0x0000000602070981 */ /* 0x0000e2000c1e1900 */
[----:B------:R-:W-:Y:S01]  /*10ee0*/  UMOV UR4, 0xffffffff ;  /* 0xffffffff00047882 */ /* 0x000fe20000000000 */
[----:B------:R-:W-:Y:S01]  /*10ef0*/  IMAD.U32 R19, RZ, RZ, UR41 ;  /* 0x00000029ff137e24 */ /* 0x000fe2000f8e00ff */
[----:B------:R-:W1:Y:S03]  /*10f00*/  S2R R4, SR_TID.X ;  /* 0x0000000000047919 */ /* 0x000e660000002100 */
[----:B------:R-:W-:Y:S01]  /*10f10*/  VIADD R19, R19, 0xffffffff ;  /* 0xffffffff13137836 */ /* 0x000fe20000000000 */
[----:B0-----:R-:W0:Y:S02]  /*10f20*/  LDC.64 R2, c[0x0][0x418] ;  /* 0x00010600ff027b82 */ /* 0x001e240000000a00 */
[----:B0-----:R-:W-:Y:S02]  /*10f30*/  ISETP.NE.U32.AND P0, PT, R2, RZ, PT ;  /* 0x000000ff0200720c */ /* 0x001fe40003f05070 */
[----:B-1----:R-:W-:-:S02]  /*10f40*/  SHF.R.U32.HI R4, RZ, 0x5, R4 ;  /* 0x00000005ff047819 */ /* 0x002fc40000011604 */
[----:B------:R-:W-:Y:S02]  /*10f50*/  ISETP.NE.AND.EX P1, PT, R3, RZ, PT, P0 ;  /* 0x000000ff0300720c */ /* 0x000fe40003f25300 */
[----:B------:R-:W-:Y:S02]  /*10f60*/  LOP3.LUT R4, R4, 0x3, RZ, 0xc0, !PT ;  /* 0x0000000304047812 */ /* 0x000fe400078ec0ff */
[----:B--2---:R-:W-:-:S09]  /*10f70*/  LOP3.LUT R0, R0, 0xfffffffe, RZ, 0xc0, !PT ;  /* 0xfffffffe00007812 */ /* 0x004fd200078ec0ff */
[----:B------:R-:W-:Y:S02]  /*10f80*/  @P1 LOP3.LUT R0, R0, 0x1, RZ, 0xfc, !PT ;  /* 0x0000000100001812 */ /* 0x000fe400078efcff */
[----:B---3--:R-:W-:Y:S01]  /*10f90*/  SHF.R.S32.HI R8, RZ, 0x1f, R7 ;  /* 0x0000001fff087819 */ /* 0x008fe20000011407 */
[----:B------:R0:W-:Y:S01]  /*10fa0*/  STL [R1], R7 ;  /* 0x0000000701007387 */ /* 0x0001e20000100800 */
[----:B------:R-:W-:-:S03]  /*10fb0*/  SEL R16, R7, RZ, !P1 ;  /* 0x000000ff07107207 */ /* 0x000fc60004800000 */
[----:B------:R0:W-:Y:S04]  /*10fc0*/  STL [R1+0x8], R8 ;  /* 0x0000080801007387 */ /* 0x0001e80000100800 */
[----:B------:R0:W-:Y:S01]  /*10fd0*/  STL [R1+0xc], R0 ;  /* 0x00000c0001007387 */ /* 0x0001e20000100800 */
[----:B------:R-:W-:Y:S05]  /*10fe0*/  BRA.DIV UR4, `(.L_x_1214) ;  /* 0x0000004604387947 */ /* 0x000fea000b800000 */
[----:B------:R1:W2:Y:S02]  /*10ff0*/  SHFL.IDX PT, R14, R4, RZ, 0x1f ;  /* 0x00001fff040e7589 */ /* 0x0002a400000e0000 */
.L_x_1312:
[----:B------:R-:W-:Y:S02]  /*11000*/  PLOP3.LUT P2, PT, PT, PT, PT, 0x8, 0x0 ;  /* 0x000000000000781c */ /* 0x000fe40003f4e170 */
[----:B0-----:R-:W-:Y:S02]  /*11010*/  LOP3.LUT R0, R0, 0xfffffffd, RZ, 0xc0, !PT ;  /* 0xfffffffd00007812 */ /* 0x001fe400078ec0ff */
[----:B--2---:R-:W-:-:S09]  /*11020*/  ISETP.NE.AND P0, PT, R14, RZ, PT ;  /* 0x000000ff0e00720c */ /* 0x004fd20003f05270 */
[----:B------:R-:W-:-:S05]  /*11030*/  @P2 LOP3.LUT R0, R0, 0x2, RZ, 0xfc, !PT ;  /* 0x0000000200002812 */ /* 0x000fca00078efcff */
[----:B------:R0:W-:Y:S01]  /*11040*/  STL [R1+0xc], R0 ;  /* 0x00000c0001007387 */ /* 0x0001e20000100800 */
[----:B------:R-:W-:Y:S05]  /*11050*/  @P0 BRA `(.L_x_1215) ;  /* 0x0000000400280947 */ /* 0x000fea0003800000 */
[----:B------:R-:W-:-:S03]  /*11060*/  UMOV UR4, 0xffffffff ;  /* 0xffffffff00047882 */ /* 0x000fc60000000000 */
[----:B------:R-:W-:Y:S05]  /*11070*/  BRA.DIV UR4, `(.L_x_1216) ;  /* 0x0000004604347947 */ /* 0x000fea000b800000 */
[----:B------:R-:W-:-:S13]  /*11080*/  ELECT P6, URZ, PT ;  /* 0x00000000003f782f */ /* 0x000fda00038c0000 */
.L_x_1315:
[----:B------:R-:W-:Y:S05]  /*11090*/  @!P6 BRA `(.L_x_1215) ;  /* 0x000000040018e947 */ /* 0x000fea0003800000 */
[----:B------:R-:W-:Y:S01]  /*110a0*/  IMAD.MOV.U32 R16, RZ, RZ, R7 ;  /* 0x000000ffff107224 */ /* 0x000fe200078e0007 */
[----:B------:R-:W-:Y:S06]  /*110b0*/  @!P1 BRA `(.L_x_1217) ;  /* 0x0000000000489947 */ /* 0x000fec0003800000 */
[----:B------:R-:W2:Y:S01]  /*110c0*/  LDC R6, c[0x0][0x43c] ;  /* 0x00010f00ff067b82 */ /* 0x000ea20000000800 */
[----:B------:R-:W-:Y:S01]  /*110d0*/  ULDC.64 UR4, c[0x0][0x428] ;  /* 0x00010a0000047ab9 */ /* 0x000fe20000000a00 */
[----:B------:R-:W-:Y:S01]  /*110e0*/  ULDC.64 UR6, c[0x0][0x208] ;  /* 0x0000820000067ab9 */ /* 0x000fe20000000a00 */
[----:B--2---:R-:W-:-:S13]  /*110f0*/  ISETP.NE.AND P0, PT, R6, 0x1, PT ;  /* 0x000000010600780c */ /* 0x004fda0003f05270 */
[----:B-1----:R-:W0:Y:S02]  /*11100*/  @P0 LDC.64 R4, c[0x0][0x440] ;  /* 0x00011000ff040b82 */ /* 0x002e240000000a00 */
[----:B0-----:R-:W-:-:S04]  /*11110*/  @P0 IMAD.HI.U32 R0, R19, R4, RZ ;  /* 0x0000000413000227 */ /* 0x001fc800078e00ff */
[----:B------:R-:W-:Y:S01]  /*11120*/  IMAD.MOV.U32 R4, RZ, RZ, R19 ;  /* 0x000000ffff047224 */ /* 0x000fe200078e0013 */
[----:B------:R-:W-:-:S04]  /*11130*/  @P0 SHF.R.U32.HI R4, RZ, R5, R0 ;  /* 0x00000005ff040219 */ /* 0x000fc80000011600 */
[--C-:B------:R-:W-:Y:S01]  /*11140*/  SHF.R.S32.HI R5, RZ, 0x1f, R4.reuse ;  /* 0x0000001fff057819 */ /* 0x100fe20000011404 */
[----:B------:R-:W-:-:S04]  /*11150*/  IMAD.MOV R0, RZ, RZ, -R4 ;  /* 0x000000ffff007224 */ /* 0x000fc800078e0a04 */
[----:B------:R-:W-:Y:S02]  /*11160*/  IMAD R19, R6, R0, R19 ;  /* 0x0000000006137224 */ /* 0x000fe400078e0213 */
[----:B------:R-:W-:Y:S02]  /*11170*/  IMAD R0, R8, UR4, RZ ;  /* 0x0000000408007c24 */ /* 0x000fe4000f8e02ff */
[----:B------:R-:W-:-:S04]  /*11180*/  IMAD.WIDE.U32 R4, R7, UR4, R4 ;  /* 0x0000000407047c25 */ /* 0x000fc8000f8e0004 */
[----:B------:R-:W-:Y:S01]  /*11190*/  IMAD R0, R7, UR5, R0 ;  /* 0x0000000507007c24 */ /* 0x000fe2000f8e0200 */
[----:B------:R-:W-:-:S03]  /*111a0*/  LEA R2, P0, R4, R2, 0x2 ;  /* 0x0000000204027211 */ /* 0x000fc600078010ff */
[----:B------:R-:W-:-:S05]  /*111b0*/  IMAD.IADD R0, R5, 0x1, R0 ;  /* 0x0000000105007824 */ /* 0x000fca00078e0200 */
[----:B------:R-:W-:-:S05]  /*111c0*/  LEA.HI.X R3, R4, R3, R0, 0x2, P0 ;  /* 0x0000000304037211 */ /* 0x000fca00000f1400 */
[----:B------:R2:W5:Y:S02]  /*111d0*/  LDG.E R16, desc[UR6][R2.64] ;  /* 0x0000000602107981 */ /* 0x000564000c1e1900 */
.L_x_1217:
[----:B--2---:R-:W2:Y:S01]  /*111e0*/  LDL R2, [R1+0x4] ;  /* 0x0000040001027983 */ /* 0x004ea20000100800 */
[----:B0-----:R-:W-:Y:S01]  /*111f0*/  IMAD R0, R18, 0x8, R17 ;  /* 0x0000000812007824 */ /* 0x001fe200078e0211 */
[----:B--2---:R-:W-:-:S04]  /*11200*/  SHF.L.U32 R2, R2, 0x1f, RZ ;  /* 0x0000001f02027819 */ /* 0x004fc800000006ff */
[----:B------:R-:W0:Y:S02]  /*11210*/  SYNCS.PHASECHK.TRANS64.TRYWAIT P0, [R0+URZ+0x30840], R2 ;  /* 0x03084002000075a7 */ /* 0x000e24000800017f */
[----:B0-----:R-:W-:Y:S05]  /*11220*/  @!P0 BRA `(.L_x_1218) ;  /* 0x0000004000e88947 */ /* 0x001fea0003800000 */
.L_x_1316:
        /* <DEDUP_REMOVED lines=11> */
.L_x_1219:
[----:B0-----:R-:W2:Y:S01]  /*112e0*/  LDL.LU R2, [R1+0xc] ;  /* 0x00000c0001027983 */ /* 0x001ea20000300800 */
[----:B------:R-:W-:Y:S01]  /*112f0*/  R2UR UR33, R0 ;  /* 0x00000000002172ca */ /* 0x000fe200000e0000 */
[----:B------:R-:W-:Y:S01]  /*11300*/  IMAD R0, R18, 0x9000, R17 ;  /* 0x0000900012007824 */ /* 0x000fe200078e0211 */
[----:B------:R-:W-:Y:S01]  /*11310*/  R2UR UR35, R19 ;  /* 0x00000000132372ca */ /* 0x000fe200000e0000 */
[----:B------:R-:W-:Y:S01]  /*11320*/  UIADD3 UR4, UP0, UR38, 0x370, URZ ;  /* 0x0000037026047890 */ /* 0x000fe2000ff1e03f */
[----:B------:R-:W-:Y:S01]  /*11330*/  PLOP3.LUT P0, PT, PT, PT, PT, 0x80, 0x0 ;  /* 0x000000000000781c */ /* 0x000fe20003f0f070 */
[----:B------:R-:W-:Y:S01]  /*11340*/  UMOV UR6, 0x0 ;  /* 0x0000000000067882 */ /* 0x000fe20000000000 */
[----:B------:R-:W-:Y:S01]  /*11350*/  R2UR UR8, R0 ;  /* 0x00000000000872ca */ /* 0x000fe200000e0000 */
[----:B------:R-:W-:Y:S01]  /*11360*/  UIADD3.X UR5, URZ, UR39, URZ, UP0, !UPT ;  /* 0x000000273f057290 */ /* 0x000fe200087fe43f */
[----:B-----5:R-:W-:Y:S01]  /*11370*/  R2UR UR37, R16 ;  /* 0x00000000102572ca */ /* 0x020fe200000e0000 */
[----:B------:R-:W-:Y:S01]  /*11380*/  UMOV UR7, 0x14f00000 ;  /* 0x14f0000000077882 */ /* 0x000fe20000000000 */
[----:B------:R-:W-:Y:S01]  /*11390*/  UMOV UR34, URZ ;  /* 0x0000003f00227c82 */ /* 0x000fe20008000000 */
[----:B------:R-:W-:Y:S01]  /*113a0*/  UMOV UR18, 0x40 ;  /* 0x0000004000127882 */ /* 0x000fe20000000000 */
[----:B------:R-:W-:Y:S01]  /*113b0*/  UMOV UR20, UR36 ;  /* 0x0000002400147c82 */ /* 0x000fe20008000000 */
[----:B------:R-:W-:-:S02]  /*113c0*/  UIADD3 UR33, UR33, 0x30830, URZ ;  /* 0x0003083021217890 */ /* 0x000fc4000fffe03f */
[----:B------:R-:W-:Y:S01]  /*113d0*/  UIMAD UR35, UR35, 0x60, URZ ;  /* 0x00000060232378a4 */ /* 0x000fe2000f8e023f */
[----:B------:R-:W-:Y:S01]  /*113e0*/  UMOV UR10, 0x80 ;  /* 0x00000080000a7882 */ /* 0x000fe20000000000 */
[----:B------:R-:W-:Y:S02]  /*113f0*/  UMOV UR12, UR36 ;  /* 0x00000024000c7c82 */ /* 0x000fe40008000000 */
[----:B------:R-:W-:Y:S02]  /*11400*/  UIADD3 UR32, UR8, 0x1e400, URZ ;  /* 0x0001e40008207890 */ /* 0x000fe4000fffe03f */
[----:B------:R-:W-:Y:S02]  /*11410*/  UIADD3 UR16, UR8, 0x21400, URZ ;  /* 0x0002140008107890 */ /* 0x000fe4000fffe03f */
[----:B------:R-:W-:Y:S01]  /*11420*/  UIADD3 UR8, UR8, 0x24400, URZ ;  /* 0x0002440008087890 */ /* 0x000fe2000fffe03f */
[----:B------:R-:W-:Y:S01]  /*11430*/  UMOV UR21, UR37 ;  /* 0x0000002500157c82 */ /* 0x000fe20008000000 */
[----:B------:R-:W-:Y:S01]  /*11440*/  UMOV UR17, UR33 ;  /* 0x0000002100117c82 */ /* 0x000fe20008000000 */
[----:B------:R-:W-:Y:S01]  /*11450*/  UMOV UR19, UR35 ;  /* 0x0000002300137c82 */ /* 0x000fe20008000000 */
[----:B------:R-:W-:Y:S01]  /*11460*/  UMOV UR13, UR37 ;  /* 0x00000025000d7c82 */ /* 0x000fe20008000000 */
[----:B------:R-:W-:Y:S01]  /*11470*/  UMOV UR9, UR33 ;  /* 0x0000002100097c82 */ /* 0x000fe20008000000 */
[----:B------:R-:W-:Y:S01]  /*11480*/  UMOV UR11, UR35 ;  /* 0x00000023000b7c82 */ /* 0x000fe20008000000 */
[----:B------:R3:W-:Y:S01]  /*11490*/  UTMALDG.4D [UR32], [UR4], desc[UR6] ;  /* 0x00000620040075b4 */ /* 0x0007e20008019000 */
[----:B------:R3:W-:Y:S01]  /*114a0*/  UTMALDG.4D [UR16], [UR4], desc[UR6] ;  /* 0x00000610040075b4 */ /* 0x0007e20008019000 */
[----:B------:R3:W-:Y:S01]  /*114b0*/  UTMALDG.4D [UR8], [UR4], desc[UR6] ;  /* 0x00000608040075b4 */ /* 0x0007e20008019000 */
[----:B--2---:R-:W-:-:S04]  /*114c0*/  LOP3.LUT R2, R2, 0xfffffffd, RZ, 0xc0, !PT ;  /* 0xfffffffd02027812 */ /* 0x004fc800078ec0ff */
[----:B------:R-:W-:-:S05]  /*114d0*/  @P0 LOP3.LUT R2, R2, 0x2, RZ, 0xfc, !PT ;  /* 0x0000000202020812 */ /* 0x000fca00078efcff */
[----:B------:R3:W-:Y:S01]  /*114e0*/  STL [R1+0xc], R2 ;  /* 0x00000c0201007387 */ /* 0x0007e20000100800 */
[----:B------:R-:W-:Y:S01]  /*114f0*/  NOP ;  /* 0x0000000000007918 */ /* 0x000fe20000000000 */
.L_x_1215:
[----:B0-----:R-:W-:Y:S01]  /*11500*/  VIADD R0, R17, 0x12400 ;  /* 0x0001240011007836 */ /* 0x001fe20000000000 */
[----:B------:R-:W-:Y:S05]  /*11510*/  WARPSYNC.ALL ;  /* 0x0000000000007948 */ /* 0x000fea0003800000 */
[----:B------:R-:W-:Y:S01]  /*11520*/  BAR.SYNC.DEFER_BLOCKING 0x8, 0x180 ;  /* 0x0206000000007b1d */ /* 0x000fe20000010000 */
[----:B------:R-:W-:-:S05]  /*11530*/  LOP3.LUT P0, RZ, R0, 0x3ff, RZ, 0xc0, !PT ;  /* 0x000003ff00ff7812 */ /* 0x000fca000780c0ff */
[----:B------:R-:W-:Y:S08]  /*11540*/  BSSY B6, `(.L_x_1220) ;  /* 0x0000012000067945 */ /* 0x000ff00003800000 */
[----:B------:R-:W-:Y:S05]  /*11550*/  @!P0 BRA `(.L_x_1221) ;  /* 0x0000000000408947 */ /* 0x000fea0003800000 */
[----:B---3--:R-:W-:Y:S01]  /*11560*/  MOV R2, 0x0 ;  /* 0x0000000000027802 */ /* 0x008fe20000000f00 */
        /* <DEDUP_REMOVED lines=15> */
.L_x_1221:
[----:B---3--:R-:W-:Y:S05]  /*11660*/  BSYNC B6 ;  /* 0x0000000000067941 */ /* 0x008fea0003800000 */
.L_x_1220:
[----:B------:R-:W0:Y:S01]  /*11670*/  S2R R2, SR_TID.X ;  /* 0x0000000000027919 */ /* 0x000e220000002100 */
[----:B------:R-:W2:Y:S01]  /*11680*/  LDC R7, c[0x0][0x448] ;  /* 0x00011200ff077b82 */ /* 0x000ea20000000800 */
[----:B------:R-:W-:Y:S01]  /*11690*/  USHF.R.S32.HI UR4, URZ, 0x1f, UR36 ;  /* 0x0000001f3f047899 */ /* 0x000fe20008011424 */
[----:B------:R-:W-:Y:S01]  /*116a0*/  ULDC.64 UR8, c[0x0][0x2d8] ;  /* 0x0000b60000087ab9 */ /* 0x000fe20000000a00 */
[----:B------:R-:W3:Y:S02]  /*116b0*/  S2R R9, SR_TID.X ;  /* 0x0000000000097919 */ /* 0x000ee40000002100 */
[----:B------:R-:W-:Y:S02]  /*116c0*/  UIMAD UR6, UR4, UR8, URZ ;  /* 0x00000008040672a4 */ /* 0x000fe4000f8e023f */
[----:B------:R-:W-:Y:S01]  /*116d0*/  UIMAD.WIDE.U32 UR4, UR36, UR8, URZ ;  /* 0x00000008240472a5 */ /* 0x000fe2000f8e003f */
[----:B------:R-:W4:Y:S01]  /*116e0*/  S2R R8, SR_TID.X ;  /* 0x0000000000087919 */ /* 0x000f220000002100 */
[----:B------:R-:W-:-:S02]  /*116f0*/  UIMAD UR6, UR36, UR9, UR6 ;  /* 0x00000009240672a4 */ /* 0x000fc4000f8e0206 */
[----:B------:R-:W-:Y:S02]  /*11700*/  USHF.R.S32.HI UR7, URZ, 0x1f, UR42 ;  /* 0x0000001f3f077899 */ /* 0x000fe4000801142a */
[----:B------:R-:W-:Y:S01]  /*11710*/  UIADD3 UR5, UR5, UR6, URZ ;  /* 0x0000000605057290 */ /* 0x000fe2000fffe03f */
[----:B------:R-:W-:-:S03]  /*11720*/  ULDC.64 UR8, c[0x0][0x2e0] ;  /* 0x0000b80000087ab9 */ /* 0x000fc60000000a00 */
[----:B------:R-:W-:Y:S02]  /*11730*/  UIMAD.WIDE.U32 UR4, UR42, UR8, UR4 ;  /* 0x000000082a0472a5 */ /* 0x000fe4000f8e0004 */
[----:B------:R-:W-:-:S04]  /*11740*/  UIMAD UR6, UR7, UR8, URZ ;  /* 0x00000008070672a4 */ /* 0x000fc8000f8e023f */
[----:B------:R-:W-:Y:S01]  /*11750*/  UIMAD UR6, UR42, UR9, UR6 ;  /* 0x000000092a0672a4 */ /* 0x000fe2000f8e0206 */
[----:B--2---:R-:W-:Y:S01]  /*11760*/  ISETP.NE.AND P0, PT, R7, 0x1, PT ;  /* 0x000000010700780c */ /* 0x004fe20003f05270 */
[----:B-1----:R-:W-:Y:S02]  /*11770*/  IMAD.U32 R4, RZ, RZ, UR4 ;  /* 0x00000004ff047e24 */ /* 0x002fe4000f8e00ff */
[----:B------:R-:W-:Y:S02]  /*11780*/  UIADD3 UR6, UR5, UR6, URZ ;  /* 0x0000000605067290 */ /* 0x000fe4000fffe03f */
[----:B------:R-:W-:Y:S01]  /*11790*/  IMAD.U32 R5, RZ, RZ, UR5 ;  /* 0x00000005ff057e24 */ /* 0x000fe2000f8e00ff */
[----:B------:R-:W-:Y:S01]  /*117a0*/  ULDC.64 UR4, c[0x0][0x2d0] ;  /* 0x0000b40000047ab9 */ /* 0x000fe20000000a00 */
[C---:B0-----:R-:W-:Y:S01]  /*117b0*/  LOP3.LUT R0, R2.reuse, 0x7f, RZ, 0xc0, !PT ;  /* 0x0000007f02007812 */ /* 0x041fe200078ec0ff */
[----:B------:R-:W-:-:S03]  /*117c0*/  IMAD.SHL.U32 R2, R2, 0x10, RZ ;  /* 0x0000001002027824 */ /* 0x000fc600078e00ff */
[----:B------:R-:W-:Y:S01]  /*117d0*/  SHF.R.U32.HI R0, RZ, 0x3, R0 ;  /* 0x00000003ff007819 */ /* 0x000fe20000011600 */
[----:B---3--:R-:W-:Y:S01]  /*117e0*/  IMAD.SHL.U32 R9, R9, 0x8, RZ ;  /* 0x0000000809097824 */ /* 0x008fe200078e00ff */
[----:B------:R-:W0:Y:S02]  /*117f0*/  @P0 LDC R3, c[0x0][0x44c] ;  /* 0x00011300ff030b82 */ /* 0x000e240000000800 */
[----:B------:R-:W-:Y:S01]  /*11800*/  LOP3.LUT R2, R0, 0x70, R2, 0xf8, !PT ;  /* 0x0000007000027812 */ /* 0x000fe200078ef802 */
[----:B----4-:R-:W-:Y:S01]  /*11810*/  IMAD.SHL.U32 R10, R8, 0x8, RZ ;  /* 0x00000008080a7824 */ /* 0x010fe200078e00ff */
[----:B------:R-:W-:-:S03]  /*11820*/  LOP3.LUT R9, R9, 0x38, RZ, 0xc0, !PT ;  /* 0x0000003809097812 */ /* 0x000fc600078ec0ff */
[----:B------:R-:W-:Y:S01]  /*11830*/  VIADD R2, R2, UR43 ;  /* 0x0000002b02027c36 */ /* 0x000fe20008000000 */
[----:B------:R-:W1:Y:S01]  /*11840*/  @P0 LDC R0, c[0x0][0x450] ;  /* 0x00011400ff000b82 */ /* 0x000e620000000800 */
[C---:B------:R-:W-:Y:S02]  /*11850*/  LOP3.LUT R11, R9.reuse, 0x40, RZ, 0xfc, !PT ;  /* 0x00000040090b7812 */ /* 0x040fe400078efcff */
[----:B------:R-:W-:Y:S01]  /*11860*/  IMAD.MOV.U32 R6, RZ, RZ, R2 ;  /* 0x000000ffff067224 */ /* 0x000fe200078e0002 */
[----:B------:R-:W-:Y:S02]  /*11870*/  LOP3.LUT R9, R9, 0x80, RZ, 0xfc, !PT ;  /* 0x0000008009097812 */ /* 0x000fe400078efcff */
[----:B------:R-:W-:Y:S01]  /*11880*/  LOP3.LUT R10, R10, 0x38, RZ, 0xc0, !PT ;  /* 0x000000380a0a7812 */ /* 0x000fe200078ec0ff */
[----:B0-----:R-:W-:-:S05]  /*11890*/  @P0 IMAD.HI.U32 R3, R2, R3, RZ ;  /* 0x0000000302030227 */ /* 0x001fca00078e00ff */
[----:B-1----:R-:W-:Y:S01]  /*118a0*/  @P0 SHF.R.U32.HI R6, RZ, R0, R3 ;  /* 0x00000000ff060219 */ /* 0x002fe20000011603 */
[----:B------:R-:W-:Y:S01]  /*118b0*/  IMAD.U32 R3, RZ, RZ, UR6 ;  /* 0x00000006ff037e24 */ /* 0x000fe2000f8e00ff */
[----:B------:R-:W-:-:S03]  /*118c0*/  ULDC.64 UR6, c[0x0][0x280] ;  /* 0x0000a00000067ab9 */ /* 0x000fc60000000a00 */
[----:B------:R-:W-:-:S04]  /*118d0*/  IMAD.MOV R0, RZ, RZ, -R6 ;  /* 0x000000ffff007224 */ /* 0x000fc800078e0a06 */
[----:B------:R-:W-:Y:S02]  /*118e0*/  IMAD R0, R7, R0, R2 ;  /* 0x0000000007007224 */ /* 0x000fe400078e0202 */
[----:B------:R-:W-:Y:S01]  /*118f0*/  IMAD.MOV.U32 R2, RZ, RZ, R4 ;  /* 0x000000ffff027224 */ /* 0x000fe200078e0004 */
[----:B------:R-:W-:-:S03]  /*11900*/  SHF.R.S32.HI R4, RZ, 0x1f, R6 ;  /* 0x0000001fff047819 */ /* 0x000fc60000011406 */
[----:B------:R-:W-:-:S04]  /*11910*/  IMAD.WIDE.U32 R2, R6, UR4, R2 ;  /* 0x0000000406027c25 */ /* 0x000fc8000f8e0002 */
        /* <DEDUP_REMOVED lines=26> */
[----:B------:R-:W-:-:S05]  /*11ac0*/  VIADD R4, R8, UR43 ;  /* 0x0000002b08047c36 */ /* 0x000fca0008000000 */
        /* <DEDUP_REMOVED lines=9> */
[----:B------:R0:W-:Y:S02]  /*11b60*/  @!P4 LDGSTS.E.BYPASS.LTC128B.128 [R9+0x1a400], desc[UR6][R2.64+0x100], !P2 ;  /* 0x1a4001000209cfae */ /* 0x0001e4000d101d46 */
[----:B0-----:R-:W-:-:S02]  /*11b70*/  VIADD R2, R4, 0x10 ;  /* 0x0000001004027836 */ /* 0x001fc40000000000 */
[----:B------:R-:W0:Y:S03]  /*11b80*/  SHFL.IDX PT, R3, R0, 0x1, 0x181f ;  /* 0x00381f0000037f89 */ /* 0x000e2600000e0000 */
[----:B------:R-:W-:Y:S02]  /*11b90*/  ISETP.GE.AND P4, PT, R2, R5, PT ;  /* 0x000000050200720c */ /* 0x000fe40003f86270 */
[----:B------:R-:W1:Y:S11]  /*11ba0*/  SHFL.IDX PT, R2, R6, 0x1, 0x181f ;  /* 0x00381f0006027f89 */ /* 0x000e7600000e0000 */
[----:B0-----:R-:W-:-:S05]  /*11bb0*/  @!P4 LEA R3, P3, R10, R3, 0x1 ;  /* 0x000000030a03c211 */ /* 0x001fca00078608ff */
[----:B-1----:R-:W-:-:S05]  /*11bc0*/  @!P4 IMAD.X R2, RZ, RZ, R2, P3 ;  /* 0x000000ffff02c224 */ /* 0x002fca00018e0602 */
[----:B------:R-:W-:-:S04]  /*11bd0*/  @!P4 LOP3.LUT R3, R3, R2, RZ, 0x3c, !PT ;  /* 0x000000020303c212 */ /* 0x000fc800078e3cff */
[----:B------:R-:W-:-:S04]  /*11be0*/  @!P4 LOP3.LUT R2, R3, R2, RZ, 0x3c, !PT ;  /* 0x000000020302c212 */ /* 0x000fc800078e3cff */
[----:B------:R-:W-:-:S05]  /*11bf0*/  @!P4 LOP3.LUT R3, R3, R2, RZ, 0x3c, !PT ;  /* 0x000000020303c212 */ /* 0x000fca00078e3cff */
[----:B------:R-:W-:Y:S04]  /*11c00*/  @!P4 LDGSTS.E.BYPASS.LTC128B.128 [R9+0x12c00], desc[UR6][R2.64], !P0 ;  /* 0x12c000000209cfae */ /* 0x000fe8000c101d46 */
        /* <DEDUP_REMOVED lines=52> */
[----:B------:R-:W-:Y:S01]  /*11f50*/  ISETP.GE.AND P4, PT, R2, R5, PT ;  /* 0x000000050200720c */ /* 0x000fe20003f86270 */
[----:B------:R-:W-:Y:S04]  /*11f60*/  SHFL.IDX PT, R0, R0, 0x7, 0x181f ;  /* 0x00f81f0000007f89 */ /* 0x000fe800000e0000 */
[----:B------:R-:W1:Y:S04]  /*11f70*/  SHFL.IDX PT, R2, R6, 0x6, 0x181f ;  /* 0x00d81f0006027f89 */ /* 0x000e6800000e0000 */
[----:B------:R-:W2:Y:S04]  /*11f80*/  SHFL.IDX PT, R6, R6, 0x7, 0x181f ;  /* 0x00f81f0006067f89 */ /* 0x000ea800000e0000 */
[----:B0-----:R-:W-:-:S05]  /*11f90*/  @!P4 LEA R3, P3, R10, R3, 0x1 ;  /* 0x000000030a03c211 */ /* 0x001fca00078608ff */
[----:B-1----:R-:W-:-:S05]  /*11fa0*/  @!P4 IMAD.X R2, RZ, RZ, R2, P3 ;  /* 0x000000ffff02c224 */ /* 0x002fca00018e0602 */
[----:B------:R-:W-:-:S04]  /*11fb0*/  @!P4 LOP3.LUT R3, R3, R2, RZ, 0x3c, !PT ;  /* 0x000000020303c212 */ /* 0x000fc800078e3cff */
[----:B------:R-:W-:-:S04]  /*11fc0*/  @!P4 LOP3.LUT R2, R3, R2, RZ, 0x3c, !PT ;  /* 0x000000020302c212 */ /* 0x000fc800078e3cff */
[----:B------:R-:W-:-:S05]  /*11fd0*/  @!P4 LOP3.LUT R3, R3, R2, RZ, 0x3c, !PT ;  /* 0x000000020303c212 */ /* 0x000fca00078e3cff */
[----:B------:R0:W-:Y:S04]  /*11fe0*/  @!P4 LDGSTS.E.BYPASS.LTC128B.128 [R9+0x15400], desc[UR6][R2.64], !P0 ;  /* 0x154000000209cfae */ /* 0x0001e8000c101d46 */
[----:B------:R0:W-:Y:S04]  /*11ff0*/  @!P4 LDGSTS.E.BYPASS.LTC128B.128 [R9+0x19400], desc[UR6][R2.64+0x80], !P1 ;  /* 0x194000800209cfae */ /* 0x0001e8000c901d46 */
[----:B--2---:R0:W-:Y:S02]  /*12000*/  @!P4 LDGSTS.E.BYPASS.LTC128B.128 [R9+0x1d400], desc[UR6][R2.64+0x100], !P2 ;  /* 0x1d4001000209cfae */ /* 0x0041e4000d101d46 */
.L_x_1333:
[----:B------:R-:W-:Y:S01]  /*12010*/  VIADD R4, R4, 0x70 ;  /* 0x0000007004047836 */ /* 0x000fe20000000000 */
[----:B------:R-:W-:Y:S04]  /*12020*/  BSSY B0, `(.L_x_1223) ;  /* 0x000000c000007945 */ /* 0x000fe80003800000 */
[----:B------:R-:W-:-:S13]  /*12030*/  ISETP.GE.AND P3, PT, R4, R5, PT ;  /* 0x000000050400720c */ /* 0x000fda0003f66270 */
[----:B------:R-:W-:Y:S05]  /*12040*/  @P3 BRA `(.L_x_1224) ;  /* 0x0000000000243947 */ /* 0x000fea0003800000 */
[----:B0-----:R-:W-:Y:S01]  /*12050*/  LEA R2, P3, R10, R0, 0x1 ;  /* 0x000000000a027211 */ /* 0x001fe200078608ff */
[----:B------:R-:W-:-:S04]  /*12060*/  ULDC.64 UR4, c[0x0][0x208] ;  /* 0x0000820000047ab9 */ /* 0x000fc80000000a00 */
[----:B------:R-:W-:-:S05]  /*12070*/  IMAD.X R3, RZ, RZ, R6, P3 ;  /* 0x000000ffff037224 */ /* 0x000fca00018e0606 */
[----:B------:R-:W-:Y:S01]  /*12080*/  @!PT LDS RZ, [RZ] ;  /* 0x00000000fffff984 */ /* 0x000fe20000000800 */
[----:B------:R-:W-:Y:S01]  /*12090*/  @!PT LDS RZ, [RZ] ;  /* 0x00000000fffff984 */ /* 0x000fe20000000800 */
[----:B------:R-:W-:Y:S01]  /*120a0*/  @!PT LDS RZ, [RZ] ;  /* 0x00000000fffff984 */ /* 0x000fe20000000800 */
[----:B------:R1:W-:Y:S04]  /*120b0*/  LDGSTS.E.BYPASS.LTC128B.128 [R9+0x15c00], desc[UR4][R2.64], !P0 ;  /* 0x15c0000002097fae */ /* 0x0003e8000c101d44 */
[----:B------:R1:W-:Y:S04]  /*120c0*/  LDGSTS.E.BYPASS.LTC128B.128 [R9+0x19c00], desc[UR4][R2.64+0x80], !P1 ;  /* 0x19c0008002097fae */ /* 0x0003e8000c901d44 */
[----:B------:R1:W-:Y:S02]  /*120d0*/  LDGSTS.E.BYPASS.LTC128B.128 [R9+0x1dc00], desc[UR4][R2.64+0x100], !P2 ;  /* 0x1dc0010002097fae */ /* 0x0003e4000d101d44 */
.L_x_1224:
[----:B------:R-:W-:Y:S05]  /*120e0*/  BSYNC B0 ;  /* 0x0000000000007941 */ /* 0x000fea0003800000 */
.L_x_1223:
[----:B------:R-:W-:Y:S01]  /*120f0*/  NOP ;  /* 0x0000000000007918 */ /* 0x000fe20000000000 */
[----:B------:R-:W-:Y:S01]  /*12100*/  PLOP3.LUT P0, PT, PT, PT, PT, 0x80, 0x0 ;  /* 0x000000000000781c */ /* 0x000fe20003f0f070 */
[----:B------:R-:W-:-:S12]  /*12110*/  VIADD R6, R17, 0x30800 ;  /* 0x0003080011067836 */ /* 0x000fd80000000000 */
.L_x_1225:
[----:B------:R-:W-:Y:S02]  /*12120*/  PLOP3.LUT P1, PT, P1, P0, PT, 0xa2, 0x0 ;  /* 0x000000000000781c */ /* 0x000fe40000f21472 */
[----:B------:R-:W-:-:S08]  /*12130*/  @P0 R2UR P1, UR4, R17 ;  /* 0x00000000110402ca */ /* 0x000fd00000020000 */
[----:B------:R-:W-:-:S05]  /*12140*/  @P0 PLOP3.LUT P0, PT, P1, PT, PT, 0x80, 0x0 ;  /* 0x000000000000081c */ /* 0x000fca0000f0f070 */
[----:B------:R-:W-:Y:S01]  /*12150*/  @!P1 SYNCS.ARRIVE.TRANS64.RED.A0T1 RZ, [UR4+0x30800], RZ ;  /* 0x030800ffffff99a7 */ /* 0x000fe20008200404 */
[----:B------:R-:W-:Y:S07]  /*12160*/  @!P1 ARRIVES.LDGSTSBAR.64.TRANSCNT [UR4+0x30800] ;  /* 0x03080000ff0099b0 */ /* 0x000fee0008000a84 */
[----:B------:R-:W-:Y:S05]  /*12170*/  @P0 BRA.U.ANY `(.L_x_1225) ;  /* 0xfffffffd00e80947 */ /* 0x000fea000393ffff */
[----:B01----:R-:W2:Y:S02]  /*12180*/  LDL.LU R2, [R1+0x18] ;  /* 0x0000180001027983 */ /* 0x003ea40000300800 */
        /* <DEDUP_REMOVED lines=11> */
.L_x_1334:
[----:B------:R-:W-:Y:S05]  /*12240*/  BSYNC B0 ;  /* 0x0000000000007941 */ /* 0x000fea0003800000 */
.L_x_1226:
[----:B------:R-:W-:-:S04]  /*12250*/  UIADD3 UR4, UR41, -0x2, URZ ;  /* 0xfffffffe29047890 */ /* 0x000fc8000fffe03f */
[----:B------:R-:W-:-:S06]  /*12260*/  UISETP.GE.AND UP0, UPT, UR4, UR40, UPT ;  /* 0x000000280400728c */ /* 0x000fcc000bf06270 */
[----:B------:R-:W-:-:S13]  /*12270*/  PLOP3.LUT P0, PT, PT, PT, UP0, 0x80, 0x0 ;  /* 0x000000000000781c */ /* 0x000fda0003f0f008 */
[----:B------:R-:W-:Y:S05]  /*12280*/  @!P0 BRA `(.L_x_1228) ;  /* 0x0000002000c08947 */ /* 0x000fea0003800000 */
[----:B0-----:R-:W-:Y:S01]  /*12290*/  IMAD R0, RZ, RZ, -UR41 ;  /* 0x80000029ff007e24 */ /* 0x001fe2000f8e02ff */
[----:B------:R-:W-:-:S04]  /*122a0*/  LOP3.LUT R8, RZ, UR40, RZ, 0x33, !PT ;  /* 0x00000028ff087c12 */ /* 0x000fc8000f8e33ff */
[----:B------:R-:W-:-:S05]  /*122b0*/  VIADDMNMX R8, R0, 0x1, R8, !PT ;  /* 0x0000000100087846 */ /* 0x000fca0007800108 */
[----:B------:R-:W-:-:S05]  /*122c0*/  VIADD R0, R8, UR41 ;  /* 0x0000002908007c36 */ /* 0x000fca0008000000 */
[----:B------:R-:W-:-:S04]  /*122d0*/  LOP3.LUT R0, R0, 0x1, RZ, 0xc0, !PT ;  /* 0x0000000100007812 */ /* 0x000fc800078ec0ff */
[----:B------:R-:W-:Y:S01]  /*122e0*/  ISETP.NE.U32.AND P0, PT, R0, 0x1, PT ;  /* 0x000000010000780c */ /* 0x000fe20003f05070 */
[----:B------:R-:W-:-:S12]  /*122f0*/  IMAD.U32 R0, RZ, RZ, UR4 ;  /* 0x00000004ff007e24 */ /* 0x000fd8000f8e00ff */
[----:B------:R-:W-:Y:S05]  /*12300*/  @P0 BRA `(.L_x_1229) ;  /* 0x0000000800e00947 */ /* 0x000fea0003800000 */
[----:B------:R-:W2:Y:S04]  /*12310*/  LDL R2, [R1+0xc] ;  /* 0x00000c0001027983 */ /* 0x000ea80000100800 */
[----:B------:R-:W3:Y:S01]  /*12320*/  LDL R3, [R1+0x4] ;  /* 0x0000040001037983 */ /* 0x000ee20000100800 */
[----:B------:R-:W-:-:S05]  /*12330*/  VIADD R7, R18, 0x1 ;  /* 0x0000000112077836 */ /* 0x000fca0000000000 */
[C---:B------:R-:W-:Y:S01]  /*12340*/  ISETP.NE.AND P0, PT, R7.reuse, 0x2, PT ;  /* 0x000000020700780c */ /* 0x040fe20003f05270 */
[----:B------:R-:W-:Y:S03]  /*12350*/  BSSY B0, `(.L_x_1230) ;  /* 0x00000af000007945 */ /* 0x000fe60003800000 */
[----:B------:R-:W-:Y:S02]  /*12360*/  SEL R10, RZ, 0x1, P0 ;  /* 0x00000001ff0a7807 */ /* 0x000fe40000000000 */
[----:B------:R-:W-:Y:S02]  /*12370*/  SEL R7, R7, RZ, P0 ;  /* 0x000000ff07077207 */ /* 0x000fe40000000000 */
[----:B--2---:R-:W-:Y:S02]  /*12380*/  LOP3.LUT P1, RZ, R2, 0x2, RZ, 0xc0, !PT ;  /* 0x0000000202ff7812 */ /* 0x004fe4000782c0ff */
[----:B---3--:R-:W-:-:S11]  /*12390*/  LOP3.LUT R10, R3, R10, RZ, 0x3c, !PT ;  /* 0x0000000a030a7212 */ /* 0x008fd600078e3cff */
[----:B------:R-:W-:Y:S05]  /*123a0*/  @!P1 BRA `(.L_x_1231) ;  /* 0x0000000800a49947 */ /* 0x000fea0003800000 */
[----:B------:R-:W-:Y:S01]  /*123b0*/  LOP3.LUT P1, RZ, R2, 0x1, RZ, 0xc0, !PT ;  /* 0x0000000102ff7812 */ /* 0x000fe2000782c0ff */
[----:B------:R-:W-:-:S12]  /*123c0*/  IMAD.MOV.U32 R5, RZ, RZ, R16 ;  /* 0x000000ffff057224 */ /* 0x000fd800078e0010 */
[----:B------:R-:W-:Y:S05]  /*123d0*/  @!P1 BRA `(.L_x_1232) ;  /* 0x0000000000549947 */ /* 0x000fea0003800000 */
[----:B------:R-:W2:Y:S01]  /*123e0*/  LDL R9, [R1+0x8] ;  /* 0x0000080001097983 */ /* 0x000ea20000100800 */
[----:B------:R-:W0:Y:S03]  /*123f0*/  LDC R5, c[0x0][0x43c] ;  /* 0x00010f00ff057b82 */ /* 0x000e260000000800 */
[----:B------:R-:W3:Y:S01]  /*12400*/  LDL R11, [R1] ;  /* 0x00000000010b7983 */ /* 0x000ee20000100800 */
[----:B------:R-:W-:Y:S01]  /*12410*/  IMAD.MOV.U32 R4, RZ, RZ, R0 ;  /* 0x000000ffff047224 */ /* 0x000fe200078e0000 */
[----:B------:R-:W-:Y:S01]  /*12420*/  ULDC.64 UR4, c[0x0][0x428] ;  /* 0x00010a0000047ab9 */ /* 0x000fe20000000a00 */
[----:B------:R-:W-:Y:S01]  /*12430*/  ULDC.64 UR6, c[0x0][0x208] ;  /* 0x0000820000067ab9 */ /* 0x000fe20000000a00 */
[----:B0-----:R-:W-:-:S13]  /*12440*/  ISETP.NE.AND P0, PT, R5, 0x1, PT ;  /* 0x000000010500780c */ /* 0x001fda0003f05270 */
[----:B------:R-:W0:Y:S02]  /*12450*/  @P0 LDC.64 R2, c[0x0][0x440] ;  /* 0x00011000ff020b82 */ /* 0x000e240000000a00 */
[----:B0-----:R-:W-:-:S05]  /*12460*/  @P0 IMAD.HI.U32 R2, R0, R2, RZ ;  /* 0x0000000200020227 */ /* 0x001fca00078e00ff */
[----:B------:R-:W-:-:S05]  /*12470*/  @P0 SHF.R.U32.HI R4, RZ, R3, R2 ;  /* 0x00000003ff040219 */ /* 0x000fca0000011602 */
[----:B------:R-:W-:-:S04]  /*12480*/  IMAD.MOV R2, RZ, RZ, -R4 ;  /* 0x000000ffff027224 */ /* 0x000fc800078e0a04 */
[----:B------:R-:W-:Y:S01]  /*12490*/  IMAD R0, R5, R2, R0 ;  /* 0x0000000205007224 */ /* 0x000fe200078e0200 */
[----:B------:R-:W-:Y:S01]  /*124a0*/  SHF.R.S32.HI R5, RZ, 0x1f, R4 ;  /* 0x0000001fff057819 */ /* 0x000fe20000011404 */
[----:B------:R-:W0:Y:S01]  /*124b0*/  LDC.64 R2, c[0x0][0x418] ;  /* 0x00010600ff027b82 */ /* 0x000e220000000a00 */
[----:B--2---:R-:W-:-:S04]  /*124c0*/  IMAD R9, R9, UR4, RZ ;  /* 0x0000000409097c24 */ /* 0x004fc8000f8e02ff */
[C---:B---3--:R-:W-:Y:S02]  /*124d0*/  IMAD R9, R11.reuse, UR5, R9 ;  /* 0x000000050b097c24 */ /* 0x048fe4000f8e0209 */
[----:B------:R-:W-:-:S04]  /*124e0*/  IMAD.WIDE.U32 R4, R11, UR4, R4 ;  /* 0x000000040b047c25 */ /* 0x000fc8000f8e0004 */
[----:B------:R-:W-:Y:S01]  /*124f0*/  IMAD.IADD R5, R9, 0x1, R5 ;  /* 0x0000000109057824 */ /* 0x000fe200078e0205 */
[----:B0-----:R-:W-:-:S04]  /*12500*/  LEA R2, P0, R4, R2, 0x2 ;  /* 0x0000000204027211 */ /* 0x001fc800078010ff */
[----:B------:R-:W-:-:S05]  /*12510*/  LEA.HI.X R3, R4, R3, R5, 0x2, P0 ;  /* 0x0000000304037211 */ /* 0x000fca00000f1405 */
[----:B------:R0:W5:Y:S04]  /*12520*/  LDG.E R5, desc[UR6][R2.64] ;  /* 0x0000000602057981 */ /* 0x000168000c1e1900 */
.L_x_1232:
[----:B0-----:R-:W-:Y:S01]  /*12530*/  IMAD R3, R7, 0x8, R17 ;  /* 0x0000000807037824 */ /* 0x001fe200078e0211 */
[----:B------:R-:W-:Y:S01]  /*12540*/  SHF.L.U32 R2, R10, 0x1f, RZ ;  /* 0x0000001f0a027819 */ /* 0x000fe200000006ff */
[----:B------:R-:W-:Y:S03]  /*12550*/  BSSY B1, `(.L_x_1233) ;  /* 0x0000003000017945 */ /* 0x000fe60003800000 */
[----:B------:R-:W0:Y:S02]  /*12560*/  SYNCS.PHASECHK.TRANS64.TRYWAIT P0, [R3+URZ+0x30840], R2 ;  /* 0x03084002030075a7 */ /* 0x000e24000800017f */
[----:B0-----:R-:W-:Y:S05]  /*12570*/  @!P0 BRA `(.L_x_1234) ;  /* 0x0000003c00408947 */ /* 0x001fea0003800000 */
.L_x_1335:
[----:B------:R-:W-:Y:S05]  /*12580*/  BSYNC B1 ;  /* 0x0000000000017941 */ /* 0x000fea0003800000 */
.L_x_1233:
[----:B------:R-:W1:Y:S01]  /*12590*/  S2R R4, SR_TID.X ;  /* 0x0000000000047919 */ /* 0x000e620000002100 */
[----:B------:R-:W-:Y:S01]  /*125a0*/  BSSY B1, `(.L_x_1235) ;  /* 0x000000b000017945 */ /* 0x000fe20003800000 */
[----:B-1----:R-:W-:-:S04]  /*125b0*/  LOP3.LUT R4, R4, 0x7f, RZ, 0xc0, !PT ;  /* 0x0000007f04047812 */ /* 0x002fc800078ec0ff */
[----:B------:R-:W-:-:S13]  /*125c0*/  ISETP.NE.AND P1, PT, R4, RZ, PT ;  /* 0x000000ff0400720c */ /* 0x000fda0003f25270 */
[----:B------:R-:W-:Y:S05]  /*125d0*/  @P1 BRA `(.L_x_1236) ;  /* 0x00000000001c1947 */ /* 0x000fea0003800000 */
[----:B------:R-:W1:Y:S01]  /*125e0*/  S2R R4, SR_TID.X ;  /* 0x0000000000047919 */ /* 0x000e620000002100 */
[----:B0-----:R-:W-:-:S04]  /*125f0*/  IMAD.MOV.U32 R2, RZ, RZ, 0x9000 ;  /* 0x00009000ff027424 */ /* 0x001fc800078e00ff */
[----:B------:R2:W-:Y:S01]  /*12600*/  SYNCS.ARRIVE.TRANS64 RZ, [R3+URZ+0x30830], R2 ;  /* 0x0308300203ff79a7 */ /* 0x0005e2000800003f */
[----:B-1----:R-:W-:-:S04]  /*12610*/  LOP3.LUT R4, R4, 0x1f, RZ, 0xc0, !PT ;  /* 0x0000001f04047812 */ /* 0x002fc800078ec0ff */
[----:B------:R-:W-:-:S13]  /*12620*/  ISETP.NE.AND P0, PT, R4, RZ, PT ;  /* 0x000000ff0400720c */ /* 0x000fda0003f05270 */
[----:B--2---:R-:W-:Y:S05]  /*12630*/  @!P0 BRA `(.L_x_1236) ;  /* 0x0000000000048947 */ /* 0x004fea0003800000 */
[----:B------:R-:W-:Y:S01]  /*12640*/  BPT.TRAP 0x1 ;  /* 0x000000040000795c */ /* 0x000fe20000300000 */
.L_x_1236:
[----:B------:R-:W-:Y:S05]  /*12650*/  BSYNC B1 ;  /* 0x0000000000017941 */ /* 0x000fea0003800000 */
.L_x_1235:
[----:B------:R-:W-:Y:S01]  /*12660*/  IMAD.MOV.U32 R11, RZ, RZ, RZ ;  /* 0x000000ffff0b7224 */ /* 0x000fe200078e00ff */
[----:B------:R-:W-:Y:S01]  /*12670*/  UIADD3 UR4, UP0, UR38, 0x370, URZ ;  /* 0x0000037026047890 */ /* 0x000fe2000ff1e03f */
[----:B------:R-:W-:Y:S01]  /*12680*/  IMAD R4, R7, 0x9000, R17 ;  /* 0x0000900007047824 */ /* 0x000fe200078e0211 */
[----:B------:R-:W-:Y:S01]  /*12690*/  PLOP3.LUT P0, PT, PT, PT, PT, 0x80, 0x0 ;  /* 0x000000000000781c */ /* 0x000fe20003f0f070 */
[----:B0-----:R-:W-:Y:S01]  /*126a0*/  VIADD R3, R3, 0x30830 ;  /* 0x0003083003037836 */ /* 0x001fe20000000000 */
[----:B------:R-:W-:Y:S01]  /*126b0*/  R2UR UR10, R11 ;  /* 0x000000000b0a72ca */ /* 0x000fe200000e0000 */
[----:B------:R-:W-:Y:S01]  /*126c0*/  IMAD R2, R0, 0x60, RZ ;  /* 0x0000006000027824 */ /* 0x000fe200078e02ff */
[----:B------:R-:W-:Y:S01]  /*126d0*/  UIADD3.X UR5, URZ, UR39, URZ, UP0, !UPT ;  /* 0x000000273f057290 */ /* 0x000fe200087fe43f */
[----:B------:R-:W-:Y:S01]  /*126e0*/  VIADD R9, R4, 0x1e400 ;  /* 0x0001e40004097836 */ /* 0x000fe20000000000 */
[----:B------:R-:W-:Y:S01]  /*126f0*/  UMOV UR6, 0x0 ;  /* 0x0000000000067882 */ /* 0x000fe20000000000 */
[----:B------:R-:W-:-:S10]  /*12700*/  UMOV UR7, 0x14f00000 ;  /* 0x14f0000000077882 */ /* 0x000fd40000000000 */
.L_x_1237:
[----:B------:R-:W-:-:S13]  /*12710*/  @P0 ELECT P2, URZ, PT ;  /* 0x00000000003f082f */ /* 0x000fda0003840000 */
[----:B-----5:R-:W-:Y:S01]  /*12720*/  @P2 R2UR UR13, R5 ;  /* 0x00000000050d22ca */ /* 0x020fe200000e0000 */
[----:B------:R-:W-:Y:S01]  /*12730*/  UMOV UR12, UR36 ;  /* 0x00000024000c7c82 */ /* 0x000fe20008000000 */
[----:B------:R-:W-:Y:S02]  /*12740*/  @P2 R2UR UR11, R2 ;  /* 0x00000000020b22ca */ /* 0x000fe400000e0000 */
[----:B------:R-:W-:Y:S02]  /*12750*/  @P2 R2UR UR9, R3 ;  /* 0x00000000030922ca */ /* 0x000fe400000e0000 */
[----:B------:R-:W-:Y:S02]  /*12760*/  @P2 R2UR UR8, R9 ;  /* 0x00000000090822ca */ /* 0x000fe400000e0000 */
[----:B------:R-:W-:Y:S02]  /*12770*/  @P2 PLOP3.LUT P0, PT, P2, PT, PT, 0x8, 0x0 ;  /* 0x000000000000281c */ /* 0x000fe4000170e170 */
        /* <DEDUP_REMOVED lines=9> */
.L_x_1238:
[----:B------:R-:W-:-:S13]  /*12810*/  @P0 ELECT P2, URZ, PT ;  /* 0x00000000003f082f */ /* 0x000fda0003840000 */
[----:B------:R-:W-:Y:S01]  /*12820*/  @P2 R2UR UR13, R5 ;  /* 0x00000000050d22ca */ /* 0x000fe200000e0000 */
        /* <DEDUP_REMOVED lines=14> */
.L_x_1239:
        /* <DEDUP_REMOVED lines=16> */
.L_x_1336:
[----:B------:R-:W-:Y:S05]  /*12a10*/  BSYNC B1 ;  /* 0x0000000000017941 */ /* 0x000fea0003800000 */
.L_x_1240:
[----:B------:R-:W-:Y:S01]  /*12a20*/  BSSY B1, `(.L_x_1242) ;  /* 0x000000c000017945 */ /* 0x000fe20003800000 */
[----:B------:R-:W-:Y:S02]  /*12a30*/  IMAD.MOV.U32 R12, RZ, RZ, 0x0 ;  /* 0x00000000ff0c7424 */ /* 0x000fe400078e00ff */
[----:B------:R-:W-:Y:S01]  /*12a40*/  IMAD.MOV.U32 R13, RZ, RZ, 0x14f00000 ;  /* 0x14f00000ff0d7424 */ /* 0x000fe200078e00ff */
[----:B------:R-:W-:Y:S06]  /*12a50*/  @P1 BRA `(.L_x_1243) ;  /* 0x0000000000201947 */ /* 0x000fec0003800000 */
[----:B------:R-:W1:Y:S01]  /*12a60*/  S2R R4, SR_TID.X ;  /* 0x0000000000047919 */ /* 0x000e620000002100 */
[----:B0-----:R-:W-:Y:S02]  /*12a70*/  IMAD R2, R18, 0x8, R17 ;  /* 0x0000000812027824 */ /* 0x001fe400078e0211 */
[----:B------:R-:W-:-:S04]  /*12a80*/  IMAD.MOV.U32 R3, RZ, RZ, 0x9000 ;  /* 0x00009000ff037424 */ /* 0x000fc800078e00ff */
[----:B------:R2:W-:Y:S01]  /*12a90*/  SYNCS.ARRIVE.TRANS64 RZ, [R2+URZ+0x30850], R3 ;  /* 0x0308500302ff79a7 */ /* 0x0005e2000800003f */
[----:B-1----:R-:W-:-:S04]  /*12aa0*/  LOP3.LUT R4, R4, 0x1f, RZ, 0xc0, !PT ;  /* 0x0000001f04047812 */ /* 0x002fc800078ec0ff */
[----:B------:R-:W-:-:S13]  /*12ab0*/  ISETP.NE.AND P0, PT, R4, RZ, PT ;  /* 0x000000ff0400720c */ /* 0x000fda0003f05270 */
[----:B--2---:R-:W-:Y:S05]  /*12ac0*/  @!P0 BRA `(.L_x_1243) ;  /* 0x0000000000048947 */ /* 0x004fea0003800000 */
[----:B------:R-:W-:Y:S01]  /*12ad0*/  BPT.TRAP 0x1 ;  /* 0x000000040000795c */ /* 0x000fe20000300000 */
.L_x_1243:
[----:B------:R-:W-:Y:S05]  /*12ae0*/  BSYNC B1 ;  /* 0x0000000000017941 */ /* 0x000fea0003800000 */
.L_x_1242:
[----:B------:R-:W-:Y:S01]  /*12af0*/  R2UR UR10, R11 ;  /* 0x000000000b0a72ca */ /* 0x000fe200000e0000 */
[--C-:B0-----:R-:W-:Y:S01]  /*12b00*/  IMAD R2, R18, 0x8, R17.reuse ;  /* 0x0000000812027824 */ /* 0x101fe200078e0211 */
[----:B------:R-:W-:Y:S01]  /*12b10*/  R2UR UR6, R12 ;  /* 0x000000000c0672ca */ /* 0x000fe200000e0000 */
[----:B------:R-:W-:Y:S01]  /*12b20*/  IMAD R3, R18, 0x9000, R17 ;  /* 0x0000900012037824 */ /* 0x000fe200078e0211 */
[----:B------:R-:W-:Y:S01]  /*12b30*/  R2UR UR7, R13 ;  /* 0x000000000d0772ca */ /* 0x000fe200000e0000 */
[----:B------:R-:W-:Y:S01]  /*12b40*/  UIADD3 UR4, UP0, UR38, 0x470, URZ ;  /* 0x0000047026047890 */ /* 0x000fe2000ff1e03f */
[----:B------:R-:W-:Y:S01]  /*12b50*/  PLOP3.LUT P0, PT, PT, PT, PT, 0x80, 0x0 ;  /* 0x000000000000781c */ /* 0x000fe20003f0f070 */
[----:B------:R-:W-:Y:S02]  /*12b60*/  IMAD R4, R19, 0x60, RZ ;  /* 0x0000006013047824 */ /* 0x000fe400078e02ff */
[----:B------:R-:W-:Y:S01]  /*12b70*/  VIADD R2, R2, 0x30850 ;  /* 0x0003085002027836 */ /* 0x000fe20000000000 */
[----:B------:R-:W-:Y:S01]  /*12b80*/  UIADD3.X UR5, URZ, UR39, URZ, UP0, !UPT ;  /* 0x000000273f057290 */ /* 0x000fe200087fe43f */
[----:B------:R-:W-:-:S11]  /*12b90*/  VIADD R9, R3, 0x400 ;  /* 0x0000040003097836 */ /* 0x000fd60000000000 */
.L_x_1244:
        /* <DEDUP_REMOVED lines=15> */
.L_x_1245:
        /* <DEDUP_REMOVED lines=15> */
.L_x_1246:
        /* <DEDUP_REMOVED lines=10> */
[----:B------:R-:W-:Y:S02]  /*12e20*/  IMAD.MOV.U32 R16, RZ, RZ, R5 ;  /* 0x000000ffff107224 */ /* 0x000fe400078e0005 */
[----:B------:R-:W-:-:S07]  /*12e30*/  IMAD.MOV.U32 R19, RZ, RZ, R0 ;  /* 0x000000ffff137224 */ /* 0x000fce00078e0000 */
.L_x_1231:
[----:B------:R-:W-:Y:S05]  /*12e40*/  BSYNC B0 ;  /* 0x0000000000007941 */ /* 0x000fea0003800000 */
.L_x_1230:
[----:B------:R0:W-:Y:S01]  /*12e50*/  STL [R1+0x4], R10 ;  /* 0x0000040a01007387 */ /* 0x0001e20000100800 */
[----:B------:R-:W-:Y:S01]  /*12e60*/  UIADD3 UR4, UR41, -0x3, URZ ;  /* 0xfffffffd29047890 */ /* 0x000fe2000fffe03f */
[----:B------:R-:W-:-:S05]  /*12e70*/  IMAD.MOV.U32 R18, RZ, RZ, R7 ;  /* 0x000000ffff127224 */ /* 0x000fca00078e0007 */
[----:B------:R-:W-:-:S07]  /*12e80*/  IMAD.U32 R0, RZ, RZ, UR4 ;  /* 0x00000004ff007e24 */ /* 0x000fce000f8e00ff */
.L_x_1229:
[----:B------:R-:W-:Y:S01]  /*12e90*/  ULOP3.LUT UR4, URZ, UR41, URZ, 0x33, !UPT ;  /* 0x000000293f047292 */ /* 0x000fe2000f8e333f */
[----:B------:R-:W-:Y:S01]  /*12ea0*/  VIADD R8, R8, 0xfffffffe ;  /* 0xfffffffe08087836 */ /* 0x000fe20000000000 */
[----:B------:R-:W-:Y:S04]  /*12eb0*/  BSSY B0, `(.L_x_1228) ;  /* 0x000016d000007945 */ /* 0x000fe80003800000 */
[----:B------:R-:W-:-:S13]  /*12ec0*/  ISETP.NE.AND P0, PT, R8, UR4, PT ;  /* 0x0000000408007c0c */ /* 0x000fda000bf05270 */
[----:B------:R-:W-:Y:S05]  /*12ed0*/  @!P0 BRA `(.L_x_1247) ;  /* 0x0000001400a88947 */ /* 0x000fea0003800000 */
[----:B------:R-:W-:-:S07]  /*12ee0*/  IMAD.MOV.U32 R8, RZ, RZ, R16 ;  /* 0x000000ffff087224 */ /* 0x000fce00078e0010 */
.L_x_1282:
[----:B------:R-:W2:Y:S04]  /*12ef0*/  LDL R2, [R1+0xc] ;  /* 0x00000c0001027983 */ /* 0x000ea80000100800 */
[----:B------:R-:W3:Y:S01]  /*12f00*/  LDL R3, [R1+0x4] ;  /* 0x0000040001037983 */ /* 0x000ee20000100800 */
[----:B------:R-:W-:Y:S01]  /*12f10*/  VIADD R4, R18, 0x1 ;  /* 0x0000000112047836 */ /* 0x000fe20000000000 */
[----:B------:R-:W-:Y:S05]  /*12f20*/  YIELD ;  /* 0x0000000000007946 */ /* 0x000fea0003800000 */
[----:B------:R-:W-:Y:S01]  /*12f30*/  ISETP.NE.AND P0, PT, R4, 0x2, PT ;  /* 0x000000020400780c */ /* 0x000fe20003f05270 */
[----:B------:R-:W-:Y:S03]  /*12f40*/  BSSY B1, `(.L_x_1248) ;  /* 0x00000ad000017945 */ /* 0x000fe60003800000 */
[----:B------:R-:W-:-:S02]  /*12f50*/  SEL R5, RZ, 0x1, P0 ;  /* 0x00000001ff057807 */ /* 0x000fc40000000000 */
[----:B------:R-:W-:Y:S02]  /*12f60*/  SEL R4, R4, RZ, P0 ;  /* 0x000000ff04047207 */ /* 0x000fe40000000000 */
[----:B--2---:R-:W-:Y:S02]  /*12f70*/  LOP3.LUT P1, RZ, R2, 0x2, RZ, 0xc0, !PT ;  /* 0x0000000202ff7812 */ /* 0x004fe4000782c0ff */
[----:B---3--:R-:W-:-:S11]  /*12f80*/  LOP3.LUT R5, R3, R5, RZ, 0x3c, !PT ;  /* 0x0000000503057212 */ /* 0x008fd600078e3cff */
[----:B------:R-:W-:Y:S05]  /*12f90*/  @!P1 BRA `(.L_x_1249) ;  /* 0x00000008009c9947 */ /* 0x000fea0003800000 */
[----:B------:R-:W-:Y:S01]  /*12fa0*/  LOP3.LUT P1, RZ, R2, 0x1, RZ, 0xc0, !PT ;  /* 0x0000000102ff7812 */ /* 0x000fe2000782c0ff */
[----:B------:R-:W-:-:S12]  /*12fb0*/  IMAD.MOV.U32 R7, RZ, RZ, R0 ;  /* 0x000000ffff077224 */ /* 0x000fd800078e0000 */
[----:B------:R-:W-:Y:S05]  /*12fc0*/  @!P1 BRA `(.L_x_1250) ;  /* 0x0000000000549947 */ /* 0x000fea0003800000 */
[----:B0-----:R-:W2:Y:S01]  /*12fd0*/  LDL R10, [R1+0x8] ;  /* 0x00000800010a7983 */ /* 0x001ea20000100800 */
        /* <DEDUP_REMOVED lines=20> */
.L_x_1250:
[----:B------:R-:W-:Y:S01]  /*13120*/  IMAD R3, R4, 0x8, R17 ;  /* 0x0000000804037824 */ /* 0x000fe200078e0211 */
[----:B------:R-:W-:Y:S01]  /*13130*/  SHF.L.U32 R2, R5, 0x1f, RZ ;  /* 0x0000001f05027819 */ /* 0x000fe200000006ff */
[----:B------:R-:W-:Y:S03]  /*13140*/  BSSY B2, `(.L_x_1251) ;  /* 0x0000003000027945 */ /* 0x000fe60003800000 */
[----:B------:R-:W2:Y:S02]  /*13150*/  SYNCS.PHASECHK.TRANS64.TRYWAIT P0, [R3+URZ+0x30840], R2 ;  /* 0x03084002030075a7 */ /* 0x000ea4000800017f */
[----:B--2---:R-:W-:Y:S05]  /*13160*/  @!P0 BRA `(.L_x_1252) ;  /* 0x00000030006c8947 */ /* 0x004fea0003800000 */
.L_x_1337:
[----:B------:R-:W-:Y:S05]  /*13170*/  BSYNC B2 ;  /* 0x0000000000027941 */ /* 0x000fea0003800000 */
.L_x_1251:
[----:B-1----:R-:W1:Y:S01]  /*13180*/  S2R R9, SR_TID.X ;  /* 0x0000000000097919 */ /* 0x002e620000002100 */
[----:B------:R-:W-:Y:S01]  /*13190*/  BSSY B2, `(.L_x_1253) ;  /* 0x000000b000027945 */ /* 0x000fe20003800000 */
[----:B-1----:R-:W-:-:S04]  /*131a0*/  LOP3.LUT R9, R9, 0x7f, RZ, 0xc0, !PT ;  /* 0x0000007f09097812 */ /* 0x002fc800078ec0ff */
[----:B------:R-:W-:-:S13]  /*131b0*/  ISETP.NE.AND P1, PT, R9, RZ, PT ;  /* 0x000000ff0900720c */ /* 0x000fda0003f25270 */
[----:B------:R-:W-:Y:S05]  /*131c0*/  @P1 BRA `(.L_x_1254) ;  /* 0x00000000001c1947 */ /* 0x000fea0003800000 */
[----:B------:R-:W1:Y:S01]  /*131d0*/  S2R R9, SR_TID.X ;  /* 0x0000000000097919 */ /* 0x000e620000002100 */
[----:B--2---:R-:W-:-:S04]  /*131e0*/  IMAD.MOV.U32 R2, RZ, RZ, 0x9000 ;  /* 0x00009000ff027424 */ /* 0x004fc800078e00ff */
[----:B------:R3:W-:Y:S01]  /*131f0*/  SYNCS.ARRIVE.TRANS64 RZ, [R3+URZ+0x30830], R2 ;  /* 0x0308300203ff79a7 */ /* 0x0007e2000800003f */
[----:B-1----:R-:W-:-:S04]  /*13200*/  LOP3.LUT R9, R9, 0x1f, RZ, 0xc0, !PT ;  /* 0x0000001f09097812 */ /* 0x002fc800078ec0ff */
[----:B------:R-:W-:-:S13]  /*13210*/  ISETP.NE.AND P0, PT, R9, RZ, PT ;  /* 0x000000ff0900720c */ /* 0x000fda0003f05270 */
[----:B---3--:R-:W-:Y:S05]  /*13220*/  @!P0 BRA `(.L_x_1254) ;  /* 0x0000000000048947 */ /* 0x008fea0003800000 */
[----:B------:R-:W-:Y:S01]  /*13230*/  BPT.TRAP 0x1 ;  /* 0x000000040000795c */ /* 0x000fe20000300000 */
.L_x_1254:
[----:B------:R-:W-:Y:S05]  /*13240*/  BSYNC B2 ;  /* 0x0000000000027941 */ /* 0x000fea0003800000 */
.L_x_1253:
[----:B------:R-:W-:Y:S01]  /*13250*/  IMAD.MOV.U32 R11, RZ, RZ, RZ ;  /* 0x000000ffff0b7224 */ /* 0x000fe200078e00ff */
[----:B------:R-:W-:Y:S01]  /*13260*/  UIADD3 UR4, UP0, UR38, 0x370, URZ ;  /* 0x0000037026047890 */ /* 0x000fe2000ff1e03f */
[----:B------:R-:W-:Y:S01]  /*13270*/  IMAD R9, R4, 0x9000, R17 ;  /* 0x0000900004097824 */ /* 0x000fe200078e0211 */
[----:B------:R-:W-:Y:S01]  /*13280*/  PLOP3.LUT P0, PT, PT, PT, PT, 0x80, 0x0 ;  /* 0x000000000000781c */ /* 0x000fe20003f0f070 */
[----:B--2---:R-:W-:Y:S01]  /*13290*/  VIADD R3, R3, 0x30830 ;  /* 0x0003083003037836 */ /* 0x004fe20000000000 */
[----:B------:R-:W-:Y:S01]  /*132a0*/  R2UR UR10, R11 ;  /* 0x000000000b0a72ca */ /* 0x000fe200000e0000 */
[----:B------:R-:W-:Y:S01]  /*132b0*/  IMAD R2, R7, 0x60, RZ ;  /* 0x0000006007027824 */ /* 0x000fe200078e02ff */
[----:B------:R-:W-:Y:S01]  /*132c0*/  UIADD3.X UR5, URZ, UR39, URZ, UP0, !UPT ;  /* 0x000000273f057290 */ /* 0x000fe200087fe43f */
[----:B0-----:R-:W-:Y:S01]  /*132d0*/  VIADD R10, R9, 0x1e400 ;  /* 0x0001e400090a7836 */ /* 0x001fe20000000000 */
[----:B------:R-:W-:Y:S01]  /*132e0*/  UMOV UR6, 0x0 ;  /* 0x0000000000067882 */ /* 0x000fe20000000000 */
[----:B------:R-:W-:-:S10]  /*132f0*/  UMOV UR7, 0x14f00000 ;  /* 0x14f0000000077882 */ /* 0x000fd40000000000 */
.L_x_1255:
        /* <DEDUP_REMOVED lines=16> */
.L_x_1256:
        /* <DEDUP_REMOVED lines=16> */
.L_x_1257:
        /* <DEDUP_REMOVED lines=16> */
.L_x_1338:
[----:B------:R-:W-:Y:S05]  /*13600*/  BSYNC B2 ;  /* 0x0000000000027941 */ /* 0x000fea0003800000 */
.L_x_1258:
[----:B------:R-:W-:Y:S01]  /*13610*/  BSSY B2, `(.L_x_1260) ;  /* 0x000000b000027945 */ /* 0x000fe20003800000 */
[----:B0-----:R-:W-:Y:S02]  /*13620*/  IMAD.MOV.U32 R2, RZ, RZ, 0x0 ;  /* 0x00000000ff027424 */ /* 0x001fe400078e00ff */
[----:B------:R-:W-:Y:S01]  /*13630*/  IMAD.MOV.U32 R3, RZ, RZ, 0x14f00000 ;  /* 0x14f00000ff037424 */ /* 0x000fe200078e00ff */
[----:B------:R-:W-:Y:S06]  /*13640*/  @P1 BRA `(.L_x_1261) ;  /* 0x00000000001c1947 */ /* 0x000fec0003800000 */
[----:B------:R-:W0:Y:S02]  /*13650*/  S2R R10, SR_TID.X ;  /* 0x00000000000a7919 */ /* 0x000e240000002100 */
[----:B0-----:R-:W-:Y:S01]  /*13660*/  LOP3.LUT R14, R10, 0x1f, RZ, 0xc0, !PT ;  /* 0x0000001f0a0e7812 */ /* 0x001fe200078ec0ff */
[----:B------:R-:W-:-:S03]  /*13670*/  IMAD.MOV.U32 R10, RZ, RZ, 0x9000 ;  /* 0x00009000ff0a7424 */ /* 0x000fc600078e00ff */
[----:B------:R-:W-:Y:S01]  /*13680*/  ISETP.NE.AND P0, PT, R14, RZ, PT ;  /* 0x000000ff0e00720c */ /* 0x000fe20003f05270 */
[----:B------:R0:W-:-:S12]  /*13690*/  SYNCS.ARRIVE.TRANS64 RZ, [R9+URZ+0x50], R10 ;  /* 0x0000500a09ff79a7 */ /* 0x0001d8000800003f */
[----:B0-----:R-:W-:Y:S05]  /*136a0*/  @!P0 BRA `(.L_x_1261) ;  /* 0x0000000000048947 */ /* 0x001fea0003800000 */
[----:B------:R-:W-:Y:S01]  /*136b0*/  BPT.TRAP 0x1 ;  /* 0x000000040000795c */ /* 0x000fe20000300000 */
.L_x_1261:
[----:B------:R-:W-:Y:S05]  /*136c0*/  BSYNC B2 ;  /* 0x0000000000027941 */ /* 0x000fea0003800000 */
.L_x_1260:
[----:B------:R-:W-:Y:S01]  /*136d0*/  R2UR UR6, R2 ;  /* 0x00000000020672ca */ /* 0x000fe200000e0000 */
[----:B------:R-:W-:Y:S01]  /*136e0*/  IMAD R18, R18, 0x9000, R17 ;  /* 0x0000900012127824 */ /* 0x000fe200078e0211 */
[----:B------:R-:W-:Y:S01]  /*136f0*/  R2UR UR7, R3 ;  /* 0x00000000030772ca */ /* 0x000fe200000e0000 */
[----:B------:R-:W-:Y:S01]  /*13700*/  UIADD3 UR4, UP0, UR38, 0x470, URZ ;  /* 0x0000047026047890 */ /* 0x000fe2000ff1e03f */
[----:B------:R-:W-:Y:S01]  /*13710*/  R2UR UR10, R11 ;  /* 0x000000000b0a72ca */ /* 0x000fe200000e0000 */
[----:B------:R-:W-:Y:S01]  /*13720*/  IMAD R10, R19, 0x60, RZ ;  /* 0x00000060130a7824 */ /* 0x000fe200078e02ff */
[----:B------:R-:W-:Y:S01]  /*13730*/  PLOP3.LUT P0, PT, PT, PT, PT, 0x80, 0x0 ;  /* 0x000000000000781c */ /* 0x000fe20003f0f070 */
[----:B------:R-:W-:Y:S01]  /*13740*/  VIADD R9, R9, 0x50 ;  /* 0x0000005009097836 */ /* 0x000fe20000000000 */
[----:B------:R-:W-:Y:S01]  /*13750*/  UIADD3.X UR5, URZ, UR39, URZ, UP0, !UPT ;  /* 0x000000273f057290 */ /* 0x000fe200087fe43f */
[----:B------:R-:W-:-:S11]  /*13760*/  VIADD R11, R18, 0x400 ;  /* 0x00000400120b7836 */ /* 0x000fd60000000000 */
.L_x_1262:
        /* <DEDUP_REMOVED lines=15> */
.L_x_1263:
        /* <DEDUP_REMOVED lines=15> */
.L_x_1264:
        /* <DEDUP_REMOVED lines=12> */
.L_x_1249:
[----:B------:R-:W-:Y:S05]  /*13a10*/  BSYNC B1 ;  /* 0x0000000000017941 */ /* 0x000fea0003800000 */
.L_x_1248:
[----:B------:R-:W2:Y:S01]  /*13a20*/  LDL R3, [R1+0xc] ;  /* 0x00000c0001037983 */ /* 0x000ea20000100800 */
[----:B------:R-:W-:Y:S01]  /*13a30*/  VIADD R18, R4, 0x1 ;  /* 0x0000000104127836 */ /* 0x000fe20000000000 */
[----:B------:R-:W-:Y:S01]  /*13a40*/  BSSY B1, `(.L_x_1265) ;  /* 0x00000b0000017945 */ /* 0x000fe20003800000 */
[----:B------:R-:W-:-:S03]  /*13a50*/  VIADD R7, R0, 0xffffffff ;  /* 0xffffffff00077836 */ /* 0x000fc60000000000 */
[----:B------:R-:W-:-:S04]  /*13a60*/  ISETP.NE.AND P0, PT, R18, 0x2, PT ;  /* 0x000000021200780c */ /* 0x000fc80003f05270 */
[----:B------:R-:W-:Y:S02]  /*13a70*/  SEL R2, RZ, 0x1, P0 ;  /* 0x00000001ff027807 */ /* 0x000fe40000000000 */
[----:B------:R-:W-:Y:S02]  /*13a80*/  SEL R18, R18, RZ, P0 ;  /* 0x000000ff12127207 */ /* 0x000fe40000000000 */
[----:B------:R-:W-:-:S05]  /*13a90*/  LOP3.LUT R11, R5, R2, RZ, 0x3c, !PT ;  /* 0x00000002050b7212 */ /* 0x000fca00078e3cff */
[----:B------:R1:W-:Y:S01]  /*13aa0*/  STL [R1+0x4], R11 ;  /* 0x0000040b01007387 */ /* 0x0003e20000100800 */
[----:B--2---:R-:W-:-:S13]  /*13ab0*/  LOP3.LUT P1, RZ, R3, 0x2, RZ, 0xc0, !PT ;  /* 0x0000000203ff7812 */ /* 0x004fda000782c0ff */
[----:B-1----:R-:W-:Y:S05]  /*13ac0*/  @!P1 BRA `(.L_x_1266) ;  /* 0x00000008009c9947 */ /* 0x002fea0003800000 */
[----:B------:R-:W-:Y:S01]  /*13ad0*/  LOP3.LUT P1, RZ, R3, 0x1, RZ, 0xc0, !PT ;  /* 0x0000000103ff7812 */ /* 0x000fe2000782c0ff */
[----:B0-----:R-:W-:-:S12]  /*13ae0*/  IMAD.MOV.U32 R10, RZ, RZ, R7 ;  /* 0x000000ffff0a7224 */ /* 0x001fd800078e0007 */
        /* <DEDUP_REMOVED lines=22> */
.L_x_1267:
[----:B------:R-:W-:Y:S01]  /*13c50*/  IMAD R2, R18, 0x8, R17 ;  /* 0x0000000812027824 */ /* 0x000fe200078e0211 */
[----:B------:R-:W-:Y:S01]  /*13c60*/  SHF.L.U32 R3, R11, 0x1f, RZ ;  /* 0x0000001f0b037819 */ /* 0x000fe200000006ff */
[----:B------:R-:W-:Y:S03]  /*13c70*/  BSSY B2, `(.L_x_1268) ;  /* 0x0000003000027945 */ /* 0x000fe60003800000 */
[----:B------:R-:W1:Y:S02]  /*13c80*/  SYNCS.PHASECHK.TRANS64.TRYWAIT P0, [R2+URZ+0x30840], R3 ;  /* 0x03084003020075a7 */ /* 0x000e64000800017f */
[----:B-1----:R-:W-:Y:S05]  /*13c90*/  @!P0 BRA `(.L_x_1269) ;  /* 0x0000002400c88947 */ /* 0x002fea0003800000 */
.L_x_1339:
[----:B------:R-:W-:Y:S05]  /*13ca0*/  BSYNC B2 ;  /* 0x0000000000027941 */ /* 0x000fea0003800000 */
.L_x_1268:
        /* <DEDUP_REMOVED lines=12> */
.L_x_1271:
[----:B------:R-:W-:Y:S05]  /*13d70*/  BSYNC B2 ;  /* 0x0000000000027941 */ /* 0x000fea0003800000 */
.L_x_1270:
[----:B------:R-:W-:Y:S01]  /*13d80*/  IMAD.MOV.U32 R14, RZ, RZ, RZ ;  /* 0x000000ffff0e7224 */ /* 0x000fe200078e00ff */
[----:B------:R-:W-:Y:S01]  /*13d90*/  UIADD3 UR4, UP0, UR38, 0x370, URZ ;  /* 0x0000037026047890 */ /* 0x000fe2000ff1e03f */
[C---:B-1----:R-:W-:Y:S01]  /*13da0*/  IMAD R3, R18.reuse, 0x8, R6 ;  /* 0x0000000812037824 */ /* 0x042fe200078e0206 */
[----:B------:R-:W-:Y:S01]  /*13db0*/  PLOP3.LUT P0, PT, PT, PT, PT, 0x80, 0x0 ;  /* 0x000000000000781c */ /* 0x000fe20003f0f070 */
[----:B------:R-:W-:Y:S01]  /*13dc0*/  IMAD R9, R18, 0x9000, R17 ;  /* 0x0000900012097824 */ /* 0x000fe200078e0211 */
[----:B------:R-:W-:Y:S01]  /*13dd0*/  R2UR UR10, R14 ;  /* 0x000000000e0a72ca */ /* 0x000fe200000e0000 */
[----:B------:R-:W-:Y:S01]  /*13de0*/  VIADD R3, R3, 0x30 ;  /* 0x0000003003037836 */ /* 0x000fe20000000000 */
[----:B------:R-:W-:Y:S01]  /*13df0*/  UIADD3.X UR5, URZ, UR39, URZ, UP0, !UPT ;  /* 0x000000273f057290 */ /* 0x000fe200087fe43f */
[----:B------:R-:W-:Y:S01]  /*13e00*/  IMAD R2, R10, 0x60, RZ ;  /* 0x000000600a027824 */ /* 0x000fe200078e02ff */
[----:B------:R-:W-:Y:S01]  /*13e10*/  UMOV UR6, 0x0 ;  /* 0x0000000000067882 */ /* 0x000fe20000000000 */
[----:B------:R-:W-:Y:S01]  /*13e20*/  VIADD R11, R9, 0x1e400 ;  /* 0x0001e400090b7836 */ /* 0x000fe20000000000 */
[----:B------:R-:W-:-:S09]  /*13e30*/  UMOV UR7, 0x14f00000 ;  /* 0x14f0000000077882 */ /* 0x000fd20000000000 */
.L_x_1272:
        /* <DEDUP_REMOVED lines=16> */
.L_x_1273:
        /* <DEDUP_REMOVED lines=16> */
.L_x_1274:
        /* <DEDUP_REMOVED lines=15> */
.L_x_1340:
[----:B------:R-:W-:Y:S05]  /*14130*/  BSYNC B2 ;  /* 0x0000000000027941 */ /* 0x000fea0003800000 */
.L_x_1275:
[----:B------:R-:W-:Y:S01]  /*14140*/  BSSY B2, `(.L_x_1277) ;  /* 0x000000b000027945 */ /* 0x000fe20003800000 */
[----:B------:R-:W-:Y:S02]  /*14150*/  IMAD.MOV.U32 R12, RZ, RZ, 0x0 ;  /* 0x00000000ff0c7424 */ /* 0x000fe400078e00ff */
[----:B------:R-:W-:Y:S01]  /*14160*/  IMAD.MOV.U32 R13, RZ, RZ, 0x14f00000 ;  /* 0x14f00000ff0d7424 */ /* 0x000fe200078e00ff */
[----:B------:R-:W-:Y:S06]  /*14170*/  @P1 BRA `(.L_x_1278) ;  /* 0x00000000001c1947 */ /* 0x000fec0003800000 */
[----:B------:R-:W1:Y:S02]  /*14180*/  S2R R3, SR_TID.X ;  /* 0x0000000000037919 */ /* 0x000e640000002100 */
[----:B-1----:R-:W-:Y:S01]  /*14190*/  LOP3.LUT R9, R3, 0x1f, RZ, 0xc0, !PT ;  /* 0x0000001f03097812 */ /* 0x002fe200078ec0ff */
[----:B------:R-:W-:-:S03]  /*141a0*/  IMAD.MOV.U32 R3, RZ, RZ, 0x9000 ;  /* 0x00009000ff037424 */ /* 0x000fc600078e00ff */
[----:B------:R-:W-:Y:S01]  /*141b0*/  ISETP.NE.AND P0, PT, R9, RZ, PT ;  /* 0x000000ff0900720c */ /* 0x000fe20003f05270 */
[----:B------:R1:W-:-:S12]  /*141c0*/  SYNCS.ARRIVE.TRANS64 RZ, [R2+URZ+0x50], R3 ;  /* 0x0000500302ff79a7 */ /* 0x0003d8000800003f */
[----:B-1----:R-:W-:Y:S05]  /*141d0*/  @!P0 BRA `(.L_x_1278) ;  /* 0x0000000000048947 */ /* 0x002fea0003800000 */
[----:B------:R-:W-:Y:S01]  /*141e0*/  BPT.TRAP 0x1 ;  /* 0x000000040000795c */ /* 0x000fe20000300000 */
.L_x_1278:
[----:B------:R-:W-:Y:S05]  /*141f0*/  BSYNC B2 ;  /* 0x0000000000027941 */ /* 0x000fea0003800000 */
.L_x_1277:
[----:B------:R-:W-:Y:S01]  /*14200*/  R2UR UR10, R14 ;  /* 0x000000000e0a72ca */ /* 0x000fe200000e0000 */
[----:B------:R-:W-:Y:S01]  /*14210*/  IMAD R4, R4, 0x9000, R17 ;  /* 0x0000900004047824 */ /* 0x000fe200078e0211 */
[----:B------:R-:W-:Y:S01]  /*14220*/  R2UR UR6, R12 ;  /* 0x000000000c0672ca */ /* 0x000fe200000e0000 */
[----:B------:R-:W-:Y:S01]  /*14230*/  UIADD3 UR4, UP0, UR38, 0x470, URZ ;  /* 0x0000047026047890 */ /* 0x000fe2000ff1e03f */
[----:B------:R-:W-:Y:S01]  /*14240*/  R2UR UR7, R13 ;  /* 0x000000000d0772ca */ /* 0x000fe200000e0000 */
[----:B------:R-:W-:Y:S01]  /*14250*/  IMAD R3, R19, 0x60, RZ ;  /* 0x0000006013037824 */ /* 0x000fe200078e02ff */
[----:B------:R-:W-:Y:S01]  /*14260*/  PLOP3.LUT P0, PT, PT, PT, PT, 0x80, 0x0 ;  /* 0x000000000000781c */ /* 0x000fe20003f0f070 */
[----:B0-----:R-:W-:Y:S01]  /*14270*/  VIADD R2, R2, 0x50 ;  /* 0x0000005002027836 */ /* 0x001fe20000000000 */
[----:B------:R-:W-:Y:S01]  /*14280*/  UIADD3.X UR5, URZ, UR39, URZ, UP0, !UPT ;  /* 0x000000273f057290 */ /* 0x000fe200087fe43f */
[----:B------:R-:W-:-:S11]  /*14290*/  VIADD R5, R4, 0x400 ;  /* 0x0000040004057836 */ /* 0x000fd60000000000 */
.L_x_1279:
        /* <DEDUP_REMOVED lines=15> */
.L_x_1280:
        /* <DEDUP_REMOVED lines=15> */
.L_x_1281:
        /* <DEDUP_REMOVED lines=12> */
.L_x_1266:
[----:B------:R-:W-:Y:S05]  /*14540*/  BSYNC B1 ;  /* 0x0000000000017941 */ /* 0x000fea0003800000 */
.L_x_1265:
[----:B------:R-:W-:Y:S01]  /*14550*/  ISETP.GT.AND P0, PT, R7, UR40, PT ;  /* 0x0000002807007c0c */ /* 0x000fe2000bf04270 */
[----:B------:R-:W-:-:S12]  /*14560*/  VIADD R0, R0, 0xfffffffe ;  /* 0xfffffffe00007836 */ /* 0x000fd80000000000 */
[----:B------:R-:W-:Y:S05]  /*14570*/  @P0 BRA `(.L_x_1282) ;  /* 0xffffffe8005c0947 */ /* 0x000fea000383ffff */
.L_x_1247:
[----:B------:R-:W-:Y:S05]  /*14580*/  BSYNC B0 ;  /* 0x0000000000007941 */ /* 0x000fea0003800000 */
.L_x_1228:
[----:B0-----:R-:W0:Y:S01]  /*14590*/  S2R R0, SR_TID.X ;  /* 0x0000000000007919 */ /* 0x001e220000002100 */
[----:B------:R-:W-:Y:S01]  /*145a0*/  BSSY B0, `(.L_x_1283) ;  /* 0x0000012000007945 */ /* 0x000fe20003800000 */
[----:B0-----:R-:W-:-:S04]  /*145b0*/  LOP3.LUT R6, R0, 0x7f, RZ, 0xc0, !PT ;  /* 0x0000007f00067812 */ /* 0x001fc800078ec0ff */
[----:B------:R-:W-:-:S13]  /*145c0*/  ISETP.NE.AND P1, PT, R6, RZ, PT ;  /* 0x000000ff0600720c */ /* 0x000fda0003f25270 */
[----:B------:R-:W-:Y:S05]  /*145d0*/  @P1 BRA `(.L_x_1284) ;  /* 0x0000000000381947 */ /* 0x000fea0003800000 */
[----:B------:R-:W0:Y:S01]  /*145e0*/  S2R R3, SR_LANEID ;  /* 0x0000000000037919 */ /* 0x000e220000000000 */
[----:B------:R-:W-:Y:S01]  /*145f0*/  VOTEU.ANY UR4, UPT, PT ;  /* 0x0000000000047886 */ /* 0x000fe200038e0100 */
[----:B------:R-:W-:Y:S01]  /*14600*/  ULDC.64 UR6, c[0x0][0x208] ;  /* 0x0000820000067ab9 */ /* 0x000fe20000000a00 */
[----:B------:R-:W0:Y:S08]  /*14610*/  FLO.U32 R0, UR4 ;  /* 0x0000000400007d00 */ /* 0x000e3000080e0000 */
[----:B------:R-:W1:Y:S01]  /*14620*/  POPC R5, UR4 ;  /* 0x0000000400057d09 */ /* 0x000e620008000000 */
[----:B0-----:R-:W-:-:S02]  /*14630*/  ISETP.EQ.U32.AND P0, PT, R0, R3, PT ;  /* 0x000000030000720c */ /* 0x001fc40003f02070 */
[----:B------:R-:W1:Y:S11]  /*14640*/  LDC.64 R2, c[0x0][0xc80] ;  /* 0x00032000ff027b82 */ /* 0x000e760000000a00 */
[----:B-1----:R-:W2:Y:S01]  /*14650*/  @P0 ATOMG.E.ADD.STRONG.GPU PT, R3, desc[UR6][R2.64], R5 ;  /* 0x00000005020309a8 */ /* 0x002ea200081ee1c6 */
[----:B------:R-:W0:Y:S02]  /*14660*/  S2R R4, SR_LTMASK ;  /* 0x0000000000047919 */ /* 0x000e240000003900 */
[----:B0-----:R-:W-:-:S04]  /*14670*/  LOP3.LUT R4, R4, UR4, RZ, 0xc0, !PT ;  /* 0x0000000404047c12 */ /* 0x001fc8000f8ec0ff */
[----:B------:R-:W0:Y:S01]  /*14680*/  POPC R7, R4 ;  /* 0x0000000400077309 */ /* 0x000e220000000000 */
[----:B--2---:R-:W0:Y:S02]  /*14690*/  SHFL.IDX PT, R0, R3, R0, 0x1f ;  /* 0x00001f0003007589 */ /* 0x004e2400000e0000 */
[----:B0-----:R-:W-:-:S05]  /*146a0*/  IADD3 R0, R0, UR44, R7 ;  /* 0x0000002c00007c10 */ /* 0x001fca000fffe007 */
[----:B------:R0:W-:Y:S02]  /*146b0*/  STL [R1+0x14], R0 ;  /* 0x0000140001007387 */ /* 0x0001e40000100800 */
.L_x_1284:
[----:B------:R-:W-:Y:S05]  /*146c0*/  BSYNC B0 ;  /* 0x0000000000007941 */ /* 0x000fea0003800000 */
.L_x_1283:
[----:B0-----:R-:W2:Y:S01]  /*146d0*/  LDL R0, [R1+0xc] ;  /* 0x00000c0001007983 */ /* 0x001ea20000100800 */
[----:B------:R-:W-:Y:S01]  /*146e0*/  BSSY B0, `(.L_x_1285) ;  /* 0x0000047000007945 */ /* 0x000fe20003800000 */
[----:B--2---:R-:W-:-:S13]  /*146f0*/  LOP3.LUT P0, RZ, R0, 0x2, RZ, 0xc0, !PT ;  /* 0x0000000200ff7812 */ /* 0x004fda000780c0ff */
[----:B------:R-:W-:Y:S05]  /*14700*/  @!P0 BRA `(.L_x_1286) ;  /* 0x0000000400108947 */ /* 0x000fea0003800000 */
[----:B------:R-:W2:Y:S01]  /*14710*/  LDL R0, [R1+0x4] ;  /* 0x0000040001007983 */ /* 0x000ea20000100800 */
[----:B------:R-:W-:Y:S01]  /*14720*/  IMAD R2, R18, 0x8, R17 ;  /* 0x0000000812027824 */ /* 0x000fe200078e0211 */
[----:B------:R-:W-:Y:S01]  /*14730*/  BSSY B1, `(.L_x_1287) ;  /* 0x0000005000017945 */ /* 0x000fe20003800000 */
[----:B------:R-:W-:Y:S02]  /*14740*/  ISETP.NE.AND P2, PT, R6, RZ, PT ;  /* 0x000000ff0600720c */ /* 0x000fe40003f45270 */
[----:B--2---:R-:W-:-:S04]  /*14750*/  SHF.L.U32 R3, R0, 0x1f, RZ ;  /* 0x0000001f00037819 */ /* 0x004fc800000006ff */
[----:B------:R-:W0:Y:S02]  /*14760*/  SYNCS.PHASECHK.TRANS64.TRYWAIT P0, [R2+URZ+0x30860], R3 ;  /* 0x03086003020075a7 */ /* 0x000e24000800017f */
[----:B0-----:R-:W-:Y:S05]  /*14770*/  @!P0 BRA `(.L_x_1288) ;  /* 0x0000001c00388947 */ /* 0x001fea0003800000 */
.L_x_1341:
[----:B------:R-:W-:Y:S05]  /*14780*/  BSYNC B1 ;  /* 0x0000000000017941 */ /* 0x000fea0003800000 */
.L_x_1287:
[----:B------:R-:W-:Y:S04]  /*14790*/  BSSY B1, `(.L_x_1289) ;  /* 0x0000009000017945 */ /* 0x000fe80003800000 */
        /* <DEDUP_REMOVED lines=8> */
.L_x_1290:
[----:B------:R-:W-:Y:S05]  /*14820*/  BSYNC B1 ;  /* 0x0000000000017941 */ /* 0x000fea0003800000 */
.L_x_1289:
[----:B------:R-:W-:Y:S01]  /*14830*/  IMAD R0, R18, 0x9000, R17 ;  /* 0x0000900012007824 */ /* 0x000fe200078e0211 */
[----:B------:R-:W-:Y:S01]  /*14840*/  UIADD3 UR4, UP0, UR38, 0x470, URZ ;  /* 0x0000047026047890 */ /* 0x000fe2000ff1e03f */
[----:B------:R-:W-:Y:S01]  /*14850*/  PLOP3.LUT P0, PT, PT, PT, PT, 0x80, 0x0 ;  /* 0x000000000000781c */ /* 0x000fe20003f0f070 */
[----:B------:R-:W-:Y:S01]  /*14860*/  IMAD R19, R19, 0x60, RZ ;  /* 0x0000006013137824 */ /* 0x000fe200078e02ff */
[----:B------:R-:W-:Y:S01]  /*14870*/  UMOV UR6, 0x0 ;  /* 0x0000000000067882 */ /* 0x000fe20000000000 */
[----:B0-----:R-:W-:Y:S01]  /*14880*/  VIADD R2, R2, 0x30850 ;  /* 0x0003085002027836 */ /* 0x001fe20000000000 */
[----:B------:R-:W-:Y:S01]  /*14890*/  UIADD3.X UR5, URZ, UR39, URZ, UP0, !UPT ;  /* 0x000000273f057290 */ /* 0x000fe200087fe43f */
[----:B------:R-:W-:Y:S01]  /*148a0*/  VIADD R3, R0, 0x400 ;  /* 0x0000040000037836 */ /* 0x000fe20000000000 */
[----:B------:R-:W-:Y:S01]  /*148b0*/  UMOV UR7, 0x14f00000 ;  /* 0x14f0000000077882 */ /* 0x000fe20000000000 */
[----:B------:R-:W-:-:S09]  /*148c0*/  UMOV UR10, URZ ;  /* 0x0000003f000a7c82 */ /* 0x000fd20008000000 */
.L_x_1291:
        /* <DEDUP_REMOVED lines=10> */
[----:B------:R-:W-:Y:S01]  /*14970*/  PLOP3.LUT P0, PT, PT, PT, PT, 0x80, 0x0 ;  /* 0x000000000000781c */ /* 0x000fe20003f0f070 */
[----:B------:R-:W-:Y:S01]  /*14980*/  VIADD R3, R0, 0x3400 ;  /* 0x0000340000037836 */ /* 0x000fe20000000000 */
[----:B------:R-:W-:Y:S01]  /*14990*/  UMOV UR6, 0x0 ;  /* 0x0000000000067882 */ /* 0x000fe20000000000 */
[----:B------:R-:W-:Y:S01]  /*149a0*/  UMOV UR7, 0x14f00000 ;  /* 0x14f0000000077882 */ /* 0x000fe20000000000 */
[----:B------:R-:W-:-:S09]  /*149b0*/  UMOV UR10, 0x40 ;  /* 0x00000040000a7882 */ /* 0x000fd20000000000 */
.L_x_1292:
        /* <DEDUP_REMOVED lines=15> */
.L_x_1293:
        /* <DEDUP_REMOVED lines=10> */
.L_x_1286:
[----:B------:R-:W-:Y:S05]  /*14b50*/  BSYNC B0 ;  /* 0x0000000000007941 */ /* 0x000fea0003800000 */
.L_x_1285:
[----:B------:R-:W2:Y:S01]  /*14b60*/  LDL.LU R3, [R1+0x4] ;  /* 0x0000040001037983 */ /* 0x000ea20000300800 */
[----:B------:R-:W-:-:S05]  /*14b70*/  VIADD R18, R18, 0x1 ;  /* 0x0000000112127836 */ /* 0x000fca0000000000 */
[----:B------:R-:W-:-:S04]  /*14b80*/  ISETP.NE.AND P0, PT, R18, 0x2, PT ;  /* 0x000000021200780c */ /* 0x000fc80003f05270 */
[----:B------:R-:W-:Y:S02]  /*14b90*/  SEL R0, RZ, 0x1, P0 ;  /* 0x00000001ff007807 */ /* 0x000fe40000000000 */
[----:B------:R-:W-:Y:S02]  /*14ba0*/  SEL R18, R18, RZ, P0 ;  /* 0x000000ff12127207 */ /* 0x000fe40000000000 */
[----:B--2---:R-:W-:-:S05]  /*14bb0*/  LOP3.LUT R3, R3, R0, RZ, 0x3c, !PT ;  /* 0x0000000003037212 */ /* 0x004fca00078e3cff */
[----:B------:R0:W-:Y:S02]  /*14bc0*/  STL [R1+0x4], R3 ;  /* 0x0000040301007387 */ /* 0x0001e40000100800 */
.L_x_1208:
[----:B------:R-:W-:Y:S05]  /*14bd0*/  BSYNC B7 ;  /* 0x0000000000077941 */ /* 0x000fea0003800000 */
.L_x_1206:
[----:B-1----:R-:W2:Y:S04]  /*14be0*/  LDL R0, [R1+0xc] ;  /* 0x00000c0001007983 */ /* 0x002ea80000100800 */
[----:B------:R1:W5:Y:S01]  /*14bf0*/  LDL R2, [R1+0x14] ;  /* 0x0000140001027983 */ /* 0x0003620000100800 */
[----:B--2---:R-:W-:-:S13]  /*14c00*/  LOP3.LUT P0, RZ, R0, 0x4, RZ, 0xc0, !PT ;  /* 0x0000000400ff7812 */ /* 0x004fda000780c0ff */
[----:B-1----:R-:W-:Y:S05]  /*14c10*/  @!P0 BRA `(.L_x_1294) ;  /* 0x0000000000288947 */ /* 0x002fea0003800000 */
[----:B------:R-:W-:Y:S05]  /*14c20*/  WARPSYNC.ALL ;  /* 0x0000000000007948 */ /* 0x000fea0003800000 */
[----:B------:R-:W1:Y:S08]  /*14c30*/  S2UR UR5, SR_CgaCtaId ;  /* 0x00000000000579c3 */ /* 0x000e700000008800 */
[----:B------:R-:W-:Y:S06]  /*14c40*/  BAR.SYNC.DEFER_BLOCKING 0x5, 0x180 ;  /* 0x0146000000007b1d */ /* 0x000fec0000010000 */
[----:B------:R-:W-:-:S02]  /*14c50*/  UMOV UR4, 0x400 ;  /* 0x0000040000047882 */ /* 0x000fc40000000000 */
[----:B-1----:R-:W-:-:S06]  /*14c60*/  ULEA UR4, UR5, UR4, 0x18 ;  /* 0x0000000405047291 */ /* 0x002fcc000f8ec03f */
[----:B------:R-:W-:-:S05]  /*14c70*/  IMAD.U32 R17, RZ, RZ, UR4 ;  /* 0x00000004ff117e24 */ /* 0x000fca000f8e00ff */
[----:B-----5:R-:W1:Y:S04]  /*14c80*/  LDS R2, [R17+0x308d0] ;  /* 0x0308d00011027984 */ /* 0x020e680000000800 */
[----:B-1----:R3:W-:Y:S01]  /*14c90*/  STL [R1+0x14], R2 ;  /* 0x0000140201007387 */ /* 0x0027e20000100800 */
[----:B------:R-:W-:Y:S06]  /*14ca0*/  BAR.ARV 0x4, 0x180 ;  /* 0x0106000000007b1d */ /* 0x000fec0000002000 */
[----:B------:R-:W-:Y:S05]  /*14cb0*/  BRA `(.L_x_1295) ;  /* 0x00000000002c7947 */ /* 0x000fea0003800000 */
.L_x_1294:
[----:B------:R-:W-:-:S03]  /*14cc0*/  UMOV UR4, 0xffffffff ;  /* 0xffffffff00047882 */ /* 0x000fc60000000000 */
[----:B------:R-:W-:Y:S05]  /*14cd0*/  BRA.DIV UR4, `(.L_x_1296) ;  /* 0x0000001604f47947 */ /* 0x000fea000b800000 */
[----:B-----5:R1:W2:Y:S02]  /*14ce0*/  SHFL.IDX PT, R14, R2, RZ, 0x1f ;  /* 0x00001fff020e7589 */ /* 0x0202a400000e0000 */
.L_x_1344:
[----:B0-----:R-:W0:Y:S01]  /*14cf0*/  @!P1 S2R R3, SR_CgaCtaId ;  /* 0x0000000000039919 */ /* 0x001e220000008800 */
[----:B------:R-:W-:Y:S05]  /*14d00*/  WARPSYNC.ALL ;  /* 0x0000000000007948 */ /* 0x000fea0003800000 */
[----:B------:R-:W-:Y:S01]  /*14d10*/  BAR.SYNC.DEFER_BLOCKING 0x4, 0x180 ;  /* 0x0106000000007b1d */ /* 0x000fe20000010000 */
[----:B------:R-:W-:-:S05]  /*14d20*/  @!P1 MOV R0, 0x400 ;  /* 0x0000040000009802 */ /* 0x000fca0000000f00 */
[----:B--2---:R2:W-:Y:S01]  /*14d30*/  STL [R1+0x14], R14 ;  /* 0x0000140e01007387 */ /* 0x0045e20000100800 */
[----:B0-----:R-:W-:-:S05]  /*14d40*/  @!P1 LEA R17, R3, R0, 0x18 ;  /* 0x0000000003119211 */ /* 0x001fca00078ec0ff */
[----:B------:R2:W-:Y:S01]  /*14d50*/  @!P1 STS [R17+0x308d0], R2 ;  /* 0x0308d00211009388 */ /* 0x0005e20000000800 */
[----:B------:R-:W-:Y:S06]  /*14d60*/  BAR.ARV 0x5, 0x180 ;  /* 0x0146000000007b1d */ /* 0x000fec0000002000 */
.L_x_1295:
[----:B------:R-:W4:Y:S01]  /*14d70*/  LDL R0, [R1+0x14] ;  /* 0x0000140001007983 */ /* 0x000f220000100800 */
[----:B------:R-:W-:Y:S02]  /*14d80*/  ULDC UR4, c[0x0][0xc38] ;  /* 0x00030e0000047ab9 */ /* 0x000fe40000000800 */
[----:B----4-:R-:W-:-:S13]  /*14d90*/  ISETP.GE.AND P0, PT, R0, UR4, PT ;  /* 0x0000000400007c0c */ /* 0x010fda000bf06270 */
[----:B------:R-:W-:Y:S05]  /*14da0*/  @!P0 BRA `(.L_x_1297) ;  /* 0xffffffb000dc8947 */ /* 0x000fea000383ffff */
.L_x_1197:
[----:B0-----:R-:W4:Y:S01]  /*14db0*/  LDL.LU R0, [R1+0x18] ;  /* 0x0000180001007983 */ /* 0x001f220000300800 */
[----:B------:R-:W-:Y:S01]  /*14dc0*/  BSSY B0, `(.L_x_1298) ;  /* 0x000000b000007945 */ /* 0x000fe20003800000 */
[----:B------:R-:W0:Y:S01]  /*14dd0*/  S2R R5, SR_CgaCtaId ;  /* 0x0000000000057919 */ /* 0x000e220000008800 */
[----:B----4-:R-:W-:-:S05]  /*14de0*/  VIADD R0, R0, 0x1 ;  /* 0x0000000100007836 */ /* 0x010fca0000000000 */
[----:B-123--:R-:W-:-:S04]  /*14df0*/  LEA.HI R2, R0, R0, RZ, 0x1 ;  /* 0x0000000000027211 */ /* 0x00efc800078f08ff */
[----:B------:R-:W-:-:S05]  /*14e00*/  LOP3.LUT R3, R2, 0xfffffffe, RZ, 0xc0, !PT ;  /* 0xfffffffe02037812 */ /* 0x000fca00078ec0ff */
[----:B------:R-:W-:Y:S01]  /*14e10*/  IMAD.IADD R3, R0, 0x1, -R3 ;  /* 0x0000000100037824 */ /* 0x000fe200078e0a03 */
[----:B------:R-:W-:-:S04]  /*14e20*/  MOV R0, 0x400 ;  /* 0x0000040000007802 */ /* 0x000fc80000000f00 */
[----:B0-----:R-:W-:Y:S02]  /*14e30*/  LEA R0, R5, R0, 0x18 ;  /* 0x0000000005007211 */ /* 0x001fe400078ec0ff */
[----:B------:R-:W-:-:S04]  /*14e40*/  SHF.L.U32 R3, R3, 0x1f, RZ ;  /* 0x0000001f03037819 */ /* 0x000fc800000006ff */
[----:B------:R-:W0:Y:S02]  /*14e50*/  SYNCS.PHASECHK.TRANS64.TRYWAIT P0, [R0+URZ+0x30820], R3 ;  /* 0x03082003000075a7 */ /* 0x000e24000800017f */
[----:B0-----:R-:W-:Y:S05]  /*14e60*/  @!P0 BRA `(.L_x_1299) ;  /* 0x0000001400b88947 */ /* 0x001fea0003800000 */
.L_x_1345:
[----:B------:R-:W-:Y:S05]  /*14e70*/  BSYNC B0 ;  /* 0x0000000000007941 */ /* 0x000fea0003800000 */
.L_x_1298:
[----:B------:R-:W-:-:S03]  /*14e80*/  UMOV UR4, 0xffffffff ;  /* 0xffffffff00047882 */ /* 0x000fc60000000000 */
[----:B------:R-:W-:Y:S05]  /*14e90*/  BRA.DIV UR4, `(.L_x_1300) ;  /* 0x0000001604c07947 */ /* 0x000fea000b800000 */
[----:B------:R-:W1:Y:S02]  /*14ea0*/  S2R R2, SR_TID.X ;  /* 0x0000000000027919 */ /* 0x000e640000002100 */
[----:B-1----:R-:W-:-:S04]  /*14eb0*/  SHF.R.U32.HI R2, RZ, 0x5, R2 ;  /* 0x00000005ff027819 */ /* 0x002fc80000011602 */
[----:B------:R-:W-:-:S05]  /*14ec0*/  LOP3.LUT R2, R2, 0x3, RZ, 0xc0, !PT ;  /* 0x0000000302027812 */ /* 0x000fca00078ec0ff */
[----:B------:R1:W2:Y:S02]  /*14ed0*/  SHFL.IDX PT, R14, R2, RZ, 0x1f ;  /* 0x00001fff020e7589 */ /* 0x0002a400000e0000 */
.L_x_1348:
[----:B--2---:R-:W-:Y:S01]  /*14ee0*/  ISETP.NE.AND P0, PT, R14, RZ, PT ;  /* 0x000000ff0e00720c */ /* 0x004fe20003f05270 */
[----:B------:R-:W-:-:S12]  /*14ef0*/  BSSY B0, `(.L_x_1301) ;  /* 0x0000027000007945 */ /* 0x000fd80003800000 */
[----:B------:R-:W-:Y:S05]  /*14f00*/  @P0 BRA `(.L_x_1302) ;  /* 0x0000000000940947 */ /* 0x000fea0003800000 */
[----:B------:R-:W-:-:S03]  /*14f10*/  UMOV UR4, 0xffffffff ;  /* 0xffffffff00047882 */ /* 0x000fc60000000000 */
[----:B------:R-:W-:Y:S05]  /*14f20*/  BRA.DIV UR4, `(.L_x_1303) ;  /* 0x0000001604d07947 */ /* 0x000fea000b800000 */
[----:B------:R-:W-:-:S13]  /*14f30*/  ELECT P6, URZ, PT ;  /* 0x00000000003f782f */ /* 0x000fda00038c0000 */
.L_x_1351:
[----:B------:R-:W-:Y:S05]  /*14f40*/  @!P6 BRA `(.L_x_1302) ;  /* 0x000000000084e947 */ /* 0x000fea0003800000 */
[----:B-1----:R-:W2:Y:S02]  /*14f50*/  LDL R2, [R1+0x1c] ;  /* 0x00001c0001027983 */ /* 0x002ea40000100800 */
[----:B--2---:R-:W-:-:S13]  /*14f60*/  R2UR UR4, R2 ;  /* 0x00000000020472ca */ /* 0x004fda00000e0000 */
[----:B------:R-:W-:-:S06]  /*14f70*/  ULOP3.LUT UR4, UR4, 0x2, URZ, 0xfc, !UPT ;  /* 0x0000000204047892 */ /* 0x000fcc000f8efc3f */
[----:B------:R-:W-:-:S05]  /*14f80*/  IMAD.U32 R2, RZ, RZ, UR4 ;  /* 0x00000004ff027e24 */ /* 0x000fca000f8e00ff */
[----:B------:R-:W-:-:S13]  /*14f90*/  ISETP.NE.AND P2, PT, R2, 0x3, PT ;  /* 0x000000030200780c */ /* 0x000fda0003f45270 */
[----:B------:R-:W-:Y:S05]  /*14fa0*/  @!P2 BRA `(.L_x_1304) ;  /* 0x000000000004a947 */ /* 0x000fea0003800000 */
[----:B------:R-:W-:Y:S01]  /*14fb0*/  BPT.TRAP 0x1 ;  /* 0x000000040000795c */ /* 0x000fe20000300000 */
.L_x_1304:
[----:B------:R-:W2:Y:S01]  /*14fc0*/  LDL.LU R7, [R1+0x4] ;  /* 0x0000040001077983 */ /* 0x000ea20000300800 */
[----:B0-----:R-:W-:Y:S02]  /*14fd0*/  VIADD R3, R0, 0x30840 ;  /* 0x0003084000037836 */ /* 0x001fe40000000000 */
[C---:B------:R-:W-:Y:S02]  /*14fe0*/  VIADD R2, R18.reuse, 0x1 ;  /* 0x0000000112027836 */ /* 0x040fe40000000000 */
[----:B------:R-:W-:-:S03]  /*14ff0*/  IMAD R6, R18, 0x8, R3 ;  /* 0x0000000812067824 */ /* 0x000fc600078e0203 */
[----:B------:R-:W-:-:S04]  /*15000*/  ISETP.NE.AND P1, PT, R2, 0x2, PT ;  /* 0x000000020200780c */ /* 0x000fc80003f25270 */
[----:B------:R-:W-:Y:S02]  /*15010*/  SEL R4, RZ, 0x1, P1 ;  /* 0x00000001ff047807 */ /* 0x000fe40000800000 */
[C---:B--2---:R-:W-:Y:S02]  /*15020*/  SHF.L.U32 R5, R7.reuse, 0x1f, RZ ;  /* 0x0000001f07057819 */ /* 0x044fe400000006ff */
[----:B------:R-:W-:Y:S02]  /*15030*/  LOP3.LUT R7, R7, R4, RZ, 0x3c, !PT ;  /* 0x0000000407077212 */ /* 0x000fe400078e3cff */
[----:B------:R-:W0:Y:S01]  /*15040*/  SYNCS.PHASECHK.TRANS64.TRYWAIT P0, [R6+URZ], R5 ;  /* 0x00000005060075a7 */ /* 0x000e22000800017f */
[----:B------:R-:W-:Y:S02]  /*15050*/  SEL R4, R2, RZ, P1 ;  /* 0x000000ff02047207 */ /* 0x000fe40000800000 */
[----:B------:R-:W-:-:S03]  /*15060*/  SHF.L.U32 R2, R7, 0x1f, RZ ;  /* 0x0000001f07027819 */ /* 0x000fc600000006ff */
[----:B------:R-:W-:Y:S01]  /*15070*/  IMAD R3, R4, 0x8, R3 ;  /* 0x0000000804037824 */ /* 0x000fe200078e0203 */
[----:B0-----:R-:W-:Y:S06]  /*15080*/  @!P0 BRA `(.L_x_1305) ;  /* 0x0000001400988947 */ /* 0x001fec0003800000 */
.L_x_1352:
[----:B------:R-:W1:Y:S02]  /*15090*/  SYNCS.PHASECHK.TRANS64.TRYWAIT P0, [R3+URZ], R2 ;  /* 0x00000002030075a7 */ /* 0x000e64000800017f */
[----:B-1----:R-:W-:Y:S05]  /*150a0*/  @!P0 BRA `(.L_x_1306) ;  /* 0x0000001400a48947 */ /* 0x002fea0003800000 */
.L_x_1353:
[----:B------:R-:W-:Y:S05]  /*150b0*/  @!P2 BRA `(.L_x_1307) ;  /* 0x000000000004a947 */ /* 0x000fea0003800000 */
[----:B------:R-:W-:Y:S01]  /*150c0*/  BPT.TRAP 0x1 ;  /* 0x000000040000795c */ /* 0x000fe20000300000 */
.L_x_1307:
[----:B-1----:R-:W-:-:S04]  /*150d0*/  VIADD R3, R0, 0x30860 ;  /* 0x0003086000037836 */ /* 0x002fc80000000000 */
[----:B------:R-:W-:-:S04]  /*150e0*/  IMAD R18, R18, 0x8, R3 ;  /* 0x0000000812127824 */ /* 0x000fc800078e0203 */
[----:B------:R-:W1:Y:S02]  /*150f0*/  SYNCS.PHASECHK.TRANS64.TRYWAIT P0, [R18+URZ], R5 ;  /* 0x00000005120075a7 */ /* 0x000e64000800017f */
[----:B-1----:R-:W-:Y:S05]  /*15100*/  @!P0 BRA `(.L_x_1308) ;  /* 0x0000001400a08947 */ /* 0x002fea0003800000 */
.L_x_1354:
[----:B------:R-:W-:-:S07]  /*15110*/  IMAD R3, R4, 0x8, R3 ;  /* 0x0000000804037824 */ /* 0x000fce00078e0203 */
.L_x_1309:
[----:B--2---:R2:W3:Y:S02]  /*15120*/  SYNCS.PHASECHK.TRANS64.TRYWAIT P0, [R3+URZ], R2 ;  /* 0x00000002030075a7 */ /* 0x0044e4000800017f */
[----:B---3--:R-:W-:Y:S05]  /*15130*/  @!P0 NANOSLEEP.SYNCS 0x989680 ;  /* 0x009896800000895d */ /* 0x008fea0003900000 */
[----:B------:R-:W3:Y:S02]  /*15140*/  @!P0 SYNCS.PHASECHK.TRANS64 P0, [R3+URZ], R2 ;  /* 0x00000002030085a7 */ /* 0x000ee4000800007f */
[----:B---3--:R-:W-:Y:S05]  /*15150*/  @!P0 BRA `(.L_x_1309) ;  /* 0xfffffffc00f08947 */ /* 0x008fea000383ffff */
.L_x_1302:
[----:B------:R-:W-:Y:S05]  /*15160*/  BSYNC B0 ;  /* 0x0000000000007941 */ /* 0x000fea0003800000 */
.L_x_1301:
[----:B------:R-:W-:Y:S05]  /*15170*/  EXIT ;  /* 0x000000000000794d */ /* 0x000fea0003800000 */
.L_x_1110:
[----:B0-----:R-:W-:-:S04]  /*15180*/  IMAD.U32 R3, RZ, RZ, UR37 ;  /* 0x00000025ff037e24 */ /* 0x001fc8000f8e00ff */
[----:B------:R0:W1:Y:S03]  /*15190*/  SYNCS.PHASECHK.TRANS64.TRYWAIT P1, [R3+URZ+0x30800], R0 ;  /* 0x03080000030075a7 */ /* 0x000066000802017f */
[----:B-1----:R-:W-:Y:S05]  /*151a0*/  @!P1 NANOSLEEP.SYNCS 0x989680 ;  /* 0x009896800000995d */ /* 0x002fea0003900000 */
[----:B------:R-:W1:Y:S02]  /*151b0*/  @!P1 SYNCS.PHASECHK.TRANS64 P1, [R3+URZ+0x30800], R0 ;  /* 0x03080000030095a7 */ /* 0x000e64000802007f */
[----:B-1----:R-:W-:Y:S05]  /*151c0*/  @!P1 BRA `(.L_x_1110) ;  /* 0xfffffffc00ec9947 */ /* 0x002fea000383ffff */
[----:B------:R-:W-:Y:S05]  /*151d0*/  BRA `(.L_x_1310) ;  /* 0xfffffec800807947 */ /* 0x000fea000383ffff */
.L_x_1114:
[----:B-1----:R1:W3:Y:S02]  /*151e0*/  SYNCS.PHASECHK.TRANS64.TRYWAIT P1, [R3+URZ+0x30830], R0 ;  /* 0x03083000030075a7 */ /* 0x0022e4000802017f */
[----:B---3--:R-:W-:Y:S05]  /*151f0*/  @!P1 NANOSLEEP.SYNCS 0x989680 ;  /* 0x009896800000995d */ /* 0x008fea0003900000 */
[----:B------:R-:W3:Y:S02]  /*15200*/  @!P1 SYNCS.PHASECHK.TRANS64 P1, [R3+URZ+0x30830], R0 ;  /* 0x03083000030095a7 */ /* 0x000ee4000802007f */
[----:B---3--:R-:W-:Y:S05]  /*15210*/  @!P1 BRA `(.L_x_1114) ;  /* 0xfffffffc00f09947 */ /* 0x008fea000383ffff */
[----:B------:R-:W-:Y:S05]  /*15220*/  BRA `(.L_x_1113) ;  /* 0xfffffec800b47947 */ /* 0x000fea000383ffff */
.L_x_1130:
[----:B-1----:R-:W-:-:S04]  /*15230*/  IMAD.U32 R11, RZ, RZ, UR6 ;  /* 0x00000006ff0b7e24 */ /* 0x002fc8000f8e00ff */
[----:B------:R1:W2:Y:S03]  /*15240*/  SYNCS.PHASECHK.TRANS64.TRYWAIT P1, [R11+URZ+0x30830], R0 ;  /* 0x030830000b0075a7 */ /* 0x0002a6000802017f */
[----:B--2---:R-:W-:Y:S05]  /*15250*/  @!P1 NANOSLEEP.SYNCS 0x989680 ;  /* 0x009896800000995d */ /* 0x004fea0003900000 */
[----:B------:R-:W2:Y:S02]  /*15260*/  @!P1 SYNCS.PHASECHK.TRANS64 P1, [R11+URZ+0x30830], R0 ;  /* 0x030830000b0095a7 */ /* 0x000ea4000802007f */
[----:B--2---:R-:W-:Y:S05]  /*15270*/  @!P1 BRA `(.L_x_1130) ;  /* 0xfffffffc00ec9947 */ /* 0x004fea000383ffff */
[----:B------:R-:W-:Y:S05]  /*15280*/  BRA `(.L_x_1129) ;  /* 0xfffffef400cc7947 */ /* 0x000fea000383ffff */
.L_x_1134:
[----:B-1----:R-:W-:-:S04]  /*15290*/  IMAD.U32 R3, RZ, RZ, UR5 ;  /* 0x00000005ff037e24 */ /* 0x002fc8000f8e00ff */
[----:B------:R1:W2:Y:S03]  /*152a0*/  SYNCS.PHASECHK.TRANS64.TRYWAIT P1, [R3+URZ+0x30850], R0 ;  /* 0x03085000030075a7 */ /* 0x0002a6000802017f */
[----:B--2---:R-:W-:Y:S05]  /*152b0*/  @!P1 NANOSLEEP.SYNCS 0x989680 ;  /* 0x009896800000995d */ /* 0x004fea0003900000 */
[----:B------:R-:W2:Y:S02]  /*152c0*/  @!P1 SYNCS.PHASECHK.TRANS64 P1, [R3+URZ+0x30850], R0 ;  /* 0x03085000030095a7 */ /* 0x000ea4000802007f */
[----:B--2---:R-:W-:Y:S05]  /*152d0*/  @!P1 BRA `(.L_x_1134) ;  /* 0xfffffffc00ec9947 */ /* 0x004fea000383ffff */
[----:B------:R-:W-:Y:S05]  /*152e0*/  BRA `(.L_x_1133) ;  /* 0xffffff0000647947 */ /* 0x000fea000383ffff */
.L_x_1151:
[----:B-1----:R-:W-:-:S04]  /*152f0*/  IMAD.U32 R5, RZ, RZ, UR5 ;  /* 0x00000005ff057e24 */ /* 0x002fc8000f8e00ff */
[----:B------:R1:W2:Y:S03]  /*15300*/  SYNCS.PHASECHK.TRANS64.TRYWAIT P1, [R5+URZ+0x30830], R0 ;  /* 0x03083000050075a7 */ /* 0x0002a6000802017f */
[----:B--2---:R-:W-:Y:S05]  /*15310*/  @!P1 NANOSLEEP.SYNCS 0x989680 ;  /* 0x009896800000995d */ /* 0x004fea0003900000 */
[----:B------:R-:W2:Y:S02]  /*15320*/  @!P1 SYNCS.PHASECHK.TRANS64 P1, [R5+URZ+0x30830], R0 ;  /* 0x03083000050095a7 */ /* 0x000ea4000802007f */
[----:B--2---:R-:W-:Y:S05]  /*15330*/  @!P1 BRA `(.L_x_1151) ;  /* 0xfffffffc00ec9947 */ /* 0x004fea000383ffff */
[----:B------:R-:W-:Y:S05]  /*15340*/  BRA `(.L_x_1150) ;  /* 0xffffff2800387947 */ /* 0x000fea000383ffff */
.L_x_1155:
[----:B-1----:R-:W-:-:S04]  /*15350*/  IMAD.U32 R3, RZ, RZ, UR5 ;  /* 0x00000005ff037e24 */ /* 0x002fc8000f8e00ff */
[----:B------:R1:W2:Y:S03]  /*15360*/  SYNCS.PHASECHK.TRANS64.TRYWAIT P1, [R3+URZ+0x30850], R0 ;  /* 0x03085000030075a7 */ /* 0x0002a6000802017f */
[----:B--2---:R-:W-:Y:S05]  /*15370*/  @!P1 NANOSLEEP.SYNCS 0x989680 ;  /* 0x009896800000995d */ /* 0x004fea0003900000 */
[----:B------:R-:W2:Y:S02]  /*15380*/  @!P1 SYNCS.PHASECHK.TRANS64 P1, [R3+URZ+0x30850], R0 ;  /* 0x03085000030095a7 */ /* 0x000ea4000802007f */
[----:B--2---:R-:W-:Y:S05]  /*15390*/  @!P1 BRA `(.L_x_1155) ;  /* 0xfffffffc00ec9947 */ /* 0x004fea000383ffff */
[----:B------:R-:W-:Y:S05]  /*153a0*/  BRA `(.L_x_1154) ;  /* 0xffffff3000d07947 */ /* 0x000fea000383ffff */
.L_x_1161:
[----:B-1----:R-:W-:-:S04]  /*153b0*/  IMAD.U32 R5, RZ, RZ, UR5 ;  /* 0x00000005ff057e24 */ /* 0x002fc8000f8e00ff */
[----:B------:R1:W2:Y:S03]  /*153c0*/  SYNCS.PHASECHK.TRANS64.TRYWAIT P1, [R5+URZ+0x30830], R0 ;  /* 0x03083000050075a7 */ /* 0x0002a6000802017f */
[----:B--2---:R-:W-:Y:S05]  /*153d0*/  @!P1 NANOSLEEP.SYNCS 0x989680 ;  /* 0x009896800000995d */ /* 0x004fea0003900000 */
[----:B------:R-:W2:Y:S02]  /*153e0*/  @!P1 SYNCS.PHASECHK.TRANS64 P1, [R5+URZ+0x30830], R0 ;  /* 0x03083000050095a7 */ /* 0x000ea4000802007f */
[----:B--2---:R-:W-:Y:S05]  /*153f0*/  @!P1 BRA `(.L_x_1161) ;  /* 0xfffffffc00ec9947 */ /* 0x004fea000383ffff */
[----:B------:R-:W-:Y:S05]  /*15400*/  BRA `(.L_x_1160) ;  /* 0xffffff4400947947 */ /* 0x000fea000383ffff */
.L_x_1165:
[----:B-1----:R-:W-:-:S04]  /*15410*/  IMAD.U32 R3, RZ, RZ, UR5 ;  /* 0x00000005ff037e24 */ /* 0x002fc8000f8e00ff */
[----:B------:R1:W2:Y:S03]  /*15420*/  SYNCS.PHASECHK.TRANS64.TRYWAIT P1, [R3+URZ+0x30850], R0 ;  /* 0x03085000030075a7 */ /* 0x0002a6000802017f */
[----:B--2---:R-:W-:Y:S05]  /*15430*/  @!P1 NANOSLEEP.SYNCS 0x989680 ;  /* 0x009896800000995d */ /* 0x004fea0003900000 */
[----:B------:R-:W2:Y:S02]  /*15440*/  @!P1 SYNCS.PHASECHK.TRANS64 P1, [R3+URZ+0x30850], R0 ;  /* 0x03085000030095a7 */ /* 0x000ea4000802007f */
[----:B--2---:R-:W-:Y:S05]  /*15450*/  @!P1 BRA `(.L_x_1165) ;  /* 0xfffffffc00ec9947 */ /* 0x004fea000383ffff */
[----:B------:R-:W-:Y:S05]  /*15460*/  BRA `(.L_x_1164) ;  /* 0xffffff50002c7947 */ /* 0x000fea000383ffff */
.L_x_1178:
[----:B-1----:R-:W-:-:S04]  /*15470*/  IMAD.U32 R3, RZ, RZ, UR5 ;  /* 0x00000005ff037e24 */ /* 0x002fc8000f8e00ff */
[----:B------:R1:W2:Y:S03]  /*15480*/  SYNCS.PHASECHK.TRANS64.TRYWAIT P0, [R3+URZ+0x30850], R2 ;  /* 0x03085002030075a7 */ /* 0x0002a6000800017f */
[----:B--2---:R-:W-:Y:S05]  /*15490*/  @!P0 NANOSLEEP.SYNCS 0x989680 ;  /* 0x009896800000895d */ /* 0x004fea0003900000 */
[----:B------:R-:W2:Y:S02]  /*154a0*/  @!P0 SYNCS.PHASECHK.TRANS64 P0, [R3+URZ+0x30850], R2 ;  /* 0x03085002030085a7 */ /* 0x000ea4000800007f */
[----:B--2---:R-:W-:Y:S05]  /*154b0*/  @!P0 BRA `(.L_x_1178) ;  /* 0xfffffffc00ec8947 */ /* 0x004fea000383ffff */
[----:B------:R-:W-:Y:S05]  /*154c0*/  BRA `(.L_x_1177) ;  /* 0xffffff7800a47947 */ /* 0x000fea000383ffff */
.L_x_1214:
[----:B------:R-:W-:Y:S02]  /*154d0*/  IMAD.MOV.U32 R13, RZ, RZ, R4 ;  /* 0x000000ffff0d7224 */ /* 0x000fe400078e0004 */
[----:B------:R-:W-:Y:S02]  /*154e0*/  IMAD.MOV.U32 R12, RZ, RZ, RZ ;  /* 0x000000ffff0c7224 */ /* 0x000fe400078e00ff */
[----:B------:R-:W-:Y:S02]  /*154f0*/  IMAD.MOV.U32 R11, RZ, RZ, 0x1f ;  /* 0x0000001fff0b7424 */ /* 0x000fe400078e00ff */
[----:B------:R-:W-:-:S07]  /*15500*/  IMAD.MOV.U32 R15, RZ, RZ, -0x1 ;  /* 0xffffffffff0f7424 */ /* 0x000fce00078e00ff */
[----:B0-----:R-:W-:Y:S05]  /*15510*/  WARPSYNC.COLLECTIVE R15, `(.L_x_1311) ;  /* 0x000000000f087348 */ /* 0x001fea0003c00000 */
[----:B------:R1:W2:Y:S02]  /*15520*/  SHFL.IDX P6, R14, R13, R12, R11 ;  /* 0x0000000c0d0e7389 */ /* 0x0002a400000c000b */
[----:B012---:R-:W-:Y:S01]  /*15530*/  ENDCOLLECTIVE ;  /* 0x000000000000791b */ /* 0x007fe20003800000 */
.L_x_1311:
[----:B------:R-:W-:Y:S05]  /*15540*/  BRA `(.L_x_1312) ;  /* 0xffffffb800ac7947 */ /* 0x000fea000383ffff */
.L_x_1216:
[----:B------:R-:W-:Y:S01]  /*15550*/  BSSY B0, `(.L_x_1313) ;  /* 0x0000006000007945 */ /* 0x000fe20003800000 */
[----:B------:R-:W-:-:S07]  /*15560*/  IMAD.MOV.U32 R15, RZ, RZ, -0x1 ;  /* 0xffffffffff0f7424 */ /* 0x000fce00078e00ff */
[----:B01----:R-:W-:Y:S05]  /*15570*/  WARPSYNC.COLLECTIVE R15, `(.L_x_1314) ;  /* 0x000000000f0c7348 */ /* 0x003fea0003c00000 */
[----:B------:R-:W-:Y:S02]  /*15580*/  ELECT P6, UR62, PT ;  /* 0x00000000003e782f */ /* 0x000fe400038c0000 */
[----:B------:R-:W-:Y:S01]  /*15590*/  MOV R14, UR62 ;  /* 0x0000003e000e7c02 */ /* 0x000fe20008000f00 */
[----:B01----:R-:W-:Y:S10]  /*155a0*/  ENDCOLLECTIVE ;  /* 0x000000000000791b */ /* 0x003ff40003800000 */
.L_x_1314:
[----:B------:R-:W-:Y:S05]  /*155b0*/  BSYNC B0 ;  /* 0x0000000000007941 */ /* 0x000fea0003800000 */
.L_x_1313:
[----:B------:R-:W-:Y:S05]  /*155c0*/  BRA `(.L_x_1315) ;  /* 0xffffffb800b07947 */ /* 0x000fea000383ffff */
.L_x_1218:
[----:B0-----:R0:W2:Y:S02]  /*155d0*/  SYNCS.PHASECHK.TRANS64.TRYWAIT P0, [R0+URZ+0x30840], R2 ;  /* 0x03084002000075a7 */ /* 0x0010a4000800017f */
[----:B--2---:R-:W-:Y:S05]  /*155e0*/  @!P0 NANOSLEEP.SYNCS 0x989680 ;  /* 0x009896800000895d */ /* 0x004fea0003900000 */
[----:B------:R-:W2:Y:S02]  /*155f0*/  @!P0 SYNCS.PHASECHK.TRANS64 P0, [R0+URZ+0x30840], R2 ;  /* 0x03084002000085a7 */ /* 0x000ea4000800007f */
[----:B--2---:R-:W-:Y:S05]  /*15600*/  @!P0 BRA `(.L_x_1218) ;  /* 0xfffffffc00f08947 */ /* 0x004fea000383ffff */
[----:B------:R-:W-:Y:S05]  /*15610*/  BRA `(.L_x_1316) ;  /* 0xffffffbc00047947 */ /* 0x000fea000383ffff */
.L_x_1222:
[----:B------:R-:W-:Y:S01]  /*15620*/  IMAD.MOV.U32 R13, RZ, RZ, R6 ;  /* 0x000000ffff0d7224 */ /* 0x000fe200078e0006 */
[----:B------:R-:W-:Y:S01]  /*15630*/  LOP3.LUT R8, R8, 0x7f, RZ, 0xc0, !PT ;  /* 0x0000007f08087812 */ /* 0x000fe200078ec0ff */
[----:B------:R-:W-:Y:S02]  /*15640*/  IMAD.MOV.U32 R12, RZ, RZ, RZ ;  /* 0x000000ffff0c7224 */ /* 0x000fe400078e00ff */
[----:B------:R-:W-:Y:S01]  /*15650*/  IMAD.MOV.U32 R11, RZ, RZ, 0x181f ;  /* 0x0000181fff0b7424 */ /* 0x000fe200078e00ff */
[----:B------:R-:W-:Y:S01]  /*15660*/  SHF.R.U32.HI R8, RZ, 0x3, R8 ;  /* 0x00000003ff087819 */ /* 0x000fe20000011608 */
[----:B------:R-:W-:-:S04]  /*15670*/  IMAD.MOV.U32 R15, RZ, RZ, -0x1 ;  /* 0xffffffffff0f7424 */ /* 0x000fc800078e00ff */
[----:B------:R-:W-:-:S07]  /*15680*/  VIADD R4, R8, UR43 ;  /* 0x0000002b08047c36 */ /* 0x000fce0008000000 */
[----:B-----5:R-:W-:Y:S05]  /*15690*/  WARPSYNC.COLLECTIVE R15, `(.L_x_1317) ;  /* 0x000000000f087348 */ /* 0x020fea0003c00000 */
[----:B------:R0:W1:Y:S02]  /*156a0*/  SHFL.IDX P6, R14, R13, R12, R11 ;  /* 0x0000000c0d0e7389 */ /* 0x00006400000c000b */
[----:B01---5:R-:W-:Y:S01]  /*156b0*/  ENDCOLLECTIVE ;  /* 0x000000000000791b */ /* 0x023fe20003800000 */
.L_x_1317:
[----:B------:R-:W-:Y:S02]  /*156c0*/  VIADD R8, R4, 0x10 ;  /* 0x0000001004087836 */ /* 0x000fe40000000000 */
[----:B------:R-:W-:Y:S02]  /*156d0*/  IMAD.MOV.U32 R13, RZ, RZ, R0 ;  /* 0x000000ffff0d7224 */ /* 0x000fe400078e0000 */
[----:B------:R-:W-:-:S07]  /*156e0*/  IMAD.MOV.U32 R2, RZ, RZ, R14 ;  /* 0x000000ffff027224 */ /* 0x000fce00078e000e */
[----:B------:R-:W-:Y:S05]  /*156f0*/  WARPSYNC.COLLECTIVE R15, `(.L_x_1318) ;  /* 0x000000000f087348 */ /* 0x000fea0003c00000 */
[----:B------:R0:W1:Y:S02]  /*15700*/  SHFL.IDX P6, R14, R13, R12, R11 ;  /* 0x0000000c0d0e7389 */ /* 0x00006400000c000b */
[----:B01----:R-:W-:Y:S01]  /*15710*/  ENDCOLLECTIVE ;  /* 0x000000000000791b */ /* 0x003fe20003800000 */
.L_x_1318:
[----:B------:R-:W-:Y:S01]  /*15720*/  ULDC UR4, c[0x0][0x288] ;  /* 0x0000a20000047ab9 */ /* 0x000fe20000000800 */
[----:B------:R-:W-:Y:S01]  /*15730*/  ULDC.64 UR6, c[0x0][0x208] ;  /* 0x0000820000067ab9 */ /* 0x000fe20000000a00 */
[----:B------:R-:W-:-:S05]  /*15740*/  IMAD R5, R7, UR4, RZ ;  /* 0x0000000407057c24 */ /* 0x000fca000f8e02ff */
        /* <DEDUP_REMOVED lines=19> */
.L_x_1319:
[----:B------:R-:W-:Y:S02]  /*15880*/  IMAD.MOV.U32 R13, RZ, RZ, R0 ;  /* 0x000000ffff0d7224 */ /* 0x000fe400078e0000 */
[----:B------:R-:W-:-:S07]  /*15890*/  IMAD.MOV.U32 R2, RZ, RZ, R14 ;  /* 0x000000ffff027224 */ /* 0x000fce00078e000e */
[----:B------:R-:W-:Y:S05]  /*158a0*/  WARPSYNC.COLLECTIVE R15, `(.L_x_1320) ;  /* 0x000000000f087348 */ /* 0x000fea0003c00000 */
[----:B------:R0:W1:Y:S02]  /*158b0*/  SHFL.IDX P6, R14, R13, R12, R11 ;  /* 0x0000000c0d0e7389 */ /* 0x00006400000c000b */
[----:B01----:R-:W-:Y:S01]  /*158c0*/  ENDCOLLECTIVE ;  /* 0x000000000000791b */ /* 0x003fe20003800000 */
.L_x_1320:
[----:B------:R-:W-:Y:S01]  /*158d0*/  ULDC.64 UR4, c[0x0][0x208] ;  /* 0x0000820000047ab9 */ /* 0x000fe20000000a00 */
[----:B------:R-:W-:Y:S02]  /*158e0*/  IMAD.MOV.U32 R13, RZ, RZ, R6 ;  /* 0x000000ffff0d7224 */ /* 0x000fe400078e0006 */
[----:B------:R-:W-:Y:S02]  /*158f0*/  IMAD.MOV.U32 R12, RZ, RZ, 0x2 ;  /* 0x00000002ff0c7424 */ /* 0x000fe400078e00ff */
[----:B------:R-:W-:-:S05]  /*15900*/  IMAD.MOV.U32 R3, RZ, RZ, R14 ;  /* 0x000000ffff037224 */ /* 0x000fca00078e000e */
        /* <DEDUP_REMOVED lines=14> */
.L_x_1321:
[----:B------:R-:W-:-:S05]  /*159f0*/  VIADD R2, R4, 0x20 ;  /* 0x0000002004027836 */ /* 0x000fca0000000000 */
[----:B------:R-:W-:Y:S01]  /*15a00*/  ISETP.GE.AND P4, PT, R2, R5, PT ;  /* 0x000000050200720c */ /* 0x000fe20003f86270 */
[----:B------:R-:W-:Y:S02]  /*15a10*/  IMAD.MOV.U32 R13, RZ, RZ, R0 ;  /* 0x000000ffff0d7224 */ /* 0x000fe400078e0000 */
[----:B------:R-:W-:-:S10]  /*15a20*/  IMAD.MOV.U32 R2, RZ, RZ, R14 ;  /* 0x000000ffff027224 */ /* 0x000fd400078e000e */
[----:B------:R-:W-:Y:S05]  /*15a30*/  WARPSYNC.COLLECTIVE R15, `(.L_x_1322) ;  /* 0x000000000f087348 */ /* 0x000fea0003c00000 */
[----:B------:R0:W1:Y:S02]  /*15a40*/  SHFL.IDX P6, R14, R13, R12, R11 ;  /* 0x0000000c0d0e7389 */ /* 0x00006400000c000b */
[----:B01----:R-:W-:Y:S01]  /*15a50*/  ENDCOLLECTIVE ;  /* 0x000000000000791b */ /* 0x003fe20003800000 */
.L_x_1322:
        /* <DEDUP_REMOVED lines=18> */
.L_x_1323:
[----:B------:R-:W-:-:S05]  /*15b80*/  VIADD R2, R4, 0x30 ;  /* 0x0000003004027836 */ /* 0x000fca0000000000 */
[----:B------:R-:W-:Y:S01]  /*15b90*/  ISETP.GE.AND P4, PT, R2, R5, PT ;  /* 0x000000050200720c */ /* 0x000fe20003f86270 */
[----:B------:R-:W-:Y:S02]  /*15ba0*/  IMAD.MOV.U32 R13, RZ, RZ, R0 ;  /* 0x000000ffff0d7224 */ /* 0x000fe400078e0000 */
[----:B------:R-:W-:-:S10]  /*15bb0*/  IMAD.MOV.U32 R2, RZ, RZ, R14 ;  /* 0x000000ffff027224 */ /* 0x000fd400078e000e */
[----:B------:R-:W-:Y:S05]  /*15bc0*/  WARPSYNC.COLLECTIVE R15, `(.L_x_1324) ;  /* 0x000000000f087348 */ /* 0x000fea0003c00000 */
[----:B------:R0:W1:Y:S02]  /*15bd0*/  SHFL.IDX P6, R14, R13, R12, R11 ;  /* 0x0000000c0d0e7389 */ /* 0x00006400000c000b */
[----:B01----:R-:W-:Y:S01]  /*15be0*/  ENDCOLLECTIVE ;  /* 0x000000000000791b */ /* 0x003fe20003800000 */
.L_x_1324:
        /* <DEDUP_REMOVED lines=18> */
.L_x_1325:
[----:B------:R-:W-:-:S05]  /*15d10*/  VIADD R2, R4, 0x40 ;  /* 0x0000004004027836 */ /* 0x000fca0000000000 */
[----:B------:R-:W-:Y:S01]  /*15d20*/  ISETP.GE.AND P4, PT, R2, R5, PT ;  /* 0x000000050200720c */ /* 0x000fe20003f86270 */
[----:B------:R-:W-:Y:S02]  /*15d30*/  IMAD.MOV.U32 R13, RZ, RZ, R0 ;  /* 0x000000ffff0d7224 */ /* 0x000fe400078e0000 */
[----:B------:R-:W-:-:S10]  /*15d40*/  IMAD.MOV.U32 R2, RZ, RZ, R14 ;  /* 0x000000ffff027224 */ /* 0x000fd400078e000e */
[----:B------:R-:W-:Y:S05]  /*15d50*/  WARPSYNC.COLLECTIVE R15, `(.L_x_1326) ;  /* 0x000000000f087348 */ /* 0x000fea0003c00000 */
[----:B------:R0:W1:Y:S02]  /*15d60*/  SHFL.IDX P6, R14, R13, R12, R11 ;  /* 0x0000000c0d0e7389 */ /* 0x00006400000c000b */
[----:B01----:R-:W-:Y:S01]  /*15d70*/  ENDCOLLECTIVE ;  /* 0x000000000000791b */ /* 0x003fe20003800000 */
.L_x_1326:
        /* <DEDUP_REMOVED lines=18> */
.L_x_1327:
[----:B------:R-:W-:-:S05]  /*15ea0*/  VIADD R2, R4, 0x50 ;  /* 0x0000005004027836 */ /* 0x000fca0000000000 */
[----:B------:R-:W-:Y:S01]  /*15eb0*/  ISETP.GE.AND P4, PT, R2, R5, PT ;  /* 0x000000050200720c */ /* 0x000fe20003f86270 */
[----:B------:R-:W-:Y:S02]  /*15ec0*/  IMAD.MOV.U32 R13, RZ, RZ, R0 ;  /* 0x000000ffff0d7224 */ /* 0x000fe400078e0000 */
[----:B------:R-:W-:-:S10]  /*15ed0*/  IMAD.MOV.U32 R2, RZ, RZ, R14 ;  /* 0x000000ffff027224 */ /* 0x000fd400078e000e */
[----:B------:R-:W-:Y:S05]  /*15ee0*/  WARPSYNC.COLLECTIVE R15, `(.L_x_1328) ;  /* 0x000000000f087348 */ /* 0x000fea0003c00000 */
[----:B------:R0:W1:Y:S02]  /*15ef0*/  SHFL.IDX P6, R14, R13, R12, R11 ;  /* 0x0000000c0d0e7389 */ /* 0x00006400000c000b */
[----:B01----:R-:W-:Y:S01]  /*15f00*/  ENDCOLLECTIVE ;  /* 0x000000000000791b */ /* 0x003fe20003800000 */
.L_x_1328:
        /* <DEDUP_REMOVED lines=18> */
.L_x_1329:
[----:B------:R-:W-:-:S05]  /*16030*/  VIADD R2, R4, 0x60 ;  /* 0x0000006004027836 */ /* 0x000fca0000000000 */
[----:B------:R-:W-:Y:S01]  /*16040*/  ISETP.GE.AND P4, PT, R2, R5, PT ;  /* 0x000000050200720c */ /* 0x000fe20003f86270 */
[----:B------:R-:W-:Y:S02]  /*16050*/  IMAD.MOV.U32 R13, RZ, RZ, R0 ;  /* 0x000000ffff0d7224 */ /* 0x000fe400078e0000 */
[----:B------:R-:W-:-:S10]  /*16060*/  IMAD.MOV.U32 R2, RZ, RZ, R14 ;  /* 0x000000ffff027224 */ /* 0x000fd400078e000e */
[----:B------:R-:W-:Y:S05]  /*16070*/  WARPSYNC.COLLECTIVE R15, `(.L_x_1330) ;  /* 0x000000000f087348 */ /* 0x000fea0003c00000 */
[----:B------:R0:W1:Y:S02]  /*16080*/  SHFL.IDX P6, R14, R13, R12, R11 ;  /* 0x0000000c0d0e7389 */ /* 0x00006400000c000b */
[----:B01----:R-:W-:Y:S01]  /*16090*/  ENDCOLLECTIVE ;  /* 0x000000000000791b */ /* 0x003fe20003800000 */
.L_x_1330:
        /* <DEDUP_REMOVED lines=18> */
.L_x_1331:
[----:B------:R-:W-:Y:S02]  /*161c0*/  IMAD.MOV.U32 R13, RZ, RZ, R0 ;  /* 0x000000ffff0d7224 */ /* 0x000fe400078e0000 */
[----:B------:R-:W-:-:S07]  /*161d0*/  IMAD.MOV.U32 R6, RZ, RZ, R14 ;  /* 0x000000ffff067224 */ /* 0x000fce00078e000e */
[----:B------:R-:W-:Y:S05]  /*161e0*/  WARPSYNC.COLLECTIVE R15, `(.L_x_1332) ;  /* 0x000000000f087348 */ /* 0x000fea0003c00000 */
[----:B------:R0:W1:Y:S02]  /*161f0*/  SHFL.IDX P6, R14, R13, R12, R11 ;  /* 0x0000000c0d0e7389 */ /* 0x00006400000c000b */
[----:B01----:R-:W-:Y:S01]  /*16200*/  ENDCOLLECTIVE ;  /* 0x000000000000791b */ /* 0x003fe20003800000 */
.L_x_1332:
[----:B------:R-:W-:Y:S01]  /*16210*/  IMAD.MOV.U32 R0, RZ, RZ, R14 ;  /* 0x000000ffff007224 */ /* 0x000fe200078e000e */
[----:B------:R-:W-:Y:S06]  /*16220*/  BRA `(.L_x_1333) ;  /* 0xffffffbc00787947 */ /* 0x000fec000383ffff */
.L_x_1227:
[----:B0-----:R0:W1:Y:S02]  /*16230*/  SYNCS.PHASECHK.TRANS64.TRYWAIT P0, [R17+URZ+0x30820], R0 ;  /* 0x03082000110075a7 */ /* 0x001064000800017f */
[----:B-1----:R-:W-:Y:S05]  /*16240*/  @!P0 NANOSLEEP.SYNCS 0x989680 ;  /* 0x009896800000895d */ /* 0x002fea0003900000 */
[----:B------:R-:W1:Y:S02]  /*16250*/  @!P0 SYNCS.PHASECHK.TRANS64 P0, [R17+URZ+0x30820], R0 ;  /* 0x03082000110085a7 */ /* 0x000e64000800007f */
[----:B-1----:R-:W-:Y:S05]  /*16260*/  @!P0 BRA `(.L_x_1227) ;  /* 0xfffffffc00f08947 */ /* 0x002fea000383ffff */
[----:B------:R-:W-:Y:S05]  /*16270*/  BRA `(.L_x_1334) ;  /* 0xffffffbc00f07947 */ /* 0x000fea000383ffff */
.L_x_1234:
[----:B0-----:R0:W1:Y:S02]  /*16280*/  SYNCS.PHASECHK.TRANS64.TRYWAIT P0, [R3+URZ+0x30840], R2 ;  /* 0x03084002030075a7 */ /* 0x001064000800017f */
[----:B-1----:R-:W-:Y:S05]  /*16290*/  @!P0 NANOSLEEP.SYNCS 0x989680 ;  /* 0x009896800000895d */ /* 0x002fea0003900000 */
[----:B------:R-:W1:Y:S02]  /*162a0*/  @!P0 SYNCS.PHASECHK.TRANS64 P0, [R3+URZ+0x30840], R2 ;  /* 0x03084002030085a7 */ /* 0x000e64000800007f */
[----:B-1----:R-:W-:Y:S05]  /*162b0*/  @!P0 BRA `(.L_x_1234) ;  /* 0xfffffffc00f08947 */ /* 0x002fea000383ffff */
[----:B------:R-:W-:Y:S05]  /*162c0*/  BRA `(.L_x_1335) ;  /* 0xffffffc000ac7947 */ /* 0x000fea000383ffff */
.L_x_1241:
[----:B0-----:R0:W1:Y:S02]  /*162d0*/  SYNCS.PHASECHK.TRANS64.TRYWAIT P0, [R3+URZ+0x60], R2 ;  /* 0x00006002030075a7 */ /* 0x001064000800017f */
[----:B-1----:R-:W-:Y:S05]  /*162e0*/  @!P0 NANOSLEEP.SYNCS 0x989680 ;  /* 0x009896800000895d */ /* 0x002fea0003900000 */
[----:B------:R-:W1:Y:S02]  /*162f0*/  @!P0 SYNCS.PHASECHK.TRANS64 P0, [R3+URZ+0x60], R2 ;  /* 0x00006002030085a7 */ /* 0x000e64000800007f */
[----:B-1----:R-:W-:Y:S05]  /*16300*/  @!P0 BRA `(.L_x_1241) ;  /* 0xfffffffc00f08947 */ /* 0x002fea000383ffff */
[----:B------:R-:W-:Y:S05]  /*16310*/  BRA `(.L_x_1336) ;  /* 0xffffffc400bc7947 */ /* 0x000fea000383ffff */
.L_x_1252:
[----:B--2---:R2:W3:Y:S02]  /*16320*/  SYNCS.PHASECHK.TRANS64.TRYWAIT P0, [R3+URZ+0x30840], R2 ;  /* 0x03084002030075a7 */ /* 0x0044e4000800017f */
[----:B---3--:R-:W-:Y:S05]  /*16330*/  @!P0 NANOSLEEP.SYNCS 0x989680 ;  /* 0x009896800000895d */ /* 0x008fea0003900000 */
[----:B------:R-:W3:Y:S02]  /*16340*/  @!P0 SYNCS.PHASECHK.TRANS64 P0, [R3+URZ+0x30840], R2 ;  /* 0x03084002030085a7 */ /* 0x000ee4000800007f */
[----:B---3--:R-:W-:Y:S05]  /*16350*/  @!P0 BRA `(.L_x_1252) ;  /* 0xfffffffc00f08947 */ /* 0x008fea000383ffff */
[----:B------:R-:W-:Y:S05]  /*16360*/  BRA `(.L_x_1337) ;  /* 0xffffffcc00807947 */ /* 0x000fea000383ffff */
.L_x_1259:
[----:B0-----:R0:W1:Y:S02]  /*16370*/  SYNCS.PHASECHK.TRANS64.TRYWAIT P0, [R9+URZ+0x60], R2 ;  /* 0x00006002090075a7 */ /* 0x001064000800017f */
[----:B-1----:R-:W-:Y:S05]  /*16380*/  @!P0 NANOSLEEP.SYNCS 0x989680 ;  /* 0x009896800000895d */ /* 0x002fea0003900000 */
[----:B------:R-:W1:Y:S02]  /*16390*/  @!P0 SYNCS.PHASECHK.TRANS64 P0, [R9+URZ+0x60], R2 ;  /* 0x00006002090085a7 */ /* 0x000e64000800007f */
[----:B-1----:R-:W-:Y:S05]  /*163a0*/  @!P0 BRA `(.L_x_1259) ;  /* 0xfffffffc00f08947 */ /* 0x002fea000383ffff */
[----:B------:R-:W-:Y:S05]  /*163b0*/  BRA `(.L_x_1338) ;  /* 0xffffffd000907947 */ /* 0x000fea000383ffff */
.L_x_1269:
[----:B-1----:R1:W2:Y:S02]  /*163c0*/  SYNCS.PHASECHK.TRANS64.TRYWAIT P0, [R2+URZ+0x30840], R3 ;  /* 0x03084003020075a7 */ /* 0x0022a4000800017f */
[----:B--2---:R-:W-:Y:S05]  /*163d0*/  @!P0 NANOSLEEP.SYNCS 0x989680 ;  /* 0x009896800000895d */ /* 0x004fea0003900000 */
[----:B------:R-:W2:Y:S02]  /*163e0*/  @!P0 SYNCS.PHASECHK.TRANS64 P0, [R2+URZ+0x30840], R3 ;  /* 0x03084003020085a7 */ /* 0x000ea4000800007f */
[----:B--2---:R-:W-:Y:S05]  /*163f0*/  @!P0 BRA `(.L_x_1269) ;  /* 0xfffffffc00f08947 */ /* 0x004fea000383ffff */
[----:B------:R-:W-:Y:S05]  /*16400*/  BRA `(.L_x_1339) ;  /* 0xffffffd800247947 */ /* 0x000fea000383ffff */
.L_x_1276:
[----:B0-----:R0:W1:Y:S02]  /*16410*/  SYNCS.PHASECHK.TRANS64.TRYWAIT P0, [R2+URZ+0x60], R5 ;  /* 0x00006005020075a7 */ /* 0x001064000800017f */
[----:B-1----:R-:W-:Y:S05]  /*16420*/  @!P0 NANOSLEEP.SYNCS 0x989680 ;  /* 0x009896800000895d */ /* 0x002fea0003900000 */
[----:B------:R-:W1:Y:S02]  /*16430*/  @!P0 SYNCS.PHASECHK.TRANS64 P0, [R2+URZ+0x60], R5 ;  /* 0x00006005020085a7 */ /* 0x000e64000800007f */
[----:B-1----:R-:W-:Y:S05]  /*16440*/  @!P0 BRA `(.L_x_1276) ;  /* 0xfffffffc00f08947 */ /* 0x002fea000383ffff */
[----:B------:R-:W-:Y:S05]  /*16450*/  BRA `(.L_x_1340) ;  /* 0xffffffdc00347947 */ /* 0x000fea000383ffff */
.L_x_1288:
[----:B0-----:R0:W1:Y:S02]  /*16460*/  SYNCS.PHASECHK.TRANS64.TRYWAIT P0, [R2+URZ+0x30860], R3 ;  /* 0x03086003020075a7 */ /* 0x001064000800017f */
[----:B-1----:R-:W-:Y:S05]  /*16470*/  @!P0 NANOSLEEP.SYNCS 0x989680 ;  /* 0x009896800000895d */ /* 0x002fea0003900000 */
[----:B------:R-:W1:Y:S02]  /*16480*/  @!P0 SYNCS.PHASECHK.TRANS64 P0, [R2+URZ+0x30860], R3 ;  /* 0x03086003020085a7 */ /* 0x000e64000800007f */
[----:B-1----:R-:W-:Y:S05]  /*16490*/  @!P0 BRA `(.L_x_1288) ;  /* 0xfffffffc00f08947 */ /* 0x002fea000383ffff */
[----:B------:R-:W-:Y:S05]  /*164a0*/  BRA `(.L_x_1341) ;  /* 0xffffffe000b47947 */ /* 0x000fea000383ffff */
.L_x_1296:
[----:B------:R-:W-:Y:S01]  /*164b0*/  BSSY B0, `(.L_x_1342) ;  /* 0x0000008000007945 */ /* 0x000fe20003800000 */
[----:B-----5:R-:W-:Y:S02]  /*164c0*/  IMAD.MOV.U32 R13, RZ, RZ, R2 ;  /* 0x000000ffff0d7224 */ /* 0x020fe400078e0002 */
[----:B------:R-:W-:Y:S02]  /*164d0*/  IMAD.MOV.U32 R12, RZ, RZ, RZ ;  /* 0x000000ffff0c7224 */ /* 0x000fe400078e00ff */
[----:B------:R-:W-:Y:S02]  /*164e0*/  IMAD.MOV.U32 R11, RZ, RZ, 0x1f ;  /* 0x0000001fff0b7424 */ /* 0x000fe400078e00ff */
[----:B------:R-:W-:-:S07]  /*164f0*/  IMAD.MOV.U32 R15, RZ, RZ, -0x1 ;  /* 0xffffffffff0f7424 */ /* 0x000fce00078e00ff */
[----:B0-----:R-:W-:Y:S05]  /*16500*/  WARPSYNC.COLLECTIVE R15, `(.L_x_1343) ;  /* 0x000000000f087348 */ /* 0x001fea0003c00000 */
[----:B------:R1:W2:Y:S02]  /*16510*/  SHFL.IDX P6, R14, R13, R12, R11 ;  /* 0x0000000c0d0e7389 */ /* 0x0002a400000c000b */
[----:B012---:R-:W-:Y:S01]  /*16520*/  ENDCOLLECTIVE ;  /* 0x000000000000791b */ /* 0x007fe20003800000 */
.L_x_1343:
[----:B------:R-:W-:Y:S05]  /*16530*/  BSYNC B0 ;  /* 0x0000000000007941 */ /* 0x000fea0003800000 */
.L_x_1342:
[----:B------:R-:W-:Y:S05]  /*16540*/  BRA `(.L_x_1344) ;  /* 0xffffffe400e87947 */ /* 0x000fea000383ffff */
.L_x_1299:
[----:B0-----:R0:W1:Y:S02]  /*16550*/  SYNCS.PHASECHK.TRANS64.TRYWAIT P0, [R0+URZ+0x30820], R3 ;  /* 0x03082003000075a7 */ /* 0x001064000800017f */
[----:B-1----:R-:W-:Y:S05]  /*16560*/  @!P0 NANOSLEEP.SYNCS 0x989680 ;  /* 0x009896800000895d */ /* 0x002fea0003900000 */
[----:B------:R-:W1:Y:S02]  /*16570*/  @!P0 SYNCS.PHASECHK.TRANS64 P0, [R0+URZ+0x30820], R3 ;  /* 0x03082003000085a7 */ /* 0x000e64000800007f */
[----:B-1----:R-:W-:Y:S05]  /*16580*/  @!P0 BRA `(.L_x_1299) ;  /* 0xfffffffc00f08947 */ /* 0x002fea000383ffff */
[----:B------:R-:W-:Y:S05]  /*16590*/  BRA `(.L_x_1345) ;  /* 0xffffffe800347947 */ /* 0x000fea000383ffff */
.L_x_1300:
        /* <DEDUP_REMOVED lines=8> */
[----:B0-----:R-:W-:Y:S05]  /*16620*/  WARPSYNC.COLLECTIVE R15, `(.L_x_1347) ;  /* 0x000000000f087348 */ /* 0x001fea0003c00000 */
[----:B------:R1:W2:Y:S02]  /*16630*/  SHFL.IDX P6, R14, R13, R12, R11 ;  /* 0x0000000c0d0e7389 */ /* 0x0002a400000c000b */
[----:B012---:R-:W-:Y:S01]  /*16640*/  ENDCOLLECTIVE ;  /* 0x000000000000791b */ /* 0x007fe20003800000 */
.L_x_1347:
[----:B------:R-:W-:Y:S05]  /*16650*/  BSYNC B0 ;  /* 0x0000000000007941 */ /* 0x000fea0003800000 */
.L_x_1346:
[----:B------:R-:W-:Y:S05]  /*16660*/  BRA `(.L_x_1348) ;  /* 0xffffffe8001c7947 */ /* 0x000fea000383ffff */
.L_x_1303:
[----:B------:R-:W-:Y:S01]  /*16670*/  BSSY B1, `(.L_x_1349) ;  /* 0x0000006000017945 */ /* 0x000fe20003800000 */
[----:B------:R-:W-:-:S07]  /*16680*/  IMAD.MOV.U32 R15, RZ, RZ, -0x1 ;  /* 0xffffffffff0f7424 */ /* 0x000fce00078e00ff */
[----:B01----:R-:W-:Y:S05]  /*16690*/  WARPSYNC.COLLECTIVE R15, `(.L_x_1350) ;  /* 0x000000000f0c7348 */ /* 0x003fea0003c00000 */
[----:B------:R-:W-:Y:S02]  /*166a0*/  ELECT P6, UR62, PT ;  /* 0x00000000003e782f */ /* 0x000fe400038c0000 */
[----:B------:R-:W-:Y:S01]  /*166b0*/  MOV R14, UR62 ;  /* 0x0000003e000e7c02 */ /* 0x000fe20008000f00 */
[----:B01----:R-:W-:Y:S10]  /*166c0*/  ENDCOLLECTIVE ;  /* 0x000000000000791b */ /* 0x003ff40003800000 */
.L_x_1350:
[----:B------:R-:W-:Y:S05]  /*166d0*/  BSYNC B1 ;  /* 0x0000000000017941 */ /* 0x000fea0003800000 */
.L_x_1349:
[----:B------:R-:W-:Y:S05]  /*166e0*/  BRA `(.L_x_1351) ;  /* 0xffffffe800147947 */ /* 0x000fea000383ffff */
.L_x_1305:
[----:B0-----:R0:W1:Y:S02]  /*166f0*/  SYNCS.PHASECHK.TRANS64.TRYWAIT P0, [R6+URZ], R5 ;  /* 0x00000005060075a7 */ /* 0x001064000800017f */
[----:B-1----:R-:W-:Y:S05]  /*16700*/  @!P0 NANOSLEEP.SYNCS 0x989680 ;  /* 0x009896800000895d */ /* 0x002fea0003900000 */
[----:B------:R-:W1:Y:S02]  /*16710*/  @!P0 SYNCS.PHASECHK.TRANS64 P0, [R6+URZ], R5 ;  /* 0x00000005060085a7 */ /* 0x000e64000800007f */
[----:B-1----:R-:W-:Y:S05]  /*16720*/  @!P0 BRA `(.L_x_1305) ;  /* 0xfffffffc00f08947 */ /* 0x002fea000383ffff */
[----:B------:R-:W-:Y:S05]  /*16730*/  BRA `(.L_x_1352) ;  /* 0xffffffe800547947 */ /* 0x000fea000383ffff */
.L_x_1306:
[----:B-1----:R1:W2:Y:S02]  /*16740*/  SYNCS.PHASECHK.TRANS64.TRYWAIT P0, [R3+URZ], R2 ;  /* 0x00000002030075a7 */ /* 0x0022a4000800017f */
[----:B--2---:R-:W-:Y:S05]  /*16750*/  @!P0 NANOSLEEP.SYNCS 0x989680 ;  /* 0x009896800000895d */ /* 0x004fea0003900000 */
[----:B------:R-:W2:Y:S02]  /*16760*/  @!P0 SYNCS.PHASECHK.TRANS64 P0, [R3+URZ], R2 ;  /* 0x00000002030085a7 */ /* 0x000ea4000800007f */
[----:B--2---:R-:W-:Y:S05]  /*16770*/  @!P0 BRA `(.L_x_1306) ;  /* 0xfffffffc00f08947 */ /* 0x004fea000383ffff */
[----:B------:R-:W-:Y:S05]  /*16780*/  BRA `(.L_x_1353) ;  /* 0xffffffe800487947 */ /* 0x000fea000383ffff */
.L_x_1308:
[----:B-1----:R1:W2:Y:S02]  /*16790*/  SYNCS.PHASECHK.TRANS64.TRYWAIT P0, [R18+URZ], R5 ;  /* 0x00000005120075a7 */ /* 0x0022a4000800017f */
[----:B--2---:R-:W-:Y:S05]  /*167a0*/  @!P0 NANOSLEEP.SYNCS 0x989680 ;  /* 0x009896800000895d */ /* 0x004fea0003900000 */
[----:B------:R-:W2:Y:S02]  /*167b0*/  @!P0 SYNCS.PHASECHK.TRANS64 P0, [R18+URZ], R5 ;  /* 0x00000005120085a7 */ /* 0x000ea4000800007f */
[----:B--2---:R-:W-:Y:S05]  /*167c0*/  @!P0 BRA `(.L_x_1308) ;  /* 0xfffffffc00f08947 */ /* 0x004fea000383ffff */
[----:B------:R-:W-:Y:S05]  /*167d0*/  BRA `(.L_x_1354) ;  /* 0xffffffe8004c7947 */ /* 0x000fea000383ffff */
.L_x_1355:
        /* <DEDUP_REMOVED lines=10> */
.L_x_3243:


//--------------------- .text._ZN7cutlass13device_kernelIN5flash11enable_sm90INS1_16FlashAttnFwdSm90INS1_25CollectiveMainloopFwdSm90ILi2EN4cute5tupleIJNS5_1CILi1EEES8_S8_EEENS6_IJNS7_ILi128EEENS7_ILi96EEENS7_ILi192EEEEEELi192ENS_6half_tEfNS_4arch4Sm90ELb0ELb1ELb0ELb1ELb0ELb0ELb0ELb1ELb1ELb1ELb0ELb0EEENS1_21CollectiveEpilogueFwdINS6_IJSA_SC_SB_EEES9_SE_SG_Li256ELb1ELb1ELb0ELb0EEENS1_36VarlenDynamicPersistentTileSchedulerILi128ELi96ELi256ELi128ELb0ELb1ELb1ELb1ELb0ELb1EEEEEEEEEvNT_6ParamsE --------------------------
	.section	.text._ZN7cutlass13device_kernelIN5flash11enable_sm90INS1_16FlashAttnFwdSm90INS1_25CollectiveMainloopFwdSm90ILi2EN4cute5tupleIJNS5_1CILi1EEES8_S8_EEENS6_IJNS7_ILi128EEENS7_ILi96EEENS7_ILi192EEEEEELi192ENS_6half_tEfNS_4arch4Sm90ELb0ELb1ELb0ELb1ELb0ELb0ELb0ELb1ELb1ELb1ELb0ELb0EEENS1_21CollectiveEpilogueFwdINS6_IJSA_SC_SB_EEES9_SE_SG_Li256ELb1ELb1ELb0ELb0EEENS1_36VarlenDynamicPersistentTileSchedulerILi128ELi96ELi256ELi128ELb0ELb1ELb1ELb1ELb0ELb1EEEEEEEEEvNT_6ParamsE,"ax",@progbits
	.align	128
.text._ZN7cutlass13device_kernelIN5flash11enable_sm90INS1_16FlashAttnFwdSm90INS1_25CollectiveMainloopFwdSm90ILi2EN4cute5tupleIJNS5_1CILi1EEES8_S8_EEENS6_IJNS7_ILi128EEENS7_ILi96EEENS7_ILi192EEEEEELi192ENS_6half_tEfNS_4arch4Sm90ELb0ELb1ELb0ELb1ELb0ELb0ELb0ELb1ELb1ELb1ELb0ELb0EEENS1_21CollectiveEpilogueFwdINS6_IJSA_SC_SB_EEES9_SE_SG_Li256ELb1ELb1ELb0ELb0EEENS1_36VarlenDynamicPersistentTileSchedulerILi128ELi96ELi256ELi128ELb0ELb1ELb1ELb1ELb0ELb1EEEEEEEEEvNT_6ParamsE:
        .type           _ZN7cutlass13device_kernelIN5flash11enable_sm90INS1_16FlashAttnFwdSm90INS1_25CollectiveMainloopFwdSm90ILi2EN4cute5tupleIJNS5_1CILi1EEES8_S8_EEENS6_IJNS7_ILi128EEENS7_ILi96EEENS7_ILi192EEEEEELi192ENS_6half_tEfNS_4arch4Sm90ELb0ELb1ELb0ELb1ELb0ELb0ELb0ELb1ELb1ELb1ELb0ELb0EEENS1_21CollectiveEpilogueFwdINS6_IJSA_SC_SB_EEES9_SE_SG_Li256ELb1ELb1ELb0ELb0EEENS1_36VarlenDynamicPersistentTileSchedulerILi128ELi96ELi256ELi128ELb0ELb1ELb1ELb1ELb0ELb1EEEEEEEEEvNT_6ParamsE,@function
        .size           _ZN7cutlass13device_kernelIN5flash11enable_sm90INS1_16FlashAttnFwdSm90INS1_25CollectiveMainloopFwdSm90ILi2EN4cute5tupleIJNS5_1CILi1EEES8_S8_EEENS6_IJNS7_ILi128EEENS7_ILi96EEENS7_ILi192EEEEEELi192ENS_6half_tEfNS_4arch4Sm90ELb0ELb1ELb0ELb1ELb0ELb0ELb0ELb1ELb1ELb1ELb0ELb0EEENS1_21CollectiveEpilogueFwdINS6_IJSA_SC_SB_EEES9_SE_SG_Li256ELb1ELb1ELb0ELb0EEENS1_36VarlenDynamicPersistentTileSchedulerILi128ELi96ELi256ELi128ELb0ELb1ELb1ELb1ELb0ELb1EEEEEEEEEvNT_6ParamsE,(.L_x_3244 - _ZN7cutlass13device_kernelIN5flash11enable_sm90INS1_16FlashAttnFwdSm90INS1_25CollectiveMainloopFwdSm90ILi2EN4cute5tupleIJNS5_1CILi1EEES8_S8_EEENS6_IJNS7_ILi128EEENS7_ILi96EEENS7_ILi192EEEEEELi192ENS_6half_tEfNS_4arch4Sm90ELb0ELb1ELb0ELb1ELb0ELb0ELb0ELb1ELb1ELb1ELb0ELb0EEENS1_21CollectiveEpilogueFwdINS6_IJSA_SC_SB_EEES9_SE_SG_Li256ELb1ELb1ELb0ELb0EEENS1_36VarlenDynamicPersistentTileSchedulerILi128ELi96ELi256ELi128ELb0ELb1ELb1ELb1ELb0ELb1EEEEEEEEEvNT_6ParamsE)
        .other          _ZN7cutlass13device_kernelIN5flash11enable_sm90INS1_16FlashAttnFwdSm90INS1_25CollectiveMainloopFwdSm90ILi2EN4cute5tupleIJNS5_1CILi1EEES8_S8_EEENS6_IJNS7_ILi128EEENS7_ILi96EEENS7_ILi192EEEEEELi192ENS_6half_tEfNS_4arch4Sm90ELb0ELb1ELb0ELb1ELb0ELb0ELb0ELb1ELb1ELb1ELb0ELb0EEENS1_21CollectiveEpilogueFwdINS6_IJSA_SC_SB_EEES9_SE_SG_Li256ELb1ELb1ELb0ELb0EEENS1_36VarlenDynamicPersistentTileSchedulerILi128ELi96ELi256ELi128ELb0ELb1ELb1ELb1ELb0ELb1EEEEEEEEEvNT_6ParamsE,@"STO_CUDA_ENTRY STV_DEFAULT"
_ZN7cutlass13device_kernelIN5flash11enable_sm90INS1_16FlashAttnFwdSm90INS1_25CollectiveMainloopFwdSm90ILi2EN4cute5tupleIJNS5_1CILi1EEES8_S8_EEENS6_IJNS7_ILi128EEENS7_ILi96EEENS7_ILi192EEEEEELi192ENS_6half_tEfNS_4arch4Sm90ELb0ELb1ELb0ELb1ELb0ELb0ELb0ELb1ELb1ELb1ELb0ELb0EEENS1_21CollectiveEpilogueFwdINS6_IJSA_SC_SB_EEES9_SE_SG_Li256ELb1ELb1ELb0ELb0EEENS1_36VarlenDynamicPersistentTileSchedulerILi128ELi96ELi256ELi128ELb0ELb1ELb1ELb1ELb0ELb1EEEEEEEEEvNT_6ParamsE:
        /* <DEDUP_REMOVED lines=18> */
.L_x_1357:
[----:B------:R-:W-:Y:S05]  /*0120*/  BSYNC B0 ;  /* 0x0000000000007941 */ /* 0x000fea0003800000 */
.L_x_1356:
        /* <DEDUP_REMOVED lines=41> */
.L_x_1358:
        /* <DEDUP_REMOVED lines=22> */
.L_x_1359:
        /* <DEDUP_REMOVED lines=18> */
.L_x_1360:
        /* <DEDUP_REMOVED lines=22> */
.L_x_1361:
        /* <DEDUP_REMOVED lines=22> */
.L_x_1362:
        /* <DEDUP_REMOVED lines=8> */
.L_x_1364:
        /* <DEDUP_REMOVED lines=14> */
[----:B0-----:R-:W2:Y:S01]  /*0a60*/  LDL R2, [R1+0x48] ;  /* 0x0000480001027983 */ /* 0x001ea20000100800 */
[----:B------:R-:W-:Y:S01]  /*0a70*/  R2UR UR5, R9 ;  /* 0x00000000090572ca */ /* 0x000fe200000e0000 */
[----:B------:R-:W-:Y:S01]  /*0a80*/  UMOV UR38, URZ ;  /* 0x0000003f00267c82 */ /* 0x000fe20008000000 */
[----:B------:R-:W-:Y:S01]  /*0a90*/  R2UR UR7, R10 ;  /* 0x000000000a0772ca */ /* 0x000fe200000e0000 */
[----:B------:R-:W0:Y:S01]  /*0aa0*/  S2R R0, SR_TID.X ;  /* 0x0000000000007919 */ /* 0x000e220000002100 */
[----:B------:R-:W-:Y:S01]  /*0ab0*/  R2UR UR6, R11 ;  /* 0x000000000b0672ca */ /* 0x000fe200000e0000 */
[----:B------:R-:W-:Y:S01]  /*0ac0*/  UMOV UR36, URZ ;  /* 0x0000003f00247c82 */ /* 0x000fe20008000000 */
[----:B0-----:R-:W-:-:S05]  /*0ad0*/  VIADD R206, R0, 0xffffff80 ;  /* 0xffffff8000ce7836 */ /* 0x001fca0000000000 */
[----:B------:R-:W-:-:S04]  /*0ae0*/  SHF.R.S32.HI R3, RZ, 0x1f, R206 ;  /* 0x0000001fff037819 */ /* 0x000fc800000114ce */
[CC--:B------:R-:W-:Y:S02]  /*0af0*/  LEA.HI R0, R3.reuse, R206.reuse, RZ, 0x7 ;  /* 0x000000ce03007211 */ /* 0x0c0fe400078f38ff */
[CC--:B------:R-:W-:Y:S02]  /*0b00*/  LEA.HI R4, R3.reuse, R206.reuse, RZ, 0x5 ;  /* 0x000000ce03047211 */ /* 0x0c0fe400078f28ff */
[----:B------:R-:W-:Y:S02]  /*0b10*/  LOP3.LUT R5, R0, 0xffffff80, RZ, 0xc0, !PT ;  /* 0xffffff8000057812 */ /* 0x000fe400078ec0ff */
[----:B------:R-:W-:Y:S01]  /*0b20*/  LEA.HI R10, R3, R206, RZ, 0x2 ;  /* 0x000000ce030a7211 */ /* 0x000fe200078f10ff */
[----:B------:R-:W-:Y:S01]  /*0b30*/  IMAD.SHL.U32 R4, R4, 0x20, RZ ;  /* 0x0000002004047824 */ /* 0x000fe200078e00ff */
[----:B------:R-:W-:Y:S01]  /*0b40*/  SHF.R.S32.HI R199, RZ, 0x7, R0 ;  /* 0x00000007ffc77819 */ /* 0x000fe20000011400 */
[----:B------:R-:W-:-:S03]  /*0b50*/  IMAD.IADD R198, R206, 0x1, -R5 ;  /* 0x00000001cec67824 */ /* 0x000fc600078e0a05 */
[----:B------:R-:W-:Y:S02]  /*0b60*/  LOP3.LUT R4, R4, 0xfffffc00, RZ, 0xc0, !PT ;  /* 0xfffffc0004047812 */ /* 0x000fe400078ec0ff */
[----:B------:R-:W-:Y:S02]  /*0b70*/  SHF.R.S32.HI R9, RZ, 0x1f, R198 ;  /* 0x0000001fff097819 */ /* 0x000fe400000114c6 */
[----:B------:R-:W-:Y:S02]  /*0b80*/  LEA.HI R0, R0, R199, RZ, 0x1 ;  /* 0x000000c700007211 */ /* 0x000fe400078f08ff */
[CC--:B------:R-:W-:Y:S02]  /*0b90*/  LEA.HI R6, R9.reuse, R198.reuse, RZ, 0x2 ;  /* 0x000000c609067211 */ /* 0x0c0fe400078f10ff */
[----:B------:R-:W-:Y:S02]  /*0ba0*/  LEA.HI R9, R9, R198, RZ, 0x5 ;  /* 0x000000c609097211 */ /* 0x000fe400078f28ff */
[----:B------:R-:W-:-:S02]  /*0bb0*/  SHF.R.S32.HI R8, RZ, 0x2, R6 ;  /* 0x00000002ff087819 */ /* 0x000fc40000011406 */
[----:B------:R-:W-:Y:S02]  /*0bc0*/  SHF.R.S32.HI R11, RZ, 0x1f, R6 ;  /* 0x0000001fff0b7819 */ /* 0x000fe40000011406 */
[----:B------:R-:W-:Y:S02]  /*0bd0*/  SHF.R.S32.HI R9, RZ, 0x5, R9 ;  /* 0x00000005ff097819 */ /* 0x000fe40000011409 */
[----:B------:R-:W-:Y:S02]  /*0be0*/  LEA.HI R11, R11, R8, RZ, 0x3 ;  /* 0x000000080b0b7211 */ /* 0x000fe400078f18ff */
[----:B------:R-:W-:Y:S02]  /*0bf0*/  LOP3.LUT R0, R0, 0x3fffffe, RZ, 0xc0, !PT ;  /* 0x03fffffe00007812 */ /* 0x000fe400078ec0ff */
[----:B------:R-:W-:-:S03]  /*0c00*/  LOP3.LUT R11, R11, 0xfffffff8, RZ, 0xc0, !PT ;  /* 0xfffffff80b0b7812 */ /* 0x000fc600078ec0ff */
[----:B------:R-:W-:Y:S02]  /*0c10*/  IMAD.IADD R0, R199, 0x1, -R0 ;  /* 0x00000001c7007824 */ /* 0x000fe400078e0a00 */
[----:B------:R-:W-:-:S04]  /*0c20*/  IMAD.IADD R8, R8, 0x1, -R11 ;  /* 0x0000000108087824 */ /* 0x000fc800078e0a0b */
[----:B------:R-:W-:-:S04]  /*0c30*/  IMAD R9, R9, 0x10, R8 ;  /* 0x0000001009097824 */ /* 0x000fc800078e0208 */
[----:B------:R-:W-:Y:S01]  /*0c40*/  IMAD R200, R0, 0x40, R9 ;  /* 0x0000004000c87824 */ /* 0x000fe200078e0209 */
[----:B--2---:R-:W-:Y:S02]  /*0c50*/  R2UR UR4, R2 ;  /* 0x00000000020472ca */ /* 0x004fe400000e0000 */
[CC--:B------:R-:W-:Y:S02]  /*0c60*/  LEA.HI R2, R3.reuse, R206.reuse, RZ, 0x4 ;  /* 0x000000ce03027211 */ /* 0x0c0fe400078f20ff */
[----:B------:R-:W-:Y:S02]  /*0c70*/  LEA.HI R3, R3, R206, RZ, 0x3 ;  /* 0x000000ce03037211 */ /* 0x000fe400078f18ff */
[----:B------:R-:W-:Y:S02]  /*0c80*/  SHF.R.S32.HI R7, RZ, 0x4, R2 ;  /* 0x00000004ff077819 */ /* 0x000fe40000011402 */
[C---:B------:R-:W-:Y:S02]  /*0c90*/  LOP3.LUT R5, R2.reuse, 0x3fffff0, RZ, 0xc0, !PT ;  /* 0x03fffff002057812 */ /* 0x040fe400078ec0ff */
[----:B------:R-:W-:-:S02]  /*0ca0*/  LEA.HI R2, R2, R7, RZ, 0x1 ;  /* 0x0000000702027211 */ /* 0x000fc400078f08ff */
[----:B------:R-:W-:Y:S01]  /*0cb0*/  LOP3.LUT R193, R3, 0xfffffff8, RZ, 0xc0, !PT ;  /* 0xfffffff803c17812 */ /* 0x000fe200078ec0ff */
[----:B------:R-:W-:Y:S01]  /*0cc0*/  IMAD.IADD R5, R206, 0x1, -R5 ;  /* 0x00000001ce057824 */ /* 0x000fe200078e0a05 */
[----:B------:R-:W-:Y:S01]  /*0cd0*/  LOP3.LUT R2, R2, 0x1ffffffe, RZ, 0xc0, !PT ;  /* 0x1ffffffe02027812 */ /* 0x000fe200078ec0ff */
[----:B------:R-:W-:Y:S01]  /*0ce0*/  ULOP3.LUT UR8, UR4, 0x1, URZ, 0xfc, !UPT ;  /* 0x0000000104087892 */ /* 0x000fe2000f8efc3f */
[----:B------:R-:W-:Y:S01]  /*0cf0*/  SHF.R.S32.HI R195, RZ, 0x3, R3 ;  /* 0x00000003ffc37819 */ /* 0x000fe20000011403 */
[----:B------:R-:W-:Y:S01]  /*0d00*/  IMAD R5, R5, 0x40, R4 ;  /* 0x0000004005057824 */ /* 0x000fe200078e0204 */
[----:B------:R-:W-:Y:S01]  /*0d10*/  LOP3.LUT R3, R6, 0x7ffffffc, RZ, 0xc0, !PT ;  /* 0x7ffffffc06037812 */ /* 0x000fe200078ec0ff */
[----:B------:R-:W-:Y:S01]  /*0d20*/  IMAD.IADD R2, R7, 0x1, -R2 ;  /* 0x0000000107027824 */ /* 0x000fe200078e0a02 */
[----:B------:R-:W-:Y:S01]  /*0d30*/  LOP3.LUT R7, R10, 0xfffffffc, RZ, 0xc0, !PT ;  /* 0xfffffffc0a077812 */ /* 0x000fe200078ec0ff */
[----:B------:R-:W-:Y:S01]  /*0d40*/  IMAD.IADD R193, R206, 0x1, -R193 ;  /* 0x00000001cec17824 */ /* 0x000fe200078e0ac1 */
[----:B------:R-:W-:Y:S01]  /*0d50*/  UMOV UR4, URZ ;  /* 0x0000003f00047c82 */ /* 0x000fe20008000000 */
[----:B------:R-:W-:-:S02]  /*0d60*/  IMAD R201, R2, 0x8, R5 ;  /* 0x0000000802c97824 */ /* 0x000fc400078e0205 */
[----:B------:R-:W-:Y:S02]  /*0d70*/  IMAD.IADD R7, R206, 0x1, -R7 ;  /* 0x00000001ce077824 */ /* 0x000fe400078e0a07 */
[----:B------:R-:W-:Y:S02]  /*0d80*/  IMAD.SHL.U32 R22, R193, 0x8, RZ ;  /* 0x00000008c1167824 */ /* 0x000fe400078e00ff */
[----:B------:R-:W-:Y:S01]  /*0d90*/  IMAD.U32 R202, RZ, RZ, UR8 ;  /* 0x00000008ffca7e24 */ /* 0x000fe2000f8e00ff */
[C---:B------:R-:W-:Y:S01]  /*0da0*/  LEA.HI R4, R7.reuse, R7, RZ, 0x1 ;  /* 0x0000000707047211 */ /* 0x040fe200078f08ff */
[C---:B------:R-:W-:Y:S01]  /*0db0*/  VIADD R23, R22.reuse, 0x40 ;  /* 0x0000004016177836 */ /* 0x040fe20000000000 */
[----:B------:R-:W-:Y:S01]  /*0dc0*/  SHF.R.S32.HI R205, RZ, 0x1f, R22 ;  /* 0x0000001fffcd7819 */ /* 0x000fe20000011416 */
[----:B------:R-:W-:Y:S01]  /*0dd0*/  VIADD R192, R22, 0x80 ;  /* 0x0000008016c07836 */ /* 0x000fe20000000000 */
[----:B------:R-:W-:Y:S01]  /*0de0*/  LOP3.LUT R4, R4, 0x1ffffffe, RZ, 0xc0, !PT ;  /* 0x1ffffffe04047812 */ /* 0x000fe200078ec0ff */
[----:B------:R-:W-:Y:S01]  /*0df0*/  IMAD.U32 R197, RZ, RZ, UR4 ;  /* 0x00000004ffc57e24 */ /* 0x000fe2000f8e00ff */
[----:B------:R-:W-:Y:S01]  /*0e00*/  SHF.R.S32.HI R204, RZ, 0x1f, R23 ;  /* 0x0000001fffcc7819 */ /* 0x000fe20000011417 */
[----:B------:R-:W-:Y:S01]  /*0e10*/  IMAD.IADD R18, R198, 0x1, -R3 ;  /* 0x00000001c6127824 */ /* 0x000fe200078e0a03 */
[----:B------:R-:W-:Y:S01]  /*0e20*/  SHF.R.S32.HI R203, RZ, 0x1f, R192 ;  /* 0x0000001fffcb7819 */ /* 0x000fe200000114c0 */
[----:B------:R-:W-:-:S04]  /*0e30*/  IMAD.IADD R19, R7, 0x1, -R4 ;  /* 0x0000000107137824 */ /* 0x000fc800078e0a04 */
[----:B------:R-:W-:-:S07]  /*0e40*/  IMAD R19, R19, 0x8, R200 ;  /* 0x0000000813137824 */ /* 0x000fce00078e02c8 */
.L_x_1464:
[----:B------:R-:W-:Y:S01]  /*0e50*/  ULDC.64 UR8, c[0x0][0xa28] ;  /* 0x00028a0000087ab9 */ /* 0x000fe20000000a00 */
[----:B0-2---:R-:W-:Y:S01]  /*0e60*/  IMAD.MOV.U32 R7, RZ, RZ, RZ ;  /* 0x000000ffff077224 */ /* 0x005fe200078e00ff */
[----:B------:R-:W-:Y:S01]  /*0e70*/  UISETP.NE.U32.AND UP0, UPT, UR8, URZ, UPT ;  /* 0x0000003f0800728c */ /* 0x000fe2000bf05070 */
[----:B------:R-:W-:-:S03]  /*0e80*/  ULDC.64 UR12, c[0x0][0x208] ;  /* 0x00008200000c7ab9 */ /* 0x000fc60000000a00 */
[----:B------:R-:W-:-:S03]  /*0e90*/  UISETP.NE.AND.EX UP0, UPT, UR9, URZ, UPT, UP0 ;  /* 0x0000003f0900728c */ /* 0x000fc6000bf05300 */
[----:B------:R-:W-:Y:S02]  /*0ea0*/  ULDC.64 UR8, c[0x0][0xa18] ;  /* 0x0002860000087ab9 */ /* 0x000fe40000000a00 */
[----:B------:R-:W-:Y:S01]  /*0eb0*/  UISETP.NE.U32.AND UP1, UPT, UR8, URZ, UPT ;  /* 0x0000003f0800728c */ /* 0x000fe2000bf25070 */
[----:B------:R-:W-:-:S03]  /*0ec0*/  PLOP3.LUT P0, PT, PT, PT, UP0, 0x80, 0x0 ;  /* 0x000000000000781c */ /* 0x000fc60003f0f008 */
[----:B------:R-:W-:-:S03]  /*0ed0*/  UISETP.NE.AND.EX UP1, UPT, UR9, URZ, UPT, UP1 ;  /* 0x0000003f0900728c */ /* 0x000fc6000bf25310 */
[----:B------:R-:W-:Y:S02]  /*0ee0*/  @UP0 ULDC.64 UR8, c[0x0][0xa28] ;  /* 0x00028a0000080ab9 */ /* 0x000fe40000000a00 */
[----:B------:R-:W-:Y:S01]  /*0ef0*/  @UP0 UIMAD.WIDE UR8, UR6, 0x4, UR8 ;  /* 0x00000004060808a5 */ /* 0x000fe2000f8e0208 */
[----:B------:R-:W-:-:S05]  /*0f00*/  PLOP3.LUT P2, PT, PT, PT, UP1, 0x80, 0x0 ;  /* 0x000000000000781c */ /* 0x000fca0003f4f018 */
[----:B------:R-:W-:Y:S01]  /*0f10*/  @UP1 ULDC.64 UR10, c[0x0][0xa18] ;  /* 0x00028600000a1ab9 */ /* 0x000fe20000000a00 */
[----:B------:R-:W-:Y:S02]  /*0f20*/  IMAD.U32 R2, RZ, RZ, UR8 ;  /* 0x00000008ff027e24 */ /* 0x000fe4000f8e00ff */
[----:B------:R-:W-:Y:S01]  /*0f30*/  IMAD.U32 R3, RZ, RZ, UR9 ;  /* 0x00000009ff037e24 */ /* 0x000fe2000f8e00ff */
[----:B------:R-:W-:Y:S01]  /*0f40*/  @UP1 UIMAD.WIDE UR8, UR6, 0x4, UR10 ;  /* 0x00000004060818a5 */ /* 0x000fe2000f8e020a */
[----:B------:R-:W-:-:S03]  /*0f50*/  ULDC UR4, c[0x0][0x288] ;  /* 0x0000a20000047ab9 */ /* 0x000fc60000000800 */
[----:B------:R0:W5:Y:S01]  /*0f60*/  @P0 LDG.E R7, desc[UR12][R2.64] ;  /* 0x0000000c02070981 */ /* 0x000162000c1e1900 */
[----:B------:R-:W-:Y:S01]  /*0f70*/  IMAD.U32 R17, RZ, RZ, UR4 ;  /* 0x00000004ff117e24 */ /* 0x000fe2000f8e00ff */
[----:B------:R-:W-:Y:S01]  /*0f80*/  ULDC UR4, c[0x0][0x424] ;  /* 0x0001090000047ab9 */ /* 0x000fe20000000800 */
[----:B------:R-:W-:Y:S02]  /*0f90*/  IMAD.U32 R4, RZ, RZ, UR8 ;  /* 0x00000008ff047e24 */ /* 0x000fe4000f8e00ff */
[----:B------:R-:W-:Y:S01]  /*0fa0*/  IMAD.U32 R5, RZ, RZ, UR9 ;  /* 0x00000009ff057e24 */ /* 0x000fe2000f8e00ff */
[----:B------:R-:W-:Y:S02]  /*0fb0*/  ULDC.64 UR8, c[0x0][0x418] ;  /* 0x0001060000087ab9 */ /* 0x000fe40000000a00 */
[----:B------:R-:W-:Y:S02]  /*0fc0*/  UISETP.NE.U32.AND UP0, UPT, UR8, URZ, UPT ;  /* 0x0000003f0800728c */ /* 0x000fe4000bf05070 */
[----:B------:R0:W5:Y:S01]  /*0fd0*/  @P2 LDG.E R17, desc[UR12][R4.64] ;  /* 0x0000000c04112981 */ /* 0x000162000c1e1900 */
[----:B------:R-:W-:Y:S01]  /*0fe0*/  IMAD.U32 R194, RZ, RZ, UR7 ;  /* 0x00000007ffc27e24 */ /* 0x000fe2000f8e00ff */
[----:B------:R-:W-:-:S03]  /*0ff0*/  UISETP.NE.AND.EX UP0, UPT, UR9, URZ, UPT, UP0 ;  /* 0x0000003f0900728c */ /* 0x000fc6000bf05300 */
[----:B------:R-:W-:Y:S01]  /*1000*/  ULDC.64 UR8, c[0x0][0xa20] ;  /* 0x0002880000087ab9 */ /* 0x000fe20000000a00 */
[----:B------:R-:W-:Y:S01]  /*1010*/  USEL UR4, UR4, 0x1, UP0 ;  /* 0x0000000104047887 */ /* 0x000fe20008000000 */
[----:B------:R-:W-:Y:S01]  /*1020*/  ISETP.NE.U32.AND P1, PT, RZ, UR8, PT ;  /* 0x00000008ff007c0c */ /* 0x000fe2000bf25070 */
[----:B------:R-:W-:Y:S02]  /*1030*/  ULDC UR8, c[0x0][0x2f0] ;  /* 0x0000bc0000087ab9 */ /* 0x000fe40000000800 */
[----:B------:R-:W-:Y:S01]  /*1040*/  UIMAD UR4, UR4, UR8, URZ ;  /* 0x00000008040472a4 */ /* 0x000fe2000f8e023f */
[----:B------:R-:W-:Y:S01]  /*1050*/  ISETP.NE.AND.EX P1, PT, RZ, UR9, PT, P1 ;  /* 0x00000009ff007c0c */ /* 0x000fe2000bf25310 */
[----:B01-34-:R-:W-:-:S12]  /*1060*/  @P2 BRA `(.L_x_1365) ;  /* 0x0000000000302947 */ /* 0x01bfd80003800000 */
[----:B------:R-:W-:Y:S02]  /*1070*/  ULDC.64 UR8, c[0x0][0xa00] ;  /* 0x0002800000087ab9 */ /* 0x000fe40000000a00 */
[----:B------:R-:W-:-:S04]  /*1080*/  ISETP.NE.U32.AND P0, PT, RZ, UR8, PT ;  /* 0x00000008ff007c0c */ /* 0x000fc8000bf05070 */
[----:B------:R-:W-:-:S13]  /*1090*/  ISETP.NE.AND.EX P0, PT, RZ, UR9, PT, P0 ;  /* 0x00000009ff007c0c */ /* 0x000fda000bf05300 */
[----:B------:R-:W-:Y:S05]  /*10a0*/  @!P0 BRA `(.L_x_1365) ;  /* 0x0000000000208947 */ /* 0x000fea0003800000 */
[----:B------:R-:W-:Y:S01]  /*10b0*/  ULDC.64 UR8, c[0x0][0xa00] ;  /* 0x0002800000087ab9 */ /* 0x000fe20000000a00 */
[----:B------:R-:W-:Y:S01]  /*10c0*/  ULDC.64 UR10, c[0x0][0x208] ;  /* 0x00008200000a7ab9 */ /* 0x000fe20000000a00 */
[----:B------:R-:W-:-:S06]  /*10d0*/  UIMAD.WIDE UR8, UR6, 0x4, UR8 ;  /* 0x00000004060878a5 */ /* 0x000fcc000f8e0208 */
[----:B------:R-:W-:Y:S02]  /*10e0*/  IMAD.U32 R2, RZ, RZ, UR8 ;  /* 0x00000008ff027e24 */ /* 0x000fe4000f8e00ff */
[----:B------:R-:W-:-:S05]  /*10f0*/  IMAD.U32 R3, RZ, RZ, UR9 ;  /* 0x00000009ff037e24 */ /* 0x000fca000f8e00ff */
[----:B-----5:R-:W2:Y:S04]  /*1100*/  LDG.E R17, desc[UR10][R2.64] ;  /* 0x0000000a02117981 */ /* 0x020ea8000c1e1900 */
[----:B------:R-:W2:Y:S02]  /*1110*/  LDG.E R0, desc[UR10][R2.64+0x4] ;  /* 0x0000040a02007981 */ /* 0x000ea4000c1e1900 */
[----:B--2---:R-:W-:-:S07]  /*1120*/  IMAD.IADD R17, R0, 0x1, -R17 ;  /* 0x0000000100117824 */ /* 0x004fce00078e0a11 */
.L_x_1365:
[----:B------:R-:W-:Y:S02]  /*1130*/  IMAD.U32 R16, RZ, RZ, UR4 ;  /* 0x00000004ff107e24 */ /* 0x000fe4000f8e00ff */
[----:B------:R-:W-:Y:S01]  /*1140*/  IMAD.U32 R196, RZ, RZ, UR6 ;  /* 0x00000006ffc47e24 */ /* 0x000fe2000f8e00ff */
[----:B------:R-:W-:Y:S06]  /*1150*/  @!P1 BRA `(.L_x_1366) ;  /* 0x00000000001c9947 */ /* 0x000fec0003800000 */
[----:B------:R-:W-:Y:S01]  /*1160*/  ULDC.64 UR8, c[0x0][0xa20] ;  /* 0x0002880000087ab9 */ /* 0x000fe20000000a00 */
[----:B------:R-:W-:Y:S01]  /*1170*/  ULDC.64 UR10, c[0x0][0x208] ;  /* 0x00008200000a7ab9 */ /* 0x000fe20000000a00 */
[----:B------:R-:W-:-:S06]  /*1180*/  UIMAD.WIDE UR6, UR6, 0x4, UR8 ;  /* 0x00000004060678a5 */ /* 0x000fcc000f8e0208 */
[----:B------:R-:W-:Y:S02]  /*1190*/  IMAD.U32 R2, RZ, RZ, UR6 ;  /* 0x00000006ff027e24 */ /* 0x000fe4000f8e00ff */
[----:B------:R-:W-:-:S05]  /*11a0*/  IMAD.U32 R3, RZ, RZ, UR7 ;  /* 0x00000007ff037e24 */ /* 0x000fca000f8e00ff */
[----:B------:R0:W5:Y:S01]  /*11b0*/  LDG.E R16, desc[UR10][R2.64] ;  /* 0x0000000a02107981 */ /* 0x000162000c1e1900 */
[----:B------:R-:W-:Y:S05]  /*11c0*/  BRA `(.L_x_1367) ;  /* 0x0000000000307947 */ /* 0x000fea0003800000 */
.L_x_1366:
        /* <DEDUP_REMOVED lines=9> */
[----:B------:R-:W2:Y:S04]  /*1260*/  LDG.E R16, desc[UR10][R2.64] ;  /* 0x0000000a02107981 */ /* 0x000ea8000c1e1900 */
[----:B------:R-:W2:Y:S02]  /*1270*/  LDG.E R5, desc[UR10][R2.64+0x4] ;  /* 0x0000040a02057981 */ /* 0x000ea4000c1e1900 */
[----:B--2---:R-:W-:-:S07]  /*1280*/  IMAD.IADD R16, R5, 0x1, -R16 ;  /* 0x0000000105107824 */ /* 0x004fce00078e0a10 */
.L_x_1367:
[----:B------:R-:W1:Y:S01]  /*1290*/  LDC R0, c[0x0][0x448] ;  /* 0x00011200ff007b82 */ /* 0x000e620000000800 */
[----:B------:R-:W-:Y:S01]  /*12a0*/  USHF.L.U32 UR39, UR5, 0x7, URZ ;  /* 0x0000000705277899 */ /* 0x000fe2000800063f */
[----:B-----5:R-:W-:-:S03]  /*12b0*/  IMAD.IADD R16, R16, 0x1, -R7 ;  /* 0x0000000110107824 */ /* 0x020fc600078e0a07 */
[----:B------:R-:W-:Y:S02]  /*12c0*/  UIADD3 UR4, UR39, 0x7f, URZ ;  /* 0x0000007f27047890 */ /* 0x000fe4000fffe03f */
[----:B0-----:R-:W-:Y:S01]  /*12d0*/  IADD3 R3, R16, 0x1, -R17 ;  /* 0x0000000110037810 */ /* 0x001fe20007ffe811 */
[----:B------:R-:W0:Y:S01]  /*12e0*/  LDC.64 R8, c[0x0][0x9e0] ;  /* 0x00027800ff087b82 */ /* 0x000e220000000a00 */
[----:B-1----:R-:W-:Y:S02]  /*12f0*/  ISETP.NE.AND P1, PT, R0, 0x1, PT ;  /* 0x000000010000780c */ /* 0x002fe40003f25270 */
[----:B------:R-:W-:Y:S01]  /*1300*/  IMAD.U32 R0, RZ, RZ, UR4 ;  /* 0x00000004ff007e24 */ /* 0x000fe2000f8e00ff */
[----:B0-----:R-:W-:-:S10]  /*1310*/  ISETP.GE.AND P2, PT, R9, 0x1, PT ;  /* 0x000000010900780c */ /* 0x001fd40003f46270 */
[----:B------:R-:W0:Y:S08]  /*1320*/  @P1 LDC R2, c[0x0][0x44c] ;  /* 0x00011300ff021b82 */ /* 0x000e300000000800 */
[----:B------:R-:W1:Y:S01]  /*1330*/  @P1 LDC R5, c[0x0][0x450] ;  /* 0x00011400ff051b82 */ /* 0x000e620000000800 */
[----:B0-----:R-:W-:-:S05]  /*1340*/  @P1 IMAD.HI.U32 R2, R2, UR4, RZ ;  /* 0x0000000402021c27 */ /* 0x001fca000f8e00ff */
[----:B-1----:R-:W-:-:S05]  /*1350*/  @P1 SHF.R.U32.HI R0, RZ, R5, R2 ;  /* 0x00000005ff001219 */ /* 0x002fca0000011602 */
        /* <DEDUP_REMOVED lines=13> */
.L_x_1369:
[----:B------:R-:W-:-:S13]  /*1430*/  ISETP.NE.AND P0, PT, R9, 0x1, PT ;  /* 0x000000010900780c */ /* 0x000fda0003f05270 */
[----:B------:R-:W0:Y:S02]  /*1440*/  @P0 LDC.64 R4, c[0x0][0x9e8] ;  /* 0x00027a00ff040b82 */ /* 0x000e240000000a00 */
[----:B0-----:R-:W-:-:S05]  /*1450*/  @P0 IMAD.HI.U32 R4, R2, R4, RZ ;  /* 0x0000000402040227 */ /* 0x001fca00078e00ff */
[----:B------:R-:W-:-:S07]  /*1460*/  @P0 SHF.R.U32.HI R2, RZ, R5, R4 ;  /* 0x00000005ff020219 */ /* 0x000fce0000011604 */
.L_x_1370:
[----:B------:R-:W-:-:S05]  /*1470*/  IMAD R3, R2, R9, R9 ;  /* 0x0000000902037224 */ /* 0x000fca00078e0209 */
[----:B------:R-:W-:-:S07]  /*1480*/  VIMNMX R0, R0, R3, PT ;  /* 0x0000000300007248 */ /* 0x000fce0003fe0100 */
.L_x_1368:
[----:B------:R-:W0:Y:S01]  /*1490*/  @P1 LDC R4, c[0x0][0x44c] ;  /* 0x00011300ff041b82 */ /* 0x000e220000000800 */
[----:B------:R-:W-:Y:S01]  /*14a0*/  IMAD.U32 R3, RZ, RZ, UR39 ;  /* 0x00000027ff037e24 */ /* 0x000fe2000f8e00ff */
[----:B------:R-:W-:Y:S01]  /*14b0*/  ULDC UR4, c[0x0][0x9dc] ;  /* 0x0002770000047ab9 */ /* 0x000fe20000000800 */
[----:B------:R-:W-:Y:S02]  /*14c0*/  VIADD R2, R0, 0x5f ;  /* 0x0000005f00027836 */ /* 0x000fe40000000000 */
[C---:B------:R-:W-:Y:S02]  /*14d0*/  VIADD R0, R16.reuse, 0x5f ;  /* 0x0000005f10007836 */ /* 0x040fe40000000000 */
[----:B------:R-:W-:Y:S01]  /*14e0*/  IMAD.IADD R74, R16, 0x1, -R17 ;  /* 0x00000001104a7824 */ /* 0x000fe200078e0a11 */
        /* <DEDUP_REMOVED lines=23> */
.L_x_1372:
[----:B------:R-:W-:-:S13]  /*1660*/  ISETP.NE.AND P0, PT, R9, 0x1, PT ;  /* 0x000000010900780c */ /* 0x000fda0003f05270 */
[----:B------:R-:W0:Y:S02]  /*1670*/  @P0 LDC.64 R2, c[0x0][0x9e8] ;  /* 0x00027a00ff020b82 */ /* 0x000e240000000a00 */
[----:B0-----:R-:W-:-:S05]  /*1680*/  @P0 IMAD.HI.U32 R0, R4, R2, RZ ;  /* 0x0000000204000227 */ /* 0x001fca00078e00ff */
[----:B------:R-:W-:-:S07]  /*1690*/  @P0 SHF.R.U32.HI R4, RZ, R3, R0 ;  /* 0x00000003ff040219 */ /* 0x000fce0000011600 */
.L_x_1373:
[----:B------:R-:W-:-:S05]  /*16a0*/  IMAD R4, R4, R9, RZ ;  /* 0x0000000904047224 */ /* 0x000fca00078e02ff */
[----:B------:R-:W-:-:S13]  /*16b0*/  R2UR UR5, R4 ;  /* 0x00000000040572ca */ /* 0x000fda00000e0000 */
[----:B------:R-:W-:-:S04]  /*16c0*/  UISETP.LT.AND UP0, UPT, UR4, UR5, UPT ;  /* 0x000000050400728c */ /* 0x000fc8000bf01270 */
[----:B------:R-:W-:-:S12]  /*16d0*/  USEL UR4, UR4, UR5, !UP0 ;  /* 0x0000000504047287 */ /* 0x000fd8000c000000 */
.L_x_1371:
        /* <DEDUP_REMOVED lines=52> */
[----:B------:R-:W-:Y:S01]  /*1a20*/  CS2R R36, SRZ ;  /* 0x0000000000247805 */ /* 0x000fe2000001ff00 */
[----:B------:R-:W-:Y:S01]  /*1a30*/  IMAD.MOV.U32 R0, RZ, RZ, RZ ;  /* 0x000000ffff007224 */ /* 0x000fe200078e00ff */
[----:B------:R-:W-:Y:S01]  /*1a40*/  CS2R R6, SRZ ;  /* 0x0000000000067805 */ /* 0x000fe2000001ff00 */
[----:B------:R-:W-:Y:S02]  /*1a50*/  IMAD.MOV.U32 R131, RZ, RZ, RZ ;  /* 0x000000ffff837224 */ /* 0x000fe400078e00ff */
[----:B------:R-:W-:-:S02]  /*1a60*/  IMAD.MOV.U32 R32, RZ, RZ, RZ ;  /* 0x000000ffff207224 */ /* 0x000fc400078e00ff */
[----:B------:R-:W-:Y:S02]  /*1a70*/  IMAD.MOV.U32 R133, RZ, RZ, RZ ;  /* 0x000000ffff857224 */ /* 0x000fe400078e00ff */
        /* <DEDUP_REMOVED lines=33> */
.L_x_1375:
        /* <DEDUP_REMOVED lines=11> */
.L_x_1601:
[----:B------:R-:W-:Y:S05]  /*1d40*/  @!P0 BRA `(.L_x_1377) ;  /* 0x0000000000048947 */ /* 0x000fea0003800000 */
[----:B------:R-:W-:Y:S01]  /*1d50*/  BPT.TRAP 0x1 ;  /* 0x000000040000795c */ /* 0x000fe20000300000 */
.L_x_1377:
[----:B0-----:R-:W-:Y:S02]  /*1d60*/  IMAD.U32 R3, RZ, RZ, UR36 ;  /* 0x00000024ff037e24 */ /* 0x001fe4000f8e00ff */
[----:B------:R-:W-:-:S03]  /*1d70*/  IMAD.U32 R0, RZ, RZ, UR38 ;  /* 0x00000026ff007e24 */ /* 0x000fc6000f8e00ff */
[----:B------:R-:W-:Y:S02]  /*1d80*/  LEA R3, R3, UR37, 0x3 ;  /* 0x0000002503037c11 */ /* 0x000fe4000f8e18ff */
[----:B------:R-:W-:-:S04]  /*1d90*/  SHF.L.U32 R0, R0, 0x1f, RZ ;  /* 0x0000001f00007819 */ /* 0x000fc800000006ff */
[----:B------:R0:W1:Y:S01]  /*1da0*/  SYNCS.PHASECHK.TRANS64.TRYWAIT P1, [R3+URZ+0x30830], R0 ;  /* 0x03083000030075a7 */ /* 0x000062000802017f */
[----:B------:R-:W-:Y:S05]  /*1db0*/  @!P0 BRA `(.L_x_1378) ;  /* 0x0000000000048947 */ /* 0x000fea0003800000 */
[----:B------:R-:W-:Y:S01]  /*1dc0*/  BPT.TRAP 0x1 ;  /* 0x000000040000795c */ /* 0x000fe20000300000 */
.L_x_1378:
        /* <DEDUP_REMOVED lines=9> */
.L_x_1379:
        /* <DEDUP_REMOVED lines=10> */
[----:B--2---:R-:W2:Y:S01]  /*1f00*/  S2R R2, SR_TID.X ;  /* 0x0000000000027919 */ /* 0x004ea20000002100 */
[----:B------:R-:W-:Y:S01]  /*1f10*/  UMOV UR17, 0x40000040 ;  /* 0x4000004000117882 */ /* 0x000fe20000000000 */
[----:B------:R-:W-:Y:S01]  /*1f20*/  UMOV UR19, 0x40000040 ;  /* 0x4000004000137882 */ /* 0x000fe20000000000 */
[----:B------:R-:W-:Y:S01]  /*1f30*/  ULOP3.LUT UR60, UR4, 0x10000, URZ, 0xfc, !UPT ;  /* 0x00010000043c7892 */ /* 0x000fe2000f8efc3f */
[----:B01----:R-:W-:Y:S01]  /*1f40*/  VIADD R0, R19, UR39 ;  /* 0x0000002713007c36 */ /* 0x003fe20008000000 */
[----:B------:R-:W-:-:S02]  /*1f50*/  ULOP3.LUT UR4, UR40, 0x10000, URZ, 0xfc, !UPT ;  /* 0x0001000028047892 */ /* 0x000fc4000f8efc3f */
[----:B------:R-:W-:Y:S02]  /*1f60*/  UIMAD UR5, UR36, 0x900, UR60 ;  /* 0x00000900240578a4 */ /* 0x000fe4000f8e023c */
[----:B------:R-:W-:Y:S02]  /*1f70*/  UIADD3 UR12, UR4, 0x4, URZ ;  /* 0x00000004040c7890 */ /* 0x000fe4000fffe03f */
[----:B------:R-:W-:Y:S01]  /*1f80*/  UIADD3 UR14, UR5, 0x4, URZ ;  /* 0x00000004050e7890 */ /* 0x000fe2000fffe03f */
[----:B------:R-:W-:Y:S02]  /*1f90*/  UMOV UR8, UR4 ;  /* 0x0000000400087c82 */ /* 0x000fe40008000000 */
[----:B------:R-:W-:Y:S01]  /*1fa0*/  UMOV UR10, UR5 ;  /* 0x00000005000a7c82 */ /* 0x000fe20008000000 */
[----:B------:R-:W-:Y:S01]  /*1fb0*/  IMAD.U32 R6, RZ, RZ, UR8 ;  /* 0x00000008ff067e24 */ /* 0x000fe2000f8e00ff */
[----:B------:R-:W-:Y:S01]  /*1fc0*/  HGMMA.64x96x16.F32 R24, gdesc[UR8], RZ, !UPT, gsb0 ;  /* 0x01600000081879f0 */ /* 0x000fe2000c0008ff */
[----:B------:R-:W-:-:S02]  /*1fd0*/  UIADD3 UR8, UR4, 0x2, URZ ;  /* 0x0000000204087890 */ /* 0x000fc4000fffe03f */
[----:B------:R-:W-:Y:S01]  /*1fe0*/  UIADD3 UR10, UR5, 0x2, URZ ;  /* 0x00000002050a7890 */ /* 0x000fe2000fffe03f */
[----:B------:R-:W-:Y:S01]  /*1ff0*/  UMOV UR9, 0x40000040 ;  /* 0x4000004000097882 */ /* 0x000fe20000000000 */
[----:B------:R-:W-:Y:S01]  /*2000*/  UMOV UR11, 0x40000040 ;  /* 0x40000040000b7882 */ /* 0x000fe20000000000 */
[----:B------:R-:W-:Y:S02]  /*2010*/  UIADD3 UR16, UR4, 0x6, URZ ;  /* 0x0000000604107890 */ /* 0x000fe4000fffe03f */
[----:B------:R-:W-:Y:S02]  /*2020*/  UIADD3 UR18, UR5, 0x6, URZ ;  /* 0x0000000605127890 */ /* 0x000fe4000fffe03f */
[----:B------:R-:W-:Y:S02]  /*2030*/  UIADD3 UR20, UR4, 0x400, URZ ;  /* 0x0000040004147890 */ /* 0x000fe4000fffe03f */
[----:B------:R-:W-:Y:S01]  /*2040*/  UIADD3 UR22, UR5, 0x300, URZ ;  /* 0x0000030005167890 */ /* 0x000fe2000fffe03f */
[----:B------:R-:W-:Y:S01]  /*2050*/  UMOV UR21, 0x40000040 ;  /* 0x4000004000157882 */ /* 0x000fe20000000000 */
[----:B------:R-:W-:Y:S01]  /*2060*/  UMOV UR23, 0x40000040 ;  /* 0x4000004000177882 */ /* 0x000fe20000000000 */
[----:B------:R-:W-:Y:S01]  /*2070*/  UIADD3 UR24, UR4, 0x402, URZ ;  /* 0x0000040204187890 */ /* 0x000fe2000fffe03f */
[----:B--2---:R-:W-:Y:S01]  /*2080*/  LOP3.LUT P3, RZ, R2, 0x7f, RZ, 0xc0, !PT ;  /* 0x0000007f02ff7812 */ /* 0x004fe2000786c0ff */
[----:B------:R-:W-:Y:S01]  /*2090*/  UIADD3 UR26, UR5, 0x302, URZ ;  /* 0x00000302051a7890 */ /* 0x000fe2000fffe03f */
[----:B------:R-:W-:Y:S01]  /*20a0*/  IMAD.MOV.U32 R2, RZ, RZ, R0 ;  /* 0x000000ffff027224 */ /* 0x000fe200078e0000 */
        /* <DEDUP_REMOVED lines=40> */
[----:B------:R-:W0:Y:S01]  /*2330*/  SHFL.IDX PT, R9, R2, RZ, 0x1c1f ;  /* 0x001c1fff02097589 */ /* 0x000e2200000e0000 */
[----:B------:R-:W-:Y:S01]  /*2340*/  @!P3 PRMT R0, RZ, 0x654, R0 ;  /* 0x00000654ff00b816 */ /* 0x000fe20000000000 */
[----:B------:R-:W-:-:S03]  /*2350*/  IMAD R5, R75, R4, 0x61 ;  /* 0x000000614b057424 */ /* 0x000fc600078e0204 */
[----:B------:R-:W-:Y:S01]  /*2360*/  PLOP3.LUT P1, PT, PT, PT, UP1, 0x40, 0x0 ;  /* 0x000000000000781c */ /* 0x000fe20003f2e818 */
[----:B------:R-:W-:Y:S02]  /*2370*/  IMAD R4, R18, -0x2, R5 ;  /* 0xfffffffe12047824 */ /* 0x000fe400078e0205 */
[----:B------:R-:W-:Y:S02]  /*2380*/  VIADD R5, R5, 0xffffffff ;  /* 0xffffffff05057836 */ /* 0x000fe40000000000 */
[----:B------:R-:W-:Y:S01]  /*2390*/  VIADD R13, R4, 0xffffffff ;  /* 0xffffffff040d7836 */ /* 0x000fe20000000000 */
        /* <DEDUP_REMOVED lines=35> */
[----:B-1----:R-:W-:-:S04]  /*25d0*/  IMAD R0, R75, -0x60, R16 ;  /* 0xffffffa04b007824 */ /* 0x002fc800078e0210 */
[----:B------:R-:W-:Y:S01]  /*25e0*/  VIADD R3, R0, 0x60 ;  /* 0x0000006000037836 */ /* 0x000fe20000000000 */
[----:B------:R-:W-:-:S03]  /*25f0*/  IADD3 R0, -R17, R4, R16 ;  /* 0x0000000411007210 */ /* 0x000fc60007ffe110 */
[----:B------:R-:W-:Y:S02]  /*2600*/  IMAD R8, R18, -0x2, R3 ;  /* 0xfffffffe12087824 */ /* 0x000fe400078e0203 */
[C---:B------:R-:W-:Y:S02]  /*2610*/  VIADD R11, R0.reuse, UR4 ;  /* 0x00000004000b7c36 */ /* 0x040fe40008000000 */
[----:B------:R-:W-:-:S03]  /*2620*/  VIADD R10, R0, UR7 ;  /* 0x00000007000a7c36 */ /* 0x000fc60008000000 */
[----:B0-----:R-:W-:Y:S01]  /*2630*/  VIADDMNMX R0, R9, R11, R8, PT ;  /* 0x0000000b09007246 */ /* 0x001fe20003800108 */
[----:B------:R-:W-:Y:S01]  /*2640*/  IMAD.IADD R3, R10, 0x1, R9 ;  /* 0x000000010a037824 */ /* 0x000fe200078e0209 */
[----:B------:R-:W-:Y:S06]  /*2650*/  @P1 BRA `(.L_x_1381) ;  /* 0x0000000000541947 */ /* 0x000fec0003800000 */
[----:B------:R-:W-:Y:S01]  /*2660*/  IADD3 R4, -R17, R16, R9 ;  /* 0x0000001011047210 */ /* 0x000fe20007ffe109 */
        /* <DEDUP_REMOVED lines=11> */
.L_x_1383:
[----:B------:R-:W-:-:S06]  /*2720*/  UISETP.NE.AND UP2, UPT, UR5, 0x1, UPT ;  /* 0x000000010500788c */ /* 0x000fcc000bf45270 */
[----:B------:R-:W-:-:S05]  /*2730*/  PLOP3.LUT P1, PT, PT, PT, UP2, 0x80, 0x0 ;  /* 0x000000000000781c */ /* 0x000fca0003f2f028 */
[----:B------:R-:W-:-:S08]  /*2740*/  @UP2 ULDC.64 UR10, c[0x0][0x9e8] ;  /* 0x00027a00000a2ab9 */ /* 0x000fd00000000a00 */
[----:B------:R-:W-:-:S05]  /*2750*/  @P1 IMAD.HI.U32 R9, R4, UR10, RZ ;  /* 0x0000000a04091c27 */ /* 0x000fca000f8e00ff */
[----:B------:R-:W-:-:S07]  /*2760*/  @P1 SHF.R.U32.HI R4, RZ, UR11, R9 ;  /* 0x0000000bff041c19 */ /* 0x000fce0008011609 */
.L_x_1384:
[----:B------:R-:W-:Y:S05]  /*2770*/  BSYNC B0 ;  /* 0x0000000000007941 */ /* 0x000fea0003800000 */
.L_x_1382:
[----:B------:R-:W-:-:S05]  /*2780*/  IMAD R4, R4, UR5, R13 ;  /* 0x0000000504047c24 */ /* 0x000fca000f8e020d */
[----:B------:R-:W-:Y:S02]  /*2790*/  VIMNMX R3, R3, R4, !PT ;  /* 0x0000000403037248 */ /* 0x000fe40007fe0100 */
[----:B------:R-:W-:-:S07]  /*27a0*/  VIADDMNMX R0, R4, UR5, R0, PT ;  /* 0x0000000504007c46 */ /* 0x000fce000b800100 */
.L_x_1381:
[C---:B------:R-:W-:Y:S02]  /*27b0*/  ISETP.GE.AND P1, PT, R5.reuse, 0x2, PT ;  /* 0x000000020500780c */ /* 0x040fe40003f26270 */
[----:B------:R-:W-:Y:S02]  /*27c0*/  ISETP.GE.AND P5, PT, R5, 0xa, PT ;  /* 0x0000000a0500780c */ /* 0x000fe40003fa6270 */
        /* <DEDUP_REMOVED lines=28> */
[C---:B------:R-:W-:Y:S02]  /*2990*/  ISETP.LT.OR P3, PT, R0.reuse, 0x1a, P3 ;  /* 0x0000001a0000780c */ /* 0x040fe40001f61670 */
        /* <DEDUP_REMOVED lines=81> */
[----:B------:R-:W-:Y:S02]  /*2eb0*/  ISETP.GT.AND P5, PT, R3, 0x59, !P5 ;  /* 0x000000590300780c */ /* 0x000fe40006fa4270 */
[----:B------:R-:W0:Y:S02]  /*2ec0*/  SHFL.IDX PT, R3, R2, 0x1, 0x1c1f ;  /* 0x003c1f0002037f89 */ /* 0x000e2400000e0000 */
[----:B------:R-:W-:-:S04]  /*2ed0*/  ISETP.LT.OR P5, PT, R0, 0x5a, P5 ;  /* 0x0000005a0000780c */ /* 0x000fc80002fa1670 */
[----:B------:R-:W-:Y:S02]  /*2ee0*/  FSEL R68, R69, -INF , !P5 ;  /* 0xff80000045447808 */ /* 0x000fe40006800000 */
[----:B------:R-:W-:Y:S02]  /*2ef0*/  PLOP3.LUT P5, PT, PT, PT, UP1, 0x40, 0x0 ;  /* 0x000000000000781c */ /* 0x000fe40003fae818 */
[----:B0-----:R-:W-:Y:S01]  /*2f00*/  VIADDMNMX R4, R3, R11, R8, PT ;  /* 0x0000000b03047246 */ /* 0x001fe20003800108 */
[----:B------:R-:W-:-:S10]  /*2f10*/  IMAD.IADD R8, R10, 0x1, R3 ;  /* 0x000000010a087824 */ /* 0x000fd400078e0203 */
[----:B------:R-:W-:Y:S05]  /*2f20*/  @P5 BRA `(.L_x_1385) ;  /* 0x00000000005c5947 */ /* 0x000fea0003800000 */
        /* <DEDUP_REMOVED lines=13> */
.L_x_1387:
[----:B------:R-:W-:-:S06]  /*3000*/  UISETP.NE.AND UP2, UPT, UR5, 0x1, UPT ;  /* 0x000000010500788c */ /* 0x000fcc000bf45270 */
[----:B------:R-:W-:-:S05]  /*3010*/  PLOP3.LUT P5, PT, PT, PT, UP2, 0x80, 0x0 ;  /* 0x000000000000781c */ /* 0x000fca0003faf028 */
[----:B------:R-:W-:-:S08]  /*3020*/  @UP2 ULDC.64 UR10, c[0x0][0x9e8] ;  /* 0x00027a00000a2ab9 */ /* 0x000fd00000000a00 */
[----:B------:R-:W-:Y:S01]  /*3030*/  @P5 IMAD.HI.U32 R2, R0, UR10, RZ ;  /* 0x0000000a00025c27 */ /* 0x000fe2000f8e00ff */
[----:B------:R-:W-:-:S13]  /*3040*/  PLOP3.LUT P5, PT, PT, PT, UP2, 0x80, 0x0 ;  /* 0x000000000000781c */ /* 0x000fda0003faf028 */
[----:B------:R-:W-:-:S07]  /*3050*/  @P5 SHF.R.U32.HI R0, RZ, UR11, R2 ;  /* 0x0000000bff005c19 */ /* 0x000fce0008011602 */
.L_x_1388:
[----:B------:R-:W-:Y:S05]  /*3060*/  BSYNC B0 ;  /* 0x0000000000007941 */ /* 0x000fea0003800000 */
.L_x_1386:
[----:B------:R-:W-:-:S05]  /*3070*/  IMAD R3, R0, UR5, R13 ;  /* 0x0000000500037c24 */ /* 0x000fca000f8e020d */
[----:B------:R-:W-:Y:S02]  /*3080*/  VIMNMX R8, R8, R3, !PT ;  /* 0x0000000308087248 */ /* 0x000fe40007fe0100 */
[----:B------:R-:W-:-:S07]  /*3090*/  VIADDMNMX R4, R3, UR5, R4, PT ;  /* 0x0000000503047c46 */ /* 0x000fce000b800104 */
.L_x_1385:
        /* <DEDUP_REMOVED lines=137> */
[----:B------:R0:W1:Y:S01]  /*3930*/  MUFU.EX2 R61, R12 ;  /* 0x0000000c003d7308 */ /* 0x0000620000000800 */
[----:B------:R-:W-:Y:S01]  /*3940*/  ISETP.LT.OR P1, PT, R4, 0x4a, P1 ;  /* 0x0000004a0400780c */ /* 0x000fe20000f21670 */
[--C-:B------:R-:W-:Y:S01]  /*3950*/  FFMA.FTZ R26, R36, R0, -R57.reuse ;  /* 0x00000000241a7223 */ /* 0x100fe20000010839 */
[----:B------:R-:W-:Y:S01]  /*3960*/  FMNMX.FTZ R2, R59, R2, !PT ;  /* 0x000000023b027209 */ /* 0x000fe20007810000 */
[-CC-:B------:R-:W-:Y:S01]  /*3970*/  FFMA.FTZ R36, R90, R0.reuse, -R57.reuse ;  /* 0x000000005a247223 */ /* 0x180fe20000010839 */
[----:B------:R-:W-:Y:S01]  /*3980*/  ISETP.GT.AND P3, PT, R8, 0x51, !P3 ;  /* 0x000000510800780c */ /* 0x000fe20005f64270 */
[-CC-:B------:R-:W-:Y:S01]  /*3990*/  FFMA.FTZ R28, R48, R0.reuse, -R57.reuse ;  /* 0x00000000301c7223 */ /* 0x180fe20000010839 */
[----:B------:R-:W-:Y:S01]  /*39a0*/  ISETP.LT.OR P2, PT, R4, 0x51, P2 ;  /* 0x000000510400780c */ /* 0x000fe20001741670 */
[----:B------:R-:W-:Y:S01]  /*39b0*/  MUFU.EX2 R14, R14 ;  /* 0x0000000e000e7308 */ /* 0x000fe20000000800 */
[----:B------:R-:W-:Y:S01]  /*39c0*/  FSEL R63, R63, -INF , !P1 ;  /* 0xff8000003f3f7808 */ /* 0x000fe20004800000 */
[--C-:B0-----:R-:W-:Y:S01]  /*39d0*/  FFMA.FTZ R12, R72, R0, -R57.reuse ;  /* 0x00000000480c7223 */ /* 0x101fe20000010839 */
[----:B------:R-:W-:Y:S01]  /*39e0*/  FMNMX.FTZ R2, R41, R2, !PT ;  /* 0x0000000229027209 */ /* 0x000fe20007810000 */
[-CC-:B------:R-:W-:Y:S01]  /*39f0*/  FFMA.FTZ R30, R52, R0.reuse, -R57.reuse ;  /* 0x00000000341e7223 */ /* 0x180fe20000010839 */
[----:B------:R-:W-:Y:S01]  /*3a00*/  ISETP.NE.AND P5, PT, R65, RZ, PT ;  /* 0x000000ff4100720c */ /* 0x000fe20003fa5270 */
[-CC-:B------:R-:W-:Y:S01]  /*3a10*/  FFMA.FTZ R32, R84, R0.reuse, -R57.reuse ;  /* 0x0000000054207223 */ /* 0x180fe20000010839 */
[----:B------:R-:W-:Y:S01]  /*3a20*/  ISETP.GT.AND P4, PT, R8, 0x58, !P4 ;  /* 0x000000580800780c */ /* 0x000fe20006784270 */
[----:B------:R0:W2:Y:S01]  /*3a30*/  MUFU.EX2 R65, R20 ;  /* 0x0000001400417308 */ /* 0x0000a20000000800 */
[----:B------:R-:W-:Y:S01]  /*3a40*/  ISETP.LT.OR P3, PT, R4, 0x52, P3 ;  /* 0x000000520400780c */ /* 0x000fe20001f61670 */
[----:B------:R-:W-:Y:S01]  /*3a50*/  FFMA.FTZ R34, R56, R0, -R57 ;  /* 0x0000000038227223 */ /* 0x000fe20000010839 */
[----:B------:R-:W-:-:S02]  /*3a60*/  FSEL R45, R66, -INF , !P2 ;  /* 0xff800000422d7808 */ /* 0x000fc40005000000 */
[----:B------:R-:W-:Y:S02]  /*3a70*/  FMNMX.FTZ R2, R63, R2, !PT ;  /* 0x000000023f027209 */ /* 0x000fe40007810000 */
[----:B------:R-:W-:Y:S01]  /*3a80*/  ISETP.GT.AND P5, PT, R8, 0x59, !P5 ;  /* 0x000000590800780c */ /* 0x000fe20006fa4270 */
[----:B------:R-:W-:Y:S01]  /*3a90*/  MUFU.EX2 R24, R24 ;  /* 0x0000001800187308 */ /* 0x000fe20000000800 */
[----:B------:R-:W-:Y:S01]  /*3aa0*/  ISETP.LT.OR P4, PT, R4, 0x59, P4 ;  /* 0x000000590400780c */ /* 0x000fe20002781670 */
[-CC-:B0-----:R-:W-:Y:S01]  /*3ab0*/  FFMA.FTZ R20, R76, R0.reuse, -R57.reuse ;  /* 0x000000004c147223 */ /* 0x181fe20000010839 */
        /* <DEDUP_REMOVED lines=10> */
[----:B-1----:R-:W-:Y:S01]  /*3b60*/  F2FP.F16.F32.PACK_AB R188, R61, R10 ;  /* 0x0000000a3dbc723e */ /* 0x002fe200000000ff */
[----:B------:R-:W-:Y:S01]  /*3b70*/  MUFU.EX2 R182, R4 ;  /* 0x0000000400b67308 */ /* 0x000fe20000000800 */
[----:B------:R-:W-:Y:S01]  /*3b80*/  FMNMX.FTZ R2, R71, R2, !PT ;  /* 0x0000000247027209 */ /* 0x000fe20007810000 */
[--C-:B0-----:R-:W-:Y:S01]  /*3b90*/  FFMA.FTZ R20, R80, R0, -R57.reuse ;  /* 0x0000000050147223 */ /* 0x101fe20000010839 */
[----:B------:R-:W-:Y:S02]  /*3ba0*/  R2UR UR14, R74 ;  /* 0x000000004a0e72ca */ /* 0x000fe400000e0000 */
[----:B--2---:R-:W-:Y:S01]  /*3bb0*/  F2FP.F16.F32.PACK_AB R190, R65, R14 ;  /* 0x0000000e41be723e */ /* 0x004fe200000000ff */
        /* <DEDUP_REMOVED lines=162> */
.L_x_1390:
[----:B------:R-:W-:-:S11]  /*45e0*/  UISETP.NE.AND UP2, UPT, UR5, 0x1, UPT ;  /* 0x000000010500788c */ /* 0x000fd6000bf45270 */
[----:B------:R-:W-:Y:S02]  /*45f0*/  @UP2 ULDC.64 UR10, c[0x0][0x9e8] ;  /* 0x00027a00000a2ab9 */ /* 0x000fe40000000a00 */
[----:B------:R-:W-:-:S04]  /*4600*/  UIMAD.WIDE.U32 UR14, UR7, UR10, URZ ;  /* 0x0000000a070e72a5 */ /* 0x000fc8000f8e003f */
[----:B------:R-:W-:-:S12]  /*4610*/  @UP2 USHF.R.U32.HI UR7, URZ, UR11, UR15 ;  /* 0x0000000b3f072299 */ /* 0x000fd8000801160f */
.L_x_1391:
[----:B------:R-:W-:-:S04]  /*4620*/  UIMAD UR5, UR7, UR5, UR5 ;  /* 0x00000005070572a4 */ /* 0x000fc8000f8e0205 */
[----:B------:R-:W-:-:S04]  /*4630*/  UISETP.LT.AND UP2, UPT, UR4, UR5, UPT ;  /* 0x000000050400728c */ /* 0x000fc8000bf41270 */
[----:B------:R-:W-:-:S12]  /*4640*/  USEL UR4, UR4, UR5, UP2 ;  /* 0x0000000504047287 */ /* 0x000fd80009000000 */
.L_x_1389:
        /* <DEDUP_REMOVED lines=60> */
.L_x_1409:
[----:B------:R-:W-:-:S04]  /*4a10*/  UIADD3 UR4, UR36, 0x1, URZ ;  /* 0x0000000124047890 */ /* 0x000fc8000fffe03f */
[----:B------:R-:W-:-:S04]  /*4a20*/  UISETP.NE.AND UP2, UPT, UR4, 0x2, UPT ;  /* 0x000000020400788c */ /* 0x000fc8000bf45270 */
[----:B------:R-:W-:Y:S02]  /*4a30*/  USEL UR7, URZ, 0x1, UP2 ;  /* 0x000000013f077887 */ /* 0x000fe40009000000 */
[----:B------:R-:W-:Y:S02]  /*4a40*/  USEL UR4, UR4, URZ, UP2 ;  /* 0x0000003f04047287 */ /* 0x000fe40009000000 */
[----:B------:R-:W-:Y:S01]  /*4a50*/  ULOP3.LUT UR7, UR38, UR7, URZ, 0x3c, !UPT ;  /* 0x0000000726077292 */ /* 0x000fe2000f8e3c3f */
[----:B------:R-:W-:Y:S11]  /*4a60*/  @!P0 BRA `(.L_x_1393) ;  /* 0x0000000000048947 */ /* 0x000ff60003800000 */
[----:B------:R-:W-:Y:S01]  /*4a70*/  BPT.TRAP 0x1 ;  /* 0x000000040000795c */ /* 0x000fe20000300000 */
.L_x_1393:
[----:B------:R-:W-:Y:S01]  /*4a80*/  ULEA UR6, UR4, UR37, 0x3 ;  /* 0x0000002504067291 */ /* 0x000fe2000f8e183f */
[----:B------:R-:W-:-:S05]  /*4a90*/  IMAD.U32 R0, RZ, RZ, UR7 ;  /* 0x00000007ff007e24 */ /* 0x000fca000f8e00ff */
[----:B------:R-:W-:-:S04]  /*4aa0*/  SHF.L.U32 R0, R0, 0x1f, RZ ;  /* 0x0000001f00007819 */ /* 0x000fc800000006ff */
[----:B------:R0:W1:Y:S01]  /*4ab0*/  SYNCS.PHASECHK.TRANS64.TRYWAIT P1, [UR6+0x30830], R0 ;  /* 0x03083000ff0075a7 */ /* 0x0000620008020146 */
[----:B------:R-:W-:Y:S05]  /*4ac0*/  @!P0 BRA `(.L_x_1394) ;  /* 0x0000000000048947 */ /* 0x000fea0003800000 */
[----:B------:R-:W-:Y:S01]  /*4ad0*/  BPT.TRAP 0x1 ;  /* 0x000000040000795c */ /* 0x000fe20000300000 */
.L_x_1394:
[----:B-1----:R-:W-:Y:S05]  /*4ae0*/  @P1 BRA `(.L_x_1395) ;  /* 0x0000000000081947 */ /* 0x002fea0003800000 */
[----:B------:R-:W1:Y:S02]  /*4af0*/  SYNCS.PHASECHK.TRANS64.TRYWAIT P1, [UR6+0x30830], R0 ;  /* 0x03083000ff0075a7 */ /* 0x000e640008020146 */
[----:B-1----:R-:W-:Y:S05]  /*4b00*/  @!P1 BRA `(.L_x_1396) ;  /* 0x0000012400d89947 */ /* 0x002fea0003800000 */
.L_x_1395:
        /* <DEDUP_REMOVED lines=163> */
.L_x_1397:
[----:B------:R-:W-:Y:S01]  /*5540*/  ULEA UR5, UR36, UR37, 0x3 ;  /* 0x0000002524057291 */ /* 0x000fe2000f8e183f */
[----:B01----:R-:W-:-:S05]  /*5550*/  IMAD.U32 R0, RZ, RZ, UR38 ;  /* 0x00000026ff007e24 */ /* 0x003fca000f8e00ff */
[----:B------:R-:W-:-:S04]  /*5560*/  SHF.L.U32 R0, R0, 0x1f, RZ ;  /* 0x0000001f00007819 */ /* 0x000fc800000006ff */
[----:B------:R0:W1:Y:S01]  /*5570*/  SYNCS.PHASECHK.TRANS64.TRYWAIT P1, [UR5+0x30850], R0 ;  /* 0x03085000ff0075a7 */ /* 0x0000620008020145 */
[----:B------:R-:W-:Y:S05]  /*5580*/  @!P0 BRA `(.L_x_1398) ;  /* 0x0000000000048947 */ /* 0x000fea0003800000 */
[----:B------:R-:W-:Y:S01]  /*5590*/  BPT.TRAP 0x1 ;  /* 0x000000040000795c */ /* 0x000fe20000300000 */
.L_x_1398:
[----:B-1----:R-:W-:Y:S05]  /*55a0*/  @P1 BRA `(.L_x_1399) ;  /* 0x0000000000081947 */ /* 0x002fea0003800000 */
[----:B------:R-:W1:Y:S02]  /*55b0*/  SYNCS.PHASECHK.TRANS64.TRYWAIT P1, [UR5+0x30850], R0 ;  /* 0x03085000ff0075a7 */ /* 0x000e640008020145 */
[----:B-1----:R-:W-:Y:S05]  /*55c0*/  @!P1 BRA `(.L_x_1400) ;  /* 0x0000011c00409947 */ /* 0x002fea0003800000 */
.L_x_1399:
        /* <DEDUP_REMOVED lines=13> */
[----:B------:R-:W-:Y:S01]  /*56a0*/  VIADD R3, R14, 0x1 ;  /* 0x000000010e037836 */ /* 0x000fe20000000000 */
[----:B------:R-:W-:Y:S01]  /*56b0*/  UMOV UR6, UR15 ;  /* 0x0000000f00067c82 */ /* 0x000fe20008000000 */
[----:B------:R-:W-:Y:S01]  /*56c0*/  ULDC UR15, c[0x0][0x9e0] ;  /* 0x00027800000f7ab9 */ /* 0x000fe20000000800 */
[----:B------:R-:W-:Y:S01]  /*56d0*/  UIMAD UR14, UR36, 0x900, UR10 ;  /* 0x00000900240e78a4 */ /* 0x000fe2000f8e020a */
[----:B------:R-:W-:-:S05]  /*56e0*/  IMAD R3, R18, -0x2, R3 ;  /* 0xfffffffe12037824 */ /* 0x000fca00078e0203 */
[----:B------:R-:W-:Y:S01]  /*56f0*/  IADD3 R12, -R17, R3, R16 ;  /* 0x00000003110c7210 */ /* 0x000fe20007ffe110 */
[----:B------:R-:W-:Y:S02]  /*5700*/  UMOV UR10, UR14 ;  /* 0x0000000e000a7c82 */ /* 0x000fe40008000000 */
[----:B------:R-:W-:Y:S01]  /*5710*/  HGMMA.64x192x16.F32 R24, R188, gdesc[UR8].tnspB, R24, gsb0 ;  /* 0x42e00008bc187df0 */ /* 0x000fe20008000818 */
[----:B------:R-:W-:Y:S01]  /*5720*/  UIADD3 UR10, UR14, 0x80, URZ ;  /* 0x000000800e0a7890 */ /* 0x000fe2000fffe03f */
[----:B------:R-:W-:Y:S01]  /*5730*/  UMOV UR11, 0x40000040 ;  /* 0x40000040000b7882 */ /* 0x000fe20000000000 */
[----:B--2---:R-:W-:-:S13]  /*5740*/  LOP3.LUT P3, RZ, R208, 0x7f, RZ, 0xc0, !PT ;  /* 0x0000007fd0ff7812 */ /* 0x004fda000786c0ff */
        /* <DEDUP_REMOVED lines=26> */
[----:B------:R-:W-:Y:S01]  /*58f0*/  @P1 IMAD.HI.U32 R2, R11, UR10, RZ ;  /* 0x0000000a0b021c27 */ /* 0x000fe2000f8e00ff */
[----:B------:R-:W-:Y:S01]  /*5900*/  @UP0 ULDC UR10, c[0x0][0x450] ;  /* 0x00011400000a0ab9 */ /* 0x000fe20000000800 */
[----:B------:R-:W-:-:S03]  /*5910*/  PLOP3.LUT P1, PT, PT, PT, UP1, 0x40, 0x0 ;  /* 0x000000000000781c */ /* 0x000fc60003f2e818 */
[----:B------:R-:W-:Y:S01]  /*5920*/  @P2 SHF.R.U32.HI R11, RZ, UR10, R2 ;  /* 0x0000000aff0b2c19 */ /* 0x000fe20008011602 */
[----:B------:R-:W-:Y:S01]  /*5930*/  ULOP3.LUT UR10, URZ, UR6, URZ, 0x33, !UPT ;  /* 0x000000063f0a7292 */ /* 0x000fe2000f8e333f */
[----:B------:R-:W-:-:S03]  /*5940*/  VIADD R2, R12, UR15 ;  /* 0x0000000f0c027c36 */ /* 0x000fc60008000000 */
[----:B------:R-:W0:Y:S02]  /*5950*/  SHFL.IDX PT, R13, R11, RZ, 0x1c1f ;  /* 0x001c1fff0b0d7589 */ /* 0x000e2400000e0000 */
[----:B------:R-:W-:Y:S02]  /*5960*/  VIADD R12, R12, UR10 ;  /* 0x0000000a0c0c7c36 */ /* 0x000fe40008000000 */
[--C-:B0-----:R-:W-:Y:S01]  /*5970*/  IMAD.IADD R20, R2, 0x1, R13.reuse ;  /* 0x0000000102147824 */ /* 0x101fe200078e020d */
[----:B------:R-:W-:Y:S02]  /*5980*/  WARPGROUP.DEPBAR.LE gsb0, 0x0 ;  /* 0x00008000000079c5 */ /* 0x000fe40000010000 */
[----:B------:R0:W-:Y:S01]  /*5990*/  @!P3 SYNCS.ARRIVE.TRANS64.RED.A1T0 RZ, [R0+URZ], RZ ;  /* 0x000000ff00ffb9a7 */ /* 0x0001e2000810043f */
[----:B------:R-:W-:Y:S02]  /*59a0*/  IMAD.IADD R168, R12, 0x1, R13 ;  /* 0x000000010ca87824 */ /* 0x000fe400078e020d */
[----:B0-----:R-:W-:Y:S01]  /*59b0*/  VIADD R0, R3, 0xffffffff ;  /* 0xffffffff03007836 */ /* 0x001fe20000000000 */
[----:B------:R-:W-:Y:S06]  /*59c0*/  @P1 BRA `(.L_x_1401) ;  /* 0x0000000000541947 */ /* 0x000fec0003800000 */
[----:B------:R-:W-:Y:S01]  /*59d0*/  IADD3 R3, -R17, R16, R13 ;  /* 0x0000001011037210 */ /* 0x000fe20007ffe10d */
        /* <DEDUP_REMOVED lines=11> */
.L_x_1403:
[----:B------:R-:W-:-:S05]  /*5a90*/  IMAD.U32 R13, RZ, RZ, UR59 ;  /* 0x0000003bff0d7e24 */ /* 0x000fca000f8e00ff */
[----:B------:R-:W-:-:S13]  /*5aa0*/  ISETP.NE.AND P1, PT, R13, 0x1, PT ;  /* 0x000000010d00780c */ /* 0x000fda0003f25270 */
[----:B------:R-:W0:Y:S02]  /*5ab0*/  @P1 LDC.64 R170, c[0x0][0x9e8] ;  /* 0x00027a00ffaa1b82 */ /* 0x000e240000000a00 */
[----:B0-----:R-:W-:-:S05]  /*5ac0*/  @P1 IMAD.HI.U32 R170, R3, R170, RZ ;  /* 0x000000aa03aa1227 */ /* 0x001fca00078e00ff */
[----:B------:R-:W-:-:S07]  /*5ad0*/  @P1 SHF.R.U32.HI R3, RZ, R171, R170 ;  /* 0x000000abff031219 */ /* 0x000fce00000116aa */
.L_x_1404:
[----:B------:R-:W-:Y:S05]  /*5ae0*/  BSYNC B0 ;  /* 0x0000000000007941 */ /* 0x000fea0003800000 */
.L_x_1402:
[----:B------:R-:W-:-:S05]  /*5af0*/  IMAD R3, R3, R13, R0 ;  /* 0x0000000d03037224 */ /* 0x000fca00078e0200 */
[----:B------:R-:W-:Y:S02]  /*5b00*/  VIADDMNMX R20, R3, R13, R20, PT ;  /* 0x0000000d03147246 */ /* 0x000fe40003800114 */
[----:B------:R-:W-:-:S07]  /*5b10*/  VIMNMX R168, R168, R3, !PT ;  /* 0x00000003a8a87248 */ /* 0x000fce0007fe0100 */
.L_x_1401:
[C---:B------:R-:W-:Y:S01]  /*5b20*/  ISETP.GE.AND P1, PT, R14.reuse, 0x2, PT ;  /* 0x000000020e00780c */ /* 0x040fe20003f26270 */
[----:B------:R-:W0:Y:S01]  /*5b30*/  SHFL.IDX PT, R11, R11, 0x1, 0x1c1f ;  /* 0x003c1f000b0b7f89 */ /* 0x000e2200000e0000 */
        /* <DEDUP_REMOVED lines=130> */
.L_x_1407:
[----:B------:R-:W-:-:S05]  /*6360*/  IMAD.U32 R20, RZ, RZ, UR59 ;  /* 0x0000003bff147e24 */ /* 0x000fca000f8e00ff */
[----:B------:R-:W-:-:S13]  /*6370*/  ISETP.NE.AND P6, PT, R20, 0x1, PT ;  /* 0x000000011400780c */ /* 0x000fda0003fc5270 */
[----:B------:R-:W0:Y:S02]  /*6380*/  @P6 LDC.64 R132, c[0x0][0x9e8] ;  /* 0x00027a00ff846b82 */ /* 0x000e240000000a00 */
[----:B0-----:R-:W-:-:S05]  /*6390*/  @P6 IMAD.HI.U32 R132, R11, R132, RZ ;  /* 0x000000840b846227 */ /* 0x001fca00078e00ff */
[----:B------:R-:W-:-:S07]  /*63a0*/  @P6 SHF.R.U32.HI R11, RZ, R133, R132 ;  /* 0x00000085ff0b6219 */ /* 0x000fce0000011684 */
.L_x_1408:
[----:B------:R-:W-:Y:S05]  /*63b0*/  BSYNC B0 ;  /* 0x0000000000007941 */ /* 0x000fea0003800000 */
.L_x_1406:
[----:B------:R-:W-:-:S05]  /*63c0*/  IMAD R11, R11, R20, R0 ;  /* 0x000000140b0b7224 */ /* 0x000fca00078e0200 */
[----:B------:R-:W-:Y:S02]  /*63d0*/  VIADDMNMX R2, R11, R20, R2, PT ;  /* 0x000000140b027246 */ /* 0x000fe40003800102 */
[----:B------:R-:W-:-:S07]  /*63e0*/  VIMNMX R12, R12, R11, !PT ;  /* 0x0000000b0c0c7248 */ /* 0x000fce0007fe0100 */
.L_x_1405:
[C---:B------:R-:W-:Y:S01]  /*63f0*/  ISETP.GT.AND P1, PT, R12.reuse, 0x1, !P1 ;  /* 0x000000010c00780c */ /* 0x040fe20004f24270 */
[----:B------:R-:W-:Y:S01]  /*6400*/  IMAD.U32 R132, RZ, RZ, UR5 ;  /* 0x00000005ff847e24 */ /* 0x000fe2000f8e00ff */
[----:B------:R-:W-:Y:S01]  /*6410*/  ISETP.GT.AND P2, PT, R12, 0x8, !P2 ;  /* 0x000000080c00780c */ /* 0x000fe20005744270 */
[----:B------:R-:W-:Y:S01]  /*6420*/  UMOV UR38, UR7 ;  /* 0x0000000700267c82 */ /* 0x000fe20008000000 */
[C---:B------:R-:W-:Y:S01]  /*6430*/  ISETP.LT.OR P1, PT, R2.reuse, 0x2, P1 ;  /* 0x000000020200780c */ /* 0x040fe20000f21670 */
[----:B------:R-:W-:Y:S01]  /*6440*/  UMOV UR36, UR4 ;  /* 0x0000000400247c82 */ /* 0x000fe20008000000 */
        /* <DEDUP_REMOVED lines=109> */
[----:B------:R-:W-:Y:S01]  /*6b20*/  ISETP.NE.AND P6, PT, R14, RZ, PT ;  /* 0x000000ff0e00720c */ /* 0x000fe20003fc5270 */
[----:B0-----:R-:W-:Y:S01]  /*6b30*/  FMUL.FTZ R14, R11, R0 ;  /* 0x000000000b0e7220 */ /* 0x001fe20000410000 */
        /* <DEDUP_REMOVED lines=229> */
.L_x_1392:
        /* <DEDUP_REMOVED lines=26> */
.L_x_1411:
[----:B------:R-:W-:-:S11]  /*7b30*/  UISETP.NE.AND UP2, UPT, UR7, 0x1, UPT ;  /* 0x000000010700788c */ /* 0x000fd6000bf45270 */
[----:B------:R-:W-:Y:S02]  /*7b40*/  @UP2 ULDC.64 UR4, c[0x0][0x9e8] ;  /* 0x00027a0000042ab9 */ /* 0x000fe40000000a00 */
[----:B------:R-:W-:-:S04]  /*7b50*/  UIMAD.WIDE.U32 UR10, UR6, UR4, URZ ;  /* 0x00000004060a72a5 */ /* 0x000fc8000f8e003f */
[----:B------:R-:W-:-:S12]  /*7b60*/  @UP2 USHF.R.U32.HI UR6, URZ, UR5, UR11 ;  /* 0x000000053f062299 */ /* 0x000fd8000801160b */
.L_x_1412:
[----:B------:R-:W-:-:S04]  /*7b70*/  UIMAD UR6, UR6, UR7, URZ ;  /* 0x00000007060672a4 */ /* 0x000fc8000f8e023f */
[----:B------:R-:W-:-:S04]  /*7b80*/  UISETP.LT.AND UP2, UPT, UR14, UR6, UPT ;  /* 0x000000060e00728c */ /* 0x000fc8000bf41270 */
[----:B------:R-:W-:-:S12]  /*7b90*/  USEL UR14, UR14, UR6, !UP2 ;  /* 0x000000060e0e7287 */ /* 0x000fd8000d000000 */
.L_x_1410:
        /* <DEDUP_REMOVED lines=12> */
.L_x_1422:
        /* <DEDUP_REMOVED lines=8> */
.L_x_1414:
[----:B------:R-:W-:Y:S01]  /*7ce0*/  ULEA UR5, UR36, UR37, 0x3 ;  /* 0x0000002524057291 */ /* 0x000fe2000f8e183f */
[----:B------:R-:W-:-:S05]  /*7cf0*/  IMAD.U32 R0, RZ, RZ, UR38 ;  /* 0x00000026ff007e24 */ /* 0x000fca000f8e00ff */
[----:B------:R-:W-:-:S04]  /*7d00*/  SHF.L.U32 R0, R0, 0x1f, RZ ;  /* 0x0000001f00007819 */ /* 0x000fc800000006ff */
[----:B------:R0:W1:Y:S01]  /*7d10*/  SYNCS.PHASECHK.TRANS64.TRYWAIT P1, [UR5+0x30830], R0 ;  /* 0x03083000ff0075a7 */ /* 0x0000620008020145 */
[----:B------:R-:W-:Y:S05]  /*7d20*/  @!P0 BRA `(.L_x_1415) ;  /* 0x0000000000048947 */ /* 0x000fea0003800000 */
[----:B------:R-:W-:Y:S01]  /*7d30*/  BPT.TRAP 0x1 ;  /* 0x000000040000795c */ /* 0x000fe20000300000 */
.L_x_1415:
[----:B-1----:R-:W-:Y:S05]  /*7d40*/  @P1 BRA `(.L_x_1416) ;  /* 0x0000000000081947 */ /* 0x002fea0003800000 */
[----:B------:R-:W1:Y:S02]  /*7d50*/  SYNCS.PHASECHK.TRANS64.TRYWAIT P1, [UR5+0x30830], R0 ;  /* 0x03083000ff0075a7 */ /* 0x000e640008020145 */
[----:B-1----:R-:W-:Y:S05]  /*7d60*/  @!P1 BRA `(.L_x_1417) ;  /* 0x000000f400709947 */ /* 0x002fea0003800000 */
.L_x_1416:
        /* <DEDUP_REMOVED lines=163> */
.L_x_1418:
[----:B------:R-:W-:Y:S01]  /*87a0*/  ULEA UR5, UR4, UR37, 0x3 ;  /* 0x0000002504057291 */ /* 0x000fe2000f8e183f */
[----:B01----:R-:W-:-:S05]  /*87b0*/  IMAD.U32 R0, RZ, RZ, UR6 ;  /* 0x00000006ff007e24 */ /* 0x003fca000f8e00ff */
[----:B------:R-:W-:-:S04]  /*87c0*/  SHF.L.U32 R0, R0, 0x1f, RZ ;  /* 0x0000001f00007819 */ /* 0x000fc800000006ff */
[----:B------:R0:W1:Y:S01]  /*87d0*/  SYNCS.PHASECHK.TRANS64.TRYWAIT P1, [UR5+0x30850], R0 ;  /* 0x03085000ff0075a7 */ /* 0x0000620008020145 */
[----:B------:R-:W-:Y:S05]  /*87e0*/  @!P0 BRA `(.L_x_1419) ;  /* 0x0000000000048947 */ /* 0x000fea0003800000 */
[----:B------:R-:W-:Y:S01]  /*87f0*/  BPT.TRAP 0x1 ;  /* 0x000000040000795c */ /* 0x000fe20000300000 */
.L_x_1419:
[----:B-1----:R-:W-:Y:S05]  /*8800*/  @P1 BRA `(.L_x_1420) ;  /* 0x0000000000081947 */ /* 0x002fea0003800000 */
[----:B------:R-:W1:Y:S02]  /*8810*/  SYNCS.PHASECHK.TRANS64.TRYWAIT P1, [UR5+0x30850], R0 ;  /* 0x03085000ff0075a7 */ /* 0x000e640008020145 */
[----:B-1----:R-:W-:Y:S05]  /*8820*/  @!P1 BRA `(.L_x_1421) ;  /* 0x000000e800d89947 */ /* 0x002fea0003800000 */
.L_x_1420:
        /* <DEDUP_REMOVED lines=135> */
[----:B------:R-:W-:Y:S02]  /*90a0*/  FFMA.FTZ R166, R166, R0, -R153 ;  /* 0x00000000a6a67223 */ /* 0x000fe40000010899 */
        /* <DEDUP_REMOVED lines=8> */
[----:B------:R-:W2:Y:S01]  /*9130*/  MUFU.EX2 R159, R159 ;  /* 0x0000009f009f7308 */ /* 0x000ea20000000800 */
        /* <DEDUP_REMOVED lines=44> */
[----:B------:R-:W-:Y:S01]  /*9400*/  UMOV UR11, 0x40000040 ;  /* 0x40000040000b7882 */ /* 0x000fe20000000000 */
[----:B------:R-:W-:-:S06]  /*9410*/  UMOV UR4, UR36 ;  /* 0x0000002400047c82 */ /* 0x000fcc0008000000 */
[----:B------:R-:W-:Y:S08]  /*9420*/  MUFU.EX2 R177, R177 ;  /* 0x000000b100b17308 */ /* 0x000ff00000000800 */
[----:B------:R-:W-:Y:S08]  /*9430*/  MUFU.EX2 R178, R178 ;  /* 0x000000b200b27308 */ /* 0x000ff00000000800 */
[----:B------:R-:W-:Y:S01]  /*9440*/  MUFU.EX2 R179, R179 ;  /* 0x000000b300b37308 */ /* 0x000fe20000000800 */
[----:B------:R-:W-:-:S02]  /*9450*/  WARPGROUP.DEPBAR.LE gsb0, 0x0 ;  /* 0x00008000000079c5 */ /* 0x000fc40000010000 */
[----:B------:R-:W-:Y:S01]  /*9460*/  WARPGROUP.ARRIVE ;  /* 0x00000000000079c5 */ /* 0x000fe20000000000 */
[-CC-:B------:R-:W-:Y:S01]  /*9470*/  FFMA.FTZ R172, R152, R0.reuse, -R3.reuse ;  /* 0x0000000098ac7223 */ /* 0x180fe20000010803 */
[----:B------:R-:W-:Y:S01]  /*9480*/  FFMA.FTZ R174, R156, R0, -R3 ;  /* 0x000000009cae7223 */ /* 0x000fe20000010803 */
[----:B------:R-:W-:Y:S01]  /*9490*/  FADD.FTZ R3, -R4, R11 ;  /* 0x0000000b04037221 */ /* 0x000fe20000010100 */
[----:B0-----:R-:W-:Y:S01]  /*94a0*/  F2FP.F16.F32.PACK_AB R173, R155, R154 ;  /* 0x0000009a9bad723e */ /* 0x001fe200000000ff */
[----:B------:R-:W-:Y:S01]  /*94b0*/  MUFU.EX2 R11, R165 ;  /* 0x000000a5000b7308 */ /* 0x000fe20000000800 */
[----:B------:R-:W-:Y:S01]  /*94c0*/  HGMMA.64x192x16.F32 R24, R168, gdesc[UR8].tnspB, R24, gsb0 ;  /* 0x42e00008a8187df0 */ /* 0x000fe20008000818 */
[----:B------:R-:W-:Y:S01]  /*94d0*/  FMUL.FTZ R3, R3, R0 ;  /* 0x0000000003037220 */ /* 0x000fe20000410000 */
[----:B--2---:R-:W-:-:S05]  /*94e0*/  F2FP.F16.F32.PACK_AB R175, R159, R158 ;  /* 0x0000009e9faf723e */ /* 0x004fca00000000ff */
[----:B------:R-:W0:Y:S08]  /*94f0*/  MUFU.EX2 R3, R3 ;  /* 0x0000000300037308 */ /* 0x000e300000000800 */
[----:B------:R-:W-:Y:S08]  /*9500*/  MUFU.EX2 R172, R172 ;  /* 0x000000ac00ac7308 */ /* 0x000ff00000000800 */
[----:B------:R-:W-:Y:S01]  /*9510*/  MUFU.EX2 R174, R174 ;  /* 0x000000ae00ae7308 */ /* 0x000fe20000000800 */
[----:B0-----:R-:W-:-:S04]  /*9520*/  FFMA.FTZ R8, R3, R8, R20 ;  /* 0x0000000803087223 */ /* 0x001fc80000010014 */
[----:B------:R-:W-:Y:S01]  /*9530*/  FADD.FTZ R132, R189, R8 ;  /* 0x00000008bd847221 */ /* 0x000fe20000010000 */
[--C-:B------:R-:W-:Y:S01]  /*9540*/  FFMA.FTZ R8, R151, R0, -R153.reuse ;  /* 0x0000000097087223 */ /* 0x100fe20000010899 */
[----:B------:R-:W-:Y:S01]  /*9550*/  F2FP.F16.F32.PACK_AB R189, R189, R20 ;  /* 0x00000014bdbd723e */ /* 0x000fe200000000ff */
[----:B------:R-:W-:Y:S01]  /*9560*/  FFMA.FTZ R153, R167, R0, -R153 ;  /* 0x00000000a7997223 */ /* 0x000fe20000010899 */
[----:B------:R-:W-:Y:S01]  /*9570*/  FADD.FTZ R9, R191, R132 ;  /* 0x00000084bf097221 */ /* 0x000fe20000010000 */
[C---:B------:R-:W-:Y:S02]  /*9580*/  F2FP.F16.F32.PACK_AB R191, R120.reuse, R191 ;  /* 0x000000bf78bf723e */ /* 0x040fe400000000ff */
[----:B------:R-:W0:Y:S01]  /*9590*/  MUFU.EX2 R8, R8 ;  /* 0x0000000800087308 */ /* 0x000e220000000800 */
[----:B------:R-:W-:-:S04]  /*95a0*/  FADD.FTZ R132, R120, R9 ;  /* 0x0000000978847221 */ /* 0x000fc80000010000 */
[----:B------:R-:W-:Y:S01]  /*95b0*/  FADD.FTZ R9, R185, R132 ;  /* 0x00000084b9097221 */ /* 0x000fe20000010000 */
[C---:B------:R-:W-:Y:S02]  /*95c0*/  F2FP.F16.F32.PACK_AB R185, R122.reuse, R185 ;  /* 0x000000b97ab9723e */ /* 0x040fe400000000ff */
[----:B------:R-:W1:Y:S01]  /*95d0*/  MUFU.EX2 R153, R153 ;  /* 0x0000009900997308 */ /* 0x000e620000000800 */
        /* <DEDUP_REMOVED lines=14> */
[----:B0-----:R-:W-:-:S03]  /*96c0*/  F2FP.F16.F32.PACK_AB R179, R8, R179 ;  /* 0x000000b308b3723e */ /* 0x001fc600000000ff */
[----:B------:R-:W-:-:S04]  /*96d0*/  FADD.FTZ R9, R8, R9 ;  /* 0x0000000908097221 */ /* 0x000fc80000010000 */
[----:B------:R-:W-:-:S04]  /*96e0*/  FADD.FTZ R9, R154, R9 ;  /* 0x000000099a097221 */ /* 0x000fc80000010000 */
[----:B------:R-:W-:-:S04]  /*96f0*/  FADD.FTZ R9, R155, R9 ;  /* 0x000000099b097221 */ /* 0x000fc80000010000 */
[----:B------:R-:W-:-:S04]  /*9700*/  FADD.FTZ R9, R158, R9 ;  /* 0x000000099e097221 */ /* 0x000fc80000010000 */
[----:B------:R-:W-:-:S04]  /*9710*/  FADD.FTZ R9, R159, R9 ;  /* 0x000000099f097221 */ /* 0x000fc80000010000 */
[----:B------:R-:W-:-:S04]  /*9720*/  FADD.FTZ R9, R162, R9 ;  /* 0x00000009a2097221 */ /* 0x000fc80000010000 */
[----:B------:R-:W-:Y:S01]  /*9730*/  FADD.FTZ R9, R163, R9 ;  /* 0x00000009a3097221 */ /* 0x000fe20000010000 */
[----:B------:R-:W-:Y:S02]  /*9740*/  WARPGROUP.DEPBAR.LE gsb0, 0x0 ;  /* 0x00008000000079c5 */ /* 0x000fe40000010000 */
[----:B------:R0:W-:Y:S01]  /*9750*/  @!P1 SYNCS.ARRIVE.TRANS64.RED.A1T0 RZ, [R123+URZ], RZ ;  /* 0x000000ff7bff99a7 */ /* 0x0001e2000810043f */
[----:B------:R-:W-:Y:S02]  /*9760*/  F2FP.F16.F32.PACK_AB R168, R149, R12 ;  /* 0x0000000c95a8723e */ /* 0x000fe400000000ff */
[----:B------:R-:W-:Y:S02]  /*9770*/  F2FP.F16.F32.PACK_AB R170, R11, R14 ;  /* 0x0000000e0baa723e */ /* 0x000fe400000000ff */
[----:B------:R-:W-:Y:S02]  /*9780*/  F2FP.F16.F32.PACK_AB R169, R163, R162 ;  /* 0x000000a2a3a9723e */ /* 0x000fe400000000ff */
[----:B-1----:R-:W-:Y:S01]  /*9790*/  F2FP.F16.F32.PACK_AB R171, R153, R166 ;  /* 0x000000a699ab723e */ /* 0x002fe200000000ff */
[----:B0-----:R-:W-:-:S05]  /*97a0*/  @!P1 VIADD R123, R127, 0x30860 ;  /* 0x000308607f7b9836 */ /* 0x001fca0000000000 */
[----:B------:R-:W-:-:S04]  /*97b0*/  @!P1 PRMT R123, RZ, 0x654, R123 ;  /* 0x00000654ff7b9816 */ /* 0x000fc8000000007b */
[----:B------:R0:W-:Y:S01]  /*97c0*/  @!P1 SYNCS.ARRIVE.TRANS64.RED.A1T0 RZ, [R123+URZ], RZ ;  /* 0x000000ff7bff99a7 */ /* 0x0001e2000810043f */
[C---:B------:R-:W-:Y:S01]  /*97d0*/  ISETP.GT.AND P1, PT, R10.reuse, UR58, PT ;  /* 0x0000003a0a007c0c */ /* 0x040fe2000bf24270 */
[----:B------:R-:W-:Y:S02]  /*97e0*/  VIADD R10, R10, 0xffffffff ;  /* 0xffffffff0a0a7836 */ /* 0x000fe40000000000 */
[----:B0-----:R-:W-:-:S04]  /*97f0*/  FADD.FTZ R123, R15, R134 ;  /* 0x000000860f7b7221 */ /* 0x001fc80000010000 */
        /* <DEDUP_REMOVED lines=25> */
[----:B------:R-:W-:-:S03]  /*9990*/  FADD.FTZ R12, R166, R9 ;  /* 0x00000009a60c7221 */ /* 0x000fc60000010000 */
[----:B------:R-:W-:-:S04]  /*99a0*/  FADD.FTZ R13, R149, R8 ;  /* 0x00000008950d7221 */ /* 0x000fc80000010000 */
[----:B------:R-:W-:-:S04]  /*99b0*/  FADD.FTZ R8, R14, R13 ;  /* 0x0000000d0e087221 */ /* 0x000fc80000010000 */
[----:B------:R-:W-:Y:S01]  /*99c0*/  FADD.FTZ R9, R11, R8 ;  /* 0x000000080b097221 */ /* 0x000fe20000010000 */
[----:B------:R-:W-:Y:S01]  /*99d0*/  FADD.FTZ R8, R153, R12 ;  /* 0x0000000c99087221 */ /* 0x000fe20000010000 */
[----:B------:R-:W-:Y:S02]  /*99e0*/  IMAD.MOV.U32 R11, RZ, RZ, R4 ;  /* 0x000000ffff0b7224 */ /* 0x000fe400078e0004 */
[----:B------:R-:W-:Y:S01]  /*99f0*/  IMAD.MOV.U32 R12, RZ, RZ, R5 ;  /* 0x000000ffff0c7224 */ /* 0x000fe200078e0005 */
[----:B------:R-:W-:Y:S06]  /*9a00*/  @P1 BRA `(.L_x_1422) ;  /* 0xffffffe000941947 */ /* 0x000fec000383ffff */
.L_x_1413:
        /* <DEDUP_REMOVED lines=8> */
.L_x_1440:
        /* <DEDUP_REMOVED lines=8> */
.L_x_1424:
[----:B------:R-:W-:Y:S01]  /*9b10*/  ULEA UR5, UR36, UR37, 0x3 ;  /* 0x0000002524057291 */ /* 0x000fe2000f8e183f */
[----:B------:R-:W-:-:S05]  /*9b20*/  IMAD.U32 R0, RZ, RZ, UR38 ;  /* 0x00000026ff007e24 */ /* 0x000fca000f8e00ff */
[----:B------:R-:W-:-:S04]  /*9b30*/  SHF.L.U32 R0, R0, 0x1f, RZ ;  /* 0x0000001f00007819 */ /* 0x000fc800000006ff */
[----:B------:R0:W1:Y:S01]  /*9b40*/  SYNCS.PHASECHK.TRANS64.TRYWAIT P1, [UR5+0x30830], R0 ;  /* 0x03083000ff0075a7 */ /* 0x0000620008020145 */
[----:B------:R-:W-:Y:S05]  /*9b50*/  @!P0 BRA `(.L_x_1425) ;  /* 0x0000000000048947 */ /* 0x000fea0003800000 */
[----:B------:R-:W-:Y:S01]  /*9b60*/  BPT.TRAP 0x1 ;  /* 0x000000040000795c */ /* 0x000fe20000300000 */
.L_x_1425:
[----:B-1----:R-:W-:Y:S05]  /*9b70*/  @P1 BRA `(.L_x_1426) ;  /* 0x0000000000081947 */ /* 0x002fea0003800000 */
[----:B------:R-:W1:Y:S02]  /*9b80*/  SYNCS.PHASECHK.TRANS64.TRYWAIT P1, [UR5+0x30830], R0 ;  /* 0x03083000ff0075a7 */ /* 0x000e640008020145 */
[----:B-1----:R-:W-:Y:S05]  /*9b90*/  @!P1 BRA `(.L_x_1427) ;  /* 0x000000d800149947 */ /* 0x002fea0003800000 */
.L_x_1426:
        /* <DEDUP_REMOVED lines=163> */
.L_x_1428:
[----:B------:R-:W-:Y:S01]  /*a5d0*/  ULEA UR5, UR4, UR37, 0x3 ;  /* 0x0000002504057291 */ /* 0x000fe2000f8e183f */
[----:B01----:R-:W-:-:S05]  /*a5e0*/  IMAD.U32 R0, RZ, RZ, UR6 ;  /* 0x00000006ff007e24 */ /* 0x003fca000f8e00ff */
[----:B------:R-:W-:-:S04]  /*a5f0*/  SHF.L.U32 R0, R0, 0x1f, RZ ;  /* 0x0000001f00007819 */ /* 0x000fc800000006ff */
[----:B------:R0:W1:Y:S01]  /*a600*/  SYNCS.PHASECHK.TRANS64.TRYWAIT P1, [UR5+0x30850], R0 ;  /* 0x03085000ff0075a7 */ /* 0x0000620008020145 */
[----:B------:R-:W-:Y:S05]  /*a610*/  @!P0 BRA `(.L_x_1429) ;  /* 0x0000000000048947 */ /* 0x000fea0003800000 */
[----:B------:R-:W-:Y:S01]  /*a620*/  BPT.TRAP 0x1 ;  /* 0x000000040000795c */ /* 0x000fe20000300000 */
.L_x_1429:
[----:B-1----:R-:W-:Y:S05]  /*a630*/  @P1 BRA `(.L_x_1430) ;  /* 0x0000000000081947 */ /* 0x002fea0003800000 */
[----:B------:R-:W1:Y:S02]  /*a640*/  SYNCS.PHASECHK.TRANS64.TRYWAIT P1, [UR5+0x30850], R0 ;  /* 0x03085000ff0075a7 */ /* 0x000e640008020145 */
[----:B-1----:R-:W-:Y:S05]  /*a650*/  @!P1 BRA `(.L_x_1431) ;  /* 0x000000cc007c9947 */ /* 0x002fea0003800000 */
.L_x_1430:
        /* <DEDUP_REMOVED lines=13> */
[----:B------:R-:W-:-:S03]  /*a730*/  VIADD R3, R5, 0x1 ;  /* 0x0000000105037836 */ /* 0x000fc60000000000 */
        /* <DEDUP_REMOVED lines=61> */
.L_x_1434:
[----:B------:R-:W-:-:S05]  /*ab10*/  IMAD.U32 R13, RZ, RZ, UR58 ;  /* 0x0000003aff0d7e24 */ /* 0x000fca000f8e00ff */
[----:B------:R-:W-:-:S13]  /*ab20*/  ISETP.NE.AND P1, PT, R13, 0x1, PT ;  /* 0x000000010d00780c */ /* 0x000fda0003f25270 */
[----:B------:R-:W0:Y:S02]  /*ab30*/  @P1 LDC.64 R170, c[0x0][0x9e8] ;  /* 0x00027a00ffaa1b82 */ /* 0x000e240000000a00 */
[----:B0-----:R-:W-:-:S05]  /*ab40*/  @P1 IMAD.HI.U32 R170, R3, R170, RZ ;  /* 0x000000aa03aa1227 */ /* 0x001fca00078e00ff */
[----:B------:R-:W-:-:S07]  /*ab50*/  @P1 SHF.R.U32.HI R3, RZ, R171, R170 ;  /* 0x000000abff031219 */ /* 0x000fce00000116aa */
.L_x_1435:
[----:B------:R-:W-:Y:S05]  /*ab60*/  BSYNC B0 ;  /* 0x0000000000007941 */ /* 0x000fea0003800000 */
.L_x_1433:
[----:B------:R-:W-:-:S05]  /*ab70*/  IMAD R3, R3, R13, R0 ;  /* 0x0000000d03037224 */ /* 0x000fca00078e0200 */
[----:B------:R-:W-:Y:S02]  /*ab80*/  VIADDMNMX R20, R3, R13, R20, PT ;  /* 0x0000000d03147246 */ /* 0x000fe40003800114 */
[----:B------:R-:W-:-:S07]  /*ab90*/  VIMNMX R168, R168, R3, !PT ;  /* 0x00000003a8a87248 */ /* 0x000fce0007fe0100 */
.L_x_1432:
        /* <DEDUP_REMOVED lines=132> */
.L_x_1438:
[----:B------:R-:W-:-:S05]  /*b3e0*/  IMAD.U32 R20, RZ, RZ, UR58 ;  /* 0x0000003aff147e24 */ /* 0x000fca000f8e00ff */
[----:B------:R-:W-:-:S13]  /*b3f0*/  ISETP.NE.AND P6, PT, R20, 0x1, PT ;  /* 0x000000011400780c */ /* 0x000fda0003fc5270 */
[----:B------:R-:W0:Y:S02]  /*b400*/  @P6 LDC.64 R4, c[0x0][0x9e8] ;  /* 0x00027a00ff046b82 */ /* 0x000e240000000a00 */
[----:B0-----:R-:W-:-:S05]  /*b410*/  @P6 IMAD.HI.U32 R4, R183, R4, RZ ;  /* 0x00000004b7046227 */ /* 0x001fca00078e00ff */
[----:B------:R-:W-:-:S07]  /*b420*/  @P6 SHF.R.U32.HI R183, RZ, R5, R4 ;  /* 0x00000005ffb76219 */ /* 0x000fce0000011604 */
.L_x_1439:
[----:B------:R-:W-:Y:S05]  /*b430*/  BSYNC B0 ;  /* 0x0000000000007941 */ /* 0x000fea0003800000 */
.L_x_1437:
[----:B------:R-:W-:-:S05]  /*b440*/  IMAD R183, R183, R20, R0 ;  /* 0x00000014b7b77224 */ /* 0x000fca00078e0200 */
[----:B------:R-:W-:Y:S02]  /*b450*/  VIADDMNMX R2, R183, R20, R2, PT ;  /* 0x00000014b7027246 */ /* 0x000fe40003800102 */
[----:B------:R-:W-:-:S07]  /*b460*/  VIMNMX R14, R14, R183, !PT ;  /* 0x000000b70e0e7248 */ /* 0x000fce0007fe0100 */
.L_x_1436:
        /* <DEDUP_REMOVED lines=139> */
[----:B------:R-:W-:Y:S01]  /*bd20*/  FSEL R145, R5, RZ, P1 ;  /* 0x000000ff05917208 */ /* 0x000fe20000800000 */
[--C-:B------:R-:W-:Y:S01]  /*bd30*/  FFMA.FTZ R190, R171, R0, -R20.reuse ;  /* 0x00000000abbe7223 */ /* 0x100fe20000010814 */
[----:B------:R-:W-:Y:S01]  /*bd40*/  FMNMX.FTZ R4, R185, R4, !PT ;  /* 0x00000004b9047209 */ /* 0x000fe20007810000 */
[----:B------:R-:W-:Y:S01]  /*bd50*/  MUFU.EX2 R188, R188 ;  /* 0x000000bc00bc7308 */ /* 0x000fe20000000800 */
[----:B------:R-:W-:Y:S01]  /*bd60*/  FFMA.FTZ R171, R177, R0, -R20 ;  /* 0x00000000b1ab7223 */ /* 0x000fe20000010814 */
[----:B------:R-:W-:Y:S01]  /*bd70*/  FADD.FTZ R145, -R145, R12 ;  /* 0x0000000c91917221 */ /* 0x000fe20000010100 */
[----:B------:R-:W-:Y:S01]  /*bd80*/  FMNMX.FTZ R4, R207, R4, !PT ;  /* 0x00000004cf047209 */ /* 0x000fe20007810000 */
[-CC-:B------:R-:W-:Y:S01]  /*bd90*/  FFMA.FTZ R186, R179, R0.reuse, -R20.reuse ;  /* 0x00000000b3ba7223 */ /* 0x180fe20000010814 */
[-CC-:B------:R-:W-:Y:S01]  /*bda0*/  FFMA.FTZ R178, R13, R0.reuse, -R20.reuse ;  /* 0x000000000db27223 */ /* 0x180fe20000010814 */
[----:B------:R-:W-:Y:S01]  /*bdb0*/  FMUL.FTZ R2, R145, R0 ;  /* 0x0000000091027220 */ /* 0x000fe20000410000 */
[----:B------:R-:W-:Y:S01]  /*bdc0*/  FMNMX.FTZ R4, R187, R4, !PT ;  /* 0x00000004bb047209 */ /* 0x000fe20007810000 */
[----:B------:R-:W-:Y:S01]  /*bdd0*/  MUFU.EX2 R215, R215 ;  /* 0x000000d700d77308 */ /* 0x000fe20000000800 */
[-CC-:B------:R-:W-:Y:S01]  /*bde0*/  FFMA.FTZ R133, R133, R0.reuse, -R20.reuse ;  /* 0x0000000085857223 */ /* 0x180fe20000010814 */
        /* <DEDUP_REMOVED lines=14> */
[----:B------:R-:W1:Y:S01]  /*bed0*/  MUFU.EX2 R190, R190 ;  /* 0x000000be00be7308 */ /* 0x000e620000000800 */
[-CC-:B------:R-:W-:Y:S01]  /*bee0*/  FFMA.FTZ R121, R161, R0.reuse, -R20.reuse ;  /* 0x00000000a1797223 */ /* 0x180fe20000010814 */
[----:B------:R-:W-:Y:S01]  /*bef0*/  FFMA.FTZ R125, R165, R0, -R20 ;  /* 0x00000000a57d7223 */ /* 0x000fe20000010814 */
[----:B------:R-:W-:-:S02]  /*bf00*/  FMNMX.FTZ R4, R147, R4, !PT ;  /* 0x0000000493047209 */ /* 0x000fc40007810000 */
[----:B------:R-:W-:Y:S02]  /*bf10*/  LOP3.LUT P6, RZ, R208, 0x7f, RZ, 0xc0, !PT ;  /* 0x0000007fd0ff7812 */ /* 0x000fe400078cc0ff */
[----:B------:R-:W-:Y:S01]  /*bf20*/  FMNMX.FTZ R4, R131, R4, !PT ;  /* 0x0000000483047209 */ /* 0x000fe20007810000 */
[----:B------:R-:W2:Y:S01]  /*bf30*/  MUFU.EX2 R169, R169 ;  /* 0x000000a900a97308 */ /* 0x000ea20000000800 */
[----:B0-----:R-:W-:Y:S02]  /*bf40*/  FFMA.FTZ R9, R2, R9, R215 ;  /* 0x0000000902097223 */ /* 0x001fe400000100d7 */
[----:B------:R-:W-:Y:S02]  /*bf50*/  FMNMX.FTZ R4, R151, R4, !PT ;  /* 0x0000000497047209 */ /* 0x000fe40007810000 */
[C---:B------:R-:W-:Y:S01]  /*bf60*/  FADD.FTZ R9, R188.reuse, R9 ;  /* 0x00000009bc097221 */ /* 0x040fe20000010000 */
[----:B------:R-:W-:Y:S02]  /*bf70*/  F2FP.F16.F32.PACK_AB R188, R188, R215 ;  /* 0x000000d7bcbc723e */ /* 0x000fe400000000ff */
[----:B------:R-:W-:Y:S01]  /*bf80*/  FMNMX.FTZ R4, R127, R4, !PT ;  /* 0x000000047f047209 */ /* 0x000fe20007810000 */
[----:B------:R-:W0:Y:S01]  /*bf90*/  MUFU.EX2 R184, R184 ;  /* 0x000000b800b87308 */ /* 0x000e220000000800 */
[----:B-1----:R-:W-:-:S02]  /*bfa0*/  FADD.FTZ R130, R190, R9 ;  /* 0x00000009be827221 */ /* 0x002fc40000010000 */
[----:B------:R-:W-:-:S04]  /*bfb0*/  FMNMX.FTZ R4, R155, R4, !PT ;  /* 0x000000049b047209 */ /* 0x000fc80007810000 */
[----:B------:R-:W-:Y:S01]  /*bfc0*/  FMNMX.FTZ R4, R123, R4, !PT ;  /* 0x000000047b047209 */ /* 0x000fe20007810000 */
[----:B------:R-:W1:Y:S01]  /*bfd0*/  MUFU.EX2 R171, R171 ;  /* 0x000000ab00ab7308 */ /* 0x000e620000000800 */
[C---:B--2---:R-:W-:Y:S01]  /*bfe0*/  FADD.FTZ R9, R169.reuse, R130 ;  /* 0x00000082a9097221 */ /* 0x044fe20000010000 */
[----:B------:R-:W-:Y:S02]  /*bff0*/  F2FP.F16.F32.PACK_AB R190, R169, R190 ;  /* 0x000000bea9be723e */ /* 0x000fe400000000ff */
[----:B------:R-:W-:-:S04]  /*c000*/  FMNMX.FTZ R4, R159, R4, !PT ;  /* 0x000000049f047209 */ /* 0x000fc80007810000 */
[----:B------:R-:W-:Y:S01]  /*c010*/  FMNMX.FTZ R4, R173, R4, !PT ;  /* 0x00000004ad047209 */ /* 0x000fe20007810000 */
[----:B------:R-:W2:Y:S01]  /*c020*/  MUFU.EX2 R186, R186 ;  /* 0x000000ba00ba7308 */ /* 0x000ea20000000800 */
[----:B0-----:R-:W-:Y:S02]  /*c030*/  FADD.FTZ R130, R184, R9 ;  /* 0x00000009b8827221 */ /* 0x001fe40000010000 */
[----:B------:R-:W-:-:S04]  /*c040*/  FMNMX.FTZ R4, R163, R4, !PT ;  /* 0x00000004a3047209 */ /* 0x000fc80007810000 */
[----:B------:R-:W-:Y:S01]  /*c050*/  FMNMX.FTZ R4, R175, R4, !PT ;  /* 0x00000004af047209 */ /* 0x000fe20007810000 */
[----:B------:R-:W0:Y:S01]  /*c060*/  MUFU.EX2 R133, R133 ;  /* 0x0000008500857308 */ /* 0x000e220000000800 */
[----:B-1----:R-:W-:Y:S02]  /*c070*/  F2FP.F16.F32.PACK_AB R184, R171, R184 ;  /* 0x000000b8abb8723e */ /* 0x002fe400000000ff */
[----:B------:R-:W-:-:S05]  /*c080*/  FMNMX.FTZ R4, R167, R4, !PT ;  /* 0x00000004a7047209 */ /* 0x000fca0007810000 */
[----:B------:R-:W1:Y:S01]  /*c090*/  SHFL.BFLY PT, R3, R4, 0x2, 0x1f ;  /* 0x0c401f0004037f89 */ /* 0x000e6200000e0000 */
[----:B------:R-:W3:Y:S08]  /*c0a0*/  MUFU.EX2 R180, R180 ;  /* 0x000000b400b47308 */ /* 0x000ef00000000800 */
[----:B------:R-:W4:Y:S08]  /*c0b0*/  MUFU.EX2 R137, R137 ;  /* 0x0000008900897308 */ /* 0x000f300000000800 */
[----:B------:R-:W5:Y:S01]  /*c0c0*/  MUFU.EX2 R182, R182 ;  /* 0x000000b600b67308 */ /* 0x000f620000000800 */
[----:B-1----:R-:W-:-:S07]  /*c0d0*/  FMNMX.FTZ R3, R4, R3, !PT ;  /* 0x0000000304037209 */ /* 0x002fce0007810000 */
[----:B------:R-:W-:Y:S01]  /*c0e0*/  MUFU.EX2 R129, R129 ;  /* 0x0000008100817308 */ /* 0x000fe20000000800 */
[----:B------:R-:W1:Y:S07]  /*c0f0*/  SHFL.BFLY PT, R4, R3, 0x1, 0x1f ;  /* 0x0c201f0003047f89 */ /* 0x000e6e00000e0000 */
[----:B------:R-:W-:Y:S08]  /*c100*/  MUFU.EX2 R176, R176 ;  /* 0x000000b000b07308 */ /* 0x000ff00000000800 */
[----:B------:R-:W-:Y:S08]  /*c110*/  MUFU.EX2 R141, R141 ;  /* 0x0000008d008d7308 */ /* 0x000ff00000000800 */
[----:B------:R-:W-:Y:S01]  /*c120*/  MUFU.EX2 R178, R178 ;  /* 0x000000b200b27308 */ /* 0x000fe20000000800 */
[----:B-1----:R-:W-:-:S04]  /*c130*/  FMNMX.FTZ R4, R3, R4, !PT ;  /* 0x0000000403047209 */ /* 0x002fc80007810000 */
[C---:B------:R-:W-:Y:S01]  /*c140*/  FSETP.NEU.FTZ.AND P1, PT, R4.reuse, -INF , PT ;  /* 0xff8000000400780b */ /* 0x040fe20003f3d000 */
[CC--:B------:R-:W-:Y:S02]  /*c150*/  FMUL.FTZ R124, R4.reuse, R0.reuse ;  /* 0x00000000047c7220 */ /* 0x0c0fe40000410000 */
[----:B------:R-:W-:Y:S01]  /*c160*/  MUFU.EX2 R13, R13 ;  /* 0x0000000d000d7308 */ /* 0x000fe20000000800 */
[----:B------:R-:W-:Y:S02]  /*c170*/  FSEL R126, R4, RZ, P1 ;  /* 0x000000ff047e7208 */ /* 0x000fe40000800000 */
        /* <DEDUP_REMOVED lines=14> */
[----:B--2---:R-:W-:Y:S01]  /*c260*/  FADD.FTZ R132, R186, R11 ;  /* 0x0000000bba847221 */ /* 0x004fe20000010000 */
[-CC-:B------:R-:W-:Y:S01]  /*c270*/  FFMA.FTZ R181, R187, R0.reuse, -R124.reuse ;  /* 0x00000000bbb57223 */ /* 0x180fe2000001087c */
[-CC-:B------:R-:W-:Y:S01]  /*c280*/  FFMA.FTZ R122, R191, R0.reuse, -R124.reuse ;  /* 0x00000000bf7a7223 */ /* 0x180fe2000001087c */
[-C--:B------:R-:W-:Y:S01]  /*c290*/  FFMA.FTZ R183, R139, R0.reuse, -R124 ;  /* 0x000000008bb77223 */ /* 0x080fe2000001087c */
[----:B------:R-:W1:Y:S01]  /*c2a0*/  MUFU.EX2 R3, R3 ;  /* 0x0000000300037308 */ /* 0x000e620000000800 */
[----:B0-----:R-:W-:Y:S01]  /*c2b0*/  FADD.FTZ R11, R133, R132 ;  /* 0x00000084850b7221 */ /* 0x001fe20000010000 */
[-CC-:B------:R-:W-:Y:S01]  /*c2c0*/  FFMA.FTZ R143, R143, R0.reuse, -R124.reuse ;  /* 0x000000008f8f7223 */ /* 0x180fe2000001087c */
[-CC-:B------:R-:W-:Y:S01]  /*c2d0*/  FFMA.FTZ R177, R135, R0.reuse, -R124.reuse ;  /* 0x0000000087b17223 */ /* 0x180fe2000001087c */
[-CC-:B------:R-:W-:Y:S01]  /*c2e0*/  FFMA.FTZ R128, R147, R0.reuse, -R124.reuse ;  /* 0x0000000093807223 */ /* 0x180fe2000001087c */
[----:B---3--:R-:W-:Y:S01]  /*c2f0*/  FADD.FTZ R132, R180, R11 ;  /* 0x0000000bb4847221 */ /* 0x008fe20000010000 */
[-CC-:B------:R-:W-:Y:S01]  /*c300*/  FFMA.FTZ R11, R127, R0.reuse, -R124.reuse ;  /* 0x000000007f0b7223 */ /* 0x180fe2000001087c */
[-C--:B------:R-:W-:Y:S01]  /*c310*/  FFMA.FTZ R179, R131, R0.reuse, -R124 ;  /* 0x0000000083b37223 */ /* 0x080fe2000001087c */
[----:B------:R-:W0:Y:S01]  /*c320*/  MUFU.EX2 R145, R145 ;  /* 0x0000009100917308 */ /* 0x000e220000000800 */
[----:B----4-:R-:W-:Y:S01]  /*c330*/  FADD.FTZ R127, R137, R132 ;  /* 0x00000084897f7221 */ /* 0x010fe20000010000 */
[-CC-:B------:R-:W-:Y:S01]  /*c340*/  FFMA.FTZ R123, R123, R0.reuse, -R124.reuse ;  /* 0x000000007b7b7223 */ /* 0x180fe2000001087c */
[-CC-:B------:R-:W-:Y:S01]  /*c350*/  FFMA.FTZ R159, R159, R0.reuse, -R124.reuse ;  /* 0x000000009f9f7223 */ /* 0x180fe2000001087c */
[-CC-:B------:R-:W-:Y:S01]  /*c360*/  FFMA.FTZ R173, R173, R0.reuse, -R124.reuse ;  /* 0x00000000adad7223 */ /* 0x180fe2000001087c */
[----:B-----5:R-:W-:Y:S01]  /*c370*/  FADD.FTZ R134, R182, R127 ;  /* 0x0000007fb6867221 */ /* 0x020fe20000010000 */
[-CC-:B------:R-:W-:Y:S01]  /*c380*/  FFMA.FTZ R163, R163, R0.reuse, -R124.reuse ;  /* 0x00000000a3a37223 */ /* 0x180fe2000001087c */
[----:B------:R-:W-:Y:S01]  /*c390*/  FFMA.FTZ R175, R175, R0, -R124 ;  /* 0x00000000afaf7223 */ /* 0x000fe2000001087c */
[----:B------:R-:W2:Y:S01]  /*c3a0*/  MUFU.EX2 R14, R14 ;  /* 0x0000000e000e7308 */ /* 0x000ea20000000800 */
[----:B-1----:R-:W-:Y:S01]  /*c3b0*/  FFMA.FTZ R8, R3, R8, R12 ;  /* 0x0000000803087223 */ /* 0x002fe2000001000c */
[----:B------:R-:W-:Y:S01]  /*c3c0*/  IMAD.U32 R131, RZ, RZ, UR5 ;  /* 0x00000005ff837e24 */ /* 0x000fe2000f8e00ff */
[----:B------:R-:W-:Y:S01]  /*c3d0*/  F2FP.F16.F32.PACK_AB R186, R133, R186 ;  /* 0x000000ba85ba723e */ /* 0x000fe200000000ff */
[----:B------:R-:W-:Y:S01]  /*c3e0*/  VIADD R10, R10, 0xffffffff ;  /* 0xffffffff0a0a7836 */ /* 0x000fe20000000000 */
[----:B------:R-:W-:Y:S01]  /*c3f0*/  F2FP.F16.F32.PACK_AB R180, R137, R180 ;  /* 0x000000b489b4723e */ /* 0x000fe200000000ff */
[----:B------:R-:W-:Y:S01]  /*c400*/  @!P6 VIADD R131, R131, 0x30860 ;  /* 0x000308608383e836 */ /* 0x000fe20000000000 */
[----:B------:R-:W-:Y:S01]  /*c410*/  F2FP.F16.F32.PACK_AB R182, R129, R182 ;  /* 0x000000b681b6723e */ /* 0x000fe200000000ff */
[----:B------:R-:W1:Y:S01]  /*c420*/  MUFU.EX2 R149, R149 ;  /* 0x0000009500957308 */ /* 0x000e620000000800 */
[----:B0-----:R-:W-:Y:S01]  /*c430*/  FADD.FTZ R9, R145, R8 ;  /* 0x0000000891097221 */ /* 0x001fe20000010000 */
[----:B------:R-:W-:Y:S01]  /*c440*/  FFMA.FTZ R8, R151, R0, -R124 ;  /* 0x0000000097087223 */ /* 0x000fe2000001087c */
[----:B------:R-:W-:-:S02]  /*c450*/  @!P6 PRMT R131, RZ, 0x654, R131 ;  /* 0x00000654ff83e816 */ /* 0x000fc40000000083 */
[----:B------:R-:W-:Y:S01]  /*c460*/  F2FP.F16.F32.PACK_AB R189, R145, R12 ;  /* 0x0000000c91bd723e */ /* 0x000fe200000000ff */
[----:B------:R-:W-:Y:S01]  /*c470*/  IMAD.MOV.U32 R12, RZ, RZ, R5 ;  /* 0x000000ffff0c7224 */ /* 0x000fe200078e0005 */
[----:B------:R0:W-:Y:S01]  /*c480*/  @!P6 SYNCS.ARRIVE.TRANS64.RED.A1T0 RZ, [R131+URZ], RZ ;  /* 0x000000ff83ffe9a7 */ /* 0x0001e2000810043f */
[----:B------:R-:W3:Y:S01]  /*c490*/  MUFU.EX2 R20, R20 ;  /* 0x0000001400147308 */ /* 0x000ee20000000800 */
[----:B--2---:R-:W-:-:S07]  /*c4a0*/  FADD.FTZ R130, R14, R9 ;  /* 0x000000090e827221 */ /* 0x004fce0000010000 */
[----:B------:R-:W2:Y:S01]  /*c4b0*/  MUFU.EX2 R153, R153 ;  /* 0x0000009900997308 */ /* 0x000ea20000000800 */
[C---:B-1----:R-:W-:Y:S01]  /*c4c0*/  FADD.FTZ R9, R149.reuse, R130 ;  /* 0x0000008295097221 */ /* 0x042fe20000010000 */
[----:B------:R-:W-:-:S06]  /*c4d0*/  F2FP.F16.F32.PACK_AB R191, R149, R14 ;  /* 0x0000000e95bf723e */ /* 0x000fcc00000000ff */
[----:B------:R-:W1:Y:S01]  /*c4e0*/  MUFU.EX2 R120, R120 ;  /* 0x0000007800787308 */ /* 0x000e620000000800 */
[----:B---3--:R-:W-:-:S07]  /*c4f0*/  FADD.FTZ R130, R20, R9 ;  /* 0x0000000914827221 */ /* 0x008fce0000010000 */
[----:B------:R-:W3:Y:S01]  /*c500*/  MUFU.EX2 R157, R157 ;  /* 0x0000009d009d7308 */ /* 0x000ee20000000800 */
[----:B--2---:R-:W-:Y:S01]  /*c510*/  FADD.FTZ R9, R153, R130 ;  /* 0x0000008299097221 */ /* 0x004fe20000010000 */
[-CC-:B------:R-:W-:Y:S01]  /*c520*/  FFMA.FTZ R130, R155, R0.reuse, -R124.reuse ;  /* 0x000000009b827223 */ /* 0x180fe2000001087c */
[----:B------:R-:W-:Y:S01]  /*c530*/  FFMA.FTZ R124, R167, R0, -R124 ;  /* 0x00000000a77c7223 */ /* 0x000fe2000001087c */
[----:B------:R-:W-:-:S04]  /*c540*/  F2FP.F16.F32.PACK_AB R185, R153, R20 ;  /* 0x0000001499b9723e */ /* 0x000fc800000000ff */
[----:B------:R-:W2:Y:S01]  /*c550*/  MUFU.EX2 R181, R181 ;  /* 0x000000b500b57308 */ /* 0x000ea20000000800 */
[----:B-1----:R-:W-:Y:S01]  /*c560*/  FADD.FTZ R132, R120, R9 ;  /* 0x0000000978847221 */ /* 0x002fe20000010000 */
[----:B------:R-:W-:-:S04]  /*c570*/  FADD.FTZ R9, R129, R134 ;  /* 0x0000008681097221 */ /* 0x000fc80000010000 */
[----:B------:R-:W-:Y:S01]  /*c580*/  FADD.FTZ R134, R176, R9 ;  /* 0x00000009b0867221 */ /* 0x000fe20000010000 */
[----:B------:R-:W-:Y:S01]  /*c590*/  F2FP.F16.F32.PACK_AB R176, R141, R176 ;  /* 0x000000b08db0723e */ /* 0x000fe200000000ff */
[----:B------:R-:W1:Y:S01]  /*c5a0*/  MUFU.EX2 R122, R122 ;  /* 0x0000007a007a7308 */ /* 0x000e620000000800 */
[----:B---3--:R-:W-:Y:S01]  /*c5b0*/  FADD.FTZ R132, R157, R132 ;  /* 0x000000849d847221 */ /* 0x008fe20000010000 */
[----:B------:R-:W-:Y:S01]  /*c5c0*/  FADD.FTZ R127, R141, R134 ;  /* 0x000000868d7f7221 */ /* 0x000fe20000010000 */
[----:B------:R-:W-:-:S03]  /*c5d0*/  F2FP.F16.F32.PACK_AB R187, R157, R120 ;  /* 0x000000789dbb723e */ /* 0x000fc600000000ff */
[----:B------:R-:W-:Y:S01]  /*c5e0*/  FADD.FTZ R134, R178, R127 ;  /* 0x0000007fb2867221 */ /* 0x000fe20000010000 */
[----:B------:R-:W-:Y:S01]  /*c5f0*/  F2FP.F16.F32.PACK_AB R178, R13, R178 ;  /* 0x000000b20db2723e */ /* 0x000fe200000000ff */
[----:B------:R-:W3:Y:S01]  /*c600*/  MUFU.EX2 R183, R183 ;  /* 0x000000b700b77308 */ /* 0x000ee20000000800 */
[----:B--2---:R-:W-:Y:S01]  /*c610*/  FADD.FTZ R9, R181, R132 ;  /* 0x00000084b5097221 */ /* 0x004fe20000010000 */
[----:B------:R-:W-:-:S06]  /*c620*/  FADD.FTZ R127, R13, R134 ;  /* 0x000000860d7f7221 */ /* 0x000fcc0000010000 */
[----:B------:R-:W2:Y:S01]  /*c630*/  MUFU.EX2 R126, R143 ;  /* 0x0000008f007e7308 */ /* 0x000ea20000000800 */
[C---:B-1----:R-:W-:Y:S01]  /*c640*/  FADD.FTZ R132, R122.reuse, R9 ;  /* 0x000000097a847221 */ /* 0x042fe20000010000 */
[----:B------:R-:W-:-:S06]  /*c650*/  F2FP.F16.F32.PACK_AB R181, R122, R181 ;  /* 0x000000b57ab5723e */ /* 0x000fcc00000000ff */
[----:B------:R-:W1:Y:S01]  /*c660*/  MUFU.EX2 R172, R172 ;  /* 0x000000ac00ac7308 */ /* 0x000e620000000800 */
[----:B---3--:R-:W-:-:S07]  /*c670*/  FADD.FTZ R9, R183, R132 ;  /* 0x00000084b7097221 */ /* 0x008fce0000010000 */
[----:B------:R-:W3:Y:S01]  /*c680*/  MUFU.EX2 R177, R177 ;  /* 0x000000b100b17308 */ /* 0x000ee20000000800 */
[C---:B--2---:R-:W-:Y:S01]  /*c690*/  FADD.FTZ R132, R126.reuse, R9 ;  /* 0x000000097e847221 */ /* 0x044fe20000010000 */
[----:B------:R-:W-:-:S06]  /*c6a0*/  F2FP.F16.F32.PACK_AB R183, R126, R183 ;  /* 0x000000b77eb7723e */ /* 0x000fcc00000000ff */
[----:B------:R-:W2:Y:S01]  /*c6b0*/  MUFU.EX2 R15, R15 ;  /* 0x0000000f000f7308 */ /* 0x000ea20000000800 */
[----:B-1----:R-:W-:-:S07]  /*c6c0*/  FADD.FTZ R134, R172, R127 ;  /* 0x0000007fac867221 */ /* 0x002fce0000010000 */
[----:B------:R-:W1:Y:S01]  /*c6d0*/  MUFU.EX2 R128, R128 ;  /* 0x0000008000807308 */ /* 0x000e620000000800 */
[----:B---3--:R-:W-:-:S07]  /*c6e0*/  FADD.FTZ R9, R177, R132 ;  /* 0x00000084b1097221 */ /* 0x008fce0000010000 */
[----:B------:R-:W-:Y:S01]  /*c6f0*/  MUFU.EX2 R174, R174 ;  /* 0x000000ae00ae7308 */ /* 0x000fe20000000800 */
[----:B--2---:R-:W-:-:S07]  /*c700*/  F2FP.F16.F32.PACK_AB R172, R15, R172 ;  /* 0x000000ac0fac723e */ /* 0x004fce00000000ff */
[----:B------:R-:W2:Y:S01]  /*c710*/  MUFU.EX2 R179, R179 ;  /* 0x000000b300b37308 */ /* 0x000ea20000000800 */
[C---:B-1----:R-:W-:Y:S01]  /*c720*/  FADD.FTZ R132, R128.reuse, R9 ;  /* 0x0000000980847221 */ /* 0x042fe20000010000 */
[----:B------:R-:W-:-:S06]  /*c730*/  F2FP.F16.F32.PACK_AB R177, R128, R177 ;  /* 0x000000b180b1723e */ /* 0x000fcc00000000ff */
[----:B------:R-:W-:Y:S08]  /*c740*/  MUFU.EX2 R21, R21 ;  /* 0x0000001500157308 */ /* 0x000ff00000000800 */
[----:B------:R-:W1:Y:S01]  /*c750*/  MUFU.EX2 R8, R8 ;  /* 0x0000000800087308 */ /* 0x000e620000000800 */
[----:B--2---:R-:W-:-:S07]  /*c760*/  FADD.FTZ R9, R179, R132 ;  /* 0x00000084b3097221 */ /* 0x004fce0000010000 */
[----:B------:R-:W-:Y:S08]  /*c770*/  MUFU.EX2 R168, R168 ;  /* 0x000000a800a87308 */ /* 0x000ff00000000800 */
[----:B------:R-:W2:Y:S01]  /*c780*/  MUFU.EX2 R11, R11 ;  /* 0x0000000b000b7308 */ /* 0x000ea20000000800 */
[C---:B-1----:R-:W-:Y:S01]  /*c790*/  FADD.FTZ R132, R8.reuse, R9 ;  /* 0x0000000908847221 */ /* 0x042fe20000010000 */
[----:B------:R-:W-:-:S06]  /*c7a0*/  F2FP.F16.F32.PACK_AB R179, R8, R179 ;  /* 0x000000b308b3723e */ /* 0x000fcc00000000ff */
[----:B------:R-:W1:Y:S08]  /*c7b0*/  MUFU.EX2 R121, R121 ;  /* 0x0000007900797308 */ /* 0x000e700000000800 */
[----:B------:R3:W-:Y:S01]  /*c7c0*/  MUFU.EX2 R136, R123 ;  /* 0x0000007b00887308 */ /* 0x0007e20000000800 */
[----:B--2---:R-:W-:-:S07]  /*c7d0*/  FADD.FTZ R9, R11, R132 ;  /* 0x000000840b097221 */ /* 0x004fce0000010000 */
[----:B------:R-:W2:Y:S01]  /*c7e0*/  MUFU.EX2 R130, R130 ;  /* 0x0000008200827308 */ /* 0x000ea20000000800 */
[----:B---3--:R-:W-:-:S04]  /*c7f0*/  FADD.FTZ R123, R15, R134 ;  /* 0x000000860f7b7221 */ /* 0x008fc80000010000 */
[----:B------:R-:W-:Y:S01]  /*c800*/  FADD.FTZ R134, R174, R123 ;  /* 0x0000007bae867221 */ /* 0x000fe20000010000 */
[C---:B------:R-:W-:Y:S02]  /*c810*/  F2FP.F16.F32.PACK_AB R174, R21.reuse, R174 ;  /* 0x000000ae15ae723e */ /* 0x040fe400000000ff */
[----:B------:R-:W3:Y:S01]  /*c820*/  MUFU.EX2 R170, R170 ;  /* 0x000000aa00aa7308 */ /* 0x000ee20000000800 */
[----:B------:R-:W-:-:S04]  /*c830*/  FADD.FTZ R123, R21, R134 ;  /* 0x00000086157b7221 */ /* 0x000fc80000010000 */
[----:B------:R-:W-:Y:S01]  /*c840*/  FADD.FTZ R134, R168, R123 ;  /* 0x0000007ba8867221 */ /* 0x000fe20000010000 */
[C---:B-1----:R-:W-:Y:S02]  /*c850*/  F2FP.F16.F32.PACK_AB R168, R121.reuse, R168 ;  /* 0x000000a879a8723e */ /* 0x042fe400000000ff */
[----:B------:R-:W1:Y:S01]  /*c860*/  MUFU.EX2 R159, R159 ;  /* 0x0000009f009f7308 */ /* 0x000e620000000800 */
[----:B------:R-:W-:Y:S01]  /*c870*/  FADD.FTZ R13, R121, R134 ;  /* 0x00000086790d7221 */ /* 0x000fe20000010000 */
[----:B--2---:R-:W-:-:S06]  /*c880*/  FADD.FTZ R9, R130, R9 ;  /* 0x0000000982097221 */ /* 0x004fcc0000010000 */
[----:B------:R2:W4:Y:S01]  /*c890*/  MUFU.EX2 R138, R173 ;  /* 0x000000ad008a7308 */ /* 0x0005220000000800 */
[----:B---3--:R-:W-:Y:S01]  /*c8a0*/  FADD.FTZ R132, R170, R13 ;  /* 0x0000000daa847221 */ /* 0x008fe20000010000 */
[----:B------:R-:W-:-:S06]  /*c8b0*/  FADD.FTZ R13, R136, R9 ;  /* 0x00000009880d7221 */ /* 0x000fcc0000010000 */
[----:B------:R-:W3:Y:S01]  /*c8c0*/  MUFU.EX2 R163, R163 ;  /* 0x000000a300a37308 */ /* 0x000ee20000000800 */
[----:B-1----:R-:W-:Y:S01]  /*c8d0*/  FADD.FTZ R13, R159, R13 ;  /* 0x0000000d9f0d7221 */ /* 0x002fe20000010000 */
[----:B--2---:R-:W-:Y:S01]  /*c8e0*/  F2FP.F16.F32.PACK_AB R173, R130, R11 ;  /* 0x0000000b82ad723e */ /* 0x004fe200000000ff */
[----:B------:R-:W-:-:S05]  /*c8f0*/  IMAD.MOV.U32 R11, RZ, RZ, R4 ;  /* 0x000000ffff0b7224 */ /* 0x000fca00078e0004 */
[----:B------:R1:W2:Y:S01]  /*c900*/  MUFU.EX2 R134, R175 ;  /* 0x000000af00867308 */ /* 0x0002a20000000800 */
[----:B----4-:R-:W-:-:S07]  /*c910*/  FADD.FTZ R13, R138, R13 ;  /* 0x0000000d8a0d7221 */ /* 0x010fce0000010000 */
[----:B------:R-:W4:Y:S01]  /*c920*/  MUFU.EX2 R125, R125 ;  /* 0x0000007d007d7308 */ /* 0x000f220000000800 */
[----:B---3--:R-:W-:Y:S01]  /*c930*/  FADD.FTZ R13, R163, R13 ;  /* 0x0000000da30d7221 */ /* 0x008fe20000010000 */
[----:B-1----:R-:W-:Y:S02]  /*c940*/  F2FP.F16.F32.PACK_AB R175, R159, R136 ;  /* 0x000000889faf723e */ /* 0x002fe400000000ff */
[----:B------:R-:W-:-:S04]  /*c950*/  F2FP.F16.F32.PACK_AB R169, R163, R138 ;  /* 0x0000008aa3a9723e */ /* 0x000fc800000000ff */
[----:B------:R-:W1:Y:S01]  /*c960*/  MUFU.EX2 R124, R124 ;  /* 0x0000007c007c7308 */ /* 0x000e620000000800 */
[----:B--2---:R-:W-:Y:S01]  /*c970*/  FADD.FTZ R13, R134, R13 ;  /* 0x0000000d860d7221 */ /* 0x004fe20000010000 */
[C---:B----4-:R-:W-:Y:S01]  /*c980*/  FADD.FTZ R9, R125.reuse, R132 ;  /* 0x000000847d097221 */ /* 0x050fe20000010000 */
[----:B------:R-:W-:Y:S02]  /*c990*/  F2FP.F16.F32.PACK_AB R170, R125, R170 ;  /* 0x000000aa7daa723e */ /* 0x000fe400000000ff */
[C---:B-1----:R-:W-:Y:S01]  /*c9a0*/  FADD.FTZ R8, R124.reuse, R13 ;  /* 0x0000000d7c087221 */ /* 0x042fe20000010000 */
[----:B------:R-:W-:Y:S01]  /*c9b0*/  F2FP.F16.F32.PACK_AB R171, R124, R134 ;  /* 0x000000867cab723e */ /* 0x000fe200000000ff */
[----:B0-----:R-:W-:Y:S06]  /*c9c0*/  @P1 BRA `(.L_x_1440) ;  /* 0xffffffd000301947 */ /* 0x001fec000383ffff */
.L_x_1423:
        /* <DEDUP_REMOVED lines=99> */
.L_x_1441:
[----:B------:R-:W-:Y:S01]  /*d000*/  ULEA UR5, UR36, UR37, 0x3 ;  /* 0x0000002524057291 */ /* 0x000fe2000f8e183f */
[----:B------:R-:W-:-:S05]  /*d010*/  IMAD.U32 R2, RZ, RZ, UR38 ;  /* 0x00000026ff027e24 */ /* 0x000fca000f8e00ff */
[----:B------:R-:W-:-:S04]  /*d020*/  SHF.L.U32 R2, R2, 0x1f, RZ ;  /* 0x0000001f02027819 */ /* 0x000fc800000006ff */
[----:B------:R0:W1:Y:S01]  /*d030*/  SYNCS.PHASECHK.TRANS64.TRYWAIT P1, [UR5+0x30850], R2 ;  /* 0x03085002ff0075a7 */ /* 0x0000620008020145 */
[----:B------:R-:W-:Y:S05]  /*d040*/  @!P0 BRA `(.L_x_1442) ;  /* 0x0000000000048947 */ /* 0x000fea0003800000 */
[----:B------:R-:W-:Y:S01]  /*d050*/  BPT.TRAP 0x1 ;  /* 0x000000040000795c */ /* 0x000fe20000300000 */
.L_x_1442:
[----:B-1----:R-:W-:Y:S05]  /*d060*/  @P1 BRA `(.L_x_1443) ;  /* 0x0000000000081947 */ /* 0x002fea0003800000 */
[----:B------:R-:W1:Y:S02]  /*d070*/  SYNCS.PHASECHK.TRANS64.TRYWAIT P0, [UR5+0x30850], R2 ;  /* 0x03085002ff0075a7 */ /* 0x000e640008000145 */
[----:B-1----:R-:W-:Y:S05]  /*d080*/  @!P0 BRA `(.L_x_1444) ;  /* 0x000000a400088947 */ /* 0x002fea0003800000 */
.L_x_1443:
[----:B------:R-:W-:Y:S01]  /*d090*/  UIADD3 UR37, UR37, 0x400, URZ ;  /* 0x0000040025257890 */ /* 0x000fe2000fffe03f */
[----:B------:R-:W-:Y:S01]  /*d0a0*/  WARPGROUP.ARRIVE ;  /* 0x00000000000079c5 */ /* 0x000fe20000000000 */
[----:B------:R-:W-:Y:S01]  /*d0b0*/  UMOV UR7, 0x40000040 ;  /* 0x4000004000077882 */ /* 0x000fe20000000000 */
[----:B-1----:R-:W1:Y:S01]  /*d0c0*/  SHFL.BFLY PT, R3, R8, 0x2, 0x1f ;  /* 0x0c401f0008037f89 */ /* 0x002e6200000e0000 */
[----:B------:R-:W-:Y:S01]  /*d0d0*/  USHF.R.U32.HI UR37, URZ, 0x4, UR37 ;  /* 0x000000043f257899 */ /* 0x000fe20008011625 */
[----:B------:R-:W-:Y:S01]  /*d0e0*/  IMAD.U32 R15, RZ, RZ, UR5 ;  /* 0x00000005ff0f7e24 */ /* 0x000fe2000f8e00ff */
[----:B------:R-:W-:Y:S01]  /*d0f0*/  R2UR UR8, R197 ;  /* 0x00000000c50872ca */ /* 0x000fe200000e0000 */
[----:B0-----:R-:W0:Y:S01]  /*d100*/  SHFL.BFLY PT, R2, R9, 0x2, 0x1f ;  /* 0x0c401f0009027f89 */ /* 0x001e2200000e0000 */
[----:B------:R-:W-:Y:S01]  /*d110*/  ULOP3.LUT UR37, UR37, 0x3fff, URZ, 0xc0, !UPT ;  /* 0x00003fff25257892 */ /* 0x000fe2000f8ec03f */
[----:B------:R-:W2:Y:S03]  /*d120*/  S2R R11, SR_TID.X ;  /* 0x00000000000b7919 */ /* 0x000ea60000002100 */
        /* <DEDUP_REMOVED lines=8> */
[----:B-1----:R-:W-:Y:S01]  /*d1b0*/  FADD.FTZ R6, R3, R8 ;  /* 0x0000000803067221 */ /* 0x002fe20000010000 */
[----:B------:R-:W-:Y:S01]  /*d1c0*/  UMOV UR7, 0x40000040 ;  /* 0x4000004000077882 */ /* 0x000fe20000000000 */
[----:B------:R-:W-:-:S02]  /*d1d0*/  IMAD.U32 R197, RZ, RZ, UR8 ;  /* 0x00000008ffc57e24 */ /* 0x000fc4000f8e00ff */
[----:B0-----:R-:W-:Y:S01]  /*d1e0*/  FADD.FTZ R2, R2, R9 ;  /* 0x0000000902027221 */ /* 0x001fe20000010000 */
[----:B------:R-:W-:Y:S01]  /*d1f0*/  CS2R R8, SRZ ;  /* 0x0000000000087805 */ /* 0x000fe2000001ff00 */
[----:B------:R-:W0:Y:S01]  /*d200*/  SHFL.BFLY PT, R7, R6, 0x1, 0x1f ;  /* 0x0c201f0006077f89 */ /* 0x000e2200000e0000 */
[----:B------:R-:W-:-:S03]  /*d210*/  USEL UR36, UR36, URZ, UP0 ;  /* 0x0000003f24247287 */ /* 0x000fc60008000000 */
[----:B------:R-:W1:Y:S01]  /*d220*/  SHFL.BFLY PT, R3, R2, 0x1, 0x1f ;  /* 0x0c201f0002037f89 */ /* 0x000e6200000e0000 */
[----:B--2---:R-:W-:Y:S01]  /*d230*/  LOP3.LUT P2, RZ, R11, 0x7f, RZ, 0xc0, !PT ;  /* 0x0000007f0bff7812 */ /* 0x004fe2000784c0ff */
[----:B0-----:R-:W-:Y:S01]  /*d240*/  FADD.FTZ R13, R6, R7 ;  /* 0x00000007060d7221 */ /* 0x001fe20000010000 */
[----:B-1----:R-:W-:-:S04]  /*d250*/  FADD.FTZ R12, R2, R3 ;  /* 0x00000003020c7221 */ /* 0x002fc80000010000 */
[----:B------:R-:W-:Y:S01]  /*d260*/  FSETP.NE.FTZ.AND P1, PT, R13, RZ, PT ;  /* 0x000000ff0d00720b */ /* 0x000fe20003f35000 */
[----:B------:R-:W-:Y:S02]  /*d270*/  IMAD.MOV.U32 R3, RZ, RZ, -0x800000 ;  /* 0xff800000ff037424 */ /* 0x000fe400078e00ff */
[----:B------:R-:W-:Y:S01]  /*d280*/  IMAD.MOV.U32 R2, RZ, RZ, -0x800000 ;  /* 0xff800000ff027424 */ /* 0x000fe200078e00ff */
[----:B------:R-:W-:-:S09]  /*d290*/  FSETP.NE.FTZ.AND P0, PT, R12, RZ, PT ;  /* 0x000000ff0c00720b */ /* 0x000fd20003f15000 */
[----:B------:R-:W0:Y:S01]  /*d2a0*/  @P1 MUFU.LG2 R10, R13 ;  /* 0x0000000d000a1308 */ /* 0x000e220000000c00 */
[----:B------:R-:W-:-:S03]  /*d2b0*/  @P1 FMUL.FTZ R14, R0, 0.69314718246459960938 ;  /* 0x3f317218000e1820 */ /* 0x000fc60000410000 */
[----:B------:R-:W-:Y:S01]  /*d2c0*/  @P0 FMUL.FTZ R6, R0, 0.69314718246459960938 ;  /* 0x3f31721800060820 */ /* 0x000fe20000410000 */
[----:B------:R-:W-:-:S03]  /*d2d0*/  @!P2 VIADD R0, R15, 0x30860 ;  /* 0x000308600f00a836 */ /* 0x000fc60000000000 */
[----:B------:R-:W1:Y:S08]  /*d2e0*/  @P0 MUFU.LG2 R7, R12 ;  /* 0x0000000c00070308 */ /* 0x000e700000000c00 */
[----:B------:R-:W2:Y:S01]  /*d2f0*/  @P1 MUFU.RCP R9, R13 ;  /* 0x0000000d00091308 */ /* 0x000ea20000001000 */
[----:B0-----:R-:W-:-:S04]  /*d300*/  @P1 FMUL.FTZ R11, R10, 0.69314718246459960938 ;  /* 0x3f3172180a0b1820 */ /* 0x001fc80000410000 */
[----:B------:R-:W-:Y:S01]  /*d310*/  @P1 FFMA.FTZ R3, R14, R4, R11 ;  /* 0x000000040e031223 */ /* 0x000fe2000001000b */
[----:B------:R-:W-:Y:S02]  /*d320*/  @!P2 PRMT R4, RZ, 0x654, R0 ;  /* 0x00000654ff04a816 */ /* 0x000fe40000000000 */
[----:B------:R-:W0:Y:S01]  /*d330*/  @P0 MUFU.RCP R8, R12 ;  /* 0x0000000c00080308 */ /* 0x000e220000001000 */
[----:B-1----:R-:W-:-:S04]  /*d340*/  @P0 FMUL.FTZ R7, R7, 0.69314718246459960938 ;  /* 0x3f31721807070820 */ /* 0x002fc80000410000 */
[----:B------:R-:W-:Y:S01]  /*d350*/  @P0 FFMA.FTZ R2, R6, R5, R7 ;  /* 0x0000000506020223 */ /* 0x000fe20000010007 */
[----:B------:R-:W-:Y:S01]  /*d360*/  PLOP3.LUT P0, PT, PT, PT, PT, 0x8, 0x0 ;  /* 0x000000000000781c */ /* 0x000fe20003f0e170 */
        /* <DEDUP_REMOVED lines=124> */
.L_x_1374:
[----:B------:R-:W0:Y:S01]  /*db30*/  S2R R5, SR_CgaCtaId ;  /* 0x0000000000057919 */ /* 0x000e220000008800 */
[----:B------:R-:W-:Y:S01]  /*db40*/  MOV R38, 0x400 ;  /* 0x0000040000267802 */ /* 0x000fe20000000f00 */
[----:B------:R-:W-:Y:S01]  /*db50*/  BSSY B0, `(.L_x_1445) ;  /* 0x0000288000007945 */ /* 0x000fe20003800000 */
[----:B------:R-:W-:Y:S02]  /*db60*/  BAR.SYNC.DEFER_BLOCKING 0x5, 0x180 ;  /* 0x0146000000007b1d */ /* 0x000fe40000010000 */
[----:B0-----:R-:W-:-:S05]  /*db70*/  LEA R38, R5, R38, 0x18 ;  /* 0x0000002605267211 */ /* 0x001fca00078ec0ff */
[----:B------:R-:W0:Y:S02]  /*db80*/  LDS.128 R8, [R38+0x308d0] ;  /* 0x0308d00026087984 */ /* 0x000e240000000c00 */
[----:B0-----:R-:W-:Y:S02]  /*db90*/  R2UR UR5, R9 ;  /* 0x00000000090572ca */ /* 0x001fe400000e0000 */
[----:B------:R-:W-:Y:S02]  /*dba0*/  R2UR UR7, R10 ;  /* 0x000000000a0772ca */ /* 0x000fe400000e0000 */
[----:B------:R-:W-:Y:S01]  /*dbb0*/  R2UR UR6, R11 ;  /* 0x000000000b0672ca */ /* 0x000fe200000e0000 */
[----:B------:R-:W-:Y:S06]  /*dbc0*/  BAR.ARV 0x4, 0x180 ;  /* 0x0106000000007b1d */ /* 0x000fec0000002000 */
[----:B------:R-:W-:Y:S08]  /*dbd0*/  @P0 BRA `(.L_x_1446) ;  /* 0x0000001800ac0947 */ /* 0x000ff00003800000 */
[----:B------:R-:W0:Y:S01]  /*dbe0*/  S2R R5, SR_SWINHI ;  /* 0x0000000000057919 */ /* 0x000e220000002f00 */
[----:B------:R-:W-:Y:S01]  /*dbf0*/  F2FP.F16.F32.PACK_AB R6, R123, R6 ;  /* 0x000000067b06723e */ /* 0x000fe200000000ff */
[----:B------:R-:W-:Y:S01]  /*dc00*/  ULDC.64 UR8, c[0x0][0xc00] ;  /* 0x0003000000087ab9 */ /* 0x000fe20000000a00 */
[----:B------:R-:W-:Y:S01]  /*dc10*/  F2FP.F16.F32.PACK_AB R88, R89, R88 ;  /* 0x000000585958723e */ /* 0x000fe200000000ff */
[----:B------:R-:W-:Y:S01]  /*dc20*/  UISETP.NE.U32.AND UP0, UPT, UR8, URZ, UPT ;  /* 0x0000003f0800728c */ /* 0x000fe2000bf05070 */
[----:B------:R-:W-:Y:S01]  /*dc30*/  F2FP.F16.F32.PACK_AB R89, R43, R90 ;  /* 0x0000005a2b59723e */ /* 0x000fe200000000ff */
[----:B------:R-:W-:Y:S01]  /*dc40*/  ULDC.64 UR12, c[0x0][0x208] ;  /* 0x00008200000c7ab9 */ /* 0x000fe20000000a00 */
[----:B------:R-:W-:Y:S01]  /*dc50*/  F2FP.F16.F32.PACK_AB R96, R97, R96 ;  /* 0x000000606160723e */ /* 0x000fe200000000ff */
[----:B------:R-:W-:Y:S01]  /*dc60*/  UISETP.NE.AND.EX UP0, UPT, UR9, URZ, UPT, UP0 ;  /* 0x0000003f0900728c */ /* 0x000fe2000bf05300 */
[----:B------:R-:W-:Y:S02]  /*dc70*/  F2FP.F16.F32.PACK_AB R90, R93, R92 ;  /* 0x0000005c5d5a723e */ /* 0x000fe400000000ff */
[----:B------:R-:W-:Y:S01]  /*dc80*/  F2FP.F16.F32.PACK_AB R91, R42, R91 ;  /* 0x0000005b2a5b723e */ /* 0x000fe200000000ff */
[----:B------:R-:W-:Y:S01]  /*dc90*/  ULDC.64 UR8, c[0x0][0xc00] ;  /* 0x0003000000087ab9 */ /* 0x000fe20000000a00 */
        /* <DEDUP_REMOVED lines=10> */
[----:B------:R-:W-:Y:S02]  /*dd40*/  MOV R16, R38 ;  /* 0x0000002600107202 */ /* 0x000fe40000000f00 */
[----:B0-----:R-:W-:Y:S02]  /*dd50*/  MOV R17, R5 ;  /* 0x0000000500117202 */ /* 0x001fe40000000f00 */
[----:B------:R-:W-:-:S02]  /*dd60*/  F2FP.F16.F32.PACK_AB R115, R119, R118 ;  /* 0x000000767773723e */ /* 0x000fc400000000ff */
[----:B------:R-:W-:Y:S01]  /*dd70*/  R2UR UR4, R196 ;  /* 0x00000000c40472ca */ /* 0x000fe200000e0000 */
        /* <DEDUP_REMOVED lines=11> */
[--C-:B------:R-:W-:Y:S01]  /*de30*/  IMAD.X R15, RZ, RZ, R5.reuse, P5 ;  /* 0x000000ffff0f7224 */ /* 0x100fe200028e0605 */
[C---:B------:R-:W-:Y:S01]  /*de40*/  IADD3 R141, P4, R4.reuse, 0x4040, RZ ;  /* 0x00004040048d7810 */ /* 0x040fe20007f9e0ff */
[----:B------:R-:W-:Y:S01]  /*de50*/  UIMAD.WIDE UR8, UR4, 0x4, UR8 ;  /* 0x00000004040878a5 */ /* 0x000fe2000f8e0208 */
        /* <DEDUP_REMOVED lines=15> */
[----:B------:R-:W-:Y:S02]  /*df50*/  LOP3.LUT R12, R135, 0x380, RZ, 0xc0, !PT ;  /* 0x00000380870c7812 */ /* 0x000fe400078ec0ff */
[----:B------:R-:W-:Y:S02]  /*df60*/  LOP3.LUT R14, R137, 0x380, RZ, 0xc0, !PT ;  /* 0x00000380890e7812 */ /* 0x000fe400078ec0ff */
[----:B------:R-:W-:Y:S02]  /*df70*/  LOP3.LUT R24, R139, 0x380, RZ, 0xc0, !PT ;  /* 0x000003808b187812 */ /* 0x000fe400078ec0ff */
[----:B------:R-:W-:Y:S02]  /*df80*/  LOP3.LUT R26, R141, 0x380, RZ, 0xc0, !PT ;  /* 0x000003808d1a7812 */ /* 0x000fe400078ec0ff */
[----:B------:R-:W-:Y:S02]  /*df90*/  SHF.R.U64 R8, R8, 0x3, RZ ;  /* 0x0000000308087819 */ /* 0x000fe400000012ff */
[----:B------:R-:W-:-:S02]  /*dfa0*/  SHF.R.U64 R10, R10, 0x3, RZ ;  /* 0x000000030a0a7819 */ /* 0x000fc400000012ff */
[----:B------:R-:W-:Y:S02]  /*dfb0*/  LOP3.LUT R28, R143, 0x380, RZ, 0xc0, !PT ;  /* 0x000003808f1c7812 */ /* 0x000fe400078ec0ff */
[----:B------:R-:W-:Y:S02]  /*dfc0*/  LOP3.LUT R30, R145, 0x380, RZ, 0xc0, !PT ;  /* 0x00000380911e7812 */ /* 0x000fe400078ec0ff */
[----:B------:R-:W-:Y:S02]  /*dfd0*/  MOV R132, R4 ;  /* 0x0000000400847202 */ /* 0x000fe40000000f00 */
[----:B------:R-:W-:Y:S02]  /*dfe0*/  F2FP.F16.F32.PACK_AB R4, R20, R7 ;  /* 0x000000071404723e */ /* 0x000fe400000000ff */
[----:B------:R-:W-:Y:S02]  /*dff0*/  SHF.R.U64 R12, R12, 0x3, RZ ;  /* 0x000000030c0c7819 */ /* 0x000fe400000012ff */
[----:B------:R-:W-:-:S02]  /*e000*/  SHF.R.U64 R14, R14, 0x3, RZ ;  /* 0x000000030e0e7819 */ /* 0x000fc400000012ff */
[----:B------:R-:W-:Y:S02]  /*e010*/  F2FP.F16.F32.PACK_AB R5, R133, R128 ;  /* 0x000000808505723e */ /* 0x000fe400000000ff */
[----:B------:R-:W-:Y:S02]  /*e020*/  LOP3.LUT R20, R147, 0x380, RZ, 0xc0, !PT ;  /* 0x0000038093147812 */ /* 0x000fe400078ec0ff */
[----:B------:R-:W-:Y:S01]  /*e030*/  F2FP.F16.F32.PACK_AB R7, R131, R32 ;  /* 0x000000208307723e */ /* 0x000fe200000000ff */
[----:B------:R-:W-:Y:S01]  /*e040*/  BAR.SYNC.DEFER_BLOCKING 0x1, 0x100 ;  /* 0x0044000000007b1d */ /* 0x000fe20000010000 */
[----:B------:R-:W-:Y:S02]  /*e050*/  SHF.R.U64 R24, R24, 0x3, RZ ;  /* 0x0000000318187819 */ /* 0x000fe400000012ff */
[----:B------:R-:W-:Y:S02]  /*e060*/  SHF.R.U64 R26, R26, 0x3, RZ ;  /* 0x000000031a1a7819 */ /* 0x000fe400000012ff */
[----:B------:R-:W-:-:S02]  /*e070*/  LOP3.LUT R74, R151, 0x380, RZ, 0xc0, !PT ;  /* 0x00000380974a7812 */ /* 0x000fc400078ec0ff */
[----:B------:R-:W-:Y:S02]  /*e080*/  LOP3.LUT R8, R8, R75, RZ, 0x3c, !PT ;  /* 0x0000004b08087212 */ /* 0x000fe400078e3cff */
[----:B------:R-:W-:Y:S02]  /*e090*/  LOP3.LUT R10, R10, R95, RZ, 0x3c, !PT ;  /* 0x0000005f0a0a7212 */ /* 0x000fe400078e3cff */
[----:B------:R-:W-:Y:S02]  /*e0a0*/  SHF.R.U64 R28, R28, 0x3, RZ ;  /* 0x000000031c1c7819 */ /* 0x000fe400000012ff */
[----:B------:R-:W-:Y:S02]  /*e0b0*/  SHF.R.U64 R30, R30, 0x3, RZ ;  /* 0x000000031e1e7819 */ /* 0x000fe400000012ff */
[----:B------:R-:W-:Y:S02]  /*e0c0*/  LOP3.LUT R12, R12, R135, RZ, 0x3c, !PT ;  /* 0x000000870c0c7212 */ /* 0x000fe400078e3cff */
[----:B------:R-:W-:-:S02]  /*e0d0*/  LOP3.LUT R14, R14, R137, RZ, 0x3c, !PT ;  /* 0x000000890e0e7212 */ /* 0x000fc400078e3cff */
[----:B------:R-:W-:Y:S02]  /*e0e0*/  LOP3.LUT R34, R149, 0x380, RZ, 0xc0, !PT ;  /* 0x0000038095227812 */ /* 0x000fe400078ec0ff */
[----:B------:R-:W-:Y:S02]  /*e0f0*/  SHF.R.U64 R20, R20, 0x3, RZ ;  /* 0x0000000314147819 */ /* 0x000fe400000012ff */
[----:B------:R-:W-:Y:S01]  /*e100*/  LOP3.LUT R24, R24, R139, RZ, 0x3c, !PT ;  /* 0x0000008b18187212 */ /* 0x000fe200078e3cff */
[----:B------:R0:W-:Y:S01]  /*e110*/  STSM.16.M88.4 [R132], R4 ;  /* 0x0000000484007844 */ /* 0x0001e20000000200 */
[----:B------:R-:W-:Y:S02]  /*e120*/  LOP3.LUT R26, R26, R141, RZ, 0x3c, !PT ;  /* 0x0000008d1a1a7212 */ /* 0x000fe400078e3cff */
[----:B------:R-:W-:Y:S02]  /*e130*/  SHF.R.U64 R74, R74, 0x3, RZ ;  /* 0x000000034a4a7819 */ /* 0x000fe400000012ff */
[----:B------:R-:W-:-:S02]  /*e140*/  LOP3.LUT R28, R28, R143, RZ, 0x3c, !PT ;  /* 0x0000008f1c1c7212 */ /* 0x000fc400078e3cff */
[----:B------:R-:W-:Y:S02]  /*e150*/  LOP3.LUT R30, R30, R145, RZ, 0x3c, !PT ;  /* 0x000000911e1e7212 */ /* 0x000fe400078e3cff */
[----:B------:R-:W-:Y:S02]  /*e160*/  MOV R131, R8 ;  /* 0x0000000800837202 */ /* 0x000fe40000000f00 */
[----:B------:R-:W-:Y:S02]  /*e170*/  MOV R130, R10 ;  /* 0x0000000a00827202 */ /* 0x000fe40000000f00 */
[----:B------:R-:W-:Y:S02]  /*e180*/  F2FP.F16.F32.PACK_AB R8, R41, R40 ;  /* 0x000000282908723e */ /* 0x000fe400000000ff */
[----:B------:R-:W-:Y:S02]  /*e190*/  F2FP.F16.F32.PACK_AB R9, R127, R122 ;  /* 0x0000007a7f09723e */ /* 0x000fe400000000ff */
[----:B0-----:R-:W-:-:S02]  /*e1a0*/  F2FP.F16.F32.PACK_AB R4, R121, R0 ;  /* 0x000000007904723e */ /* 0x001fc400000000ff */
[----:B------:R-:W-:Y:S02]  /*e1b0*/  F2FP.F16.F32.PACK_AB R5, R126, R125 ;  /* 0x0000007d7e05723e */ /* 0x000fe400000000ff */
[----:B------:R-:W-:Y:S02]  /*e1c0*/  F2FP.F16.F32.PACK_AB R6, R37, R36 ;  /* 0x000000242506723e */ /* 0x000fe400000000ff */
[----:B------:R-:W-:Y:S02]  /*e1d0*/  F2FP.F16.F32.PACK_AB R7, R129, R124 ;  /* 0x0000007c8107723e */ /* 0x000fe400000000ff */
[----:B------:R-:W-:Y:S02]  /*e1e0*/  F2FP.F16.F32.PACK_AB R10, R45, R44 ;  /* 0x0000002c2d0a723e */ /* 0x000fe400000000ff */
[----:B------:R-:W-:Y:S01]  /*e1f0*/  F2FP.F16.F32.PACK_AB R11, R47, R120 ;  /* 0x000000782f0b723e */ /* 0x000fe200000000ff */
[----:B------:R0:W-:Y:S01]  /*e200*/  STSM.16.M88.4 [R131], R4 ;  /* 0x0000000483007844 */ /* 0x0001e20000000200 */
[----:B------:R-:W-:-:S02]  /*e210*/  SHF.R.U64 R34, R34, 0x3, RZ ;  /* 0x0000000322227819 */ /* 0x000fc400000012ff */
[----:B------:R-:W-:Y:S01]  /*e220*/  LOP3.LUT R32, R20, R147, RZ, 0x3c, !PT ;  /* 0x0000009314207212 */ /* 0x000fe200078e3cff */
[----:B------:R1:W-:Y:S01]  /*e230*/  STSM.16.M88.4 [R130], R8 ;  /* 0x0000000882007844 */ /* 0x0003e20000000200 */
[----:B------:R-:W-:Y:S02]  /*e240*/  MOV R128, R12 ;  /* 0x0000000c00807202 */ /* 0x000fe40000000f00 */
[----:B------:R-:W-:Y:S02]  /*e250*/  MOV R123, R14 ;  /* 0x0000000e007b7202 */ /* 0x000fe40000000f00 */
[----:B------:R-:W-:Y:S02]  /*e260*/  LOP3.LUT R20, R74, R151, RZ, 0x3c, !PT ;  /* 0x000000974a147212 */ /* 0x000fe400078e3cff */
[----:B------:R-:W-:Y:S02]  /*e270*/  MOV R95, R24 ;  /* 0x00000018005f7202 */ /* 0x000fe40000000f00 */
[----:B------:R-:W-:-:S02]  /*e280*/  MOV R94, R26 ;  /* 0x0000001a005e7202 */ /* 0x000fc40000000f00 */
[----:B------:R-:W-:Y:S02]  /*e290*/  F2FP.F16.F32.PACK_AB R12, R49, R48 ;  /* 0x00000030310c723e */ /* 0x000fe400000000ff */
[----:B------:R-:W-:Y:S02]  /*e2a0*/  F2FP.F16.F32.PACK_AB R13, R51, R50 ;  /* 0x00000032330d723e */ /* 0x000fe400000000ff */
[----:B------:R-:W-:Y:S02]  /*e2b0*/  F2FP.F16.F32.PACK_AB R14, R53, R52 ;  /* 0x00000034350e723e */ /* 0x000fe400000000ff */
[----:B------:R-:W-:Y:S02]  /*e2c0*/  F2FP.F16.F32.PACK_AB R15, R55, R54 ;  /* 0x00000036370f723e */ /* 0x000fe400000000ff */
[----:B------:R-:W-:Y:S02]  /*e2d0*/  MOV R75, R28 ;  /* 0x0000001c004b7202 */ /* 0x000fe40000000f00 */
[----:B------:R-:W-:Y:S01]  /*e2e0*/  MOV R74, R30 ;  /* 0x0000001e004a7202 */ /* 0x000fe20000000f00 */
[----:B------:R-:W-:Y:S01]  /*e2f0*/  STSM.16.M88.4 [R128], R12 ;  /* 0x0000000c80007844 */ /* 0x000fe20000000200 */
        /* <DEDUP_REMOVED lines=10> */
[----:B0-----:R-:W-:Y:S01]  /*e3a0*/  F2FP.F16.F32.PACK_AB R4, R73, R72 ;  /* 0x000000484904723e */ /* 0x001fe200000000ff */
[----:B------:R-:W-:Y:S01]  /*e3b0*/  STSM.16.M88.4 [R95], R28 ;  /* 0x0000001c5f007844 */ /* 0x000fe20000000200 */
[----:B------:R-:W-:Y:S02]  /*e3c0*/  F2FP.F16.F32.PACK_AB R5, R46, R39 ;  /* 0x000000272e05723e */ /* 0x000fe400000000ff */
[----:B------:R-:W-:Y:S01]  /*e3d0*/  F2FP.F16.F32.PACK_AB R6, R77, R76 ;  /* 0x0000004c4d06723e */ /* 0x000fe200000000ff */
[----:B------:R-:W0:Y:S01]  /*e3e0*/  LDC R39, c[0x0][0xbe8] ;  /* 0x0002fa00ff277b82 */ /* 0x000e220000000800 */
[----:B------:R-:W-:-:S02]  /*e3f0*/  F2FP.F16.F32.PACK_AB R7, R79, R78 ;  /* 0x0000004e4f07723e */ /* 0x000fc400000000ff */
[----:B-1----:R-:W-:Y:S02]  /*e400*/  F2FP.F16.F32.PACK_AB R8, R81, R80 ;  /* 0x000000505108723e */ /* 0x002fe400000000ff */
[----:B------:R-:W-:Y:S01]  /*e410*/  F2FP.F16.F32.PACK_AB R9, R83, R82 ;  /* 0x000000525309723e */ /* 0x000fe200000000ff */
[----:B------:R1:W-:Y:S01]  /*e420*/  STSM.16.M88.4 [R94], R4 ;  /* 0x000000045e007844 */ /* 0x0003e20000000200 */
[----:B------:R-:W-:Y:S02]  /*e430*/  F2FP.F16.F32.PACK_AB R10, R85, R84 ;  /* 0x00000054550a723e */ /* 0x000fe400000000ff */
[----:B------:R-:W-:Y:S02]  /*e440*/  F2FP.F16.F32.PACK_AB R11, R87, R86 ;  /* 0x00000056570b723e */ /* 0x000fe400000000ff */
[----:B------:R-:W-:Y:S02]  /*e450*/  MOV R32, R32 ;  /* 0x0000002000207202 */ /* 0x000fe40000000f00 */
[----:B------:R-:W-:Y:S01]  /*e460*/  MOV R34, R34 ;  /* 0x0000002200227202 */ /* 0x000fe20000000f00 */
[----:B------:R2:W-:Y:S01]  /*e470*/  STSM.16.M88.4 [R75], R8 ;  /* 0x000000084b007844 */ /* 0x0005e20000000200 */
[----:B------:R-:W-:-:S02]  /*e480*/  MOV R20, R20 ;  /* 0x0000001400147202 */ /* 0x000fc40000000f00 */
[----:B------:R-:W-:Y:S01]  /*e490*/  PLOP3.LUT P0, PT, PT, PT, UP0, 0x80, 0x0 ;  /* 0x000000000000781c */ /* 0x000fe20003f0f008 */
[----:B------:R3:W-:Y:S04]  /*e4a0*/  STSM.16.M88.4 [R74], R88 ;  /* 0x000000584a007844 */ /* 0x0007e80000000200 */
[----:B------:R3:W-:Y:S01]  /*e4b0*/  STSM.16.M88.4 [R32], R96 ;  /* 0x0000006020007844 */ /* 0x0007e20000000200 */
[----:B-1----:R-:W-:Y:S02]  /*e4c0*/  IMAD.U32 R4, RZ, RZ, UR8 ;  /* 0x00000008ff047e24 */ /* 0x002fe4000f8e00ff */
[----:B------:R-:W-:Y:S01]  /*e4d0*/  IMAD.U32 R5, RZ, RZ, UR9 ;  /* 0x00000009ff057e24 */ /* 0x000fe2000f8e00ff */
[----:B------:R3:W-:Y:S01]  /*e4e0*/  STSM.16.M88.4 [R34], R104 ;  /* 0x0000006822007844 */ /* 0x0007e20000000200 */
[----:B0-----:R-:W-:Y:S01]  /*e4f0*/  ISETP.NE.AND P1, PT, R39, 0x1, PT ;  /* 0x000000012700780c */ /* 0x001fe20003f25270 */
[----:B------:R-:W-:-:S02]  /*e500*/  ULDC.64 UR8, c[0x0][0xc08] ;  /* 0x0003020000087ab9 */ /* 0x000fc40000000a00 */
[----:B------:R3:W-:Y:S01]  /*e510*/  STSM.16.M88.4 [R20], R112 ;  /* 0x0000007014007844 */ /* 0x0007e20000000200 */
[----:B------:R-:W-:Y:S09]  /*e520*/  BAR.SYNC.DEFER_BLOCKING 0x1, 0x100 ;  /* 0x0044000000007b1d */ /* 0x000ff20000010000 */
[----:B------:R-:W0:Y:S08]  /*e530*/  @P1 LDC R6, c[0x0][0xbec] ;  /* 0x0002fb00ff061b82 */ /* 0x000e300000000800 */
[----:B--2---:R-:W1:Y:S01]  /*e540*/  @P1 LDC R8, c[0x0][0xbf0] ;  /* 0x0002fc00ff081b82 */ /* 0x004e620000000800 */
[----:B------:R-:W2:Y:S01]  /*e550*/  @P0 LDG.E R0, desc[UR12][R4.64] ;  /* 0x0000000c04000981 */ /* 0x000ea2000c1e1900 */
[----:B------:R-:W-:Y:S01]  /*e560*/  UISETP.NE.U32.AND UP1, UPT, UR8, URZ, UPT ;  /* 0x0000003f0800728c */ /* 0x000fe2000bf25070 */
[----:B------:R-:W-:-:S03]  /*e570*/  ULDC UR10, c[0x0][0xa88] ;  /* 0x0002a200000a7ab9 */ /* 0x000fc60000000800 */
[----:B------:R-:W-:-:S06]  /*e580*/  UISETP.NE.AND.EX UP1, UPT, UR9, URZ, UPT, UP1 ;  /* 0x0000003f0900728c */ /* 0x000fcc000bf25310 */
[----:B------:R-:W-:-:S05]  /*e590*/  PLOP3.LUT P2, PT, PT, PT, UP1, 0x80, 0x0 ;  /* 0x000000000000781c */ /* 0x000fca0003f4f018 */
[----:B------:R-:W-:Y:S02]  /*e5a0*/  @UP1 ULDC.64 UR8, c[0x0][0xc08] ;  /* 0x0003020000081ab9 */ /* 0x000fe40000000a00 */
[----:B------:R-:W-:-:S03]  /*e5b0*/  @UP1 UIMAD.WIDE UR8, UR4, 0x4, UR8 ;  /* 0x00000004040818a5 */ /* 0x000fc6000f8e0208 */
[----:B------:R-:W-:-:S03]  /*e5c0*/  UMOV UR4, URZ ;  /* 0x0000003f00047c82 */ /* 0x000fc60008000000 */
[----:B------:R-:W-:Y:S02]  /*e5d0*/  IMAD.U32 R10, RZ, RZ, UR8 ;  /* 0x00000008ff0a7e24 */ /* 0x000fe4000f8e00ff */
[----:B------:R-:W-:Y:S01]  /*e5e0*/  IMAD.U32 R11, RZ, RZ, UR9 ;  /* 0x00000009ff0b7e24 */ /* 0x000fe2000f8e00ff */
[----:B--2---:R-:W-:Y:S01]  /*e5f0*/  @P0 R2UR UR4, R0 ;  /* 0x00000000000402ca */ /* 0x004fe200000e0000 */
[----:B------:R-:W-:-:S06]  /*e600*/  IMAD.U32 R0, RZ, RZ, UR10 ;  /* 0x0000000aff007e24 */ /* 0x000fcc000f8e00ff */
[----:B------:R3:W5:Y:S01]  /*e610*/  @P2 LDG.E R0, desc[UR12][R10.64] ;  /* 0x0000000c0a002981 */ /* 0x000762000c1e1900 */
[----:B01----:R-:W-:Y:S07]  /*e620*/  @P2 BRA `(.L_x_1447) ;  /* 0x0000000000142947 */ /* 0x003fee0003800000 */
[----:B------:R-:W-:Y:S05]  /*e630*/  @!P0 BRA `(.L_x_1447) ;  /* 0x0000000000108947 */ /* 0x000fea0003800000 */
[----:B------:R-:W-:Y:S02]  /*e640*/  ULDC.64 UR8, c[0x0][0x208] ;  /* 0x0000820000087ab9 */ /* 0x000fe40000000a00 */
[----:B------:R-:W2:Y:S04]  /*e650*/  LDG.E R7, desc[UR8][R4.64] ;  /* 0x0000000804077981 */ /* 0x000ea8000c1e1900 */
[----:B-----5:R-:W2:Y:S02]  /*e660*/  LDG.E R0, desc[UR8][R4.64+0x4] ;  /* 0x0000040804007981 */ /* 0x020ea4000c1e1900 */
[----:B--2---:R-:W-:-:S07]  /*e670*/  IMAD.IADD R0, R0, 0x1, -R7 ;  /* 0x0000000100007824 */ /* 0x004fce00078e0a07 */
.L_x_1447:
[----:B------:R-:W-:Y:S01]  /*e680*/  R2UR UR19, R194 ;  /* 0x00000000c21372ca */ /* 0x000fe200000e0000 */
[----:B------:R-:W-:Y:S01]  /*e690*/  USHF.R.S32.HI UR9, URZ, 0x1f, UR4 ;  /* 0x0000001f3f097899 */ /* 0x000fe20008011404 */
[----:B------:R-:W-:Y:S01]  /*e6a0*/  R2UR UR13, R196 ;  /* 0x00000000c40d72ca */ /* 0x000fe200000e0000 */
[----:B------:R-:W-:Y:S01]  /*e6b0*/  ULDC.64 UR14, c[0x0][0xb90] ;  /* 0x0002e400000e7ab9 */ /* 0x000fe20000000a00 */
[----:B------:R-:W-:Y:S01]  /*e6c0*/  UMOV UR8, UR4 ;  /* 0x0000000400087c82 */ /* 0x000fe20008000000 */
[----:B------:R-:W-:Y:S01]  /*e6d0*/  VIADD R7, R19, UR39 ;  /* 0x0000002713077c36 */ /* 0x000fe20008000000 */
[----:B------:R-:W-:Y:S01]  /*e6e0*/  ULDC.64 UR20, c[0x0][0x208] ;  /* 0x0000820000147ab9 */ /* 0x000fe20000000a00 */
[----:B------:R-:W-:Y:S02]  /*e6f0*/  VIADD R26, R200, UR39 ;  /* 0x00000027c81a7c36 */ /* 0x000fe40008000000 */
[----:B------:R-:W-:-:S04]  /*e700*/  @P1 IMAD.HI.U32 R5, R7, R6, RZ ;  /* 0x0000000607051227 */ /* 0x000fc800078e00ff */
[----:B------:R-:W-:Y:S01]  /*e710*/  USHF.R.S32.HI UR16, URZ, 0x1f, UR19 ;  /* 0x0000001f3f107899 */ /* 0x000fe20008011413 */
[----:B------:R-:W-:Y:S01]  /*e720*/  IMAD.MOV.U32 R4, RZ, RZ, R7 ;  /* 0x000000ffff047224 */ /* 0x000fe200078e0007 */
[----:B------:R-:W-:Y:S01]  /*e730*/  UIMAD.WIDE.U32 UR10, UR19, UR14, UR8 ;  /* 0x0000000e130a72a5 */ /* 0x000fe2000f8e0008 */
[----:B------:R-:W-:Y:S01]  /*e740*/  @P1 SHF.R.U32.HI R4, RZ, R8, R5 ;  /* 0x00000008ff041219 */ /* 0x000fe20000011605 */
[----:B------:R-:W-:Y:S01]  /*e750*/  USHF.R.S32.HI UR8, URZ, 0x1f, UR13 ;  /* 0x0000001f3f087899 */ /* 0x000fe2000801140d */
[----:B------:R-:W-:Y:S01]  /*e760*/  IMAD R5, R195, 0x40, R22 ;  /* 0x00000040c3057824 */ /* 0x000fe200078e0216 */
[----:B------:R-:W-:Y:S01]  /*e770*/  UIMAD UR12, UR16, UR14, URZ ;  /* 0x0000000e100c72a4 */ /* 0x000fe2000f8e023f */
[----:B-----5:R-:W-:Y:S01]  /*e780*/  IMAD R65, R0, R39, RZ ;  /* 0x0000002700417224 */ /* 0x020fe200078e02ff */
[----:B------:R-:W-:Y:S01]  /*e790*/  USEL UR18, UR8, URZ, !UP0 ;  /* 0x0000003f08127287 */ /* 0x000fe2000c000000 */
[----:B------:R-:W-:Y:S01]  /*e7a0*/  IMAD.MOV R6, RZ, RZ, -R4 ;  /* 0x000000ffff067224 */ /* 0x000fe200078e0a04 */
[----:B------:R-:W-:Y:S01]  /*e7b0*/  UIMAD UR12, UR19, UR15, UR12 ;  /* 0x0000000f130c72a4 */ /* 0x000fe2000f8e020c */
[----:B------:R-:W-:Y:S01]  /*e7c0*/  IMAD.WIDE R16, R5, 0x2, R16 ;  /* 0x0000000205107825 */ /* 0x000fe200078e0210 */
[----:B------:R-:W-:Y:S01]  /*e7d0*/  USEL UR17, UR13, URZ, !UP0 ;  /* 0x0000003f0d117287 */ /* 0x000fe2000c000000 */
[----:B------:R-:W-:Y:S01]  /*e7e0*/  SHF.R.S32.HI R5, RZ, 0x1f, R4 ;  /* 0x0000001fff057819 */ /* 0x000fe20000011404 */
[----:B------:R-:W-:Y:S01]  /*e7f0*/  ULDC.64 UR14, c[0x0][0xb98] ;  /* 0x0002e600000e7ab9 */ /* 0x000fe20000000a00 */
[----:B------:R-:W-:Y:S01]  /*e800*/  UIADD3 UR11, UR11, UR12, URZ ;  /* 0x0000000c0b0b7290 */ /* 0x000fe2000fffe03f */
[----:B------:R-:W-:Y:S01]  /*e810*/  IMAD R7, R39, R6, R7 ;  /* 0x0000000627077224 */ /* 0x000fe200078e0207 */
[----:B------:R-:W-:Y:S01]  /*e820*/  UIMAD UR8, UR18, UR14, URZ ;  /* 0x0000000e120872a4 */ /* 0x000fe2000f8e023f */
[C---:B------:R-:W-:Y:S01]  /*e830*/  IADD3 R13, P2, R16.reuse, 0x1000, RZ ;  /* 0x00001000100d7810 */ /* 0x040fe20007f5e0ff */
[----:B------:R-:W-:Y:S01]  /*e840*/  UIMAD.WIDE.U32 UR10, UR17, UR14, UR10 ;  /* 0x0000000e110a72a5 */ /* 0x000fe2000f8e000a */
[----:B------:R-:W-:Y:S01]  /*e850*/  IADD3 R33, P3, R16, 0x6000, RZ ;  /* 0x0000600010217810 */ /* 0x000fe20007f7e0ff */
[----:B------:R-:W-:Y:S01]  /*e860*/  UIMAD UR8, UR17, UR15, UR8 ;  /* 0x0000000f110872a4 */ /* 0x000fe2000f8e0208 */
[----:B------:R-:W-:Y:S01]  /*e870*/  SHF.R.S32.HI R6, RZ, 0x1f, R7 ;  /* 0x0000001fff067819 */ /* 0x000fe20000011407 */
[----:B------:R-:W-:Y:S01]  /*e880*/  ULDC.64 UR12, c[0x0][0xaa0] ;  /* 0x0002a800000c7ab9 */ /* 0x000fe20000000a00 */
[----:B------:R-:W-:-:S02]  /*e890*/  LOP3.LUT R12, R13, 0x380, RZ, 0xc0, !PT ;  /* 0x000003800d0c7812 */ /* 0x000fc400078ec0ff */
[----:B------:R-:W-:Y:S01]  /*e8a0*/  IADD3 R4, P0, R4, UR10, RZ ;  /* 0x0000000a04047c10 */ /* 0x000fe2000ff1e0ff */
[----:B------:R-:W-:Y:S01]  /*e8b0*/  IMAD.U32 R8, RZ, RZ, UR8 ;  /* 0x00000008ff087e24 */ /* 0x000fe2000f8e00ff */
[----:B------:R-:W-:Y:S02]  /*e8c0*/  SHF.R.U64 R12, R12, 0x3, RZ ;  /* 0x000000030c0c7819 */ /* 0x000fe400000012ff */
[----:B---3--:R-:W-:Y:S02]  /*e8d0*/  LOP3.LUT R32, R33, 0x380, RZ, 0xc0, !PT ;  /* 0x0000038021207812 */ /* 0x008fe400078ec0ff */
[----:B------:R-:W-:Y:S01]  /*e8e0*/  IADD3.X R5, R5, UR11, R8, P0, !PT ;  /* 0x0000000b05057c10 */ /* 0x000fe200087fe408 */
[----:B------:R-:W-:Y:S01]  /*e8f0*/  ULDC.64 UR10, c[0x0][0xb88] ;  /* 0x0002e200000a7ab9 */ /* 0x000fe20000000a00 */
[----:B------:R-:W-:Y:S01]  /*e900*/  LOP3.LUT R12, R12, R13, RZ, 0x3c, !PT ;  /* 0x0000000d0c0c7212 */ /* 0x000fe200078e3cff */
[----:B------:R-:W-:Y:S01]  /*e910*/  IMAD R6, R6, UR10, RZ ;  /* 0x0000000a06067c24 */ /* 0x000fe2000f8e02ff */
[----:B------:R-:W-:Y:S01]  /*e920*/  SHF.R.U64 R32, R32, 0x3, RZ ;  /* 0x0000000320207819 */ /* 0x000fe200000012ff */
[----:B------:R-:W-:Y:S01]  /*e930*/  IMAD.WIDE.U32 R4, R7, UR10, R4 ;  /* 0x0000000a07047c25 */ /* 0x000fe2000f8e0004 */
[----:B------:R-:W-:-:S02]  /*e940*/  IADD3 R9, P6, R16, 0x2000, RZ ;  /* 0x0000200010097810 */ /* 0x000fc40007fde0ff */
[----:B------:R-:W-:Y:S01]  /*e950*/  IADD3 R49, P4, R16, 0x4000, RZ ;  /* 0x0000400010317810 */ /* 0x000fe20007f9e0ff */
[----:B------:R-:W-:Y:S01]  /*e960*/  IMAD R11, R7, UR11, R6 ;  /* 0x0000000b070b7c24 */ /* 0x000fe2000f8e0206 */
[----:B------:R-:W-:Y:S01]  /*e970*/  ULDC.64 UR10, c[0x0][0xb50] ;  /* 0x0002d400000a7ab9 */ /* 0x000fe20000000a00 */
[----:B------:R-:W-:Y:S01]  /*e980*/  IMAD.X R13, RZ, RZ, R17, P2 ;  /* 0x000000ffff0d7224 */ /* 0x000fe200010e0611 */
[----:B------:R-:W-:Y:S01]  /*e990*/  LEA R10, P0, R4, UR10, 0x2 ;  /* 0x0000000a040a7c11 */ /* 0x000fe2000f8010ff */
[----:B------:R-:W-:Y:S01]  /*e9a0*/  IMAD.IADD R5, R5, 0x1, R11 ;  /* 0x0000000105057824 */ /* 0x000fe200078e020b */
[----:B------:R-:W-:Y:S01]  /*e9b0*/  IADD3 R25, P2, R16, 0x7000, RZ ;  /* 0x0000700010197810 */ /* 0x000fe20007f5e0ff */
[----:B------:R-:W-:Y:S01]  /*e9c0*/  VIADD R6, R26, 0x8 ;  /* 0x000000081a067836 */ /* 0x000fe20000000000 */
[----:B------:R-:W-:Y:S01]  /*e9d0*/  LOP3.LUT R32, R32, R33, RZ, 0x3c, !PT ;  /* 0x0000002120207212 */ /* 0x000fe200078e3cff */
[----:B------:R-:W-:Y:S01]  /*e9e0*/  SHFL.IDX PT, R20, R10, RZ, 0x1c1f ;  /* 0x001c1fff0a147589 */ /* 0x000fe200000e0000 */
[----:B------:R-:W-:Y:S01]  /*e9f0*/  LEA.HI.X R14, R4, UR11, R5, 0x2, P0 ;  /* 0x0000000b040e7c11 */ /* 0x000fe200080f1405 */
[----:B------:R-:W-:Y:S01]  /*ea00*/  IMAD.X R33, RZ, RZ, R17, P3 ;  /* 0x000000ffff217224 */ /* 0x000fe200018e0611 */
[----:B------:R-:W-:Y:S01]  /*ea10*/  IADD3 R45, P0, R16, 0x5000, RZ ;  /* 0x00005000102d7810 */ /* 0x000fe20007f1e0ff */
[----:B------:R-:W-:Y:S01]  /*ea20*/  SHFL.IDX PT, R36, R10, 0x1, 0x1c1f ;  /* 0x003c1f000a247f89 */ /* 0x000fe200000e0000 */
[----:B------:R-:W-:-:S02]  /*ea30*/  LOP3.LUT R24, R25, 0x380, RZ, 0xc0, !PT ;  /* 0x0000038019187812 */ /* 0x000fc400078ec0ff */
[----:B------:R-:W-:Y:S01]  /*ea40*/  LOP3.LUT R44, R45, 0x380, RZ, 0xc0, !PT ;  /* 0x000003802d2c7812 */ /* 0x000fe200078ec0ff */
[----:B------:R-:W0:Y:S01]  /*ea50*/  SHFL.IDX PT, R21, R14, RZ, 0x1c1f ;  /* 0x001c1fff0e157589 */ /* 0x000e2200000e0000 */
[----:B------:R-:W-:Y:S02]  /*ea60*/  SHF.R.U64 R24, R24, 0x3, RZ ;  /* 0x0000000318187819 */ /* 0x000fe400000012ff */
[----:B------:R-:W-:Y:S01]  /*ea70*/  SHF.R.U64 R44, R44, 0x3, RZ ;  /* 0x000000032c2c7819 */ /* 0x000fe200000012ff */
[----:B------:R-:W1:Y:S01]  /*ea80*/  SHFL.IDX PT, R37, R14, 0x1, 0x1c1f ;  /* 0x003c1f000e257f89 */ /* 0x000e6200000e0000 */
[----:B------:R-:W-:Y:S01]  /*ea90*/  LOP3.LUT R24, R24, R25, RZ, 0x3c, !PT ;  /* 0x0000001918187212 */ /* 0x000fe200078e3cff */
[--C-:B------:R-:W-:Y:S01]  /*eaa0*/  IMAD.X R25, RZ, RZ, R17.reuse, P2 ;  /* 0x000000ffff197224 */ /* 0x100fe200010e0611 */
[----:B------:R-:W-:Y:S01]  /*eab0*/  LOP3.LUT R44, R44, R45, RZ, 0x3c, !PT ;  /* 0x0000002d2c2c7212 */ /* 0x000fe200078e3cff */
[----:B------:R-:W-:Y:S01]  /*eac0*/  IMAD.X R45, RZ, RZ, R17, P0 ;  /* 0x000000ffff2d7224 */ /* 0x000fe200000e0611 */
[----:B------:R-:W-:-:S02]  /*ead0*/  LOP3.LUT P0, RZ, R198, 0x3, RZ, 0xc0, !PT ;  /* 0x00000003c6ff7812 */ /* 0x000fc4000780c0ff */
[----:B------:R-:W-:Y:S02]  /*eae0*/  IADD3 R5, P5, R16, 0x3000, RZ ;  /* 0x0000300010057810 */ /* 0x000fe40007fbe0ff */
[-C--:B------:R-:W-:Y:S02]  /*eaf0*/  ISETP.GE.OR P2, PT, R26, R65.reuse, P0 ;  /* 0x000000411a00720c */ /* 0x080fe40000746670 */
[----:B------:R-:W-:Y:S02]  /*eb00*/  ISETP.GE.OR P0, PT, R6, R65, P0 ;  /* 0x000000410600720c */ /* 0x000fe40000706670 */
[----:B------:R-:W-:Y:S02]  /*eb10*/  IADD3 R7, P3, R16, 0xb000, RZ ;  /* 0x0000b00010077810 */ /* 0x000fe40007f7e0ff */
[----:B------:R-:W-:Y:S02]  /*eb20*/  LOP3.LUT R8, R9, 0x380, RZ, 0xc0, !PT ;  /* 0x0000038009087812 */ /* 0x000fe400078ec0ff */
[----:B------:R-:W-:-:S02]  /*eb30*/  LOP3.LUT R4, R5, 0x380, RZ, 0xc0, !PT ;  /* 0x0000038005047812 */ /* 0x000fc400078ec0ff */
[----:B------:R-:W-:Y:S01]  /*eb40*/  LOP3.LUT R48, R49, 0x380, RZ, 0xc0, !PT ;  /* 0x0000038031307812 */ /* 0x000fe200078ec0ff */
[----:B------:R-:W-:Y:S01]  /*eb50*/  UIMAD UR10, UR9, UR12, URZ ;  /* 0x0000000c090a72a4 */ /* 0x000fe2000f8e023f */
[----:B------:R-:W-:Y:S01]  /*eb60*/  LOP3.LUT R0, R7, 0x380, RZ, 0xc0, !PT ;  /* 0x0000038007007812 */ /* 0x000fe200078ec0ff */
[----:B0-----:R0:W-:Y:S01]  /*eb70*/  @!P2 ST.E desc[UR20][R20.64], R2 ;  /* 0x000000021400a985 */ /* 0x0011e2000c101914 */
[----:B------:R-:W-:Y:S01]  /*eb80*/  SHF.R.U64 R8, R8, 0x3, RZ ;  /* 0x0000000308087819 */ /* 0x000fe200000012ff */
[--C-:B------:R-:W-:Y:S01]  /*eb90*/  IMAD.X R41, RZ, RZ, R17.reuse, P3 ;  /* 0x000000ffff297224 */ /* 0x100fe200018e0611 */
[----:B------:R-:W-:Y:S01]  /*eba0*/  SHF.R.U64 R4, R4, 0x3, RZ ;  /* 0x0000000304047819 */ /* 0x000fe200000012ff */
[----:B-1----:R1:W-:Y:S01]  /*ebb0*/  @!P0 ST.E desc[UR20][R36.64], R3 ;  /* 0x0000000324008985 */ /* 0x0023e2000c101914 */
[----:B------:R-:W-:Y:S02]  /*ebc0*/  SHF.R.U64 R48, R48, 0x3, RZ ;  /* 0x0000000330307819 */ /* 0x000fe400000012ff */
[----:B------:R-:W-:Y:S01]  /*ebd0*/  SHF.R.U64 R0, R0, 0x3, RZ ;  /* 0x0000000300007819 */ /* 0x000fe200000012ff */
[----:B------:R-:W-:Y:S01]  /*ebe0*/  UIMAD.WIDE.U32 UR8, UR4, UR12, URZ ;  /* 0x0000000c040872a5 */ /* 0x000fe2000f8e003f */
[----:B------:R-:W-:Y:S01]  /*ebf0*/  LOP3.LUT R8, R8, R9, RZ, 0x3c, !PT ;  /* 0x0000000908087212 */ /* 0x000fe200078e3cff */
[--C-:B------:R-:W-:Y:S01]  /*ec00*/  IMAD.X R9, RZ, RZ, R17.reuse, P6 ;  /* 0x000000ffff097224 */ /* 0x100fe200030e0611 */
[----:B------:R-:W-:Y:S01]  /*ec10*/  LOP3.LUT R4, R4, R5, RZ, 0x3c, !PT ;  /* 0x0000000504047212 */ /* 0x000fe200078e3cff */
[----:B0-----:R-:W0:Y:S01]  /*ec20*/  @P1 LDC R21, c[0x0][0xbf0] ;  /* 0x0002fc00ff151b82 */ /* 0x001e220000000800 */
[----:B------:R-:W-:Y:S01]  /*ec30*/  LOP3.LUT R48, R48, R49, RZ, 0x3c, !PT ;  /* 0x0000003130307212 */ /* 0x000fe200078e3cff */
[--C-:B------:R-:W-:Y:S01]  /*ec40*/  IMAD.X R5, RZ, RZ, R17.reuse, P5 ;  /* 0x000000ffff057224 */ /* 0x100fe200028e0611 */
[----:B------:R-:W-:Y:S01]  /*ec50*/  UIMAD UR10, UR4, UR13, UR10 ;  /* 0x0000000d040a72a4 */ /* 0x000fe2000f8e020a */
[----:B------:R-:W-:Y:S01]  /*ec60*/  IMAD.X R49, RZ, RZ, R17, P4 ;  /* 0x000000ffff317224 */ /* 0x000fe200020e0611 */
[C---:B------:R-:W-:Y:S01]  /*ec70*/  IADD3 R61, P6, R16.reuse, 0x8000, RZ ;  /* 0x00008000103d7810 */ /* 0x040fe20007fde0ff */
[----:B------:R-:W-:Y:S01]  /*ec80*/  ULDC.64 UR12, c[0x0][0xae8] ;  /* 0x0002ba00000c7ab9 */ /* 0x000fe20000000a00 */
[C---:B------:R-:W-:Y:S01]  /*ec90*/  IADD3 R57, P5, R16.reuse, 0x9000, RZ ;  /* 0x0000900010397810 */ /* 0x040fe20007fbe0ff */
[----:B-1----:R-:W1:Y:S01]  /*eca0*/  @P1 LDC R3, c[0x0][0xbec] ;  /* 0x0002fb00ff031b82 */ /* 0x002e620000000800 */
[C---:B------:R-:W-:Y:S01]  /*ecb0*/  IADD3 R53, P4, R16.reuse, 0xa000, RZ ;  /* 0x0000a00010357810 */ /* 0x040fe20007f9e0ff */
[----:B------:R-:W5:Y:S01]  /*ecc0*/  LD.E.128 R12, desc[UR20][R12.64] ;  /* 0x000000140c0c7980 */ /* 0x000f62000c101d00 */
[----:B------:R-:W-:-:S02]  /*ecd0*/  LOP3.LUT R11, R16, 0x380, RZ, 0xc0, !PT ;  /* 0x00000380100b7812 */ /* 0x000fc400078ec0ff */
[----:B------:R-:W-:Y:S01]  /*ece0*/  LOP3.LUT R40, R0, R7, RZ, 0x3c, !PT ;  /* 0x0000000700287212 */ /* 0x000fe200078e3cff */
[----:B------:R-:W-:Y:S01]  /*ecf0*/  IMAD R0, R193, 0x20, R195 ;  /* 0x00000020c1007824 */ /* 0x000fe200078e02c3 */
[----:B------:R-:W-:Y:S01]  /*ed00*/  UIADD3 UR9, UR9, UR10, URZ ;  /* 0x0000000a09097290 */ /* 0x000fe2000fffe03f */
[----:B------:R-:W-:Y:S01]  /*ed10*/  LOP3.LUT R60, R61, 0x380, RZ, 0xc0, !PT ;  /* 0x000003803d3c7812 */ /* 0x000fe200078ec0ff */
[----:B------:R-:W-:Y:S01]  /*ed20*/  UIMAD UR4, UR16, UR12, URZ ;  /* 0x0000000c100472a4 */ /* 0x000fe2000f8e023f */
[----:B------:R-:W-:Y:S01]  /*ed30*/  LOP3.LUT R56, R57, 0x380, RZ, 0xc0, !PT ;  /* 0x0000038039387812 */ /* 0x000fe200078ec0ff */
[----:B------:R-:W5:Y:S01]  /*ed40*/  LD.E.128 R48, desc[UR20][R48.64] ;  /* 0x0000001430307980 */ /* 0x000f62000c101d00 */
[----:B------:R-:W-:Y:S02]  /*ed50*/  LOP3.LUT R52, R53, 0x380, RZ, 0xc0, !PT ;  /* 0x0000038035347812 */ /* 0x000fe400078ec0ff */
[----:B------:R-:W-:Y:S01]  /*ed60*/  SHF.R.U64 R11, R11, 0x3, RZ ;  /* 0x000000030b0b7819 */ /* 0x000fe200000012ff */
[----:B------:R-:W-:Y:S01]  /*ed70*/  VIADD R20, R0, UR39 ;  /* 0x0000002700147c36 */ /* 0x000fe20008000000 */
[----:B------:R-:W-:Y:S01]  /*ed80*/  UIMAD UR4, UR19, UR13, UR4 ;  /* 0x0000000d130472a4 */ /* 0x000fe2000f8e0204 */
[----:B------:R-:W-:Y:S01]  /*ed90*/  SHF.R.U64 R60, R60, 0x3, RZ ;  /* 0x000000033c3c7819 */ /* 0x000fe200000012ff */
[----:B------:R-:W-:Y:S01]  /*eda0*/  UIMAD.WIDE.U32 UR8, UR19, UR12, UR8 ;  /* 0x0000000c130872a5 */ /* 0x000fe2000f8e0008 */
[----:B------:R-:W-:Y:S01]  /*edb0*/  SHF.R.U64 R56, R56, 0x3, RZ ;  /* 0x0000000338387819 */ /* 0x000fe200000012ff */
[----:B------:R-:W-:Y:S01]  /*edc0*/  ULDC.64 UR10, c[0x0][0xaf0] ;  /* 0x0002bc00000a7ab9 */ /* 0x000fe20000000a00 */
[----:B------:R-:W-:Y:S01]  /*edd0*/  SHF.R.U64 R52, R52, 0x3, RZ ;  /* 0x0000000334347819 */ /* 0x000fe200000012ff */
[----:B------:R-:W5:Y:S01]  /*ede0*/  LD.E.128 R4, desc[UR20][R4.64] ;  /* 0x0000001404047980 */ /* 0x000f62000c101d00 */
[----:B------:R-:W-:Y:S01]  /*edf0*/  LOP3.LUT R16, R11, R16, RZ, 0x3c, !PT ;  /* 0x000000100b107212 */ /* 0x000fe200078e3cff */
[----:B-1----:R-:W-:Y:S01]  /*ee00*/  @P1 IMAD.HI.U32 R0, R20, R3, RZ ;  /* 0x0000000314001227 */ /* 0x002fe200078e00ff */
[----:B------:R-:W-:Y:S01]  /*ee10*/  UIADD3 UR9, UR9, UR4, URZ ;  /* 0x0000000409097290 */ /* 0x000fe2000fffe03f */
[----:B------:R-:W-:Y:S01]  /*ee20*/  LOP3.LUT R60, R60, R61, RZ, 0x3c, !PT ;  /* 0x0000003d3c3c7212 */ /* 0x000fe200078e3cff */
[----:B------:R-:W-:Y:S01]  /*ee30*/  UIMAD UR4, UR18, UR10, URZ ;  /* 0x0000000a120472a4 */ /* 0x000fe2000f8e023f */
[----:B------:R-:W-:Y:S01]  /*ee40*/  LOP3.LUT R56, R56, R57, RZ, 0x3c, !PT ;  /* 0x0000003938387212 */ /* 0x000fe200078e3cff */
[--C-:B------:R-:W-:Y:S01]  /*ee50*/  IMAD.X R61, RZ, RZ, R17.reuse, P6 ;  /* 0x000000ffff3d7224 */ /* 0x100fe200030e0611 */
[----:B------:R-:W-:Y:S01]  /*ee60*/  LOP3.LUT R52, R52, R53, RZ, 0x3c, !PT ;  /* 0x0000003534347212 */ /* 0x000fe200078e3cff */
[--C-:B------:R-:W-:Y:S01]  /*ee70*/  IMAD.X R57, RZ, RZ, R17.reuse, P5 ;  /* 0x000000ffff397224 */ /* 0x100fe200028e0611 */
[----:B------:R1:W5:Y:S01]  /*ee80*/  LD.E.128 R28, desc[UR20][R16.64] ;  /* 0x00000014101c7980 */ /* 0x000362000c101d00 */
[----:B------:R-:W-:Y:S01]  /*ee90*/  IMAD.X R53, RZ, RZ, R17, P4 ;  /* 0x000000ffff357224 */ /* 0x000fe200020e0611 */
[----:B------:R-:W-:-:S02]  /*eea0*/  UIMAD UR4, UR17, UR11, UR4 ;  /* 0x0000000b110472a4 */ /* 0x000fc4000f8e0204 */
[----:B------:R-:W-:Y:S01]  /*eeb0*/  UIMAD.WIDE.U32 UR8, UR17, UR10, UR8 ;  /* 0x0000000a110872a5 */ /* 0x000fe2000f8e0008 */
[----:B------:R-:W5:Y:S02]  /*eec0*/  LD.E.128 R8, desc[UR20][R8.64] ;  /* 0x0000001408087980 */ /* 0x000f64000c101d00 */
[----:B------:R-:W-:Y:S02]  /*eed0*/  ULDC.64 UR10, c[0x0][0xae0] ;  /* 0x0002b800000a7ab9 */ /* 0x000fe40000000a00 */
[----:B------:R-:W5:Y:S01]  /*eee0*/  LD.E.128 R44, desc[UR20][R44.64] ;  /* 0x000000142c2c7980 */ /* 0x000f62000c101d00 */
[----:B-1----:R-:W-:Y:S01]  /*eef0*/  IMAD.MOV.U32 R17, RZ, RZ, R20 ;  /* 0x000000ffff117224 */ /* 0x002fe200078e0014 */
[----:B0-----:R-:W-:Y:S01]  /*ef00*/  @P1 SHF.R.U32.HI R17, RZ, R21, R0 ;  /* 0x00000015ff111219 */ /* 0x001fe20000011600 */
[----:B------:R-:W-:Y:S01]  /*ef10*/  UIADD3 UR4, UR9, UR4, URZ ;  /* 0x0000000409047290 */ /* 0x000fe2000fffe03f */
[----:B------:R-:W5:Y:S02]  /*ef20*/  LD.E.128 R32, desc[UR20][R32.64] ;  /* 0x0000001420207980 */ /* 0x000f64000c101d00 */
[--C-:B------:R-:W-:Y:S01]  /*ef30*/  SHF.R.S32.HI R0, RZ, 0x1f, R17.reuse ;  /* 0x0000001fff007819 */ /* 0x100fe20000011411 */
[----:B------:R-:W-:Y:S01]  /*ef40*/  IMAD.MOV R16, RZ, RZ, -R17 ;  /* 0x000000ffff107224 */ /* 0x000fe200078e0a11 */
[----:B------:R-:W5:Y:S01]  /*ef50*/  LD.E.128 R24, desc[UR20][R24.64] ;  /* 0x0000001418187980 */ /* 0x000f62000c101d00 */
[----:B------:R-:W-:-:S02]  /*ef60*/  IMAD.U32 R3, RZ, RZ, UR9 ;  /* 0x00000009ff037e24 */ /* 0x000fc4000f8e00ff */
[----:B------:R-:W-:Y:S01]  /*ef70*/  IMAD R0, R0, UR10, RZ ;  /* 0x0000000a00007c24 */ /* 0x000fe2000f8e02ff */
[----:B------:R-:W5:Y:S01]  /*ef80*/  LD.E.128 R60, desc[UR20][R60.64] ;  /* 0x000000143c3c7980 */ /* 0x000f62000c101d00 */
[----:B------:R-:W-:Y:S02]  /*ef90*/  IMAD R21, R39, R16, R20 ;  /* 0x0000001027157224 */ /* 0x000fe400078e0214 */
[----:B------:R-:W-:Y:S01]  /*efa0*/  IMAD.U32 R2, RZ, RZ, UR8 ;  /* 0x00000008ff027e24 */ /* 0x000fe2000f8e00ff */
[----:B------:R-:W5:Y:S01]  /*efb0*/  LD.E.128 R56, desc[UR20][R56.64] ;  /* 0x0000001438387980 */ /* 0x000f62000c101d00 */
[----:B------:R-:W-:Y:S01]  /*efc0*/  IMAD.U32 R3, RZ, RZ, UR4 ;  /* 0x00000004ff037e24 */ /* 0x000fe2000f8e00ff */
[----:B------:R-:W-:Y:S01]  /*efd0*/  ULDC.64 UR8, c[0x0][0xad8] ;  /* 0x0002b60000087ab9 */ /* 0x000fe20000000a00 */
[----:B------:R-:W-:Y:S01]  /*efe0*/  IMAD R37, R17, UR11, R0 ;  /* 0x0000000b11257c24 */ /* 0x000fe2000f8e0200 */
[----:B------:R-:W5:Y:S01]  /*eff0*/  LD.E.128 R52, desc[UR20][R52.64] ;  /* 0x0000001434347980 */ /* 0x000f62000c101d00 */
[----:B------:R-:W-:-:S03]  /*f000*/  SHF.R.S32.HI R0, RZ, 0x1f, R21 ;  /* 0x0000001fff007819 */ /* 0x000fc60000011415 */
[----:B------:R-:W5:Y:S01]  /*f010*/  LD.E.128 R40, desc[UR20][R40.64] ;  /* 0x0000001428287980 */ /* 0x000f62000c101d00 */
        /* <DEDUP_REMOVED lines=9> */
[----:B------:R-:W-:Y:S02]  /*f0b0*/  VIADD R64, R195, UR39 ;  /* 0x00000027c3407c36 */ /* 0x000fe40008000000 */
[C---:B------:R-:W-:Y:S02]  /*f0c0*/  IMAD R17, R21.reuse, UR9, R16 ;  /* 0x0000000915117c24 */ /* 0x040fe4000f8e0210 */
[----:B------:R-:W-:Y:S01]  /*f0d0*/  IMAD.WIDE.U32 R2, R21, UR8, R2 ;  /* 0x0000000815027c25 */ /* 0x000fe2000f8e0002 */
[C---:B------:R-:W-:Y:S01]  /*f0e0*/  ISETP.GE.AND P2, PT, R64.reuse, R65, PT ;  /* 0x000000414000720c */ /* 0x040fe20003f46270 */
[----:B------:R-:W-:Y:S02]  /*f0f0*/  ULDC.64 UR8, c[0x0][0xa80] ;  /* 0x0002a00000087ab9 */ /* 0x000fe40000000a00 */
[----:B------:R-:W-:Y:S01]  /*f100*/  VIADD R0, R64, 0x20 ;  /* 0x0000002040007836 */ /* 0x000fe20000000000 */
[----:B------:R-:W-:Y:S01]  /*f110*/  LEA R36, P3, R2, UR8, 0x1 ;  /* 0x0000000802247c11 */ /* 0x000fe2000f8608ff */
[----:B------:R-:W-:-:S02]  /*f120*/  IMAD.IADD R3, R3, 0x1, R17 ;  /* 0x0000000103037824 */ /* 0x000fc400078e0211 */
[----:B------:R-:W-:Y:S01]  /*f130*/  VIADD R38, R38, 0x30820 ;  /* 0x0003082026267836 */ /* 0x000fe20000000000 */
[-C--:B------:R-:W-:Y:S01]  /*f140*/  ISETP.GE.AND P1, PT, R0, R65.reuse, PT ;  /* 0x000000410000720c */ /* 0x080fe20003f26270 */
[----:B------:R-:W-:Y:S01]  /*f150*/  VIADD R0, R64, 0x40 ;  /* 0x0000004040007836 */ /* 0x000fe20000000000 */
[----:B------:R-:W-:Y:S02]  /*f160*/  LEA.HI.X R37, R2, UR9, R3, 0x1, P3 ;  /* 0x0000000902257c11 */ /* 0x000fe400098f0c03 */
[----:B------:R-:W-:Y:S01]  /*f170*/  PRMT R38, RZ, 0x654, R38 ;  /* 0x00000654ff267816 */ /* 0x000fe20000000026 */
[----:B0-----:R0:W1:Y:S01]  /*f180*/  SHFL.IDX PT, R21, R36, RZ, 0x181f ;  /* 0x00181fff24157589 */ /* 0x00106200000e0000 */
[----:B------:R-:W-:Y:S01]  /*f190*/  ISETP.GE.AND P0, PT, R0, R65, PT ;  /* 0x000000410000720c */ /* 0x000fe20003f06270 */
[----:B------:R-:W-:Y:S01]  /*f1a0*/  BSSY B1, `(.L_x_1448) ;  /* 0x0000012000017945 */ /* 0x000fe20003800000 */
[----:B------:R0:W-:Y:S01]  /*f1b0*/  SYNCS.ARRIVE.TRANS64.RED.A1T0 RZ, [R38+URZ], RZ ;  /* 0x000000ff26ff79a7 */ /* 0x0001e2000810043f */
[----:B------:R0:W2:Y:S02]  /*f1c0*/  SHFL.IDX PT, R0, R37, RZ, 0x181f ;  /* 0x00181fff25007589 */ /* 0x0000a400000e0000 */
[----:B------:R-:W-:Y:S08]  /*f1d0*/  @P2 BRA `(.L_x_1449) ;  /* 0x0000000000382947 */ /* 0x000ff00003800000 */
[----:B------:R-:W-:Y:S01]  /*f1e0*/  ULDC UR4, c[0x0][0xac8] ;  /* 0x0002b20000047ab9 */ /* 0x000fe20000000800 */
[----:B------:R-:W-:Y:S01]  /*f1f0*/  ULDC.64 UR8, c[0x0][0x208] ;  /* 0x0000820000087ab9 */ /* 0x000fe20000000a00 */
[----:B------:R-:W-:Y:S02]  /*f200*/  ISETP.GE.AND P4, PT, R22, UR4, PT ;  /* 0x0000000416007c0c */ /* 0x000fe4000bf86270 */
[----:B------:R-:W-:Y:S02]  /*f210*/  ISETP.GE.AND P3, PT, R23, UR4, PT ;  /* 0x0000000417007c0c */ /* 0x000fe4000bf66270 */
[----:B------:R-:W-:-:S09]  /*f220*/  ISETP.GE.AND P2, PT, R192, UR4, PT ;  /* 0x00000004c0007c0c */ /* 0x000fd2000bf46270 */
[CC--:B-1----:R-:W-:Y:S02]  /*f230*/  @!P4 LEA R2, P6, R22.reuse, R21.reuse, 0x1 ;  /* 0x000000151602c211 */ /* 0x0c2fe400078c08ff */
[CC--:B------:R-:W-:Y:S02]  /*f240*/  @!P3 LEA R16, P5, R23.reuse, R21.reuse, 0x1 ;  /* 0x000000151710b211 */ /* 0x0c0fe400078a08ff */
[-C--:B--2---:R-:W-:Y:S02]  /*f250*/  @!P4 LEA.HI.X R3, R22, R0.reuse, R205, 0x1, P6 ;  /* 0x000000001603c211 */ /* 0x084fe400030f0ccd */
[C---:B------:R-:W-:Y:S02]  /*f260*/  @!P2 LEA R20, P6, R192.reuse, R21, 0x1 ;  /* 0x00000015c014a211 */ /* 0x040fe400078c08ff */
[-C--:B------:R-:W-:Y:S01]  /*f270*/  @!P3 LEA.HI.X R17, R23, R0.reuse, R204, 0x1, P5 ;  /* 0x000000001711b211 */ /* 0x080fe200028f0ccc */
[----:B-----5:R3:W-:Y:S01]  /*f280*/  @!P4 ST.E.128 desc[UR8][R2.64], R28 ;  /* 0x0000001c0200c985 */ /* 0x0207e2000c101d08 */
[----:B------:R-:W-:-:S03]  /*f290*/  @!P2 LEA.HI.X R21, R192, R0, R203, 0x1, P6 ;  /* 0x00000000c015a211 */ /* 0x000fc600030f0ccb */
[----:B------:R3:W-:Y:S04]  /*f2a0*/  @!P3 ST.E.128 desc[UR8][R16.64], R48 ;  /* 0x000000301000b985 */ /* 0x0007e8000c101d08 */
[----:B------:R3:W-:Y:S02]  /*f2b0*/  @!P2 ST.E.128 desc[UR8][R20.64], R60 ;  /* 0x0000003c1400a985 */ /* 0x0007e4000c101d08 */
.L_x_1449:
[----:B------:R-:W-:Y:S05]  /*f2c0*/  BSYNC B1 ;  /* 0x0000000000017941 */ /* 0x000fea0003800000 */
.L_x_1448:
        /* <DEDUP_REMOVED lines=18> */
.L_x_1451:
[----:B------:R-:W-:Y:S05]  /*f3f0*/  BSYNC B1 ;  /* 0x0000000000017941 */ /* 0x000fea0003800000 */
.L_x_1450:
        /* <DEDUP_REMOVED lines=18> */
.L_x_1453:
[----:B------:R-:W-:Y:S05]  /*f520*/  BSYNC B1 ;  /* 0x0000000000017941 */ /* 0x000fea0003800000 */
.L_x_1452:
[----:B0-----:R-:W-:Y:S01]  /*f530*/  VIADD R0, R64, 0x60 ;  /* 0x0000006040007836 */ /* 0x001fe20000000000 */
[----:B--2-4-:R-:W0:Y:S04]  /*f540*/  SHFL.IDX PT, R37, R37, 0x3, 0x181f ;  /* 0x00781f0025257f89 */ /* 0x014e2800000e0000 */
[----:B------:R-:W-:Y:S01]  /*f550*/  ISETP.GE.AND P0, PT, R0, R65, PT ;  /* 0x000000410000720c */ /* 0x000fe20003f06270 */
[----:B------:R2:W4:-:S12]  /*f560*/  SHFL.IDX PT, R11, R36, 0x3, 0x181f ;  /* 0x00781f00240b7f89 */ /* 0x00051800000e0000 */
[----:B--2---:R-:W-:Y:S05]  /*f570*/  @P0 BRA `(.L_x_1454) ;  /* 0x0000000c00940947 */ /* 0x004fea0003800000 */
[----:B------:R-:W-:Y:S01]  /*f580*/  ULDC UR4, c[0x0][0xac8] ;  /* 0x0002b20000047ab9 */ /* 0x000fe20000000800 */
[----:B------:R-:W-:Y:S01]  /*f590*/  ULDC.64 UR8, c[0x0][0x208] ;  /* 0x0000820000087ab9 */ /* 0x000fe20000000a00 */
[----:B------:R-:W-:Y:S02]  /*f5a0*/  ISETP.GE.AND P2, PT, R22, UR4, PT ;  /* 0x0000000416007c0c */ /* 0x000fe4000bf46270 */
[----:B------:R-:W-:-:S11]  /*f5b0*/  ISETP.GE.AND P3, PT, R23, UR4, PT ;  /* 0x0000000417007c0c */ /* 0x000fd6000bf66270 */
[CC--:B----4-:R-:W-:Y:S02]  /*f5c0*/  @!P2 LEA R2, P0, R22.reuse, R11.reuse, 0x1 ;  /* 0x0000000b1602a211 */ /* 0x0d0fe400078008ff */
[C---:B------:R-:W-:Y:S02]  /*f5d0*/  @!P3 LEA R8, P1, R23.reuse, R11, 0x1 ;  /* 0x0000000b1708b211 */ /* 0x040fe400078208ff */
[-C--:B0-----:R-:W-:Y:S02]  /*f5e0*/  @!P2 LEA.HI.X R3, R22, R37.reuse, R205, 0x1, P0 ;  /* 0x000000251603a211 */ /* 0x081fe400000f0ccd */
[----:B------:R-:W-:Y:S02]  /*f5f0*/  ISETP.GE.AND P0, PT, R192, UR4, PT ;  /* 0x00000004c0007c0c */ /* 0x000fe4000bf06270 */
[----:B------:R-:W-:Y:S01]  /*f600*/  @!P3 LEA.HI.X R9, R23, R37, R204, 0x1, P1 ;  /* 0x000000251709b211 */ /* 0x000fe200008f0ccc */
[----:B------:R2:W-:Y:S04]  /*f610*/  @!P2 ST.E.128 desc[UR8][R2.64], R4 ;  /* 0x000000040200a985 */ /* 0x0005e8000c101d08 */
[----:B------:R2:W-:Y:S06]  /*f620*/  @!P3 ST.E.128 desc[UR8][R8.64], R24 ;  /* 0x000000180800b985 */ /* 0x0005ec000c101d08 */
[----:B------:R-:W-:Y:S05]  /*f630*/  @P0 BRA `(.L_x_1454) ;  /* 0x0000000c00640947 */ /* 0x000fea0003800000 */
[----:B--2---:R-:W-:Y:S01]  /*f640*/  LEA R2, P0, R192, R11, 0x1 ;  /* 0x0000000bc0027211 */ /* 0x004fe200078008ff */
[----:B------:R-:W-:-:S03]  /*f650*/  ULDC.64 UR8, c[0x0][0x208] ;  /* 0x0000820000087ab9 */ /* 0x000fc60000000a00 */
[----:B------:R-:W-:-:S05]  /*f660*/  LEA.HI.X R3, R192, R37, R203, 0x1, P0 ;  /* 0x00000025c0037211 */ /* 0x000fca00000f0ccb */
[----:B------:R0:W-:Y:S01]  /*f670*/  ST.E.128 desc[UR8][R2.64], R40 ;  /* 0x0000002802007985 */ /* 0x0001e2000c101d08 */
[----:B------:R-:W-:Y:S05]  /*f680*/  BRA `(.L_x_1454) ;  /* 0x0000000c00507947 */ /* 0x000fea0003800000 */
.L_x_1446:
[----:B------:R-:W-:Y:S01]  /*f690*/  ULDC.64 UR8, c[0x0][0xc00] ;  /* 0x0003000000087ab9 */ /* 0x000fe20000000a00 */
[----:B------:R-:W-:Y:S01]  /*f6a0*/  R2UR UR4, R196 ;  /* 0x00000000c40472ca */ /* 0x000fe200000e0000 */
[----:B------:R-:W-:Y:S01]  /*f6b0*/  UISETP.NE.U32.AND UP0, UPT, UR8, URZ, UPT ;  /* 0x0000003f0800728c */ /* 0x000fe2000bf05070 */
[----:B------:R-:W0:Y:S01]  /*f6c0*/  LDC R11, c[0x0][0xbe8] ;  /* 0x0002fa00ff0b7b82 */ /* 0x000e220000000800 */
[----:B------:R-:W-:Y:S01]  /*f6d0*/  ULDC.64 UR12, c[0x0][0x208] ;  /* 0x00008200000c7ab9 */ /* 0x000fe20000000a00 */
[----:B------:R-:W-:Y:S01]  /*f6e0*/  R2UR UR10, R194 ;  /* 0x00000000c20a72ca */ /* 0x000fe200000e0000 */
[----:B------:R-:W-:-:S03]  /*f6f0*/  UISETP.NE.AND.EX UP0, UPT, UR9, URZ, UPT, UP0 ;  /* 0x0000003f0900728c */ /* 0x000fc6000bf05300 */
[----:B------:R-:W-:-:S03]  /*f700*/  ULDC.64 UR8, c[0x0][0xc00] ;  /* 0x0003000000087ab9 */ /* 0x000fc60000000a00 */
[----:B------:R-:W-:Y:S02]  /*f710*/  PLOP3.LUT P2, PT, PT, PT, UP0, 0x80, 0x0 ;  /* 0x000000000000781c */ /* 0x000fe40003f4f008 */
[----:B------:R-:W-:-:S06]  /*f720*/  UIMAD.WIDE UR8, UR4, 0x4, UR8 ;  /* 0x00000004040878a5 */ /* 0x000fcc000f8e0208 */
[----:B------:R-:W-:Y:S02]  /*f730*/  IMAD.U32 R2, RZ, RZ, UR8 ;  /* 0x00000008ff027e24 */ /* 0x000fe4000f8e00ff */
[----:B------:R-:W-:Y:S01]  /*f740*/  IMAD.U32 R3, RZ, RZ, UR9 ;  /* 0x00000009ff037e24 */ /* 0x000fe2000f8e00ff */
[----:B------:R-:W-:-:S04]  /*f750*/  ULDC.64 UR8, c[0x0][0xc08] ;  /* 0x0003020000087ab9 */ /* 0x000fc80000000a00 */
[----:B------:R-:W2:Y:S01]  /*f760*/  @P2 LDG.E R6, desc[UR12][R2.64] ;  /* 0x0000000c02062981 */ /* 0x000ea2000c1e1900 */
[----:B0-----:R-:W-:Y:S01]  /*f770*/  ISETP.NE.AND P0, PT, R11, 0x1, PT ;  /* 0x000000010b00780c */ /* 0x001fe20003f05270 */
[----:B------:R-:W-:-:S04]  /*f780*/  UISETP.NE.U32.AND UP1, UPT, UR8, URZ, UPT ;  /* 0x0000003f0800728c */ /* 0x000fc8000bf25070 */
[----:B------:R-:W-:-:S06]  /*f790*/  UISETP.NE.AND.EX UP1, UPT, UR9, URZ, UPT, UP1 ;  /* 0x0000003f0900728c */ /* 0x000fcc000bf25310 */
[----:B------:R-:W-:Y:S02]  /*f7a0*/  PLOP3.LUT P3, PT, PT, PT, UP1, 0x80, 0x0 ;  /* 0x000000000000781c */ /* 0x000fe40003f6f018 */
[----:B------:R-:W0:Y:S03]  /*f7b0*/  @P0 LDC R9, c[0x0][0xbec] ;  /* 0x0002fb00ff090b82 */ /* 0x000e260000000800 */
[----:B------:R-:W-:Y:S02]  /*f7c0*/  @UP1 ULDC.64 UR8, c[0x0][0xc08] ;  /* 0x0003020000081ab9 */ /* 0x000fe40000000a00 */
[----:B------:R-:W-:-:S03]  /*f7d0*/  @UP1 UIMAD.WIDE UR8, UR4, 0x4, UR8 ;  /* 0x00000004040818a5 */ /* 0x000fc6000f8e0208 */
[----:B------:R-:W-:Y:S02]  /*f7e0*/  ULDC UR4, c[0x0][0xa88] ;  /* 0x0002a20000047ab9 */ /* 0x000fe40000000800 */
[----:B------:R-:W-:Y:S02]  /*f7f0*/  IMAD.U32 R0, RZ, RZ, UR4 ;  /* 0x00000004ff007e24 */ /* 0x000fe4000f8e00ff */
[----:B------:R-:W-:Y:S02]  /*f800*/  IMAD.U32 R4, RZ, RZ, UR8 ;  /* 0x00000008ff047e24 */ /* 0x000fe4000f8e00ff */
[----:B------:R-:W-:Y:S01]  /*f810*/  IMAD.U32 R5, RZ, RZ, UR9 ;  /* 0x00000009ff057e24 */ /* 0x000fe2000f8e00ff */
[----:B------:R-:W-:-:S04]  /*f820*/  UMOV UR4, URZ ;  /* 0x0000003f00047c82 */ /* 0x000fc80008000000 */
[----:B------:R1:W5:Y:S01]  /*f830*/  @P3 LDG.E R0, desc[UR12][R4.64] ;  /* 0x0000000c04003981 */ /* 0x000362000c1e1900 */
[----:B------:R-:W-:Y:S01]  /*f840*/  USHF.R.S32.HI UR12, URZ, 0x1f, UR10 ;  /* 0x0000001f3f0c7899 */ /* 0x000fe2000801140a */
[----:B------:R-:W-:Y:S02]  /*f850*/  ISETP.GE.AND P1, PT, R206, 0x80, PT ;  /* 0x00000080ce00780c */ /* 0x000fe40003f26270 */
[----:B--2---:R-:W-:Y:S01]  /*f860*/  @P2 R2UR UR4, R6 ;  /* 0x00000000060422ca */ /* 0x004fe200000e0000 */
[----:B01----:R-:W-:-:S14]  /*f870*/  @P3 BRA `(.L_x_1455) ;  /* 0x0000000000143947 */ /* 0x003fdc0003800000 */
[----:B------:R-:W-:Y:S05]  /*f880*/  @!P2 BRA `(.L_x_1455) ;  /* 0x000000000010a947 */ /* 0x000fea0003800000 */
[----:B------:R-:W-:Y:S02]  /*f890*/  ULDC.64 UR8, c[0x0][0x208] ;  /* 0x0000820000087ab9 */ /* 0x000fe40000000a00 */
[----:B------:R-:W2:Y:S04]  /*f8a0*/  LDG.E R5, desc[UR8][R2.64] ;  /* 0x0000000802057981 */ /* 0x000ea8000c1e1900 */
[----:B-----5:R-:W2:Y:S02]  /*f8b0*/  LDG.E R0, desc[UR8][R2.64+0x4] ;  /* 0x0000040802007981 */ /* 0x020ea4000c1e1900 */
[----:B--2---:R-:W-:-:S07]  /*f8c0*/  IMAD.IADD R0, R0, 0x1, -R5 ;  /* 0x0000000100007824 */ /* 0x004fce00078e0a05 */
.L_x_1455:
[----:B------:R-:W-:Y:S01]  /*f8d0*/  R2UR UR9, R196 ;  /* 0x00000000c40972ca */ /* 0x000fe200000e0000 */
[----:B------:R-:W-:Y:S01]  /*f8e0*/  USHF.R.S32.HI UR11, URZ, 0x1f, UR4 ;  /* 0x0000001f3f0b7899 */ /* 0x000fe20008011404 */
[----:B------:R-:W-:Y:S11]  /*f8f0*/  BSSY B1, `(.L_x_1456) ;  /* 0x0000030000017945 */ /* 0x000ff60003800000 */
[----:B------:R-:W-:-:S02]  /*f900*/  USHF.R.S32.HI UR8, URZ, 0x1f, UR9 ;  /* 0x0000001f3f087899 */ /* 0x000fc40008011409 */
[----:B------:R-:W-:Y:S02]  /*f910*/  USEL UR13, UR9, URZ, !UP0 ;  /* 0x0000003f090d7287 */ /* 0x000fe4000c000000 */
[----:B------:R-:W-:Y:S01]  /*f920*/  USEL UR14, UR8, URZ, !UP0 ;  /* 0x0000003f080e7287 */ /* 0x000fe2000c000000 */
[----:B------:R-:W-:Y:S11]  /*f930*/  @P1 BRA `(.L_x_1457) ;  /* 0x0000000000ac1947 */ /* 0x000ff60003800000 */
[----:B------:R-:W0:Y:S01]  /*f940*/  S2R R3, SR_TID.X ;  /* 0x0000000000037919 */ /* 0x000e220000002100 */
[----:B------:R-:W1:Y:S01]  /*f950*/  LDC R7, c[0x0][0xbe8] ;  /* 0x0002fa00ff077b82 */ /* 0x000e620000000800 */
[----:B------:R-:W-:Y:S02]  /*f960*/  IMAD.U32 R4, RZ, RZ, UR39 ;  /* 0x00000027ff047e24 */ /* 0x000fe4000f8e00ff */
[----:B-1---5:R-:W-:-:S03]  /*f970*/  IMAD R2, R0, R7, RZ ;  /* 0x0000000700027224 */ /* 0x022fc600078e02ff */
[----:B0-----:R-:W-:-:S04]  /*f980*/  IADD3 R4, R4, -0x80, R3 ;  /* 0xffffff8004047810 */ /* 0x001fc80007ffe003 */
[----:B------:R-:W-:-:S13]  /*f990*/  ISETP.GE.AND P1, PT, R4, R2, PT ;  /* 0x000000020400720c */ /* 0x000fda0003f26270 */
[----:B------:R-:W-:Y:S05]  /*f9a0*/  @P1 BRA `(.L_x_1457) ;  /* 0x0000000000901947 */ /* 0x000fea0003800000 */
[----:B------:R-:W-:Y:S01]  /*f9b0*/  ISETP.NE.AND P1, PT, R7, 0x1, PT ;  /* 0x000000010700780c */ /* 0x000fe20003f25270 */
[----:B------:R-:W-:Y:S01]  /*f9c0*/  ULDC.64 UR16, c[0x0][0xb90] ;  /* 0x0002e40000107ab9 */ /* 0x000fe20000000a00 */
[----:B------:R-:W-:Y:S01]  /*f9d0*/  R2UR UR15, R194 ;  /* 0x00000000c20f72ca */ /* 0x000fe200000e0000 */
[----:B------:R-:W-:Y:S01]  /*f9e0*/  UIMAD UR10, UR12, UR16, URZ ;  /* 0x000000100c0a72a4 */ /* 0x000fe2000f8e023f */
[----:B------:R-:W-:Y:S01]  /*f9f0*/  IMAD.MOV.U32 R2, RZ, RZ, R4 ;  /* 0x000000ffff027224 */ /* 0x000fe200078e0004 */
[----:B------:R-:W-:Y:S01]  /*fa00*/  UMOV UR8, UR4 ;  /* 0x0000000400087c82 */ /* 0x000fe20008000000 */
[----:B------:R-:W-:Y:S01]  /*fa10*/  UMOV UR9, UR11 ;  /* 0x0000000b00097c82 */ /* 0x000fe20008000000 */
[----:B------:R-:W-:-:S06]  /*fa20*/  ULDC.64 UR18, c[0x0][0x208] ;  /* 0x0000820000127ab9 */ /* 0x000fcc0000000a00 */
[----:B------:R-:W0:Y:S02]  /*fa30*/  @P1 LDC R3, c[0x0][0xbec] ;  /* 0x0002fb00ff031b82 */ /* 0x000e240000000800 */
[----:B------:R-:W-:Y:S02]  /*fa40*/  UIMAD.WIDE.U32 UR8, UR15, UR16, UR8 ;  /* 0x000000100f0872a5 */ /* 0x000fe4000f8e0008 */
[----:B------:R-:W-:-:S03]  /*fa50*/  UIMAD UR10, UR15, UR17, UR10 ;  /* 0x000000110f0a72a4 */ /* 0x000fc6000f8e020a */
[----:B------:R-:W-:Y:S01]  /*fa60*/  ULDC.64 UR16, c[0x0][0xb98] ;  /* 0x0002e60000107ab9 */ /* 0x000fe20000000a00 */
[----:B------:R-:W1:Y:S01]  /*fa70*/  @P1 LDC R6, c[0x0][0xbf0] ;  /* 0x0002fc00ff061b82 */ /* 0x000e620000000800 */
[----:B------:R-:W-:Y:S02]  /*fa80*/  UIADD3 UR9, UR9, UR10, URZ ;  /* 0x0000000a09097290 */ /* 0x000fe4000fffe03f */
[----:B------:R-:W-:Y:S02]  /*fa90*/  UIMAD UR10, UR14, UR16, URZ ;  /* 0x000000100e0a72a4 */ /* 0x000fe4000f8e023f */
[----:B------:R-:W-:Y:S02]  /*faa0*/  UIMAD.WIDE.U32 UR8, UR13, UR16, UR8 ;  /* 0x000000100d0872a5 */ /* 0x000fe4000f8e0008 */
[----:B------:R-:W-:-:S03]  /*fab0*/  UIMAD UR10, UR13, UR17, UR10 ;  /* 0x000000110d0a72a4 */ /* 0x000fc6000f8e020a */
[----:B------:R-:W-:Y:S01]  /*fac0*/  ULDC.64 UR16, c[0x0][0xb88] ;  /* 0x0002e20000107ab9 */ /* 0x000fe20000000a00 */
[----:B0-----:R-:W-:-:S05]  /*fad0*/  @P1 IMAD.HI.U32 R3, R4, R3, RZ ;  /* 0x0000000304031227 */ /* 0x001fca00078e00ff */
[----:B-1----:R-:W-:Y:S01]  /*fae0*/  @P1 SHF.R.U32.HI R2, RZ, R6, R3 ;  /* 0x00000006ff021219 */ /* 0x002fe20000011603 */
[----:B------:R-:W-:-:S03]  /*faf0*/  IMAD.U32 R6, RZ, RZ, UR10 ;  /* 0x0000000aff067e24 */ /* 0x000fc6000f8e00ff */
[--C-:B------:R-:W-:Y:S01]  /*fb00*/  SHF.R.S32.HI R3, RZ, 0x1f, R2.reuse ;  /* 0x0000001fff037819 */ /* 0x100fe20000011402 */
[----:B------:R-:W-:Y:S01]  /*fb10*/  IMAD.MOV R5, RZ, RZ, -R2 ;  /* 0x000000ffff057224 */ /* 0x000fe200078e0a02 */
[----:B------:R-:W-:-:S03]  /*fb20*/  IADD3 R2, P1, R2, UR8, RZ ;  /* 0x0000000802027c10 */ /* 0x000fc6000ff3e0ff */
[----:B------:R-:W-:Y:S01]  /*fb30*/  IMAD R5, R7, R5, R4 ;  /* 0x0000000507057224 */ /* 0x000fe200078e0204 */
[----:B------:R-:W-:Y:S01]  /*fb40*/  IADD3.X R3, R3, UR9, R6, P1, !PT ;  /* 0x0000000903037c10 */ /* 0x000fe20008ffe406 */
[----:B------:R-:W-:-:S03]  /*fb50*/  ULDC.64 UR8, c[0x0][0xb50] ;  /* 0x0002d40000087ab9 */ /* 0x000fc60000000a00 */
[----:B------:R-:W-:Y:S01]  /*fb60*/  SHF.R.S32.HI R4, RZ, 0x1f, R5 ;  /* 0x0000001fff047819 */ /* 0x000fe20000011405 */
[----:B------:R-:W-:-:S04]  /*fb70*/  IMAD.WIDE.U32 R2, R5, UR16, R2 ;  /* 0x0000001005027c25 */ /* 0x000fc8000f8e0002 */
[----:B------:R-:W-:-:S04]  /*fb80*/  IMAD R4, R4, UR16, RZ ;  /* 0x0000001004047c24 */ /* 0x000fc8000f8e02ff */
[----:B------:R-:W-:Y:S01]  /*fb90*/  IMAD R7, R5, UR17, R4 ;  /* 0x0000001105077c24 */ /* 0x000fe2000f8e0204 */
[----:B------:R-:W-:-:S03]  /*fba0*/  LEA R4, P1, R2, UR8, 0x2 ;  /* 0x0000000802047c11 */ /* 0x000fc6000f8210ff */
[----:B------:R-:W-:-:S05]  /*fbb0*/  IMAD.IADD R3, R3, 0x1, R7 ;  /* 0x0000000103037824 */ /* 0x000fca00078e0207 */
[----:B------:R-:W-:Y:S01]  /*fbc0*/  LEA.HI.X R5, R2, UR9, R3, 0x2, P1 ;  /* 0x0000000902057c11 */ /* 0x000fe200088f1403 */
[----:B------:R-:W-:-:S05]  /*fbd0*/  IMAD.MOV.U32 R3, RZ, RZ, -0x800000 ;  /* 0xff800000ff037424 */ /* 0x000fca00078e00ff */
[----:B------:R0:W-:Y:S02]  /*fbe0*/  STG.E desc[UR18][R4.64], R3 ;  /* 0x0000000304007986 */ /* 0x0001e4000c101912 */
.L_x_1457:
[----:B------:R-:W-:Y:S05]  /*fbf0*/  BSYNC B1 ;  /* 0x0000000000017941 */ /* 0x000fea0003800000 */
.L_x_1456:
[----:B0-----:R-:W0:Y:S01]  /*fc00*/  @P0 LDC R3, c[0x0][0xbf0] ;  /* 0x0002fc00ff030b82 */ /* 0x001e220000000800 */
[----:B------:R-:W-:Y:S01]  /*fc10*/  ULDC.64 UR16, c[0x0][0xaa0] ;  /* 0x0002a80000107ab9 */ /* 0x000fe20000000a00 */
[----:B------:R-:W-:Y:S01]  /*fc20*/  R2UR UR15, R194 ;  /* 0x00000000c20f72ca */ /* 0x000fe200000e0000 */
[----:B------:R-:W-:Y:S01]  /*fc30*/  UIMAD UR10, UR11, UR16, URZ ;  /* 0x000000100b0a72a4 */ /* 0x000fe2000f8e023f */
[----:B------:R-:W-:Y:S01]  /*fc40*/  IMAD R2, R193, 0x20, R195 ;  /* 0x00000020c1027824 */ /* 0x000fe200078e02c3 */
[----:B------:R-:W-:Y:S01]  /*fc50*/  UIMAD.WIDE.U32 UR8, UR4, UR16, URZ ;  /* 0x00000010040872a5 */ /* 0x000fe2000f8e003f */
[----:B------:R-:W-:Y:S01]  /*fc60*/  BSSY B1, `(.L_x_1458) ;  /* 0x000003d000017945 */ /* 0x000fe20003800000 */
[----:B------:R-:W-:Y:S01]  /*fc70*/  UIMAD UR10, UR4, UR17, UR10 ;  /* 0x00000011040a72a4 */ /* 0x000fe2000f8e020a */
[----:B------:R-:W-:Y:S02]  /*fc80*/  VIADD R6, R2, UR39 ;  /* 0x0000002702067c36 */ /* 0x000fe40008000000 */
[----:B------:R-:W-:Y:S01]  /*fc90*/  ULDC.64 UR16, c[0x0][0xae8] ;  /* 0x0002ba0000107ab9 */ /* 0x000fe20000000a00 */
[----:B------:R-:W-:Y:S01]  /*fca0*/  UIADD3 UR9, UR9, UR10, URZ ;  /* 0x0000000a09097290 */ /* 0x000fe2000fffe03f */
[----:B------:R-:W-:Y:S01]  /*fcb0*/  @P0 IMAD.HI.U32 R2, R6, R9, RZ ;  /* 0x0000000906020227 */ /* 0x000fe200078e00ff */
[----:B------:R-:W-:-:S02]  /*fcc0*/  UIMAD UR4, UR12, UR16, URZ ;  /* 0x000000100c0472a4 */ /* 0x000fc4000f8e023f */
[----:B------:R-:W-:Y:S01]  /*fcd0*/  UIMAD.WIDE.U32 UR8, UR15, UR16, UR8 ;  /* 0x000000100f0872a5 */ /* 0x000fe2000f8e0008 */
[----:B------:R-:W-:Y:S01]  /*fce0*/  IMAD.MOV.U32 R5, RZ, RZ, R6 ;  /* 0x000000ffff057224 */ /* 0x000fe200078e0006 */
[----:B------:R-:W-:Y:S01]  /*fcf0*/  UIMAD UR4, UR15, UR17, UR4 ;  /* 0x000000110f0472a4 */ /* 0x000fe2000f8e0204 */
[----:B------:R-:W-:-:S03]  /*fd00*/  ULDC.64 UR10, c[0x0][0xaf0] ;  /* 0x0002bc00000a7ab9 */ /* 0x000fc60000000a00 */
[----:B------:R-:W-:Y:S02]  /*fd10*/  UIADD3 UR9, UR9, UR4, URZ ;  /* 0x0000000409097290 */ /* 0x000fe4000fffe03f */
[----:B------:R-:W-:Y:S01]  /*fd20*/  UIMAD UR4, UR14, UR10, URZ ;  /* 0x0000000a0e0472a4 */ /* 0x000fe2000f8e023f */
[----:B0-----:R-:W-:Y:S01]  /*fd30*/  @P0 SHF.R.U32.HI R5, RZ, R3, R2 ;  /* 0x00000003ff050219 */ /* 0x001fe20000011602 */
[----:B------:R-:W-:Y:S02]  /*fd40*/  UIMAD.WIDE.U32 UR8, UR13, UR10, UR8 ;  /* 0x0000000a0d0872a5 */ /* 0x000fe4000f8e0008 */
[----:B------:R-:W-:Y:S01]  /*fd50*/  UIMAD UR4, UR13, UR11, UR4 ;  /* 0x0000000b0d0472a4 */ /* 0x000fe2000f8e0204 */
[--C-:B------:R-:W-:Y:S01]  /*fd60*/  SHF.R.S32.HI R2, RZ, 0x1f, R5.reuse ;  /* 0x0000001fff027819 */ /* 0x100fe20000011405 */
[----:B------:R-:W-:Y:S01]  /*fd70*/  IMAD.MOV R7, RZ, RZ, -R5 ;  /* 0x000000ffff077224 */ /* 0x000fe200078e0a05 */
[----:B------:R-:W-:Y:S01]  /*fd80*/  ULDC.64 UR10, c[0x0][0xae0] ;  /* 0x0002b800000a7ab9 */ /* 0x000fe20000000a00 */
[----:B------:R-:W-:-:S02]  /*fd90*/  UIADD3 UR4, UR9, UR4, URZ ;  /* 0x0000000409047290 */ /* 0x000fc4000fffe03f */
[----:B------:R-:W-:Y:S02]  /*fda0*/  IMAD.U32 R3, RZ, RZ, UR9 ;  /* 0x00000009ff037e24 */ /* 0x000fe4000f8e00ff */
[----:B------:R-:W-:Y:S02]  /*fdb0*/  IMAD R4, R2, UR10, RZ ;  /* 0x0000000a02047c24 */ /* 0x000fe4000f8e02ff */
[----:B------:R-:W-:Y:S02]  /*fdc0*/  IMAD R7, R11, R7, R6 ;  /* 0x000000070b077224 */ /* 0x000fe400078e0206 */
[----:B------:R-:W-:Y:S01]  /*fdd0*/  IMAD.U32 R2, RZ, RZ, UR8 ;  /* 0x00000008ff027e24 */ /* 0x000fe2000f8e00ff */
[----:B------:R-:W-:Y:S01]  /*fde0*/  ULDC.64 UR8, c[0x0][0xad8] ;  /* 0x0002b60000087ab9 */ /* 0x000fe20000000a00 */
[----:B------:R-:W-:Y:S02]  /*fdf0*/  IMAD.U32 R3, RZ, RZ, UR4 ;  /* 0x00000004ff037e24 */ /* 0x000fe4000f8e00ff */
[C---:B------:R-:W-:Y:S01]  /*fe00*/  IMAD R9, R5.reuse, UR11, R4 ;  /* 0x0000000b05097c24 */ /* 0x040fe2000f8e0204 */
[----:B------:R-:W-:Y:S01]  /*fe10*/  SHF.R.S32.HI R4, RZ, 0x1f, R7 ;  /* 0x0000001fff047819 */ /* 0x000fe20000011407 */
[----:B------:R-:W-:-:S04]  /*fe20*/  IMAD.WIDE.U32 R2, R5, UR10, R2 ;  /* 0x0000000a05027c25 */ /* 0x000fc8000f8e0002 */
[----:B------:R-:W-:Y:S02]  /*fe30*/  IMAD.IADD R3, R3, 0x1, R9 ;  /* 0x0000000103037824 */ /* 0x000fe400078e0209 */
[----:B------:R-:W-:Y:S02]  /*fe40*/  IMAD R4, R4, UR8, RZ ;  /* 0x0000000804047c24 */ /* 0x000fe4000f8e02ff */
[----:B------:R-:W-:Y:S02]  /*fe50*/  VIADD R6, R195, UR39 ;  /* 0x00000027c3067c36 */ /* 0x000fe40008000000 */
[----:B-----5:R-:W-:Y:S02]  /*fe60*/  IMAD R11, R0, R11, RZ ;  /* 0x0000000b000b7224 */ /* 0x020fe400078e02ff */
        /* <DEDUP_REMOVED lines=24> */
[----:B------:R3:W-:Y:S01]  /*fff0*/  @!P4 ST.E.128 desc[UR8][R8.64], RZ ;  /* 0x000000ff0800c985 */ /* 0x0007e2000c101d08 */
[----:B------:R-:W-:-:S03]  /*10000*/  @!P2 LEA.HI.X R3, R192, R0, R203, 0x1, P6 ;  /* 0x00000000c003a211 */ /* 0x000fc600030f0ccb */
[----:B------:R3:W-:Y:S04]  /*10010*/  @!P3 ST.E.128 desc[UR8][R12.64], RZ ;  /* 0x000000ff0c00b985 */ /* 0x0007e8000c101d08 */
[----:B------:R3:W-:Y:S02]  /*10020*/  @!P2 ST.E.128 desc[UR8][R2.64], RZ ;  /* 0x000000ff0200a985 */ /* 0x0007e4000c101d08 */
.L_x_1459:
[----:B------:R-:W-:Y:S05]  /*10030*/  BSYNC B1 ;  /* 0x0000000000017941 */ /* 0x000fea0003800000 */
.L_x_1458:
        /* <DEDUP_REMOVED lines=18> */
.L_x_1461:
[----:B------:R-:W-:Y:S05]  /*10160*/  BSYNC B1 ;  /* 0x0000000000017941 */ /* 0x000fea0003800000 */
.L_x_1460:
        /* <DEDUP_REMOVED lines=18> */
.L_x_1463:
[----:B------:R-:W-:Y:S05]  /*10290*/  BSYNC B1 ;  /* 0x0000000000017941 */ /* 0x000fea0003800000 */
.L_x_1462:
        /* <DEDUP_REMOVED lines=19> */
.L_x_1454:
[----:B------:R-:W-:Y:S05]  /*103d0*/  BSYNC B0 ;  /* 0x0000000000007941 */ /* 0x000fea0003800000 */
.L_x_1445:
[----:B------:R-:W-:Y:S02]  /*103e0*/  ULDC UR4, c[0x0][0xc3c] ;  /* 0x00030f0000047ab9 */ /* 0x000fe40000000800 */
[----:B------:R-:W-:-:S06]  /*103f0*/  UISETP.GE.AND UP0, UPT, UR6, UR4, UPT ;  /* 0x000000040600728c */ /* 0x000fcc000bf06270 */
[----:B------:R-:W-:-:S13]  /*10400*/  PLOP3.LUT P0, PT, PT, PT, UP0, 0x80, 0x0 ;  /* 0x000000000000781c */ /* 0x000fda0003f0f008 */
[----:B------:R-:W-:Y:S05]  /*10410*/  @!P0 BRA `(.L_x_1464) ;  /* 0xffffff08008c8947 */ /* 0x000fea000383ffff */
[----:B------:R-:W-:Y:S05]  /*10420*/  EXIT ;  /* 0x000000000000794d */ /* 0x000fea0003800000 */
.L_x_1363:
        /* <DEDUP_REMOVED lines=15> */
[----:B------:R-:W2:Y:S01]  /*10520*/  LDS.128 R16, [UR4+0x308d0] ;  /* 0x0308d004ff107984 */ /* 0x000ea20008000c00 */
[----:B------:R-:W-:Y:S06]  /*10530*/  BAR.ARV 0x4, 0x180 ;  /* 0x0106000000007b1d */ /* 0x000fec0000002000 */
[----:B------:R-:W-:Y:S05]  /*10540*/  BRA `(.L_x_1466) ;  /* 0x0000000800947947 */ /* 0x000fea0003800000 */
.L_x_1465:
[----:B------:R-:W1:Y:S01]  /*10550*/  S2R R0, SR_TID.X ;  /* 0x0000000000007919 */ /* 0x000e620000002100 */
[----:B------:R-:W-:Y:S01]  /*10560*/  ULDC UR4, c[0x0][0xc3c] ;  /* 0x00030f0000047ab9 */ /* 0x000fe20000000800 */
[----:B------:R-:W-:Y:S01]  /*10570*/  ULDC.64 UR6, c[0x0][0x208] ;  /* 0x0000820000067ab9 */ /* 0x000fe20000000a00 */
[----:B------:R-:W-:Y:S01]  /*10580*/  ULDC UR5, c[0x0][0xc38] ;  /* 0x00030e0000057ab9 */ /* 0x000fe20000000800 */
[----:B-1----:R-:W-:-:S04]  /*10590*/  LOP3.LUT R0, R0, 0x1f, RZ, 0xc0, !PT ;  /* 0x0000001f00007812 */ /* 0x002fc800078ec0ff */
[----:B------:R-:W-:-:S04]  /*105a0*/  ISETP.NE.AND P0, PT, R0, 0x1f, PT ;  /* 0x0000001f0000780c */ /* 0x000fc80003f05270 */
[----:B------:R-:W-:-:S13]  /*105b0*/  ISETP.GE.OR P1, PT, R0, UR4, !P0 ;  /* 0x0000000400007c0c */ /* 0x000fda000c726670 */
[----:B0-----:R-:W0:Y:S02]  /*105c0*/  @!P1 LDC.64 R2, c[0x0][0xc80] ;  /* 0x00032000ff029b82 */ /* 0x001e240000000a00 */
[----:B0-----:R-:W-:-:S05]  /*105d0*/  @!P1 IMAD.WIDE.U32 R2, R0, 0x4, R2 ;  /* 0x0000000400029825 */ /* 0x001fca00078e0002 */
[----:B------:R-:W2:Y:S01]  /*105e0*/  @!P1 LDG.E R5, desc[UR6][R2.64] ;  /* 0x0000000602059981 */ /* 0x000ea2000c1e1900 */
[C---:B------:R-:W-:Y:S01]  /*105f0*/  ISETP.NE.AND P1, PT, R0.reuse, RZ, PT ;  /* 0x000000ff0000720c */ /* 0x040fe20003f25270 */
[----:B------:R-:W0:Y:S01]  /*10600*/  S2UR UR6, SR_CTAID.X ;  /* 0x00000000000679c3 */ /* 0x000e220000002500 */
[C---:B------:R-:W-:Y:S01]  /*10610*/  ISETP.GE.U32.AND P2, PT, R0.reuse, 0x2, PT ;  /* 0x000000020000780c */ /* 0x040fe20003f46070 */
[----:B------:R-:W-:Y:S01]  /*10620*/  UMOV UR4, URZ ;  /* 0x0000003f00047c82 */ /* 0x000fe20008000000 */
[C---:B------:R-:W-:Y:S01]  /*10630*/  ISETP.GE.U32.AND P3, PT, R0.reuse, 0x4, PT ;  /* 0x000000040000780c */ /* 0x040fe20003f66070 */
[----:B------:R-:W-:Y:S01]  /*10640*/  IMAD.MOV.U32 R16, RZ, RZ, RZ ;  /* 0x000000ffff107224 */ /* 0x000fe200078e00ff */
[C---:B------:R-:W-:Y:S02]  /*10650*/  ISETP.GE.U32.AND P4, PT, R0.reuse, 0x8, PT ;  /* 0x000000080000780c */ /* 0x040fe40003f86070 */
[----:B------:R-:W-:Y:S01]  /*10660*/  ISETP.GE.U32.AND P5, PT, R0, 0x10, PT ;  /* 0x000000100000780c */ /* 0x000fe20003fa6070 */
[----:B--2---:R-:W1:Y:S02]  /*10670*/  SHFL.UP PT, R4, R5, 0x1, RZ ;  /* 0x0420000005047989 */ /* 0x004e6400000e00ff */
[----:B-1----:R-:W-:-:S05]  /*10680*/  SEL R4, R4, RZ, P1 ;  /* 0x000000ff04047207 */ /* 0x002fca0000800000 */
[----:B------:R-:W-:-:S05]  /*10690*/  IMAD.IADD R4, R5, 0x1, R4 ;  /* 0x0000000105047824 */ /* 0x000fca00078e0204 */
[----:B------:R-:W1:Y:S02]  /*106a0*/  SHFL.UP PT, R6, R4, 0x2, RZ ;  /* 0x0440000004067989 */ /* 0x000e6400000e00ff */
        /* <DEDUP_REMOVED lines=11> */
[----:B------:R-:W1:Y:S02]  /*10760*/  SHFL.IDX PT, R2, R4, 0x1f, 0x1f ;  /* 0x03e01f0004027f89 */ /* 0x000e6400000e0000 */
[----:B-1----:R-:W-:-:S04]  /*10770*/  IMAD R6, R2, UR5, RZ ;  /* 0x0000000502067c24 */ /* 0x002fc8000f8e02ff */
[----:B------:R-:W-:Y:S01]  /*10780*/  IMAD.MOV.U32 R7, RZ, RZ, R6 ;  /* 0x000000ffff077224 */ /* 0x000fe200078e0006 */
[----:B0-----:R-:W-:-:S13]  /*10790*/  ISETP.GT.AND P6, PT, R6, UR6, PT ;  /* 0x0000000606007c0c */ /* 0x001fda000bfc4270 */
[----:B------:R-:W-:Y:S05]  /*107a0*/  @P6 BRA `(.L_x_1467) ;  /* 0x0000000000a06947 */ /* 0x000fea0003800000 */
[----:B------:R-:W0:Y:S01]  /*107b0*/  LDC R4, c[0x0][0xc3c] ;  /* 0x00030f00ff047b82 */ /* 0x000e220000000800 */
[----:B------:R-:W-:Y:S01]  /*107c0*/  IMAD.MOV.U32 R6, RZ, RZ, R7 ;  /* 0x000000ffff067224 */ /* 0x000fe200078e0007 */
[----:B------:R-:W-:Y:S01]  /*107d0*/  UMOV UR4, URZ ;  /* 0x0000003f00047c82 */ /* 0x000fe20008000000 */
[----:B------:R-:W-:Y:S01]  /*107e0*/  ULDC UR7, c[0x0][0xc3c] ;  /* 0x00030f0000077ab9 */ /* 0x000fe20000000800 */
[----:B------:R-:W-:-:S05]  /*107f0*/  ULDC UR5, c[0x0][0xc38] ;  /* 0x00030e0000057ab9 */ /* 0x000fca0000000800 */
.L_x_1471:
        /* <DEDUP_REMOVED lines=9> */
[----:B------:R-:W0:Y:S01]  /*10890*/  LDC.64 R2, c[0x0][0xc80] ;  /* 0x00032000ff027b82 */ /* 0x000e220000000a00 */
[----:B------:R-:W-:Y:S01]  /*108a0*/  ULDC.64 UR8, c[0x0][0x208] ;  /* 0x0000820000087ab9 */ /* 0x000fe20000000a00 */
[----:B0-----:R-:W-:-:S05]  /*108b0*/  IMAD.WIDE R2, R7, 0x4, R2 ;  /* 0x0000000407027825 */ /* 0x001fca00078e0202 */
[----:B------:R0:W5:Y:S02]  /*108c0*/  LDG.E R5, desc[UR8][R2.64] ;  /* 0x0000000802057981 */ /* 0x000164000c1e1900 */
.L_x_1470:
[----:B------:R-:W-:Y:S05]  /*108d0*/  BSYNC B0 ;  /* 0x0000000000007941 */ /* 0x000fea0003800000 */
.L_x_1469:
        /* <DEDUP_REMOVED lines=21> */
.L_x_1467:
[----:B------:R-:W-:Y:S01]  /*10a30*/  IMAD.IADD R7, R6, 0x1, -R7 ;  /* 0x0000000106077824 */ /* 0x000fe200078e0a07 */
[----:B------:R-:W-:-:S03]  /*10a40*/  ULDC.64 UR8, c[0x0][0x208] ;  /* 0x0000820000087ab9 */ /* 0x000fc60000000a00 */
[----:B------:R-:W-:-:S05]  /*10a50*/  IMAD R2, R4, UR5, R7 ;  /* 0x0000000504027c24 */ /* 0x000fca000f8e0207 */
[----:B------:R-:W-:Y:S02]  /*10a60*/  ISETP.GT.AND P0, PT, R2, UR6, PT ;  /* 0x0000000602007c0c */ /* 0x000fe4000bf04270 */
[----:B------:R-:W0:Y:S11]  /*10a70*/  LDC.64 R2, c[0x0][0xc90] ;  /* 0x00032400ff027b82 */ /* 0x000e360000000a00 */
[----:B------:R-:W-:-:S04]  /*10a80*/  VOTE.ANY R11, PT, !P0 ;  /* 0x00000000000b7806 */ /* 0x000fc800040e0100 */
[----:B------:R-:W1:Y:S02]  /*10a90*/  POPC R6, R11 ;  /* 0x0000000b00067309 */ /* 0x000e640000000000 */
[----:B-1----:R-:W-:-:S04]  /*10aa0*/  VIADD R19, R6, UR4 ;  /* 0x0000000406137c36 */ /* 0x002fc80008000000 */
[----:B0-----:R-:W-:-:S05]  /*10ab0*/  IMAD.WIDE R2, R19, 0x4, R2 ;  /* 0x0000000413027825 */ /* 0x001fca00078e0202 */
[----:B------:R-:W2:Y:S01]  /*10ac0*/  LDG.E R10, desc[UR8][R2.64] ;  /* 0x00000008020a7981 */ /* 0x000ea2000c1e1900 */
[----:B------:R-:W-:-:S03]  /*10ad0*/  ISETP.NE.AND P0, PT, R11, RZ, PT ;  /* 0x000000ff0b00720c */ /* 0x000fc60003f05270 */
[----:B------:R-:W2:Y:S02]  /*10ae0*/  SHFL.IDX PT, R5, R5, R6, 0x1f ;  /* 0x00001f0605057589 */ /* 0x000ea400000e0000 */
[----:B--2---:R-:W-:-:S05]  /*10af0*/  IMAD R8, R5, R10, RZ ;  /* 0x0000000a05087224 */ /* 0x004fca00078e02ff */
[----:B------:R-:W-:-:S04]  /*10b00*/  IABS R9, R8 ;  /* 0x0000000800097213 */ /* 0x000fc80000000000 */
[----:B------:R-:W0:Y:S08]  /*10b10*/  I2F.RP R12, R9 ;  /* 0x00000009000c7306 */ /* 0x000e300000209400 */
[----:B0-----:R-:W0:Y:S02]  /*10b20*/  MUFU.RCP R12, R12 ;  /* 0x0000000c000c7308 */ /* 0x001e240000001000 */
[----:B0-----:R-:W-:-:S06]  /*10b30*/  VIADD R13, R12, 0xffffffe ;  /* 0x0ffffffe0c0d7836 */ /* 0x001fcc0000000000 */
[----:B------:R0:W1:Y:S01]  /*10b40*/  F2I.FTZ.U32.TRUNC.NTZ R3, R13 ;  /* 0x0000000d00037305 */ /* 0x000062000021f000 */
[----:B------:R-:W-:Y:S05]  /*10b50*/  @!P0 BRA `(.L_x_1472) ;  /* 0x0000000000088947 */ /* 0x000fea0003800000 */
[----:B------:R-:W-:-:S05]  /*10b60*/  VIADD R11, R6, 0xffffffff ;  /* 0xffffffff060b7836 */ /* 0x000fca0000000000 */
[----:B------:R2:W3:Y:S02]  /*10b70*/  SHFL.IDX PT, R16, R4, R11, 0x1f ;  /* 0x00001f0b04107589 */ /* 0x0004e400000e0000 */
.L_x_1472:
[----:B-1----:R-:W-:Y:S01]  /*10b80*/  IMAD.MOV R2, RZ, RZ, -R3 ;  /* 0x000000ffff027224 */ /* 0x002fe200078e0a03 */
[----:B--2---:R-:W-:Y:S01]  /*10b90*/  IABS R4, R8 ;  /* 0x0000000800047213 */ /* 0x004fe20000000000 */
[----:B---3--:R-:W-:Y:S02]  /*10ba0*/  IMAD R16, R16, UR5, R7 ;  /* 0x0000000510107c24 */ /* 0x008fe4000f8e0207 */
[----:B------:R-:W-:Y:S02]  /*10bb0*/  IMAD R7, R2, R9, RZ ;  /* 0x0000000902077224 */ /* 0x000fe400078e02ff */
[----:B------:R-:W-:Y:S02]  /*10bc0*/  IMAD.MOV.U32 R2, RZ, RZ, RZ ;  /* 0x000000ffff027224 */ /* 0x000fe400078e00ff */
[----:B------:R-:W-:Y:S02]  /*10bd0*/  IMAD.MOV R4, RZ, RZ, -R4 ;  /* 0x000000ffff047224 */ /* 0x000fe400078e0a04 */
[----:B------:R-:W-:Y:S01]  /*10be0*/  IMAD.HI.U32 R2, R3, R7, R2 ;  /* 0x0000000703027227 */ /* 0x000fe200078e0002 */
[----:B------:R-:W-:-:S04]  /*10bf0*/  IADD3 R7, -R16, UR6, RZ ;  /* 0x0000000610077c10 */ /* 0x000fc8000fffe1ff */
[----:B------:R-:W-:-:S05]  /*10c00*/  IABS R3, R7 ;  /* 0x0000000700037213 */ /* 0x000fca0000000000 */
[----:B------:R-:W-:-:S04]  /*10c10*/  IMAD.HI.U32 R2, R2, R3, RZ ;  /* 0x0000000302027227 */ /* 0x000fc800078e00ff */
[----:B------:R-:W-:Y:S01]  /*10c20*/  IMAD R4, R2, R4, R3 ;  /* 0x0000000402047224 */ /* 0x000fe200078e0203 */
[----:B------:R-:W-:-:S04]  /*10c30*/  LOP3.LUT R3, R7, R8, RZ, 0x3c, !PT ;  /* 0x0000000807037212 */ /* 0x000fc800078e3cff */
[----:B------:R-:W-:Y:S02]  /*10c40*/  ISETP.GT.U32.AND P1, PT, R9, R4, PT ;  /* 0x000000040900720c */ /* 0x000fe40003f24070 */
[----:B------:R-:W-:-:S11]  /*10c50*/  ISETP.GE.AND P2, PT, R3, RZ, PT ;  /* 0x000000ff0300720c */ /* 0x000fd60003f46270 */
[----:B------:R-:W-:Y:S02]  /*10c60*/  @!P1 IMAD.IADD R4, R4, 0x1, -R9 ;  /* 0x0000000104049824 */ /* 0x000fe400078e0a09 */
[----:B------:R-:W-:Y:S01]  /*10c70*/  @!P1 VIADD R2, R2, 0x1 ;  /* 0x0000000102029836 */ /* 0x000fe20000000000 */
[----:B------:R-:W-:Y:S02]  /*10c80*/  ISETP.NE.AND P1, PT, R8, RZ, PT ;  /* 0x000000ff0800720c */ /* 0x000fe40003f25270 */
[----:B------:R-:W-:-:S13]  /*10c90*/  ISETP.GE.U32.AND P0, PT, R4, R9, PT ;  /* 0x000000090400720c */ /* 0x000fda0003f06070 */
[----:B------:R-:W-:-:S04]  /*10ca0*/  @P0 VIADD R2, R2, 0x1 ;  /* 0x0000000102020836 */ /* 0x000fc80000000000 */
[----:B------:R-:W-:-:S04]  /*10cb0*/  IMAD.MOV.U32 R9, RZ, RZ, R2 ;  /* 0x000000ffff097224 */ /* 0x000fc800078e0002 */
[----:B------:R-:W-:Y:S01]  /*10cc0*/  @!P2 IMAD.MOV R9, RZ, RZ, -R9 ;  /* 0x000000ffff09a224 */ /* 0x000fe200078e0a09 */
[----:B------:R-:W-:-:S05]  /*10cd0*/  @!P1 LOP3.LUT R9, RZ, R8, RZ, 0x33, !PT ;  /* 0x00000008ff099212 */ /* 0x000fca00078e33ff */
[----:B------:R-:W-:Y:S02]  /*10ce0*/  IMAD R4, R10, R9, RZ ;  /* 0x000000090a047224 */ /* 0x000fe400078e02ff */
[----:B------:R-:W-:Y:S02]  /*10cf0*/  IMAD.MOV R9, RZ, RZ, -R9 ;  /* 0x000000ffff097224 */ /* 0x000fe400078e0a09 */
[----:B------:R-:W-:Y:S02]  /*10d00*/  IMAD.MOV R3, RZ, RZ, -R4 ;  /* 0x000000ffff037224 */ /* 0x000fe400078e0a04 */
[----:B------:R-:W-:-:S03]  /*10d10*/  IMAD R7, R8, R9, R7 ;  /* 0x0000000908077224 */ /* 0x000fc600078e0207 */
[----:B------:R-:W-:Y:S01]  /*10d20*/  VIADDMNMX R10, R3, UR5, R10, PT ;  /* 0x00000005030a7c46 */ /* 0x000fe2000b80010a */
[----:B------:R-:W-:Y:S01]  /*10d30*/  IMAD.IADD R4, R7, 0x1, R4 ;  /* 0x0000000107047824 */ /* 0x000fe200078e0204 */
[----:B------:R-:W-:Y:S02]  /*10d40*/  IABS R8, R7 ;  /* 0x0000000700087213 */ /* 0x000fe40000000000 */
[----:B------:R-:W-:-:S04]  /*10d50*/  IABS R6, R10 ;  /* 0x0000000a00067213 */ /* 0x000fc80000000000 */
[----:B------:R-:W1:Y:S08]  /*10d60*/  I2F.RP R11, R6 ;  /* 0x00000006000b7306 */ /* 0x000e700000209400 */
[----:B-1----:R-:W1:Y:S02]  /*10d70*/  MUFU.RCP R11, R11 ;  /* 0x0000000b000b7308 */ /* 0x002e640000001000 */
[----:B-1----:R-:W-:-:S06]  /*10d80*/  VIADD R2, R11, 0xffffffe ;  /* 0x0ffffffe0b027836 */ /* 0x002fcc0000000000 */
[----:B------:R1:W2:Y:S02]  /*10d90*/  F2I.FTZ.U32.TRUNC.NTZ R3, R2 ;  /* 0x0000000200037305 */ /* 0x0002a4000021f000 */
[----:B-1----:R-:W-:Y:S02]  /*10da0*/  IMAD.MOV.U32 R2, RZ, RZ, RZ ;  /* 0x000000ffff027224 */ /* 0x002fe400078e00ff */
[----:B--2---:R-:W-:-:S04]  /*10db0*/  IMAD.MOV R9, RZ, RZ, -R3 ;  /* 0x000000ffff097224 */ /* 0x004fc800078e0a03 */
[----:B------:R-:W-:-:S04]  /*10dc0*/  IMAD R9, R9, R6, RZ ;  /* 0x0000000609097224 */ /* 0x000fc800078e02ff */
[----:B------:R-:W-:Y:S01]  /*10dd0*/  IMAD.HI.U32 R3, R3, R9, R2 ;  /* 0x0000000903037227 */ /* 0x000fe200078e0002 */
[-C--:B------:R-:W-:Y:S02]  /*10de0*/  IABS R9, R10.reuse ;  /* 0x0000000a00097213 */ /* 0x080fe40000000000 */
[----:B------:R-:W-:-:S03]  /*10df0*/  LOP3.LUT R2, R7, R10, RZ, 0x3c, !PT ;  /* 0x0000000a07027212 */ /* 0x000fc600078e3cff */
[----:B------:R-:W-:Y:S01]  /*10e00*/  IMAD.MOV R9, RZ, RZ, -R9 ;  /* 0x000000ffff097224 */ /* 0x000fe200078e0a09 */
[----:B------:R-:W-:Y:S01]  /*10e10*/  ISETP.GE.AND P2, PT, R2, RZ, PT ;  /* 0x000000ff0200720c */ /* 0x000fe20003f46270 */
[----:B------:R-:W-:-:S04]  /*10e20*/  IMAD.HI.U32 R3, R3, R8, RZ ;  /* 0x0000000803037227 */ /* 0x000fc800078e00ff */
[----:B------:R-:W-:-:S05]  /*10e30*/  IMAD R9, R3, R9, R8 ;  /* 0x0000000903097224 */ /* 0x000fca00078e0208 */
[----:B------:R-:W-:-:S13]  /*10e40*/  ISETP.GT.U32.AND P1, PT, R6, R9, PT ;  /* 0x000000090600720c */ /* 0x000fda0003f24070 */
[----:B------:R-:W-:Y:S02]  /*10e50*/  @!P1 IMAD.IADD R9, R9, 0x1, -R6 ;  /* 0x0000000109099824 */ /* 0x000fe400078e0a06 */
[----:B------:R-:W-:Y:S01]  /*10e60*/  @!P1 VIADD R3, R3, 0x1 ;  /* 0x0000000103039836 */ /* 0x000fe20000000000 */
[----:B------:R-:W-:Y:S02]  /*10e70*/  ISETP.NE.AND P1, PT, R10, RZ, PT ;  /* 0x000000ff0a00720c */ /* 0x000fe40003f25270 */
[----:B------:R-:W-:-:S13]  /*10e80*/  ISETP.GE.U32.AND P0, PT, R9, R6, PT ;  /* 0x000000060900720c */ /* 0x000fda0003f06070 */
[----:B------:R-:W-:-:S04]  /*10e90*/  @P0 VIADD R3, R3, 0x1 ;  /* 0x0000000103030836 */ /* 0x000fc80000000000 */
[----:B------:R-:W-:Y:S01]  /*10ea0*/  @!P2 IMAD.MOV R3, RZ, RZ, -R3 ;  /* 0x000000ffff03a224 */ /* 0x000fe200078e0a03 */
[----:B------:R-:W-:Y:S01]  /*10eb0*/  @!P1 LOP3.LUT R3, RZ, R10, RZ, 0x33, !PT ;  /* 0x0000000aff039212 */ /* 0x000fe200078e33ff */
[----:B------:R-:W-:-:S03]  /*10ec0*/  IMAD.MOV R10, RZ, RZ, -R10 ;  /* 0x000000ffff0a7224 */ /* 0x000fc600078e0a0a */
[----:B------:R-:W-:Y:S01]  /*10ed0*/  LOP3.LUT R2, RZ, R3, RZ, 0x33, !PT ;  /* 0x00000003ff027212 */ /* 0x000fe200078e33ff */
[----:B------:R-:W-:-:S04]  /*10ee0*/  IMAD R18, R3, R10, R4 ;  /* 0x0000000a03127224 */ /* 0x000fc800078e0204 */
[----:B------:R-:W-:Y:S01]  /*10ef0*/  IMAD.IADD R17, R5, 0x1, R2 ;  /* 0x0000000105117824 */ /* 0x000fe200078e0202 */
[----:B------:R-:W-:Y:S06]  /*10f00*/  BRA `(.L_x_1473) ;  /* 0x00000000000c7947 */ /* 0x000fec0003800000 */
.L_x_1468:
[----:B------:R-:W-:Y:S02]  /*10f10*/  IMAD.MOV.U32 R17, RZ, RZ, RZ ;  /* 0x000000ffff117224 */ /* 0x000fe400078e00ff */
[----:B------:R-:W-:Y:S02]  /*10f20*/  IMAD.U32 R16, RZ, RZ, UR6 ;  /* 0x00000006ff107e24 */ /* 0x000fe4000f8e00ff */
[----:B------:R-:W-:-:S07]  /*10f30*/  IMAD.MOV.U32 R18, RZ, RZ, RZ ;  /* 0x000000ffff127224 */ /* 0x000fce00078e00ff */
.L_x_1473:
[----:B------:R-:W-:-:S13]  /*10f40*/  ISETP.NE.AND P0, PT, R0, RZ, PT ;  /* 0x000000ff0000720c */ /* 0x000fda0003f05270 */
[----:B------:R-:W1:Y:S01]  /*10f50*/  @!P0 S2R R3, SR_CgaCtaId ;  /* 0x0000000000038919 */ /* 0x000e620000008800 */
[----:B------:R-:W-:-:S04]  /*10f60*/  @!P0 MOV R0, 0x400 ;  /* 0x0000040000008802 */ /* 0x000fc80000000f00 */
[----:B-1----:R-:W-:-:S05]  /*10f70*/  @!P0 LEA R0, R3, R0, 0x18 ;  /* 0x0000000003008211 */ /* 0x002fca00078ec0ff */
[----:B------:R1:W-:Y:S01]  /*10f80*/  @!P0 STS.128 [R0+0x308d0], R16 ;  /* 0x0308d01000008388 */ /* 0x0003e20000000c00 */
[----:B------:R-:W-:Y:S06]  /*10f90*/  BAR.ARV 0x5, 0x180 ;  /* 0x0146000000007b1d */ /* 0x000fec0000002000 */
.L_x_1466:
[----:B-1----:R-:W-:Y:S01]  /*10fa0*/  IMAD.MOV.U32 R0, RZ, RZ, 0x1 ;  /* 0x00000001ff007424 */ /* 0x002fe200078e00ff */
[----:B------:R1:W-:Y:S01]  /*10fb0*/  STL [R1+0x4], RZ ;  /* 0x000004ff01007387 */ /* 0x0003e20000100800 */
[----:B------:R-:W-:Y:S02]  /*10fc0*/  ULDC UR4, c[0x0][0xc3c] ;  /* 0x00030f0000047ab9 */ /* 0x000fe40000000800 */
[----:B--2---:R-:W-:Y:S01]  /*10fd0*/  ISETP.GE.AND P0, PT, R19, UR4, PT ;  /* 0x0000000413007c0c */ /* 0x004fe2000bf06270 */
[----:B------:R1:W-:Y:S04]  /*10fe0*/  STL [R1+0x10], R0 ;  /* 0x0000100001007387 */ /* 0x0003e80000100800 */
[----:B------:R1:W-:Y:S08]  /*10ff0*/  STL [R1+0x38], RZ ;  /* 0x000038ff01007387 */ /* 0x0003f00000100800 */
[----:B-1----:R-:W-:Y:S05]  /*11000*/  @P0 BRA `(.L_x_1474) ;  /* 0x0000005c00700947 */ /* 0x002fea0003800000 */
[----:B------:R-:W1:Y:S01]  /*11010*/  S2R R5, SR_TID.X ;  /* 0x0000000000057919 */ /* 0x000e620000002100 */
[----:B------:R-:W2:Y:S01]  /*11020*/  S2UR UR5, SR_CgaCtaId ;  /* 0x00000000000579c3 */ /* 0x000ea20000008800 */
[----:B------:R-:W-:Y:S01]  /*11030*/  UMOV UR4, 0x400 ;  /* 0x0000040000047882 */ /* 0x000fe20000000000 */
[----:B------:R-:W-:Y:S01]  /*11040*/  BSSY B8, `(.L_x_1474) ;  /* 0x00005d8000087945 */ /* 0x000fe20003800000 */
[----:B------:R-:W-:Y:S01]  /*11050*/  ULDC UR38, c[0x0][0xc] ;  /* 0x0000030000267ab9 */ /* 0x000fe20000000800 */
[----:B------:R-:W-:Y:S01]  /*11060*/  ULDC.64 UR36, c[0x0][0x198] ;  /* 0x0000660000247ab9 */ /* 0x000fe20000000a00 */
[----:B--2---:R-:W-:Y:S01]  /*11070*/  ULEA UR4, UR5, UR4, 0x18 ;  /* 0x0000000405047291 */ /* 0x004fe2000f8ec03f */
[C---:B-1----:R-:W-:Y:S01]  /*11080*/  IMAD.SHL.U32 R0, R5.reuse, 0x8, RZ ;  /* 0x0000000805007824 */ /* 0x042fe200078e00ff */
[----:B------:R-:W-:-:S04]  /*11090*/  LOP3.LUT R4, R5, 0x7f, RZ, 0xc0, !PT ;  /* 0x0000007f05047812 */ /* 0x000fc800078ec0ff */
[C---:B0-----:R-:W-:Y:S02]  /*110a0*/  LOP3.LUT R2, R0.reuse, 0x1f8, RZ, 0xc0, !PT ;  /* 0x000001f800027812 */ /* 0x041fe400078ec0ff */
        /* <DEDUP_REMOVED lines=9> */
[----:B------:R-:W-:Y:S01]  /*11140*/  STL [R1], R4 ;  /* 0x0000000401007387 */ /* 0x000fe20000100800 */
[----:B------:R-:W-:-:S03]  /*11150*/  IMAD.MOV.U32 R2, RZ, RZ, 0x1 ;  /* 0x00000001ff027424 */ /* 0x000fc600078e00ff */
[----:B------:R-:W-:Y:S04]  /*11160*/  STL [R1+0x1c], R3 ;  /* 0x00001c0301007387 */ /* 0x000fe80000100800 */
[----:B------:R-:W-:Y:S04]  /*11170*/  STL [R1+0x38], RZ ;  /* 0x000038ff01007387 */ /* 0x000fe80000100800 */
[----:B------:R0:W-:Y:S04]  /*11180*/  STL [R1+0x10], R2 ;  /* 0x0000100201007387 */ /* 0x0001e80000100800 */
[----:B------:R1:W-:Y:S01]  /*11190*/  STL [R1+0x4], RZ ;  /* 0x000004ff01007387 */ /* 0x0003e20000100800 */
[----:B0-----:R-:W-:-:S02]  /*111a0*/  LOP3.LUT R2, R0, 0x40, RZ, 0xfc, !PT ;  /* 0x0000004000027812 */ /* 0x001fc400078efcff */
[----:B-1----:R-:W-:-:S07]  /*111b0*/  LOP3.LUT R0, R0, 0x80, RZ, 0xfc, !PT ;  /* 0x0000008000007812 */ /* 0x002fce00078efcff */
.L_x_1588:
[----:B------:R-:W-:Y:S05]  /*111c0*/  YIELD ;  /* 0x0000000000007946 */ /* 0x000fea0003800000 */
[----:B------:R-:W-:Y:S01]  /*111d0*/  ULDC.64 UR4, c[0x0][0xa28] ;  /* 0x00028a0000047ab9 */ /* 0x000fe20000000a00 */
[----:B---3--:R-:W-:Y:S01]  /*111e0*/  IMAD.MOV.U32 R0, RZ, RZ, RZ ;  /* 0x000000ffff007224 */ /* 0x008fe200078e00ff */
[----:B------:R-:W-:Y:S01]  /*111f0*/  ISETP.NE.U32.AND P0, PT, RZ, UR4, PT ;  /* 0x00000004ff007c0c */ /* 0x000fe2000bf05070 */
[----:B0-----:R-:W0:Y:S01]  /*11200*/  LDC.64 R4, c[0x0][0xa00] ;  /* 0x00028000ff047b82 */ /* 0x001e220000000a00 */
[----:B------:R-:W-:Y:S01]  /*11210*/  ULDC.64 UR8, c[0x0][0x208] ;  /* 0x0000820000087ab9 */ /* 0x000fe20000000a00 */
[----:B-1----:R-:W-:-:S02]  /*11220*/  CS2R R8, SRZ ;  /* 0x0000000000087805 */ /* 0x002fc4000001ff00 */
[----:B------:R-:W-:Y:S01]  /*11230*/  ISETP.NE.AND.EX P0, PT, RZ, UR5, PT, P0 ;  /* 0x00000005ff007c0c */ /* 0x000fe2000bf05300 */
[----:B------:R-:W-:Y:S01]  /*11240*/  ULDC.64 UR4, c[0x0][0xa18] ;  /* 0x0002860000047ab9 */ /* 0x000fe20000000a00 */
[----:B------:R-:W-:-:S11]  /*11250*/  ULDC.64 UR6, c[0x0][0xa08] ;  /* 0x0002820000067ab9 */ /* 0x000fd60000000a00 */
[----:B------:R-:W1:Y:S02]  /*11260*/  @P0 LDC.64 R2, c[0x0][0xa28] ;  /* 0x00028a00ff020b82 */ /* 0x000e640000000a00 */
[----:B-1----:R-:W-:-:S05]  /*11270*/  @P0 IMAD.WIDE R2, R19, 0x4, R2 ;  /* 0x0000000413020825 */ /* 0x002fca00078e0202 */
[----:B------:R1:W5:Y:S01]  /*11280*/  @P0 LDG.E R0, desc[UR8][R2.64] ;  /* 0x0000000802000981 */ /* 0x000362000c1e1900 */
[----:B------:R-:W-:Y:S01]  /*11290*/  ISETP.NE.U32.AND P0, PT, RZ, UR4, PT ;  /* 0x00000004ff007c0c */ /* 0x000fe2000bf05070 */
[----:B0-----:R-:W-:Y:S01]  /*112a0*/  IMAD.WIDE R4, R19, 0x4, R4 ;  /* 0x0000000413047825 */ /* 0x001fe200078e0204 */
[----:B------:R-:W-:Y:S02]  /*112b0*/  ISETP.NE.U32.AND P1, PT, RZ, UR6, PT ;  /* 0x00000006ff007c0c */ /* 0x000fe4000bf25070 */
[----:B------:R-:W-:Y:S01]  /*112c0*/  ISETP.NE.AND.EX P2, PT, RZ, UR5, PT, P0 ;  /* 0x00000005ff007c0c */ /* 0x000fe2000bf45300 */
[----:B------:R-:W-:Y:S01]  /*112d0*/  ULDC.64 UR4, c[0x0][0xa00] ;  /* 0x0002800000047ab9 */ /* 0x000fe20000000a00 */
[----:B------:R-:W-:Y:S02]  /*112e0*/  ISETP.NE.AND.EX P1, PT, RZ, UR7, PT, P1 ;  /* 0x00000007ff007c0c */ /* 0x000fe4000bf25310 */
[----:B------:R-:W-:Y:S01]  /*112f0*/  ISETP.NE.U32.AND P0, PT, RZ, UR4, PT ;  /* 0x00000004ff007c0c */ /* 0x000fe2000bf05070 */
[----:B-1----:R-:W0:Y:S03]  /*11300*/  LDC.64 R2, c[0x0][0xa08] ;  /* 0x00028200ff027b82 */ /* 0x002e260000000a00 */
[----:B------:R-:W-:-:S05]  /*11310*/  ISETP.NE.AND.EX P0, PT, RZ, UR5, PT, P0 ;  /* 0x00000005ff007c0c */ /* 0x000fca000bf05300 */
[----:B--2---:R-:W1:Y:S08]  /*11320*/  @P2 LDC.64 R6, c[0x0][0xa18] ;  /* 0x00028600ff062b82 */ /* 0x004e700000000a00 */
[----:B------:R-:W2:Y:S01]  /*11330*/  @P0 LDG.E R9, desc[UR8][R4.64] ;  /* 0x0000000804090981 */ /* 0x000ea2000c1e1900 */
[----:B------:R-:W-:Y:S01]  /*11340*/  ULDC UR4, c[0x0][0x288] ;  /* 0x0000a20000047ab9 */ /* 0x000fe20000000800 */
[----:B0-----:R-:W-:-:S05]  /*11350*/  IMAD.WIDE R2, R19, 0x4, R2 ;  /* 0x0000000413027825 */ /* 0x001fca00078e0202 */
[----:B------:R-:W5:Y:S01]  /*11360*/  @P1 LDG.E R8, desc[UR8][R2.64] ;  /* 0x0000000802081981 */ /* 0x000f62000c1e1900 */
[----:B-1----:R-:W-:-:S03]  /*11370*/  @P2 IMAD.WIDE R6, R19, 0x4, R6 ;  /* 0x0000000413062825 */ /* 0x002fc600078e0206 */
[----:B--2---:R0:W-:Y:S02]  /*11380*/  STL [R1+0x34], R9 ;  /* 0x0000340901007387 */ /* 0x0041e40000100800 */
[----:B0-----:R-:W-:Y:S01]  /*11390*/  IMAD.U32 R9, RZ, RZ, UR4 ;  /* 0x00000004ff097e24 */ /* 0x001fe2000f8e00ff */
[----:B------:R-:W-:-:S05]  /*113a0*/  ULDC.64 UR4, c[0x0][0x418] ;  /* 0x0001060000047ab9 */ /* 0x000fca0000000a00 */
        /* <DEDUP_REMOVED lines=11> */
[----:B------:R-:W-:Y:S02]  /*11460*/  ULDC.64 UR4, c[0x0][0x208] ;  /* 0x0000820000047ab9 */ /* 0x000fe40000000a00 */
[----:B------:R-:W0:Y:S04]  /*11470*/  LDG.E R7, desc[UR4][R4.64] ;  /* 0x0000000404077981 */ /* 0x000e28000c1e1900 */
[----:B------:R-:W0:Y:S02]  /*11480*/  LDG.E R4, desc[UR4][R4.64+0x4] ;  /* 0x0000040404047981 */ /* 0x000e24000c1e1900 */
[----:B0-----:R-:W-:-:S05]  /*11490*/  IMAD.IADD R9, R4, 0x1, -R7 ;  /* 0x0000000104097824 */ /* 0x001fca00078e0a07 */
[----:B------:R1:W-:Y:S02]  /*114a0*/  STL [R1+0x30], R9 ;  /* 0x0000300901007387 */ /* 0x0003e40000100800 */
.L_x_1475:
[----:B-----5:R-:W-:Y:S01]  /*114b0*/  IMAD.IADD R4, R8, 0x1, R0 ;  /* 0x0000000108047824 */ /* 0x020fe200078e0200 */
[----:B------:R-:W-:Y:S02]  /*114c0*/  ULDC.64 UR4, c[0x0][0xa20] ;  /* 0x0002880000047ab9 */ /* 0x000fe40000000a00 */
[----:B------:R-:W-:Y:S02]  /*114d0*/  ISETP.NE.U32.AND P0, PT, RZ, UR4, PT ;  /* 0x00000004ff007c0c */ /* 0x000fe4000bf05070 */
[----:B------:R2:W-:Y:S02]  /*114e0*/  STL [R1+0x14], R4 ;  /* 0x0000140401007387 */ /* 0x0005e40000100800 */
[----:B------:R-:W-:-:S13]  /*114f0*/  ISETP.NE.AND.EX P0, PT, RZ, UR5, PT, P0 ;  /* 0x00000005ff007c0c */ /* 0x000fda000bf05300 */
[----:B--2---:R-:W-:Y:S05]  /*11500*/  @!P0 BRA `(.L_x_1476) ;  /* 0x0000000000148947 */ /* 0x004fea0003800000 */
[----:B------:R-:W2:Y:S01]  /*11510*/  LDC.64 R2, c[0x0][0xa20] ;  /* 0x00028800ff027b82 */ /* 0x000ea20000000a00 */
[----:B------:R-:W-:Y:S01]  /*11520*/  ULDC.64 UR4, c[0x0][0x208] ;  /* 0x0000820000047ab9 */ /* 0x000fe20000000a00 */
[----:B--2---:R-:W-:-:S05]  /*11530*/  IMAD.WIDE R2, R19, 0x4, R2 ;  /* 0x0000000413027825 */ /* 0x004fca00078e0202 */
[----:B------:R2:W5:Y:S01]  /*11540*/  LDG.E R6, desc[UR4][R2.64] ;  /* 0x0000000402067981 */ /* 0x000562000c1e1900 */
[----:B------:R-:W-:Y:S05]  /*11550*/  BRA `(.L_x_1477) ;  /* 0x0000000000147947 */ /* 0x000fea0003800000 */
.L_x_1476:
[----:B------:R-:W-:Y:S05]  /*11560*/  @!P1 BRA `(.L_x_1477) ;  /* 0x0000000000109947 */ /* 0x000fea0003800000 */
[----:B------:R-:W-:Y:S02]  /*11570*/  ULDC.64 UR4, c[0x0][0x208] ;  /* 0x0000820000047ab9 */ /* 0x000fe40000000a00 */
[----:B------:R-:W2:Y:S04]  /*11580*/  LDG.E R6, desc[UR4][R2.64] ;  /* 0x0000000402067981 */ /* 0x000ea8000c1e1900 */
[----:B------:R-:W2:Y:S02]  /*11590*/  LDG.E R2, desc[UR4][R2.64+0x4] ;  /* 0x0000040402027981 */ /* 0x000ea4000c1e1900 */
[----:B--2---:R-:W-:-:S07]  /*115a0*/  IMAD.IADD R6, R2, 0x1, -R6 ;  /* 0x0000000102067824 */ /* 0x004fce00078e0a06 */
.L_x_1477:
[----:B--2---:R-:W2:Y:S01]  /*115b0*/  LDC R2, c[0x0][0x448] ;  /* 0x00011200ff027b82 */ /* 0x004ea20000000800 */
[----:B------:R-:W-:Y:S02]  /*115c0*/  IMAD.SHL.U32 R8, R17, 0x80, RZ ;  /* 0x0000008011087824 */ /* 0x000fe400078e00ff */
[----:B-----5:R-:W-:Y:S02]  /*115d0*/  IMAD.IADD R0, R6, 0x1, -R0 ;  /* 0x0000000106007824 */ /* 0x020fe400078e0a00 */
[----:B------:R-:W-:Y:S01]  /*115e0*/  VIADD R4, R8, 0x7f ;  /* 0x0000007f08047836 */ /* 0x000fe20000000000 */
[----:B------:R3:W-:Y:S03]  /*115f0*/  STL [R1+0x2c], R8 ;  /* 0x00002c0801007387 */ /* 0x0007e60000100800 */
[----:B------:R-:W-:Y:S01]  /*11600*/  IMAD.MOV.U32 R6, RZ, RZ, R4 ;  /* 0x000000ffff067224 */ /* 0x000fe200078e0004 */
[----:B--2---:R-:W-:-:S13]  /*11610*/  ISETP.NE.AND P1, PT, R2, 0x1, PT ;  /* 0x000000010200780c */ /* 0x004fda0003f25270 */
[----:B------:R-:W2:Y:S08]  /*11620*/  @P1 LDC R3, c[0x0][0x44c] ;  /* 0x00011300ff031b82 */ /* 0x000eb00000000800 */
[----:B------:R-:W4:Y:S01]  /*11630*/  @P1 LDC R2, c[0x0][0x450] ;  /* 0x00011400ff021b82 */ /* 0x000f220000000800 */
[----:B--2---:R-:W-:-:S05]  /*11640*/  @P1 IMAD.HI.U32 R3, R4, R3, RZ ;  /* 0x0000000304031227 */ /* 0x004fca00078e00ff */
[----:B----4-:R-:W-:Y:S02]  /*11650*/  @P1 SHF.R.U32.HI R6, RZ, R2, R3 ;  /* 0x00000002ff061219 */ /* 0x010fe40000011603 */
[----:B------:R-:W-:-:S05]  /*11660*/  IADD3 R2, R0, 0x1, -R9 ;  /* 0x0000000100027810 */ /* 0x000fca0007ffe809 */
[----:B------:R-:W-:Y:S02]  /*11670*/  IMAD.IADD R6, R2, 0x1, R6 ;  /* 0x0000000102067824 */ /* 0x000fe400078e0206 */
[----:B------:R-:W2:Y:S02]  /*11680*/  LDC.64 R2, c[0x0][0x9e0] ;  /* 0x00027800ff027b82 */ /* 0x000ea40000000a00 */
[----:B--2---:R-:W-:Y:S01]  /*11690*/  ISETP.GE.AND P2, PT, R3, 0x1, PT ;  /* 0x000000010300780c */ /* 0x004fe20003f46270 */
[----:B------:R-:W-:-:S12]  /*116a0*/  IMAD.IADD R2, R6, 0x1, R2 ;  /* 0x0000000106027824 */ /* 0x000fd800078e0202 */
[----:B---3--:R-:W-:Y:S05]  /*116b0*/  @!P2 BRA `(.L_x_1478) ;  /* 0x000000000048a947 */ /* 0x008fea0003800000 */
[C---:B------:R-:W-:Y:S01]  /*116c0*/  ISETP.GT.AND P0, PT, R6.reuse, RZ, PT ;  /* 0x000000ff0600720c */ /* 0x040fe20003f04270 */
[----:B------:R-:W-:Y:S01]  /*116d0*/  BSSY B0, `(.L_x_1479) ;  /* 0x000000e000007945 */ /* 0x000fe20003800000 */
[----:B------:R-:W-:-:S11]  /*116e0*/  VIADD R7, R6, 0xffffffff ;  /* 0xffffffff06077836 */ /* 0x000fd60000000000 */
[----:B------:R-:W-:Y:S05]  /*116f0*/  @P0 BRA `(.L_x_1480) ;  /* 0x00000000001c0947 */ /* 0x000fea0003800000 */
[----:B------:R-:W-:Y:S01]  /*11700*/  ISETP.NE.AND P0, PT, R3, 0x1, PT ;  /* 0x000000010300780c */ /* 0x000fe20003f05270 */
[----:B------:R-:W-:-:S12]  /*11710*/  IMAD.MOV R6, RZ, RZ, -R6 ;  /* 0x000000ffff067224 */ /* 0x000fd800078e0a06 */
[----:B------:R-:W2:Y:S02]  /*11720*/  @P0 LDC.64 R4, c[0x0][0x9e8] ;  /* 0x00027a00ff040b82 */ /* 0x000ea40000000a00 */
[----:B--2---:R-:W-:-:S05]  /*11730*/  @P0 IMAD.HI.U32 R4, R6, R4, RZ ;  /* 0x0000000406040227 */ /* 0x004fca00078e00ff */
[----:B------:R-:W-:-:S04]  /*11740*/  @P0 SHF.R.U32.HI R6, RZ, R5, R4 ;  /* 0x00000005ff060219 */ /* 0x000fc80000011604 */
[----:B------:R-:W-:Y:S01]  /*11750*/  LOP3.LUT R7, RZ, R6, RZ, 0x33, !PT ;  /* 0x00000006ff077212 */ /* 0x000fe200078e33ff */
[----:B------:R-:W-:Y:S06]  /*11760*/  BRA `(.L_x_1481) ;  /* 0x0000000000107947 */ /* 0x000fec0003800000 */
.L_x_1480:
[----:B------:R-:W-:-:S13]  /*11770*/  ISETP.NE.AND P0, PT, R3, 0x1, PT ;  /* 0x000000010300780c */ /* 0x000fda0003f05270 */
[----:B------:R-:W2:Y:S02]  /*11780*/  @P0 LDC.64 R4, c[0x0][0x9e8] ;  /* 0x00027a00ff040b82 */ /* 0x000ea40000000a00 */
[----:B--2---:R-:W-:-:S05]  /*11790*/  @P0 IMAD.HI.U32 R4, R7, R4, RZ ;  /* 0x0000000407040227 */ /* 0x004fca00078e00ff */
[----:B------:R-:W-:-:S07]  /*117a0*/  @P0 SHF.R.U32.HI R7, RZ, R5, R4 ;  /* 0x00000005ff070219 */ /* 0x000fce0000011604 */
.L_x_1481:
[----:B------:R-:W-:Y:S05]  /*117b0*/  BSYNC B0 ;  /* 0x0000000000007941 */ /* 0x000fea0003800000 */
.L_x_1479:
[----:B------:R-:W-:-:S05]  /*117c0*/  IMAD R7, R7, R3, R3 ;  /* 0x0000000307077224 */ /* 0x000fca00078e0203 */
[----:B------:R-:W-:-:S07]  /*117d0*/  VIMNMX R2, R2, R7, PT ;  /* 0x0000000702027248 */ /* 0x000fce0003fe0100 */
.L_x_1478:
[----:B------:R-:W2:Y:S01]  /*117e0*/  @P1 LDC R6, c[0x0][0x44c] ;  /* 0x00011300ff061b82 */ /* 0x000ea20000000800 */
[----:B------:R-:W-:Y:S01]  /*117f0*/  IMAD.MOV.U32 R4, RZ, RZ, R8 ;  /* 0x000000ffff047224 */ /* 0x000fe200078e0008 */
[----:B------:R-:W-:-:S06]  /*11800*/  ULDC UR4, c[0x0][0x9dc] ;  /* 0x0002770000047ab9 */ /* 0x000fcc0000000800 */
[----:B------:R-:W3:Y:S01]  /*11810*/  @P1 LDC R5, c[0x0][0x450] ;  /* 0x00011400ff051b82 */ /* 0x000ee20000000800 */
[----:B--2---:R-:W-:-:S05]  /*11820*/  @P1 IMAD.HI.U32 R6, R8, R6, RZ ;  /* 0x0000000608061227 */ /* 0x004fca00078e00ff */
[----:B---3--:R-:W-:Y:S01]  /*11830*/  @P1 SHF.R.U32.HI R4, RZ, R5, R6 ;  /* 0x00000005ff041219 */ /* 0x008fe20000011606 */
[----:B------:R-:W-:Y:S02]  /*11840*/  VIADD R5, R2, 0x5f ;  /* 0x0000005f02057836 */ /* 0x000fe40000000000 */
[----:B------:R-:W-:Y:S01]  /*11850*/  VIADD R6, R0, 0x5f ;  /* 0x0000005f00067836 */ /* 0x000fe20000000000 */
[----:B------:R-:W-:Y:S01]  /*11860*/  IADD3 R2, R4, R0, -R9 ;  /* 0x0000000004027210 */ /* 0x000fe20007ffe809 */
[----:B------:R-:W-:-:S04]  /*11870*/  IMAD.HI R5, R5, 0x2aaaaaab, RZ ;  /* 0x2aaaaaab05057827 */ /* 0x000fc800078e02ff */
[----:B------:R-:W-:Y:S01]  /*11880*/  IMAD.HI R6, R6, 0x2aaaaaab, RZ ;  /* 0x2aaaaaab06067827 */ /* 0x000fe200078e02ff */
[----:B------:R-:W-:-:S04]  /*11890*/  SHF.R.U32.HI R0, RZ, 0x1f, R5 ;  /* 0x0000001fff007819 */ /* 0x000fc80000011605 */
[----:B------:R-:W-:Y:S02]  /*118a0*/  SHF.R.U32.HI R4, RZ, 0x1f, R6 ;  /* 0x0000001fff047819 */ /* 0x000fe40000011606 */
[----:B------:R-:W-:Y:S02]  /*118b0*/  LEA.HI.SX32 R0, R5, R0, 0x1c ;  /* 0x0000000005007211 */ /* 0x000fe400078fe2ff */
[----:B------:R-:W-:-:S04]  /*118c0*/  LEA.HI.SX32 R4, R6, R4, 0x1c ;  /* 0x0000000406047211 */ /* 0x000fc800078fe2ff */
[----:B------:R-:W-:Y:S01]  /*118d0*/  VIMNMX R7, R4, R0, PT ;  /* 0x0000000004077248 */ /* 0x000fe20003fe0100 */
[----:B------:R-:W-:-:S04]  /*118e0*/  VIADD R0, R2, -UR4 ;  /* 0x8000000402007c36 */ /* 0x000fc80008000000 */
[----:B------:R2:W-:Y:S01]  /*118f0*/  STL [R1+0x28], R7 ;  /* 0x0000280701007387 */ /* 0x0005e20000100800 */
[----:B------:R-:W-:Y:S05]  /*11900*/  @!P2 BRA `(.L_x_1482) ;  /* 0x000000000044a947 */ /* 0x000fea0003800000 */
[----:B------:R-:W-:Y:S01]  /*11910*/  ISETP.GT.AND P0, PT, R2, -0x1, PT ;  /* 0xffffffff0200780c */ /* 0x000fe20003f04270 */
[----:B------:R-:W-:-:S12]  /*11920*/  BSSY B0, `(.L_x_1483) ;  /* 0x000000d000007945 */ /* 0x000fd80003800000 */
[----:B------:R-:W-:Y:S05]  /*11930*/  @P0 BRA `(.L_x_1484) ;  /* 0x00000000001c0947 */ /* 0x000fea0003800000 */
[----:B------:R-:W-:Y:S02]  /*11940*/  ISETP.NE.AND P0, PT, R3, 0x1, PT ;  /* 0x000000010300780c */ /* 0x000fe40003f05270 */
[----:B------:R-:W-:-:S11]  /*11950*/  LOP3.LUT R2, RZ, R2, RZ, 0x33, !PT ;  /* 0x00000002ff027212 */ /* 0x000fd600078e33ff */
[----:B------:R-:W3:Y:S02]  /*11960*/  @P0 LDC.64 R4, c[0x0][0x9e8] ;  /* 0x00027a00ff040b82 */ /* 0x000ee40000000a00 */
[----:B---3--:R-:W-:-:S05]  /*11970*/  @P0 IMAD.HI.U32 R4, R2, R4, RZ ;  /* 0x0000000402040227 */ /* 0x008fca00078e00ff */
[----:B------:R-:W-:-:S04]  /*11980*/  @P0 SHF.R.U32.HI R2, RZ, R5, R4 ;  /* 0x00000005ff020219 */ /* 0x000fc80000011604 */
[----:B------:R-:W-:Y:S01]  /*11990*/  LOP3.LUT R2, RZ, R2, RZ, 0x33, !PT ;  /* 0x00000002ff027212 */ /* 0x000fe200078e33ff */
[----:B------:R-:W-:Y:S06]  /*119a0*/  BRA `(.L_x_1485) ;  /* 0x0000000000107947 */ /* 0x000fec0003800000 */
.L_x_1484:
[----:B------:R-:W-:-:S13]  /*119b0*/  ISETP.NE.AND P0, PT, R3, 0x1, PT ;  /* 0x000000010300780c */ /* 0x000fda0003f05270 */
[----:B------:R-:W3:Y:S02]  /*119c0*/  @P0 LDC.64 R4, c[0x0][0x9e8] ;  /* 0x00027a00ff040b82 */ /* 0x000ee40000000a00 */
[----:B---3--:R-:W-:-:S05]  /*119d0*/  @P0 IMAD.HI.U32 R4, R2, R4, RZ ;  /* 0x0000000402040227 */ /* 0x008fca00078e00ff */
[----:B------:R-:W-:-:S07]  /*119e0*/  @P0 SHF.R.U32.HI R2, RZ, R5, R4 ;  /* 0x00000005ff020219 */ /* 0x000fce0000011604 */
.L_x_1485:
[----:B------:R-:W-:Y:S05]  /*119f0*/  BSYNC B0 ;  /* 0x0000000000007941 */ /* 0x000fea0003800000 */
.L_x_1483:
[----:B------:R-:W-:-:S05]  /*11a00*/  IMAD R2, R2, R3, RZ ;  /* 0x0000000302027224 */ /* 0x000fca00078e02ff */
[----:B------:R-:W-:-:S07]  /*11a10*/  VIMNMX R0, R0, R2, !PT ;  /* 0x0000000200007248 */ /* 0x000fce0007fe0100 */
.L_x_1482:
[----:B------:R-:W-:Y:S01]  /*11a20*/  IMAD.HI R0, R0, 0x2aaaaaab, RZ ;  /* 0x2aaaaaab00007827 */ /* 0x000fe200078e02ff */
[----:B------:R-:W-:Y:S04]  /*11a30*/  BSSY B7, `(.L_x_1486) ;  /* 0x000046f000077945 */ /* 0x000fe80003800000 */
[----:B------:R-:W-:-:S04]  /*11a40*/  SHF.R.U32.HI R2, RZ, 0x1f, R0 ;  /* 0x0000001fff027819 */ /* 0x000fc80000011600 */
[----:B------:R-:W-:-:S04]  /*11a50*/  LEA.HI.SX32 R2, R0, R2, 0x1c ;  /* 0x0000000200027211 */ /* 0x000fc800078fe2ff */
[----:B------:R-:W-:-:S04]  /*11a60*/  VIMNMX R3, RZ, R2, !PT ;  /* 0x00000002ff037248 */ /* 0x000fc80007fe0100 */
[----:B------:R-:W-:Y:S01]  /*11a70*/  ISETP.GT.AND P0, PT, R7, R3, PT ;  /* 0x000000030700720c */ /* 0x000fe20003f04270 */
[----:B------:R3:W-:-:S12]  /*11a80*/  STL [R1+0x20], R3 ;  /* 0x0000200301007387 */ /* 0x0007d80000100800 */
[----:B---3--:R-:W-:Y:S05]  /*11a90*/  @P0 BRA `(.L_x_1487) ;  /* 0x0000000000480947 */ /* 0x008fea0003800000 */
[----:B------:R-:W3:Y:S02]  /*11aa0*/  S2R R3, SR_TID.X ;  /* 0x0000000000037919 */ /* 0x000ee40000002100 */
[----:B---3--:R-:W-:-:S04]  /*11ab0*/  LOP3.LUT R3, R3, 0x7f, RZ, 0xc0, !PT ;  /* 0x0000007f03037812 */ /* 0x008fc800078ec0ff */
[----:B------:R-:W-:-:S13]  /*11ac0*/  ISETP.NE.AND P0, PT, R3, RZ, PT ;  /* 0x000000ff0300720c */ /* 0x000fda0003f05270 */
[----:B------:R-:W-:Y:S05]  /*11ad0*/  @P0 BRA `(.L_x_1488) ;  /* 0x0000004400900947 */ /* 0x000fea0003800000 */
[----:B------:R-:W3:Y:S01]  /*11ae0*/  S2R R5, SR_LANEID ;  /* 0x0000000000057919 */ /* 0x000ee20000000000 */
[----:B------:R-:W-:Y:S01]  /*11af0*/  VOTEU.ANY UR4, UPT, PT ;  /* 0x0000000000047886 */ /* 0x000fe200038e0100 */
[----:B------:R-:W4:Y:S01]  /*11b00*/  LDC.64 R2, c[0x0][0xc60] ;  /* 0x00031800ff027b82 */ /* 0x000f220000000a00 */
[----:B------:R-:W3:Y:S01]  /*11b10*/  FLO.U32 R0, UR4 ;  /* 0x0000000400007d00 */ /* 0x000ee200080e0000 */
[----:B------:R-:W-:Y:S01]  /*11b20*/  ULDC.64 UR6, c[0x0][0x208] ;  /* 0x0000820000067ab9 */ /* 0x000fe20000000a00 */
[----:B---3--:R-:W-:-:S06]  /*11b30*/  ISETP.EQ.U32.AND P0, PT, R0, R5, PT ;  /* 0x000000050000720c */ /* 0x008fcc0003f02070 */
[----:B------:R-:W4:Y:S07]  /*11b40*/  POPC R5, UR4 ;  /* 0x0000000400057d09 */ /* 0x000f2e0008000000 */
[----:B----4-:R-:W3:Y:S01]  /*11b50*/  @P0 ATOMG.E.ADD.STRONG.GPU PT, R3, desc[UR6][R2.64], R5 ;  /* 0x00000005020309a8 */ /* 0x010ee200081ee1c6 */
[----:B------:R-:W4:Y:S02]  /*11b60*/  S2R R4, SR_LTMASK ;  /* 0x0000000000047919 */ /* 0x000f240000003900 */
[----:B----4-:R-:W-:-:S04]  /*11b70*/  LOP3.LUT R4, R4, UR4, RZ, 0xc0, !PT ;  /* 0x0000000404047c12 */ /* 0x010fc8000f8ec0ff */
[----:B--2---:R-:W2:Y:S01]  /*11b80*/  POPC R7, R4 ;  /* 0x0000000400077309 */ /* 0x004ea20000000000 */
[----:B---3--:R-:W2:Y:S02]  /*11b90*/  SHFL.IDX PT, R0, R3, R0, 0x1f ;  /* 0x00001f0003007589 */ /* 0x008ea400000e0000 */
[----:B--2---:R-:W-:Y:S01]  /*11ba0*/  IADD3 R16, R0, UR38, R7 ;  /* 0x0000002600107c10 */ /* 0x004fe2000fffe007 */
[----:B------:R-:W-:Y:S06]  /*11bb0*/  BRA `(.L_x_1488) ;  /* 0x0000004400587947 */ /* 0x000fec0003800000 */
.L_x_1487:
[----:B------:R-:W3:Y:S01]  /*11bc0*/  LDL R17, [R1] ;  /* 0x0000000001117983 */ /* 0x000ee20000100800 */
[----:B------:R-:W-:Y:S01]  /*11bd0*/  BSSY B6, `(.L_x_1489) ;  /* 0x0000014000067945 */ /* 0x000fe20003800000 */
[----:B---3--:R-:W-:-:S05]  /*11be0*/  VIADD R0, R17, 0x1e400 ;  /* 0x0001e40011007836 */ /* 0x008fca0000000000 */
[----:B------:R-:W-:-:S13]  /*11bf0*/  LOP3.LUT P0, RZ, R0, 0x3ff, RZ, 0xc0, !PT ;  /* 0x000003ff00ff7812 */ /* 0x000fda000780c0ff */
[----:B------:R-:W-:Y:S05]  /*11c00*/  @!P0 BRA `(.L_x_1490) ;  /* 0x0000000000408947 */ /* 0x000fea0003800000 */
[----:B------:R-:W-:Y:S01]  /*11c10*/  MOV R2, 0x0 ;  /* 0x0000000000027802 */ /* 0x000fe20000000f00 */
[----:B------:R-:W-:Y:S01]  /*11c20*/  ULDC.64 UR6, c[0x4][0xa8] ;  /* 0x01002a0000067ab9 */ /* 0x000fe20000000a00 */
[----:B------:R-:W-:Y:S01]  /*11c30*/  ULDC.64 UR8, c[0x4][0xb0] ;  /* 0x01002c0000087ab9 */ /* 0x000fe20000000a00 */
[----:B------:R-:W-:Y:S01]  /*11c40*/  ULDC.64 UR4, c[0x4][0x30] ;  /* 0x01000c0000047ab9 */ /* 0x000fe20000000a00 */
[----:B------:R-:W-:Y:S02]  /*11c50*/  IMAD.U32 R4, RZ, RZ, UR6 ;  /* 0x00000006ff047e24 */ /* 0x000fe4000f8e00ff */
[----:B------:R-:W3:Y:S01]  /*11c60*/  LDC.64 R2, c[0x4][R2] ;  /* 0x0100000002027b82 */ /* 0x000ee20000000a00 */
[----:B------:R-:W-:Y:S02]  /*11c70*/  IMAD.U32 R5, RZ, RZ, UR7 ;  /* 0x00000007ff057e24 */ /* 0x000fe4000f8e00ff */
[----:B------:R-:W-:Y:S02]  /*11c80*/  IMAD.U32 R6, RZ, RZ, UR8 ;  /* 0x00000008ff067e24 */ /* 0x000fe4000f8e00ff */
[----:B--2---:R-:W-:-:S02]  /*11c90*/  IMAD.U32 R7, RZ, RZ, UR9 ;  /* 0x00000009ff077e24 */ /* 0x004fc4000f8e00ff */
[----:B------:R-:W-:Y:S02]  /*11ca0*/  IMAD.U32 R10, RZ, RZ, UR4 ;  /* 0x00000004ff0a7e24 */ /* 0x000fe4000f8e00ff */
[----:B------:R-:W-:Y:S02]  /*11cb0*/  IMAD.U32 R11, RZ, RZ, UR5 ;  /* 0x00000005ff0b7e24 */ /* 0x000fe4000f8e00ff */
[----:B------:R-:W-:Y:S02]  /*11cc0*/  IMAD.MOV.U32 R8, RZ, RZ, 0x70 ;  /* 0x00000070ff087424 */ /* 0x000fe400078e00ff */
[----:B------:R-:W-:Y:S02]  /*11cd0*/  IMAD.MOV.U32 R12, RZ, RZ, 0x1 ;  /* 0x00000001ff0c7424 */ /* 0x000fe400078e00ff */
[----:B------:R-:W-:-:S07]  /*11ce0*/  IMAD.MOV.U32 R13, RZ, RZ, RZ ;  /* 0x000000ffff0d7224 */ /* 0x000fce00078e00ff */
[----:B------:R-:W-:-:S07]  /*11cf0*/  LEPC R20, `(.L_x_1490) ;  /* 0x000000001014794e */ /* 0x000fce0000000000 */
[----:B01-3--:R-:W-:Y:S05]  /*11d00*/  CALL.ABS.NOINC R2 ;  /* 0x0000000002007343 */ /* 0x00bfea0003c00000 */
.L_x_1490:
[----:B------:R-:W-:Y:S05]  /*11d10*/  BSYNC B6 ;  /* 0x0000000000067941 */ /* 0x000fea0003800000 */
.L_x_1489:
        /* <DEDUP_REMOVED lines=8> */
[----:B------:R3:W4:Y:S01]  /*11da0*/  LDC.64 R2, c[0x4][R17] ;  /* 0x0100000011027b82 */ /* 0x0007220000000a00 */
[----:B------:R-:W-:Y:S02]  /*11db0*/  IMAD.U32 R4, RZ, RZ, UR6 ;  /* 0x00000006ff047e24 */ /* 0x000fe4000f8e00ff */
[----:B------:R-:W-:Y:S02]  /*11dc0*/  IMAD.U32 R5, RZ, RZ, UR7 ;  /* 0x00000007ff057e24 */ /* 0x000fe4000f8e00ff */
[----:B------:R-:W-:Y:S02]  /*11dd0*/  IMAD.U32 R6, RZ, RZ, UR8 ;  /* 0x00000008ff067e24 */ /* 0x000fe4000f8e00ff */
[----:B--2---:R-:W-:-:S02]  /*11de0*/  IMAD.U32 R7, RZ, RZ, UR9 ;  /* 0x00000009ff077e24 */ /* 0x004fc4000f8e00ff */
[----:B------:R-:W-:Y:S02]  /*11df0*/  IMAD.U32 R10, RZ, RZ, UR4 ;  /* 0x00000004ff0a7e24 */ /* 0x000fe4000f8e00ff */
[----:B------:R-:W-:Y:S02]  /*11e00*/  IMAD.U32 R11, RZ, RZ, UR5 ;  /* 0x00000005ff0b7e24 */ /* 0x000fe4000f8e00ff */
[----:B------:R-:W-:Y:S02]  /*11e10*/  IMAD.MOV.U32 R8, RZ, RZ, 0x70 ;  /* 0x00000070ff087424 */ /* 0x000fe400078e00ff */
[----:B------:R-:W-:Y:S02]  /*11e20*/  IMAD.MOV.U32 R12, RZ, RZ, 0x1 ;  /* 0x00000001ff0c7424 */ /* 0x000fe400078e00ff */
[----:B---3--:R-:W-:-:S07]  /*11e30*/  IMAD.MOV.U32 R13, RZ, RZ, RZ ;  /* 0x000000ffff0d7224 */ /* 0x008fce00078e00ff */
[----:B------:R-:W-:-:S07]  /*11e40*/  LEPC R20, `(.L_x_1493) ;  /* 0x000000001014794e */ /* 0x000fce0000000000 */
[----:B01--4-:R-:W-:Y:S05]  /*11e50*/  CALL.ABS.NOINC R2 ;  /* 0x0000000002007343 */ /* 0x013fea0003c00000 */
.L_x_1493:
        /* <DEDUP_REMOVED lines=15> */
.L_x_1492:
[----:B------:R-:W-:Y:S05]  /*11f50*/  BSYNC B6 ;  /* 0x0000000000067941 */ /* 0x000fea0003800000 */
.L_x_1491:
[----:B------:R-:W-:Y:S01]  /*11f60*/  ULDC.64 UR4, c[0x0][0x9f8] ;  /* 0x00027e0000047ab9 */ /* 0x000fe20000000a00 */
[----:B------:R-:W3:Y:S01]  /*11f70*/  LDL R17, [R1+0x28] ;  /* 0x0000280001117983 */ /* 0x000ee20000100800 */
[----:B------:R-:W-:Y:S01]  /*11f80*/  ISETP.NE.U32.AND P0, PT, RZ, UR4, PT ;  /* 0x00000004ff007c0c */ /* 0x000fe2000bf05070 */
[----:B--2---:R-:W-:Y:S01]  /*11f90*/  IMAD.MOV.U32 R7, RZ, RZ, R19 ;  /* 0x000000ffff077224 */ /* 0x004fe200078e0013 */
[----:B------:R-:W-:Y:S02]  /*11fa0*/  ULDC.64 UR6, c[0x0][0x208] ;  /* 0x0000820000067ab9 */ /* 0x000fe40000000a00 */
[----:B------:R-:W-:Y:S01]  /*11fb0*/  ISETP.NE.AND.EX P0, PT, RZ, UR5, PT, P0 ;  /* 0x00000005ff007c0c */ /* 0x000fe2000bf05300 */
[----:B------:R-:W-:-:S12]  /*11fc0*/  ULDC.64 UR4, c[0x0][0xa08] ;  /* 0x0002820000047ab9 */ /* 0x000fd80000000a00 */
[----:B------:R-:W2:Y:S02]  /*11fd0*/  @P0 LDC.64 R2, c[0x0][0x9f8] ;  /* 0x00027e00ff020b82 */ /* 0x000ea40000000a00 */
[----:B--2---:R-:W-:-:S05]  /*11fe0*/  @P0 IMAD.WIDE R2, R19, 0x4, R2 ;  /* 0x0000000413020825 */ /* 0x004fca00078e0202 */
[----:B------:R2:W4:Y:S02]  /*11ff0*/  @P0 LDG.E R7, desc[UR6][R2.64] ;  /* 0x0000000602070981 */ /* 0x000524000c1e1900 */
[----:B--2---:R-:W2:Y:S02]  /*12000*/  LDC.64 R2, c[0x0][0x418] ;  /* 0x00010600ff027b82 */ /* 0x004ea40000000a00 */
[----:B--2---:R-:W-:Y:S01]  /*12010*/  LOP3.LUT P0, RZ, R2, UR4, RZ, 0xfc, !PT ;  /* 0x0000000402ff7c12 */ /* 0x004fe2000f80fcff */
[----:B------:R-:W-:-:S03]  /*12020*/  UMOV UR4, 0xffffffff ;  /* 0xffffffff00047882 */ /* 0x000fc60000000000 */
[----:B------:R-:W-:Y:S01]  /*12030*/  LOP3.LUT P0, RZ, R3, UR5, RZ, 0xfc, P0 ;  /* 0x0000000503ff7c12 */ /* 0x000fe2000800fcff */
[----:B---3--:R-:W-:Y:S01]  /*12040*/  VIADD R0, R17, 0xffffffff ;  /* 0xffffffff11007836 */ /* 0x008fe20000000000 */
[----:B----4-:R-:W-:Y:S01]  /*12050*/  SHF.R.S32.HI R8, RZ, 0x1f, R7 ;  /* 0x0000001fff087819 */ /* 0x010fe20000011407 */
[----:B------:R2:W-:Y:S01]  /*12060*/  STL [R1+0xc], R7 ;  /* 0x00000c0701007387 */ /* 0x0005e20000100800 */
[----:B------:R-:W-:-:S03]  /*12070*/  SEL R17, R7, RZ, !P0 ;  /* 0x000000ff07117207 */ /* 0x000fc60004000000 */
[----:B------:R2:W-:Y:S01]  /*12080*/  STL [R1+0x18], R8 ;  /* 0x0000180801007387 */ /* 0x0005e20000100800 */
[----:B------:R-:W-:Y:S05]  /*12090*/  BRA.DIV UR4, `(.L_x_1494) ;  /* 0x00000056041c7947 */ /* 0x000fea000b800000 */
[----:B------:R-:W3:Y:S02]  /*120a0*/  S2R R4, SR_TID.X ;  /* 0x0000000000047919 */ /* 0x000ee40000002100 */
[----:B---3--:R-:W-:-:S04]  /*120b0*/  SHF.R.U32.HI R4, RZ, 0x5, R4 ;  /* 0x00000005ff047819 */ /* 0x008fc80000011604 */
[----:B------:R-:W-:-:S05]  /*120c0*/  LOP3.LUT R4, R4, 0x3, RZ, 0xc0, !PT ;  /* 0x0000000304047812 */ /* 0x000fca00078ec0ff */
[----:B------:R3:W4:Y:S02]  /*120d0*/  SHFL.IDX PT, R14, R4, RZ, 0x1f ;  /* 0x00001fff040e7589 */ /* 0x00072400000e0000 */
.L_x_1604:
[----:B---3--:R-:W3:Y:S01]  /*120e0*/  LDL.LU R4, [R1+0x24] ;  /* 0x0000240001047983 */ /* 0x008ee20000300800 */
[----:B------:R-:W-:Y:S02]  /*120f0*/  PLOP3.LUT P1, PT, PT, PT, PT, 0x8, 0x0 ;  /* 0x000000000000781c */ /* 0x000fe40003f2e170 */
[----:B----4-:R-:W-:Y:S01]  /*12100*/  ISETP.NE.AND P0, PT, R14, RZ, PT ;  /* 0x000000ff0e00720c */ /* 0x010fe20003f05270 */
[----:B------:R4:W-:Y:S01]  /*12110*/  STL [R1+0x8], R0 ;  /* 0x0000080001007387 */ /* 0x0009e20000100800 */
[----:B---3--:R-:W-:-:S09]  /*12120*/  LOP3.LUT R4, R4, 0xfffffffe, RZ, 0xc0, !PT ;  /* 0xfffffffe04047812 */ /* 0x008fd200078ec0ff */
[----:B------:R-:W-:-:S05]  /*12130*/  @P1 LOP3.LUT R4, R4, 0x1, RZ, 0xfc, !PT ;  /* 0x0000000104041812 */ /* 0x000fca00078efcff */
[----:B------:R4:W-:Y:S01]  /*12140*/  STL [R1+0x24], R4 ;  /* 0x0000240401007387 */ /* 0x0009e20000100800 */
[----:B------:R-:W-:Y:S05]  /*12150*/  @P0 BRA `(.L_x_1495) ;  /* 0x00000004004c0947 */ /* 0x000fea0003800000 */
[----:B------:R-:W-:-:S03]  /*12160*/  UMOV UR4, 0xffffffff ;  /* 0xffffffff00047882 */ /* 0x000fc60000000000 */
[----:B------:R-:W-:Y:S05]  /*12170*/  BRA.DIV UR4, `(.L_x_1496) ;  /* 0x0000005604187947 */ /* 0x000fea000b800000 */
[----:B------:R-:W-:-:S13]  /*12180*/  ELECT P6, URZ, PT ;  /* 0x00000000003f782f */ /* 0x000fda00038c0000 */
.L_x_1607:
[----:B------:R-:W-:Y:S05]  /*12190*/  @!P6 BRA `(.L_x_1495) ;  /* 0x00000004003ce947 */ /* 0x000fea0003800000 */
[----:B------:R-:W-:-:S04]  /*121a0*/  ISETP.NE.U32.AND P0, PT, R2, RZ, PT ;  /* 0x000000ff0200720c */ /* 0x000fc80003f05070 */
[----:B------:R-:W-:-:S13]  /*121b0*/  ISETP.NE.AND.EX P0, PT, R3, RZ, PT, P0 ;  /* 0x000000ff0300720c */ /* 0x000fda0003f05300 */
[----:B------:R-:W-:Y:S05]  /*121c0*/  @!P0 BRA `(.L_x_1497) ;  /* 0x0000000000548947 */ /* 0x000fea0003800000 */
[----:B------:R-:W3:Y:S01]  /*121d0*/  LDC R6, c[0x0][0x43c] ;  /* 0x00010f00ff067b82 */ /* 0x000ee20000000800 */
[----:B01----:R-:W-:Y:S01]  /*121e0*/  IMAD.MOV.U32 R9, RZ, RZ, R0 ;  /* 0x000000ffff097224 */ /* 0x003fe200078e0000 */
[----:B------:R-:W-:Y:S01]  /*121f0*/  ULDC.64 UR4, c[0x0][0x428] ;  /* 0x00010a0000047ab9 */ /* 0x000fe20000000a00 */
[----:B------:R-:W-:Y:S02]  /*12200*/  ULDC.64 UR6, c[0x0][0x208] ;  /* 0x0000820000067ab9 */ /* 0x000fe40000000a00 */
[----:B----4-:R-:W-:Y:S01]  /*12210*/  IMAD.MOV.U32 R0, RZ, RZ, R9 ;  /* 0x000000ffff007224 */ /* 0x010fe200078e0009 */
[----:B---3--:R-:W-:-:S13]  /*12220*/  ISETP.NE.AND P0, PT, R6, 0x1, PT ;  /* 0x000000010600780c */ /* 0x008fda0003f05270 */
[----:B------:R-:W0:Y:S02]  /*12230*/  @P0 LDC.64 R4, c[0x0][0x440] ;  /* 0x00011000ff040b82 */ /* 0x000e240000000a00 */
[----:B0-----:R-:W-:-:S05]  /*12240*/  @P0 IMAD.HI.U32 R4, R9, R4, RZ ;  /* 0x0000000409040227 */ /* 0x001fca00078e00ff */
[----:B------:R-:W-:-:S04]  /*12250*/  @P0 SHF.R.U32.HI R0, RZ, R5, R4 ;  /* 0x00000005ff000219 */ /* 0x000fc80000011604 */
[--C-:B------:R-:W-:Y:S01]  /*12260*/  SHF.R.S32.HI R5, RZ, 0x1f, R0.reuse ;  /* 0x0000001fff057819 */ /* 0x100fe20000011400 */
[----:B------:R-:W-:-:S04]  /*12270*/  IMAD.MOV R4, RZ, RZ, -R0 ;  /* 0x000000ffff047224 */ /* 0x000fc800078e0a00 */
[----:B------:R-:W-:Y:S02]  /*12280*/  IMAD R9, R6, R4, R9 ;  /* 0x0000000406097224 */ /* 0x000fe400078e0209 */
[----:B------:R-:W-:Y:S02]  /*12290*/  IMAD R6, R8, UR4, RZ ;  /* 0x0000000408067c24 */ /* 0x000fe4000f8e02ff */
[----:B------:R-:W-:Y:S01]  /*122a0*/  IMAD.MOV.U32 R4, RZ, RZ, R0 ;  /* 0x000000ffff047224 */ /* 0x000fe200078e0000 */
[----:B------:R3:W-:Y:S01]  /*122b0*/  STL [R1+0x8], R9 ;  /* 0x0000080901007387 */ /* 0x0007e20000100800 */
[C---:B------:R-:W-:Y:S02]  /*122c0*/  IMAD R0, R7.reuse, UR5, R6 ;  /* 0x0000000507007c24 */ /* 0x040fe4000f8e0206 */
[----:B------:R-:W-:-:S04]  /*122d0*/  IMAD.WIDE.U32 R4, R7, UR4, R4 ;  /* 0x0000000407047c25 */ /* 0x000fc8000f8e0004 */
[----:B------:R-:W-:Y:S01]  /*122e0*/  IMAD.IADD R0, R5, 0x1, R0 ;  /* 0x0000000105007824 */ /* 0x000fe200078e0200 */
[----:B------:R-:W-:-:S04]  /*122f0*/  LEA R2, P0, R4, R2, 0x2 ;  /* 0x0000000204027211 */ /* 0x000fc800078010ff */
[----:B------:R-:W-:-:S05]  /*12300*/  LEA.HI.X R3, R4, R3, R0, 0x2, P0 ;  /* 0x0000000304037211 */ /* 0x000fca00000f1400 */
[----:B------:R3:W5:Y:S04]  /*12310*/  LDG.E R17, desc[UR6][R2.64] ;  /* 0x0000000602117981 */ /* 0x000768000c1e1900 */
.L_x_1497:
[----:B--2---:R-:W2:Y:S04]  /*12320*/  LDL R7, [R1] ;  /* 0x0000000001077983 */ /* 0x004ea80000100800 */
[----:B----4-:R-:W2:Y:S04]  /*12330*/  LDL R0, [R1+0x4] ;  /* 0x0000040001007983 */ /* 0x010ea80000100800 */
[----:B---3--:R-:W3:Y:S01]  /*12340*/  LDL R2, [R1+0x10] ;  /* 0x0000100001027983 */ /* 0x008ee20000100800 */
[----:B--2---:R-:W-:Y:S01]  /*12350*/  IMAD R0, R0, 0x8, R7 ;  /* 0x0000000800007824 */ /* 0x004fe200078e0207 */
[----:B---3--:R-:W-:-:S04]  /*12360*/  SHF.L.U32 R2, R2, 0x1f, RZ ;  /* 0x0000001f02027819 */ /* 0x008fc800000006ff */
[----:B------:R-:W2:Y:S02]  /*12370*/  SYNCS.PHASECHK.TRANS64.TRYWAIT P0, [R0+URZ+0x30840], R2 ;  /* 0x03084002000075a7 */ /* 0x000ea4000800017f */
[----:B--2---:R-:W-:Y:S05]  /*12380*/  @!P0 BRA `(.L_x_1498) ;  /* 0x0000005000b48947 */ /* 0x004fea0003800000 */
.L_x_1608:
[----:B------:R-:W3:Y:S02]  /*12390*/  S2R R3, SR_TID.X ;  /* 0x0000000000037919 */ /* 0x000ee40000002100 */
[----:B---3--:R-:W-:-:S04]  /*123a0*/  LOP3.LUT R3, R3, 0x7f, RZ, 0xc0, !PT ;  /* 0x0000007f03037812 */ /* 0x008fc800078ec0ff */
[----:B------:R-:W-:-:S13]  /*123b0*/  ISETP.NE.AND P0, PT, R3, RZ, PT ;  /* 0x000000ff0300720c */ /* 0x000fda0003f05270 */
        /* <DEDUP_REMOVED lines=8> */
.L_x_1499:
[----:B------:R-:W3:Y:S04]  /*12440*/  LDL R6, [R1] ;  /* 0x0000000001067983 */ /* 0x000ee80000100800 */
[----:B------:R-:W3:Y:S04]  /*12450*/  LDL R5, [R1+0x4] ;  /* 0x0000040001057983 */ /* 0x000ee80000100800 */
[----:B------:R-:W4:Y:S04]  /*12460*/  LDL R4, [R1+0x8] ;  /* 0x0000080001047983 */ /* 0x000f280000100800 */
[----:B------:R-:W4:Y:S04]  /*12470*/  LDL R3, [R1+0x14] ;  /* 0x0000140001037983 */ /* 0x000f280000100800 */
[----:B--2---:R-:W2:Y:S01]  /*12480*/  LDL.LU R2, [R1+0x24] ;  /* 0x0000240001027983 */ /* 0x004ea20000300800 */
[----:B------:R-:W-:Y:S01]  /*12490*/  R2UR UR9, R0 ;  /* 0x00000000000972ca */ /* 0x000fe200000e0000 */
[----:B------:R-:W-:Y:S01]  /*124a0*/  UIADD3 UR4, UP0, UR36, 0x370, URZ ;  /* 0x0000037024047890 */ /* 0x000fe2000ff1e03f */
[----:B------:R-:W-:Y:S01]  /*124b0*/  R2UR UR12, R18 ;  /* 0x00000000120c72ca */ /* 0x000fe200000e0000 */
[----:B------:R-:W-:Y:S01]  /*124c0*/  UMOV UR10, URZ ;  /* 0x0000003f000a7c82 */ /* 0x000fe20008000000 */
[----:B-----5:R-:W-:Y:S01]  /*124d0*/  R2UR UR13, R17 ;  /* 0x00000000110d72ca */ /* 0x020fe200000e0000 */
[----:B------:R-:W-:Y:S01]  /*124e0*/  UMOV UR6, 0x0 ;  /* 0x0000000000067882 */ /* 0x000fe20000000000 */
[----:B------:R-:W-:Y:S01]  /*124f0*/  PLOP3.LUT P0, PT, PT, PT, PT, 0x80, 0x0 ;  /* 0x000000000000781c */ /* 0x000fe20003f0f070 */
[----:B------:R-:W-:Y:S01]  /*12500*/  UMOV UR7, 0x14f00000 ;  /* 0x14f0000000077882 */ /* 0x000fe20000000000 */
[----:B------:R-:W-:-:S05]  /*12510*/  UMOV UR16, 0x40 ;  /* 0x0000004000107882 */ /* 0x000fca0000000000 */
[----:B------:R-:W-:Y:S01]  /*12520*/  UIADD3 UR9, UR9, 0x30830, URZ ;  /* 0x0003083009097890 */ /* 0x000fe2000fffe03f */
[----:B---3--:R-:W-:Y:S01]  /*12530*/  IMAD R0, R5, 0x9000, R6 ;  /* 0x0000900005007824 */ /* 0x008fe200078e0206 */
[----:B----4-:R-:W-:-:S04]  /*12540*/  R2UR UR11, R4 ;  /* 0x00000000040b72ca */ /* 0x010fc800000e0000 */
[----:B------:R-:W-:Y:S02]  /*12550*/  R2UR UR8, R0 ;  /* 0x00000000000872ca */ /* 0x000fe400000e0000 */
[----:B------:R-:W-:Y:S02]  /*12560*/  R2UR UR5, R3 ;  /* 0x00000000030572ca */ /* 0x000fe400000e0000 */
[----:B--2---:R-:W-:-:S04]  /*12570*/  LOP3.LUT R2, R2, 0xfffffffe, RZ, 0xc0, !PT ;  /* 0xfffffffe02027812 */ /* 0x004fc800078ec0ff */
[----:B------:R-:W-:-:S05]  /*12580*/  @P0 LOP3.LUT R2, R2, 0x1, RZ, 0xfc, !PT ;  /* 0x0000000102020812 */ /* 0x000fca00078efcff */
[----:B------:R-:W-:Y:S02]  /*12590*/  UIADD3 UR14, UR8, 0x1e400, URZ ;  /* 0x0001e400080e7890 */ /* 0x000fe4000fffe03f */
[----:B------:R-:W-:Y:S01]  /*125a0*/  UIMAD UR11, UR11, 0x60, UR5 ;  /* 0x000000600b0b78a4 */ /* 0x000fe2000f8e0205 */
[----:B------:R3:W-:Y:S01]  /*125b0*/  STL [R1+0x24], R2 ;  /* 0x0000240201007387 */ /* 0x0007e20000100800 */
[----:B------:R-:W-:Y:S02]  /*125c0*/  UIADD3.X UR5, URZ, UR37, URZ, UP0, !UPT ;  /* 0x000000253f057290 */ /* 0x000fe400087fe43f */
[----:B------:R-:W-:Y:S02]  /*125d0*/  UIADD3 UR15, UR8, 0x21400, URZ ;  /* 0x00021400080f7890 */ /* 0x000fe4000fffe03f */
[----:B------:R-:W-:-:S03]  /*125e0*/  UIADD3 UR17, UR8, 0x24400, URZ ;  /* 0x0002440008117890 */ /* 0x000fc6000fffe03f */
[----:B------:R-:W-:Y:S01]  /*125f0*/  UMOV UR8, UR14 ;  /* 0x0000000e00087c82 */ /* 0x000fe20008000000 */
[----:B------:R-:W-:Y:S01]  /*12600*/  UMOV UR14, 0x80 ;  /* 0x00000080000e7882 */ /* 0x000fe20000000000 */
[----:B------:R2:W-:Y:S02]  /*12610*/  UTMALDG.4D [UR8], [UR4], desc[UR6] ;  /* 0x00000608040075b4 */ /* 0x0005e40008019000 */
[----:B--2---:R-:W-:Y:S01]  /*12620*/  UMOV UR8, UR15 ;  /* 0x0000000f00087c82 */ /* 0x004fe20008000000 */
[----:B------:R-:W-:Y:S02]  /*12630*/  UMOV UR10, UR16 ;  /* 0x00000010000a7c82 */ /* 0x000fe40008000000 */
[----:B------:R2:W-:Y:S02]  /*12640*/  UTMALDG.4D [UR8], [UR4], desc[UR6] ;  /* 0x00000608040075b4 */ /* 0x0005e40008019000 */
[----:B--2---:R-:W-:Y:S01]  /*12650*/  UMOV UR8, UR17 ;  /* 0x0000001100087c82 */ /* 0x004fe20008000000 */
[----:B------:R-:W-:-:S02]  /*12660*/  UMOV UR10, UR14 ;  /* 0x0000000e000a7c82 */ /* 0x000fc40008000000 */
[----:B------:R3:W-:Y:S02]  /*12670*/  UTMALDG.4D [UR8], [UR4], desc[UR6] ;  /* 0x00000608040075b4 */ /* 0x0007e40008019000 */
[----:B---3--:R-:W-:Y:S01]  /*12680*/  NOP ;  /* 0x0000000000007918 */ /* 0x008fe20000000000 */
.L_x_1495:
[----:B----4-:R-:W3:Y:S04]  /*12690*/  LDL R0, [R1] ;  /* 0x0000000001007983 */ /* 0x010ee80000100800 */
[----:B------:R-:W4:Y:S01]  /*126a0*/  LDL.LU R3, [R1+0x34] ;  /* 0x0000340001037983 */ /* 0x000f220000300800 */
[----:B------:R-:W-:Y:S05]  /*126b0*/  WARPSYNC.ALL ;  /* 0x0000000000007948 */ /* 0x000fea0003800000 */
[----:B------:R-:W-:Y:S01]  /*126c0*/  ULDC.64 UR4, c[0x0][0x298] ;  /* 0x0000a60000047ab9 */ /* 0x000fe20000000a00 */
[----:B------:R-:W-:Y:S01]  /*126d0*/  BSSY B6, `(.L_x_1500) ;  /* 0x000001c000067945 */ /* 0x000fe20003800000 */
[----:B------:R-:W-:Y:S01]  /*126e0*/  BAR.SYNC.DEFER_BLOCKING 0x8, 0x180 ;  /* 0x0206000000007b1d */ /* 0x000fe20000010000 */
[----:B---3--:R-:W-:Y:S01]  /*126f0*/  VIADD R0, R0, 0x12400 ;  /* 0x0001240000007836 */ /* 0x008fe20000000000 */
[----:B----4-:R-:W-:Y:S01]  /*12700*/  SHF.R.S32.HI R2, RZ, 0x1f, R3 ;  /* 0x0000001fff027819 */ /* 0x010fe20000011403 */
[----:B------:R-:W-:-:S03]  /*12710*/  IMAD.WIDE.U32 R4, R3, UR4, RZ ;  /* 0x0000000403047c25 */ /* 0x000fc6000f8e00ff */
[----:B------:R-:W-:Y:S01]  /*12720*/  LOP3.LUT P0, RZ, R0, 0x3ff, RZ, 0xc0, !PT ;  /* 0x000003ff00ff7812 */ /* 0x000fe2000780c0ff */
[----:B------:R-:W-:Y:S01]  /*12730*/  IMAD R2, R2, UR4, RZ ;  /* 0x0000000402027c24 */ /* 0x000fe2000f8e02ff */
[----:B------:R3:W-:Y:S03]  /*12740*/  STL.64 [R1+0x40], R4 ;  /* 0x0000400401007387 */ /* 0x0007e60000100a00 */
[----:B------:R-:W-:-:S04]  /*12750*/  IMAD R2, R3, UR5, R2 ;  /* 0x0000000503027c24 */ /* 0x000fc8000f8e0202 */
[----:B------:R-:W-:-:S05]  /*12760*/  IMAD.IADD R0, R5, 0x1, R2 ;  /* 0x0000000105007824 */ /* 0x000fca00078e0202 */
[----:B------:R3:W-:Y:S01]  /*12770*/  STL [R1+0x34], R0 ;  /* 0x0000340001007387 */ /* 0x0007e20000100800 */
[----:B------:R-:W-:Y:S05]  /*12780*/  @!P0 BRA `(.L_x_1501) ;  /* 0x0000000000408947 */ /* 0x000fea0003800000 */
[----:B------:R-:W-:Y:S01]  /*12790*/  MOV R2, 0x0 ;  /* 0x0000000000027802 */ /* 0x000fe20000000f00 */
[----:B------:R-:W-:Y:S01]  /*127a0*/  ULDC.64 UR6, c[0x4][0xa8] ;  /* 0x01002a0000067ab9 */ /* 0x000fe20000000a00 */
[----:B------:R-:W-:Y:S01]  /*127b0*/  ULDC.64 UR8, c[0x4][0xb0] ;  /* 0x01002c0000087ab9 */ /* 0x000fe20000000a00 */
[----:B------:R-:W-:Y:S01]  /*127c0*/  ULDC.64 UR4, c[0x4][0x20] ;  /* 0x0100080000047ab9 */ /* 0x000fe20000000a00 */
[----:B---3--:R-:W-:Y:S02]  /*127d0*/  IMAD.U32 R4, RZ, RZ, UR6 ;  /* 0x00000006ff047e24 */ /* 0x008fe4000f8e00ff */
        /* <DEDUP_REMOVED lines=11> */
.L_x_1501:
[----:B------:R-:W-:Y:S05]  /*12890*/  BSYNC B6 ;  /* 0x0000000000067941 */ /* 0x000fea0003800000 */
.L_x_1500:
[----:B---3--:R-:W3:Y:S01]  /*128a0*/  LDL.LU R0, [R1+0x34] ;  /* 0x0000340001007983 */ /* 0x008ee20000300800 */
[----:B--2---:R-:W2:Y:S01]  /*128b0*/  LDC R7, c[0x0][0x448] ;  /* 0x00011200ff077b82 */ /* 0x004ea20000000800 */
[----:B------:R-:W-:Y:S01]  /*128c0*/  ULDC.64 UR4, c[0x0][0x2d8] ;  /* 0x0000b60000047ab9 */ /* 0x000fe20000000a00 */
[----:B------:R-:W-:Y:S01]  /*128d0*/  ULDC.64 UR6, c[0x0][0x280] ;  /* 0x0000a00000067ab9 */ /* 0x000fe20000000a00 */
[----:B------:R-:W3:Y:S04]  /*128e0*/  LDL.LU.64 R2, [R1+0x40] ;  /* 0x0000400001027983 */ /* 0x000ee80000300a00 */
[----:B01----:R-:W4:Y:S01]  /*128f0*/  LDL R9, [R1+0x2c] ;  /* 0x00002c0001097983 */ /* 0x003f220000100800 */
[----:B------:R-:W0:Y:S01]  /*12900*/  S2R R5, SR_TID.X ;  /* 0x0000000000057919 */ /* 0x000e220000002100 */
[----:B------:R-:W1:Y:S01]  /*12910*/  S2R R6, SR_TID.X ;  /* 0x0000000000067919 */ /* 0x000e620000002100 */
[----:B------:R-:W1:Y:S01]  /*12920*/  S2R R10, SR_TID.X ;  /* 0x00000000000a7919 */ /* 0x000e620000002100 */
[----:B0-----:R-:W-:-:S04]  /*12930*/  LOP3.LUT R5, R5, 0x7f, RZ, 0xc0, !PT ;  /* 0x0000007f05057812 */ /* 0x001fc800078ec0ff */
[----:B------:R-:W-:Y:S01]  /*12940*/  SHF.R.U32.HI R5, RZ, 0x3, R5 ;  /* 0x00000003ff057819 */ /* 0x000fe20000011605 */
[----:B-1----:R-:W-:-:S05]  /*12950*/  IMAD.SHL.U32 R8, R6, 0x10, RZ ;  /* 0x0000001006087824 */ /* 0x002fca00078e00ff */
[----:B------:R-:W-:Y:S01]  /*12960*/  LOP3.LUT R8, R5, 0x70, R8, 0xf8, !PT ;  /* 0x0000007005087812 */ /* 0x000fe200078ef808 */
[----:B------:R-:W-:-:S05]  /*12970*/  IMAD.SHL.U32 R10, R10, 0x8, RZ ;  /* 0x000000080a0a7824 */ /* 0x000fca00078e00ff */
[----:B------:R-:W-:-:S04]  /*12980*/  LOP3.LUT R10, R10, 0x38, RZ, 0xc0, !PT ;  /* 0x000000380a0a7812 */ /* 0x000fc800078ec0ff */
[C---:B------:R-:W-:Y:S02]  /*12990*/  LOP3.LUT R11, R10.reuse, 0x40, RZ, 0xfc, !PT ;  /* 0x000000400a0b7812 */ /* 0x040fe400078efcff */
[----:B------:R-:W-:Y:S01]  /*129a0*/  LOP3.LUT R10, R10, 0x80, RZ, 0xfc, !PT ;  /* 0x000000800a0a7812 */ /* 0x000fe200078efcff */
[----:B---3--:R-:W-:Y:S01]  /*129b0*/  IMAD.MOV.U32 R3, RZ, RZ, R0 ;  /* 0x000000ffff037224 */ /* 0x008fe200078e0000 */
[----:B------:R-:W-:-:S05]  /*129c0*/  SHF.R.S32.HI R0, RZ, 0x1f, R18 ;  /* 0x0000001fff007819 */ /* 0x000fca0000011412 */
[----:B------:R-:W-:Y:S02]  /*129d0*/  IMAD R0, R0, UR4, RZ ;  /* 0x0000000400007c24 */ /* 0x000fe4000f8e02ff */
[----:B------:R-:W-:-:S04]  /*129e0*/  IMAD.WIDE.U32 R2, R18, UR4, R2 ;  /* 0x0000000412027c25 */ /* 0x000fc8000f8e0002 */
[----:B------:R-:W-:Y:S01]  /*129f0*/  IMAD R0, R18, UR5, R0 ;  /* 0x0000000512007c24 */ /* 0x000fe2000f8e0200 */
[----:B------:R-:W-:Y:S02]  /*12a00*/  ULDC.64 UR4, c[0x0][0xa00] ;  /* 0x0002800000047ab9 */ /* 0x000fe40000000a00 */
[----:B------:R-:W-:Y:S01]  /*12a10*/  ISETP.NE.U32.AND P0, PT, RZ, UR4, PT ;  /* 0x00000004ff007c0c */ /* 0x000fe2000bf05070 */
[----:B------:R-:W-:Y:S01]  /*12a20*/  IMAD.IADD R3, R3, 0x1, R0 ;  /* 0x0000000103037824 */ /* 0x000fe200078e0200 */
[----:B------:R-:W-:Y:S02]  /*12a30*/  SHF.R.S32.HI R0, RZ, 0x1f, R19 ;  /* 0x0000001fff007819 */ /* 0x000fe40000011413 */
[----:B------:R-:W-:Y:S01]  /*12a40*/  ISETP.NE.AND.EX P0, PT, RZ, UR5, PT, P0 ;  /* 0x00000005ff007c0c */ /* 0x000fe2000bf05300 */
[----:B------:R-:W-:-:S03]  /*12a50*/  ULDC.64 UR4, c[0x0][0x2e0] ;  /* 0x0000b80000047ab9 */ /* 0x000fc60000000a00 */
[----:B------:R-:W-:Y:S02]  /*12a60*/  SEL R4, R0, RZ, !P0 ;  /* 0x000000ff00047207 */ /* 0x000fe40004000000 */
[----:B------:R-:W-:Y:S02]  /*12a70*/  SEL R0, R19, RZ, !P0 ;  /* 0x000000ff13007207 */ /* 0x000fe40004000000 */
[----:B--2---:R-:W-:Y:S01]  /*12a80*/  ISETP.NE.AND P0, PT, R7, 0x1, PT ;  /* 0x000000010700780c */ /* 0x004fe20003f05270 */
[----:B------:R-:W-:-:S12]  /*12a90*/  IMAD R4, R4, UR4, RZ ;  /* 0x0000000404047c24 */ /* 0x000fd8000f8e02ff */
[----:B------:R-:W0:Y:S08]  /*12aa0*/  @P0 LDC R5, c[0x0][0x44c] ;  /* 0x00011300ff050b82 */ /* 0x000e300000000800 */
[----:B------:R-:W1:Y:S01]  /*12ab0*/  @P0 LDC R6, c[0x0][0x450] ;  /* 0x00011400ff060b82 */ /* 0x000e620000000800 */
[----:B------:R-:W-:-:S04]  /*12ac0*/  IMAD.WIDE.U32 R2, R0, UR4, R2 ;  /* 0x0000000400027c25 */ /* 0x000fc8000f8e0002 */
[----:B------:R-:W-:Y:S01]  /*12ad0*/  IMAD R0, R0, UR5, R4 ;  /* 0x0000000500007c24 */ /* 0x000fe2000f8e0204 */
[----:B------:R-:W-:-:S03]  /*12ae0*/  ULDC.64 UR4, c[0x0][0x2d0] ;  /* 0x0000b40000047ab9 */ /* 0x000fc60000000a00 */
[----:B------:R-:W-:Y:S02]  /*12af0*/  IMAD.IADD R3, R3, 0x1, R0 ;  /* 0x0000000103037824 */ /* 0x000fe400078e0200 */
[----:B----4-:R-:W-:-:S04]  /*12b00*/  IMAD.IADD R0, R8, 0x1, R9 ;  /* 0x0000000108007824 */ /* 0x010fc800078e0209 */
[----:B0-----:R-:W-:-:S04]  /*12b10*/  @P0 IMAD.HI.U32 R5, R0, R5, RZ ;  /* 0x0000000500050227 */ /* 0x001fc800078e00ff */
[----:B------:R-:W-:Y:S01]  /*12b20*/  IMAD.MOV.U32 R4, RZ, RZ, R0 ;  /* 0x000000ffff047224 */ /* 0x000fe200078e0000 */
[----:B-1----:R-:W-:-:S05]  /*12b30*/  @P0 SHF.R.U32.HI R4, RZ, R6, R5 ;  /* 0x00000006ff040219 */ /* 0x002fca0000011605 */
[----:B------:R-:W-:-:S04]  /*12b40*/  IMAD.MOV R5, RZ, RZ, -R4 ;  /* 0x000000ffff057224 */ /* 0x000fc800078e0a04 */
[----:B------:R-:W-:Y:S01]  /*12b50*/  IMAD R0, R7, R5, R0 ;  /* 0x0000000507007224 */ /* 0x000fe200078e0200 */
[----:B------:R-:W-:Y:S01]  /*12b60*/  SHF.R.S32.HI R5, RZ, 0x1f, R4 ;  /* 0x0000001fff057819 */ /* 0x000fe20000011404 */
        /* <DEDUP_REMOVED lines=9> */
[----:B------:R-:W-:Y:S02]  /*12c00*/  ISETP.GE.AND P0, PT, R10, UR4, PT ;  /* 0x000000040a007c0c */ /* 0x000fe4000bf06270 */
[----:B------:R0:W5:Y:S01]  /*12c10*/  LDL R10, [R1+0x1c] ;  /* 0x00001c00010a7983 */ /* 0x0001620000100800 */
[----:B------:R-:W1:Y:S01]  /*12c20*/  S2R R5, SR_TID.X ;  /* 0x0000000000057919 */ /* 0x000e620000002100 */
[----:B------:R-:W-:Y:S01]  /*12c30*/  IMAD R0, R0, UR5, R4 ;  /* 0x0000000500007c24 */ /* 0x000fe2000f8e0204 */
[----:B------:R-:W-:-:S03]  /*12c40*/  LEA R4, P3, R2, UR6, 0x1 ;  /* 0x0000000602047c11 */ /* 0x000fc6000f8608ff */
[----:B------:R-:W-:Y:S01]  /*12c50*/  IMAD.IADD R0, R3, 0x1, R0 ;  /* 0x0000000103007824 */ /* 0x000fe200078e0200 */
[----:B------:R-:W-:-:S04]  /*12c60*/  ISETP.GE.AND P1, PT, R11, UR4, PT ;  /* 0x000000040b007c0c */ /* 0x000fc8000bf26270 */
[----:B------:R-:W-:Y:S01]  /*12c70*/  LEA.HI.X R3, R2, UR7, R0, 0x1, P3 ;  /* 0x0000000702037c11 */ /* 0x000fe200098f0c00 */
[----:B-1----:R-:W-:-:S05]  /*12c80*/  IMAD.SHL.U32 R8, R5, 0x8, RZ ;  /* 0x0000000805087824 */ /* 0x002fca00078e00ff */
[----:B------:R-:W-:-:S04]  /*12c90*/  LOP3.LUT R8, R8, 0x38, RZ, 0xc0, !PT ;  /* 0x0000003808087812 */ /* 0x000fc800078ec0ff */
[----:B------:R-:W-:Y:S01]  /*12ca0*/  ISETP.GE.AND P2, PT, R8, UR4, PT ;  /* 0x0000000408007c0c */ /* 0x000fe2000bf46270 */
[----:B------:R-:W-:-:S03]  /*12cb0*/  UMOV UR4, 0xffffffff ;  /* 0xffffffff00047882 */ /* 0x000fc60000000000 */
[----:B0-----:R-:W-:Y:S09]  /*12cc0*/  BRA.DIV UR4, `(.L_x_1502) ;  /* 0x0000004a04787947 */ /* 0x001ff2000b800000 */
[----:B------:R-:W0:Y:S01]  /*12cd0*/  S2R R5, SR_TID.X ;  /* 0x0000000000057919 */ /* 0x000e220000002100 */
[----:B------:R-:W2:Y:S01]  /*12ce0*/  LDL.LU R8, [R1+0x2c] ;  /* 0x00002c0001087983 */ /* 0x000ea20000300800 */
[----:B0-----:R-:W-:-:S04]  /*12cf0*/  LOP3.LUT R5, R5, 0x7f, RZ, 0xc0, !PT ;  /* 0x0000007f05057812 */ /* 0x001fc800078ec0ff */
[----:B------:R-:W-:Y:S02]  /*12d00*/  SHF.R.U32.HI R6, RZ, 0x3, R5 ;  /* 0x00000003ff067819 */ /* 0x000fe40000011605 */
[----:B------:R-:W3:Y:S04]  /*12d10*/  LDL.LU R5, [R1+0x30] ;  /* 0x0000300001057983 */ /* 0x000ee80000300800 */
[----:B------:R-:W-:Y:S01]  /*12d20*/  SHFL.IDX PT, R9, R3, 0x1, 0x181f ;  /* 0x00381f0003097f89 */ /* 0x000fe200000e0000 */
[----:B------:R-:W-:Y:S01]  /*12d30*/  ULDC.64 UR4, c[0x0][0x208] ;  /* 0x0000820000047ab9 */ /* 0x000fe20000000a00 */
[----:B--2---:R-:W-:Y:S02]  /*12d40*/  IMAD.IADD R0, R6, 0x1, R8 ;  /* 0x0000000106007824 */ /* 0x004fe400078e0208 */
[----:B------:R-:W0:Y:S01]  /*12d50*/  S2R R6, SR_TID.X ;  /* 0x0000000000067919 */ /* 0x000e220000002100 */
[----:B---3--:R-:W-:-:S02]  /*12d60*/  IMAD R2, R5, R7, RZ ;  /* 0x0000000705027224 */ /* 0x008fc400078e02ff */
[----:B------:R-:W1:Y:S01]  /*12d70*/  SHFL.IDX PT, R7, R4, RZ, 0x181f ;  /* 0x00181fff04077589 */ /* 0x000e6200000e0000 */
[----:B0-----:R-:W-:-:S03]  /*12d80*/  IMAD.SHL.U32 R11, R6, 0x8, RZ ;  /* 0x00000008060b7824 */ /* 0x001fc600078e00ff */
[----:B------:R-:W0:Y:S01]  /*12d90*/  SHFL.IDX PT, R6, R3, RZ, 0x181f ;  /* 0x00181fff03067589 */ /* 0x000e2200000e0000 */
[C---:B------:R-:W-:Y:S01]  /*12da0*/  VIADD R5, R0.reuse, 0x10 ;  /* 0x0000001000057836 */ /* 0x040fe20000000000 */
[----:B------:R-:W-:-:S04]  /*12db0*/  ISETP.GE.AND P4, PT, R0, R2, PT ;  /* 0x000000020000720c */ /* 0x000fc80003f86270 */
[----:B------:R-:W-:Y:S02]  /*12dc0*/  ISETP.GE.AND P3, PT, R5, R2, PT ;  /* 0x000000020500720c */ /* 0x000fe40003f66270 */
[----:B------:R-:W2:Y:S01]  /*12dd0*/  SHFL.IDX PT, R5, R4, 0x1, 0x181f ;  /* 0x00381f0004057f89 */ /* 0x000ea200000e0000 */
[----:B------:R-:W-:-:S06]  /*12de0*/  LOP3.LUT R11, R11, 0x38, RZ, 0xc0, !PT ;  /* 0x000000380b0b7812 */ /* 0x000fcc00078ec0ff */
[----:B-1----:R-:W-:-:S05]  /*12df0*/  @!P4 LEA R7, P5, R11, R7, 0x1 ;  /* 0x000000070b07c211 */ /* 0x002fca00078a08ff */
[----:B0-----:R-:W-:-:S05]  /*12e00*/  @!P4 IMAD.X R6, RZ, RZ, R6, P5 ;  /* 0x000000ffff06c224 */ /* 0x001fca00028e0606 */
[----:B------:R-:W-:-:S04]  /*12e10*/  @!P4 LOP3.LUT R7, R7, R6, RZ, 0x3c, !PT ;  /* 0x000000060707c212 */ /* 0x000fc800078e3cff */
[----:B------:R-:W-:Y:S02]  /*12e20*/  @!P4 LOP3.LUT R6, R7, R6, RZ, 0x3c, !PT ;  /* 0x000000060706c212 */ /* 0x000fe400078e3cff */
[----:B--2---:R-:W-:Y:S02]  /*12e30*/  @!P3 LEA R8, P5, R11, R5, 0x1 ;  /* 0x000000050b08b211 */ /* 0x004fe400078a08ff */
[----:B------:R-:W-:-:S03]  /*12e40*/  @!P4 LOP3.LUT R7, R7, R6, RZ, 0x3c, !PT ;  /* 0x000000060707c212 */ /* 0x000fc600078e3cff */
[----:B------:R-:W-:Y:S02]  /*12e50*/  @!P3 IMAD.X R5, RZ, RZ, R9, P5 ;  /* 0x000000ffff05b224 */ /* 0x000fe400028e0609 */
[----:B-----5:R-:W-:Y:S04]  /*12e60*/  @!P4 LDGSTS.E.BYPASS.LTC128B.128 [R10+0x12400], desc[UR4][R6.64], !P2 ;  /* 0x12400000060acfae */ /* 0x020fe8000d101d44 */
[----:B------:R-:W-:Y:S04]  /*12e70*/  @!P4 LDGSTS.E.BYPASS.LTC128B.128 [R10+0x16400], desc[UR4][R6.64+0x80], !P1 ;  /* 0x16400080060acfae */ /* 0x000fe8000c901d44 */
[----:B------:R0:W-:Y:S02]  /*12e80*/  @!P4 LDGSTS.E.BYPASS.LTC128B.128 [R10+0x1a400], desc[UR4][R6.64+0x100], !P0 ;  /* 0x1a400100060acfae */ /* 0x0001e4000c101d44 */
[----:B0-----:R-:W-:-:S02]  /*12e90*/  @!P3 IMAD.MOV.U32 R6, RZ, RZ, R8 ;  /* 0x000000ffff06b224 */ /* 0x001fc400078e0008 */
[----:B------:R-:W-:Y:S02]  /*12ea0*/  @!P3 IMAD.MOV.U32 R7, RZ, RZ, R5 ;  /* 0x000000ffff07b224 */ /* 0x000fe400078e0005 */
[----:B------:R-:W-:-:S03]  /*12eb0*/  VIADD R5, R0, 0x20 ;  /* 0x0000002000057836 */ /* 0x000fc60000000000 */
[----:B------:R-:W-:Y:S04]  /*12ec0*/  @!P3 LDGSTS.E.BYPASS.LTC128B.128 [R10+0x12c00], desc[UR4][R6.64], !P2 ;  /* 0x12c00000060abfae */ /* 0x000fe8000d101d44 */
[----:B------:R-:W-:Y:S04]  /*12ed0*/  @!P3 LDGSTS.E.BYPASS.LTC128B.128 [R10+0x16c00], desc[UR4][R6.64+0x80], !P1 ;  /* 0x16c00080060abfae */ /* 0x000fe8000c901d44 */
[----:B------:R0:W-:Y:S01]  /*12ee0*/  @!P3 LDGSTS.E.BYPASS.LTC128B.128 [R10+0x1ac00], desc[UR4][R6.64+0x100], !P0 ;  /* 0x1ac00100060abfae */ /* 0x0001e2000c101d44 */
[----:B------:R-:W-:-:S03]  /*12ef0*/  ISETP.GE.AND P3, PT, R5, R2, PT ;  /* 0x000000020500720c */ /* 0x000fc60003f66270 */
[----:B------:R-:W1:Y:S04]  /*12f00*/  SHFL.IDX PT, R5, R4, 0x2, 0x181f ;  /* 0x00581f0004057f89 */ /* 0x000e6800000e0000 */
[----:B------:R-:W0:Y:S06]  /*12f10*/  SHFL.IDX PT, R8, R3, 0x2, 0x181f ;  /* 0x00581f0003087f89 */ /* 0x000e2c00000e0000 */
        /* <DEDUP_REMOVED lines=44> */
[----:B0-----:R-:W-:-:S03]  /*131e0*/  @!P4 LEA R5, P3, R11, R5, 0x1 ;  /* 0x000000050b05c211 */ /* 0x001fc600078608ff */
[----:B------:R-:W0:Y:S04]  /*131f0*/  SHFL.IDX PT, R3, R3, 0x7, 0x181f ;  /* 0x00f81f0003037f89 */ /* 0x000e2800000e0000 */
[----:B------:R-:W2:Y:S01]  /*13200*/  SHFL.IDX PT, R4, R4, 0x7, 0x181f ;  /* 0x00f81f0004047f89 */ /* 0x000ea200000e0000 */
[----:B-1----:R-:W-:-:S04]  /*13210*/  @!P4 IMAD.X R6, RZ, RZ, R6, P3 ;  /* 0x000000ffff06c224 */ /* 0x002fc800018e0606 */
[----:B------:R-:W-:Y:S02]  /*13220*/  @!P4 IMAD.MOV.U32 R7, RZ, RZ, R6 ;  /* 0x000000ffff07c224 */ /* 0x000fe400078e0006 */
[----:B------:R-:W-:-:S05]  /*13230*/  @!P4 IMAD.MOV.U32 R6, RZ, RZ, R5 ;  /* 0x000000ffff06c224 */ /* 0x000fca00078e0005 */
[----:B------:R1:W-:Y:S04]  /*13240*/  @!P4 LDGSTS.E.BYPASS.LTC128B.128 [R10+0x15400], desc[UR4][R6.64], !P2 ;  /* 0x15400000060acfae */ /* 0x0003e8000d101d44 */
[----:B------:R1:W-:Y:S04]  /*13250*/  @!P4 LDGSTS.E.BYPASS.LTC128B.128 [R10+0x19400], desc[UR4][R6.64+0x80], !P1 ;  /* 0x19400080060acfae */ /* 0x0003e8000c901d44 */
[----:B0-2---:R1:W-:Y:S02]  /*13260*/  @!P4 LDGSTS.E.BYPASS.LTC128B.128 [R10+0x1d400], desc[UR4][R6.64+0x100], !P0 ;  /* 0x1d400100060acfae */ /* 0x0053e4000c101d44 */
.L_x_1625:
[----:B------:R-:W-:Y:S01]  /*13270*/  VIADD R0, R0, 0x70 ;  /* 0x0000007000007836 */ /* 0x000fe20000000000 */
[----:B------:R-:W-:Y:S04]  /*13280*/  BSSY B0, `(.L_x_1503) ;  /* 0x000000f000007945 */ /* 0x000fe80003800000 */
[----:B------:R-:W-:-:S13]  /*13290*/  ISETP.GE.AND P3, PT, R0, R2, PT ;  /* 0x000000020000720c */ /* 0x000fda0003f66270 */
[----:B------:R-:W-:Y:S05]  /*132a0*/  @P3 BRA `(.L_x_1504) ;  /* 0x0000000000303947 */ /* 0x000fea0003800000 */
[----:B------:R-:W0:Y:S01]  /*132b0*/  S2R R5, SR_TID.X ;  /* 0x0000000000057919 */ /* 0x000e220000002100 */
[----:B------:R-:W-:Y:S01]  /*132c0*/  ULDC.64 UR4, c[0x0][0x208] ;  /* 0x0000820000047ab9 */ /* 0x000fe20000000a00 */
[----:B0-----:R-:W-:-:S05]  /*132d0*/  IMAD.SHL.U32 R5, R5, 0x8, RZ ;  /* 0x0000000805057824 */ /* 0x001fca00078e00ff */
        /* <DEDUP_REMOVED lines=9> */
.L_x_1504:
[----:B------:R-:W-:Y:S05]  /*13370*/  BSYNC B0 ;  /* 0x0000000000007941 */ /* 0x000fea0003800000 */
.L_x_1503:
[----:B01----:R-:W2:Y:S01]  /*13380*/  LDL R10, [R1] ;  /* 0x00000000010a7983 */ /* 0x003ea20000100800 */
[----:B------:R-:W-:Y:S01]  /*13390*/  PLOP3.LUT P0, PT, PT, PT, PT, 0x80, 0x0 ;  /* 0x000000000000781c */ /* 0x000fe20003f0f070 */
[----:B------:R-:W-:Y:S01]  /*133a0*/  NOP ;  /* 0x0000000000007918 */ /* 0x000fe20000000000 */
[----:B--2---:R-:W-:-:S11]  /*133b0*/  VIADD R10, R10, 0x30800 ;  /* 0x000308000a0a7836 */ /* 0x004fd60000000000 */
.L_x_1505:
[----:B------:R-:W2:Y:S01]  /*133c0*/  LDL R2, [R1] ;  /* 0x0000000001027983 */ /* 0x000ea20000100800 */
        /* <DEDUP_REMOVED lines=18> */
.L_x_1626:
[----:B------:R-:W-:Y:S05]  /*134f0*/  BSYNC B0 ;  /* 0x0000000000007941 */ /* 0x000fea0003800000 */
.L_x_1506:
[----:B------:R-:W2:Y:S04]  /*13500*/  LDL R3, [R1+0x28] ;  /* 0x0000280001037983 */ /* 0x000ea80000100800 */
[----:B0-----:R-:W3:Y:S01]  /*13510*/  LDL R2, [R1+0x20] ;  /* 0x0000200001027983 */ /* 0x001ee20000100800 */
[----:B------:R-:W-:Y:S01]  /*13520*/  BSSY B0, `(.L_x_1508) ;  /* 0x0000254000007945 */ /* 0x000fe20003800000 */
[----:B--2---:R-:W-:-:S05]  /*13530*/  VIADD R0, R3, 0xfffffffe ;  /* 0xfffffffe03007836 */ /* 0x004fca0000000000 */
[----:B---3--:R-:W-:-:S13]  /*13540*/  ISETP.GE.AND P0, PT, R0, R2, PT ;  /* 0x000000020000720c */ /* 0x008fda0003f06270 */
[----:B------:R-:W-:Y:S05]  /*13550*/  @!P0 BRA `(.L_x_1509) ;  /* 0x0000002400408947 */ /* 0x000fea0003800000 */
[----:B------:R-:W-:Y:S01]  /*13560*/  LOP3.LUT R8, RZ, R2, RZ, 0x33, !PT ;  /* 0x00000002ff087212 */ /* 0x000fe200078e33ff */
[----:B------:R-:W-:Y:S01]  /*13570*/  IMAD.MOV R2, RZ, RZ, -R3 ;  /* 0x000000ffff027224 */ /* 0x000fe200078e0a03 */
[----:B------:R-:W-:Y:S04]  /*13580*/  BSSY B2, `(.L_x_1510) ;  /* 0x00000ca000027945 */ /* 0x000fe80003800000 */
[----:B------:R-:W-:-:S05]  /*13590*/  VIADDMNMX R8, R2, 0x1, R8, !PT ;  /* 0x0000000102087846 */ /* 0x000fca0007800108 */
[----:B------:R-:W-:-:S05]  /*135a0*/  IMAD.IADD R2, R3, 0x1, R8 ;  /* 0x0000000103027824 */ /* 0x000fca00078e0208 */
[----:B------:R-:W-:-:S04]  /*135b0*/  LOP3.LUT R2, R2, 0x1, RZ, 0xc0, !PT ;  /* 0x0000000102027812 */ /* 0x000fc800078ec0ff */
[----:B------:R-:W-:-:S13]  /*135c0*/  ISETP.NE.U32.AND P0, PT, R2, 0x1, PT ;  /* 0x000000010200780c */ /* 0x000fda0003f05070 */
        /* <DEDUP_REMOVED lines=37> */
.L_x_1514:
[----:B------:R-:W2:Y:S01]  /*13820*/  LDL R2, [R1] ;  /* 0x0000000001027983 */ /* 0x000ea20000100800 */
[----:B------:R-:W-:Y:S01]  /*13830*/  BSSY B3, `(.L_x_1515) ;  /* 0x0000005000037945 */ /* 0x000fe20003800000 */
[----:B--2---:R-:W-:Y:S01]  /*13840*/  IMAD R3, R7, 0x8, R2 ;  /* 0x0000000807037824 */ /* 0x004fe200078e0202 */
[----:B------:R-:W-:-:S04]  /*13850*/  SHF.L.U32 R2, R9, 0x1f, RZ ;  /* 0x0000001f09027819 */ /* 0x000fc800000006ff */
[----:B------:R-:W1:Y:S02]  /*13860*/  SYNCS.PHASECHK.TRANS64.TRYWAIT P0, [R3+URZ+0x30840], R2 ;  /* 0x03084002030075a7 */ /* 0x000e64000800017f */
[----:B-1----:R-:W-:Y:S05]  /*13870*/  @!P0 BRA `(.L_x_1516) ;  /* 0x00000048009c8947 */ /* 0x002fea0003800000 */
.L_x_1627:
[----:B------:R-:W-:Y:S05]  /*13880*/  BSYNC B3 ;  /* 0x0000000000037941 */ /* 0x000fea0003800000 */
.L_x_1515:
        /* <DEDUP_REMOVED lines=12> */
.L_x_1518:
[----:B------:R-:W-:Y:S05]  /*13950*/  BSYNC B3 ;  /* 0x0000000000037941 */ /* 0x000fea0003800000 */
.L_x_1517:
[----:B------:R-:W2:Y:S04]  /*13960*/  LDL R5, [R1] ;  /* 0x0000000001057983 */ /* 0x000ea80000100800 */
        /* <DEDUP_REMOVED lines=12> */
.L_x_1519:
        /* <DEDUP_REMOVED lines=16> */
.L_x_1520:
        /* <DEDUP_REMOVED lines=16> */
.L_x_1521:
        /* <DEDUP_REMOVED lines=17> */
.L_x_1628:
[----:B------:R-:W-:Y:S05]  /*13d40*/  BSYNC B3 ;  /* 0x0000000000037941 */ /* 0x000fea0003800000 */
.L_x_1522:
[----:B------:R-:W-:Y:S01]  /*13d50*/  BSSY B3, `(.L_x_1524) ;  /* 0x000000e000037945 */ /* 0x000fe20003800000 */
[----:B------:R-:W-:Y:S02]  /*13d60*/  IMAD.MOV.U32 R12, RZ, RZ, 0x0 ;  /* 0x00000000ff0c7424 */ /* 0x000fe400078e00ff */
[----:B------:R-:W-:Y:S01]  /*13d70*/  IMAD.MOV.U32 R13, RZ, RZ, 0x14f00000 ;  /* 0x14f00000ff0d7424 */ /* 0x000fe200078e00ff */
[----:B------:R-:W-:Y:S06]  /*13d80*/  @P1 BRA `(.L_x_1525) ;  /* 0x0000000000281947 */ /* 0x000fec0003800000 */
[----:B0-----:R-:W2:Y:S04]  /*13d90*/  LDL R3, [R1] ;  /* 0x0000000001037983 */ /* 0x001ea80000100800 */
[----:B------:R-:W2:Y:S01]  /*13da0*/  LDL R6, [R1+0x4] ;  /* 0x0000040001067983 */ /* 0x000ea20000100800 */
[----:B------:R-:W0:Y:S02]  /*13db0*/  S2R R5, SR_TID.X ;  /* 0x0000000000057919 */ /* 0x000e240000002100 */
[----:B0-----:R-:W-:-:S04]  /*13dc0*/  LOP3.LUT R5, R5, 0x1f, RZ, 0xc0, !PT ;  /* 0x0000001f05057812 */ /* 0x001fc800078ec0ff */
[----:B------:R-:W-:Y:S01]  /*13dd0*/  ISETP.NE.AND P0, PT, R5, RZ, PT ;  /* 0x000000ff0500720c */ /* 0x000fe20003f05270 */
[----:B--2---:R-:W-:Y:S02]  /*13de0*/  IMAD R2, R6, 0x8, R3 ;  /* 0x0000000806027824 */ /* 0x004fe400078e0203 */
[----:B------:R-:W-:-:S04]  /*13df0*/  IMAD.MOV.U32 R3, RZ, RZ, 0x9000 ;  /* 0x00009000ff037424 */ /* 0x000fc800078e00ff */
[----:B------:R1:W-:Y:S06]  /*13e00*/  SYNCS.ARRIVE.TRANS64 RZ, [R2+URZ+0x30850], R3 ;  /* 0x0308500302ff79a7 */ /* 0x0003ec000800003f */
[----:B------:R-:W-:Y:S05]  /*13e10*/  @!P0 BRA `(.L_x_1525) ;  /* 0x0000000000048947 */ /* 0x000fea0003800000 */
[----:B------:R-:W-:Y:S01]  /*13e20*/  BPT.TRAP 0x1 ;  /* 0x000000040000795c */ /* 0x000fe20000300000 */
.L_x_1525:
[----:B------:R-:W-:Y:S05]  /*13e30*/  BSYNC B3 ;  /* 0x0000000000037941 */ /* 0x000fea0003800000 */
.L_x_1524:
[----:B01----:R-:W2:Y:S01]  /*13e40*/  LDL.LU R2, [R1+0x4] ;  /* 0x0000040001027983 */ /* 0x003ea20000300800 */
[----:B------:R-:W-:-:S03]  /*13e50*/  R2UR UR10, R11 ;  /* 0x000000000b0a72ca */ /* 0x000fc600000e0000 */
[----:B------:R-:W3:Y:S04]  /*13e60*/  LDL R6, [R1+0x14] ;  /* 0x0000140001067983 */ /* 0x000ee80000100800 */
[----:B------:R-:W3:Y:S04]  /*13e70*/  LDL.LU R5, [R1+0x8] ;  /* 0x0000080001057983 */ /* 0x000ee80000300800 */
[----:B------:R-:W2:Y:S01]  /*13e80*/  LDL R11, [R1] ;  /* 0x00000000010b7983 */ /* 0x000ea20000100800 */
[----:B------:R-:W-:Y:S01]  /*13e90*/  R2UR UR6, R12 ;  /* 0x000000000c0672ca */ /* 0x000fe200000e0000 */
[----:B------:R-:W-:Y:S01]  /*13ea0*/  UIADD3 UR4, UP0, UR36, 0x470, URZ ;  /* 0x0000047024047890 */ /* 0x000fe2000ff1e03f */
[----:B------:R-:W-:-:S02]  /*13eb0*/  R2UR UR7, R13 ;  /* 0x000000000d0772ca */ /* 0x000fc400000e0000 */
[----:B------:R-:W-:Y:S01]  /*13ec0*/  PLOP3.LUT P0, PT, PT, PT, PT, 0x80, 0x0 ;  /* 0x000000000000781c */ /* 0x000fe20003f0f070 */
[----:B------:R-:W-:Y:S01]  /*13ed0*/  UIADD3.X UR5, URZ, UR37, URZ, UP0, !UPT ;  /* 0x000000253f057290 */ /* 0x000fe200087fe43f */
[----:B---3--:R-:W-:Y:S02]  /*13ee0*/  IMAD R5, R5, 0x60, R6 ;  /* 0x0000006005057824 */ /* 0x008fe400078e0206 */
[C-C-:B--2---:R-:W-:Y:S02]  /*13ef0*/  IMAD R3, R2.reuse, 0x8, R11.reuse ;  /* 0x0000000802037824 */ /* 0x144fe400078e020b */
[----:B------:R-:W-:Y:S02]  /*13f00*/  IMAD R2, R2, 0x9000, R11 ;  /* 0x0000900002027824 */ /* 0x000fe400078e020b */
[----:B------:R-:W-:Y:S02]  /*13f10*/  VIADD R3, R3, 0x30850 ;  /* 0x0003085003037836 */ /* 0x000fe40000000000 */
[----:B------:R-:W-:-:S07]  /*13f20*/  VIADD R6, R2, 0x400 ;  /* 0x0000040002067836 */ /* 0x000fce0000000000 */
.L_x_1526:
        /* <DEDUP_REMOVED lines=15> */
.L_x_1527:
        /* <DEDUP_REMOVED lines=15> */
.L_x_1528:
        /* <DEDUP_REMOVED lines=12> */
.L_x_1513:
[----:B------:R-:W-:Y:S05]  /*141d0*/  BSYNC B1 ;  /* 0x0000000000017941 */ /* 0x000fea0003800000 */
.L_x_1512:
[----:B0-----:R-:W2:Y:S04]  /*141e0*/  LDL R0, [R1+0x28] ;  /* 0x0000280001007983 */ /* 0x001ea80000100800 */
[----:B------:R0:W-:Y:S04]  /*141f0*/  STL [R1+0x4], R7 ;  /* 0x0000040701007387 */ /* 0x0001e80000100800 */
[----:B------:R0:W-:Y:S02]  /*14200*/  STL [R1+0x10], R9 ;  /* 0x0000100901007387 */ /* 0x0001e40000100800 */
[----:B0-2---:R-:W-:-:S07]  /*14210*/  VIADD R0, R0, 0xfffffffd ;  /* 0xfffffffd00007836 */ /* 0x005fce0000000000 */
.L_x_1511:
[----:B------:R-:W-:Y:S05]  /*14220*/  BSYNC B2 ;  /* 0x0000000000027941 */ /* 0x000fea0003800000 */
.L_x_1510:
[----:B------:R-:W2:Y:S01]  /*14230*/  LDL.LU R2, [R1+0x28] ;  /* 0x0000280001027983 */ /* 0x000ea20000300800 */
[----:B------:R-:W-:Y:S01]  /*14240*/  VIADD R8, R8, 0xfffffffe ;  /* 0xfffffffe08087836 */ /* 0x000fe20000000000 */
[----:B--2---:R-:W-:-:S04]  /*14250*/  LOP3.LUT R2, RZ, R2, RZ, 0x33, !PT ;  /* 0x00000002ff027212 */ /* 0x004fc800078e33ff */
[----:B------:R-:W-:-:S13]  /*14260*/  ISETP.NE.AND P0, PT, R8, R2, PT ;  /* 0x000000020800720c */ /* 0x000fda0003f05270 */
[----:B------:R-:W-:Y:S05]  /*14270*/  @!P0 BRA `(.L_x_1509) ;  /* 0x0000001400f88947 */ /* 0x000fea0003800000 */
[----:B------:R-:W-:-:S07]  /*14280*/  IMAD.MOV.U32 R9, RZ, RZ, R17 ;  /* 0x000000ffff097224 */ /* 0x000fce00078e0011 */
.L_x_1563:
[----:B--2---:R-:W2:Y:S04]  /*14290*/  LDL R4, [R1+0x24] ;  /* 0x0000240001047983 */ /* 0x004ea80000100800 */
[----:B------:R-:W3:Y:S04]  /*142a0*/  LDL R3, [R1+0x4] ;  /* 0x0000040001037983 */ /* 0x000ee80000100800 */
[----:B------:R-:W4:Y:S01]  /*142b0*/  LDL R2, [R1+0x10] ;  /* 0x0000100001027983 */ /* 0x000f220000100800 */
        /* <DEDUP_REMOVED lines=8> */
[----:B01----:R-:W-:Y:S06]  /*14340*/  @!P1 BRA `(.L_x_1530) ;  /* 0x0000000800c09947 */ /* 0x003fec0003800000 */
        /* <DEDUP_REMOVED lines=20> */
[----:B------:R-:W-:-:S04]  /*14490*/  IMAD.WIDE.U32 R2, R11, UR6, R2 ;  /* 0x000000060b027c25 */ /* 0x000fc8000f8e0002 */
[----:B------:R-:W-:Y:S01]  /*144a0*/  IMAD.IADD R3, R6, 0x1, R3 ;  /* 0x0000000106037824 */ /* 0x000fe200078e0203 */
[----:B------:R-:W-:-:S04]  /*144b0*/  LEA R6, P0, R2, UR4, 0x2 ;  /* 0x0000000402067c11 */ /* 0x000fc8000f8010ff */
[----:B------:R-:W-:-:S05]  /*144c0*/  LEA.HI.X R7, R2, UR5, R3, 0x2, P0 ;  /* 0x0000000502077c11 */ /* 0x000fca00080f1403 */
[----:B------:R0:W5:Y:S04]  /*144d0*/  LDG.E R9, desc[UR8][R6.64] ;  /* 0x0000000806097981 */ /* 0x000168000c1e1900 */
.L_x_1531:
[----:B------:R-:W2:Y:S01]  /*144e0*/  LDL R2, [R1] ;  /* 0x0000000001027983 */ /* 0x000ea20000100800 */
[----:B------:R-:W-:Y:S01]  /*144f0*/  BSSY B2, `(.L_x_1532) ;  /* 0x0000005000027945 */ /* 0x000fe20003800000 */
[----:B--2---:R-:W-:Y:S01]  /*14500*/  IMAD R3, R4, 0x8, R2 ;  /* 0x0000000804037824 */ /* 0x004fe200078e0202 */
[----:B------:R-:W-:-:S04]  /*14510*/  SHF.L.U32 R2, R5, 0x1f, RZ ;  /* 0x0000001f05027819 */ /* 0x000fc800000006ff */
[----:B------:R-:W1:Y:S02]  /*14520*/  SYNCS.PHASECHK.TRANS64.TRYWAIT P0, [R3+URZ+0x30840], R2 ;  /* 0x03084002030075a7 */ /* 0x000e64000800017f */
[----:B-1----:R-:W-:Y:S05]  /*14530*/  @!P0 BRA `(.L_x_1533) ;  /* 0x0000003c00948947 */ /* 0x002fea0003800000 */
.L_x_1629:
[----:B------:R-:W-:Y:S05]  /*14540*/  BSYNC B2 ;  /* 0x0000000000027941 */ /* 0x000fea0003800000 */
.L_x_1532:
        /* <DEDUP_REMOVED lines=12> */
.L_x_1535:
[----:B------:R-:W-:Y:S05]  /*14610*/  BSYNC B2 ;  /* 0x0000000000027941 */ /* 0x000fea0003800000 */
.L_x_1534:
        /* <DEDUP_REMOVED lines=13> */
.L_x_1536:
        /* <DEDUP_REMOVED lines=16> */
.L_x_1537:
        /* <DEDUP_REMOVED lines=16> */
.L_x_1538:
        /* <DEDUP_REMOVED lines=17> */
.L_x_1630:
[----:B------:R-:W-:Y:S05]  /*14a00*/  BSYNC B2 ;  /* 0x0000000000027941 */ /* 0x000fea0003800000 */
.L_x_1539:
        /* <DEDUP_REMOVED lines=11> */
.L_x_1542:
[----:B------:R-:W-:Y:S05]  /*14ac0*/  BSYNC B2 ;  /* 0x0000000000027941 */ /* 0x000fea0003800000 */
.L_x_1541:
[----:B0-----:R-:W2:Y:S01]  /*14ad0*/  LDL.LU R3, [R1+0x4] ;  /* 0x0000040001037983 */ /* 0x001ea20000300800 */
[----:B------:R-:W-:-:S03]  /*14ae0*/  R2UR UR10, R11 ;  /* 0x000000000b0a72ca */ /* 0x000fc600000e0000 */
[----:B------:R-:W3:Y:S04]  /*14af0*/  LDL R7, [R1+0x14] ;  /* 0x0000140001077983 */ /* 0x000ee80000100800 */
[----:B------:R-:W3:Y:S04]  /*14b00*/  LDL.LU R6, [R1+0x8] ;  /* 0x0000080001067983 */ /* 0x000ee80000300800 */
[----:B------:R-:W2:Y:S01]  /*14b10*/  LDL R11, [R1] ;  /* 0x00000000010b7983 */ /* 0x000ea20000100800 */
[----:B------:R-:W-:Y:S01]  /*14b20*/  R2UR UR6, R12 ;  /* 0x000000000c0672ca */ /* 0x000fe200000e0000 */
[----:B------:R-:W-:Y:S01]  /*14b30*/  UIADD3 UR4, UP0, UR36, 0x470, URZ ;  /* 0x0000047024047890 */ /* 0x000fe2000ff1e03f */
[----:B------:R-:W-:Y:S01]  /*14b40*/  R2UR UR7, R13 ;  /* 0x000000000d0772ca */ /* 0x000fe200000e0000 */
[----:B------:R-:W-:Y:S01]  /*14b50*/  VIADD R2, R2, 0x50 ;  /* 0x0000005002027836 */ /* 0x000fe20000000000 */
[----:B------:R-:W-:Y:S01]  /*14b60*/  PLOP3.LUT P0, PT, PT, PT, PT, 0x80, 0x0 ;  /* 0x000000000000781c */ /* 0x000fe20003f0f070 */
[----:B------:R-:W-:Y:S01]  /*14b70*/  UIADD3.X UR5, URZ, UR37, URZ, UP0, !UPT ;  /* 0x000000253f057290 */ /* 0x000fe200087fe43f */
[----:B---3--:R-:W-:-:S02]  /*14b80*/  IMAD R6, R6, 0x60, R7 ;  /* 0x0000006006067824 */ /* 0x008fc400078e0207 */
[----:B--2---:R-:W-:-:S04]  /*14b90*/  IMAD R3, R3, 0x9000, R11 ;  /* 0x0000900003037824 */ /* 0x004fc800078e020b */
[----:B------:R-:W-:-:S07]  /*14ba0*/  VIADD R7, R3, 0x400 ;  /* 0x0000040003077836 */ /* 0x000fce0000000000 */
.L_x_1543:
        /* <DEDUP_REMOVED lines=15> */
.L_x_1544:
        /* <DEDUP_REMOVED lines=15> */
.L_x_1545:
        /* <DEDUP_REMOVED lines=12> */
.L_x_1530:
[----:B------:R-:W-:Y:S05]  /*14e50*/  BSYNC B1 ;  /* 0x0000000000017941 */ /* 0x000fea0003800000 */
.L_x_1529:
[----:B------:R-:W2:Y:S01]  /*14e60*/  LDL R2, [R1+0x24] ;  /* 0x0000240001027983 */ /* 0x000ea20000100800 */
[----:B------:R-:W-:Y:S01]  /*14e70*/  VIADD R3, R4, 0x1 ;  /* 0x0000000104037836 */ /* 0x000fe20000000000 */
[----:B------:R-:W-:Y:S01]  /*14e80*/  BSSY B1, `(.L_x_1546) ;  /* 0x00000b9000017945 */ /* 0x000fe20003800000 */
[----:B------:R-:W-:-:S03]  /*14e90*/  VIADD R6, R0, 0xffffffff ;  /* 0xffffffff00067836 */ /* 0x000fc60000000000 */
[----:B------:R-:W-:-:S04]  /*14ea0*/  ISETP.NE.AND P0, PT, R3, 0x2, PT ;  /* 0x000000020300780c */ /* 0x000fc80003f05270 */
[----:B------:R-:W-:Y:S02]  /*14eb0*/  SEL R12, R3, RZ, P0 ;  /* 0x000000ff030c7207 */ /* 0x000fe40000000000 */
[----:B--2---:R-:W-:Y:S02]  /*14ec0*/  LOP3.LUT P1, RZ, R2, 0x1, RZ, 0xc0, !PT ;  /* 0x0000000102ff7812 */ /* 0x004fe4000782c0ff */
[----:B------:R-:W-:-:S04]  /*14ed0*/  SEL R2, RZ, 0x1, P0 ;  /* 0x00000001ff027807 */ /* 0x000fc80000000000 */
[----:B------:R-:W-:-:S05]  /*14ee0*/  LOP3.LUT R11, R5, R2, RZ, 0x3c, !PT ;  /* 0x00000002050b7212 */ /* 0x000fca00078e3cff */
[----:B------:R1:W-:Y:S04]  /*14ef0*/  STL [R1+0x10], R11 ;  /* 0x0000100b01007387 */ /* 0x0003e80000100800 */
[----:B------:R1:W-:Y:S01]  /*14f00*/  STL [R1+0x4], R12 ;  /* 0x0000040c01007387 */ /* 0x0003e20000100800 */
[----:B------:R-:W-:Y:S05]  /*14f10*/  @!P1 BRA `(.L_x_1547) ;  /* 0x0000000800bc9947 */ /* 0x000fea0003800000 */
[----:B------:R-:W-:Y:S01]  /*14f20*/  ULDC.64 UR4, c[0x0][0x418] ;  /* 0x0001060000047ab9 */ /* 0x000fe20000000a00 */
[----:B------:R-:W-:Y:S01]  /*14f30*/  IMAD.MOV.U32 R7, RZ, RZ, R6 ;  /* 0x000000ffff077224 */ /* 0x000fe200078e0006 */
[----:B------:R-:W-:-:S04]  /*14f40*/  ISETP.NE.U32.AND P0, PT, RZ, UR4, PT ;  /* 0x00000004ff007c0c */ /* 0x000fc8000bf05070 */
[----:B------:R-:W-:-:S13]  /*14f50*/  ISETP.NE.AND.EX P0, PT, RZ, UR5, PT, P0 ;  /* 0x00000005ff007c0c */ /* 0x000fda000bf05300 */
[----:B------:R-:W-:Y:S05]  /*14f60*/  @!P0 BRA `(.L_x_1548) ;  /* 0x0000000000508947 */ /* 0x000fea0003800000 */
[----:B------:R-:W2:Y:S01]  /*14f70*/  LDL R14, [R1+0x18] ;  /* 0x00001800010e7983 */ /* 0x000ea20000100800 */
[----:B0-----:R-:W0:Y:S01]  /*14f80*/  LDC R8, c[0x0][0x43c] ;  /* 0x00010f00ff087b82 */ /* 0x001e220000000800 */
        /* <DEDUP_REMOVED lines=16> */
[----:B------:R-:W-:-:S06]  /*15090*/  LEA.HI.X R9, R2, UR5, R3, 0x2, P0 ;  /* 0x0000000502097c11 */ /* 0x000fcc00080f1403 */
[----:B------:R2:W5:Y:S03]  /*150a0*/  LDG.E R9, desc[UR8][R8.64] ;  /* 0x0000000808097981 */ /* 0x000566000c1e1900 */
.L_x_1548:
[----:B------:R-:W3:Y:S01]  /*150b0*/  LDL R2, [R1] ;  /* 0x0000000001027983 */ /* 0x000ee20000100800 */
[----:B------:R-:W-:Y:S01]  /*150c0*/  SHF.L.U32 R3, R11, 0x1f, RZ ;  /* 0x0000001f0b037819 */ /* 0x000fe200000006ff */
[----:B------:R-:W-:Y:S01]  /*150d0*/  BSSY B2, `(.L_x_1549) ;  /* 0x0000004000027945 */ /* 0x000fe20003800000 */
[----:B---3--:R-:W-:-:S04]  /*150e0*/  IMAD R2, R12, 0x8, R2 ;  /* 0x000000080c027824 */ /* 0x008fc800078e0202 */
[----:B------:R-:W3:Y:S02]  /*150f0*/  SYNCS.PHASECHK.TRANS64.TRYWAIT P0, [R2+URZ+0x30840], R3 ;  /* 0x03084003020075a7 */ /* 0x000ee4000800017f */
[----:B---3--:R-:W-:Y:S05]  /*15100*/  @!P0 BRA `(.L_x_1550) ;  /* 0x0000003000c88947 */ /* 0x008fea0003800000 */
.L_x_1631:
[----:B------:R-:W-:Y:S05]  /*15110*/  BSYNC B2 ;  /* 0x0000000000027941 */ /* 0x000fea0003800000 */
.L_x_1549:
[----:B0-2---:R-:W0:Y:S01]  /*15120*/  S2R R8, SR_TID.X ;  /* 0x0000000000087919 */ /* 0x005e220000002100 */
[----:B------:R-:W-:Y:S01]  /*15130*/  BSSY B2, `(.L_x_1551) ;  /* 0x000000b000027945 */ /* 0x000fe20003800000 */
[----:B0-----:R-:W-:-:S04]  /*15140*/  LOP3.LUT R8, R8, 0x7f, RZ, 0xc0, !PT ;  /* 0x0000007f08087812 */ /* 0x001fc800078ec0ff */
[----:B------:R-:W-:-:S13]  /*15150*/  ISETP.NE.AND P1, PT, R8, RZ, PT ;  /* 0x000000ff0800720c */ /* 0x000fda0003f25270 */
[----:B------:R-:W-:Y:S05]  /*15160*/  @P1 BRA `(.L_x_1552) ;  /* 0x00000000001c1947 */ /* 0x000fea0003800000 */
[----:B------:R-:W0:Y:S01]  /*15170*/  S2R R8, SR_TID.X ;  /* 0x0000000000087919 */ /* 0x000e220000002100 */
[----:B---3--:R-:W-:-:S04]  /*15180*/  IMAD.MOV.U32 R3, RZ, RZ, 0x9000 ;  /* 0x00009000ff037424 */ /* 0x008fc800078e00ff */
[----:B------:R2:W-:Y:S01]  /*15190*/  SYNCS.ARRIVE.TRANS64 RZ, [R2+URZ+0x30830], R3 ;  /* 0x0308300302ff79a7 */ /* 0x0005e2000800003f */
[----:B0-----:R-:W-:-:S04]  /*151a0*/  LOP3.LUT R8, R8, 0x1f, RZ, 0xc0, !PT ;  /* 0x0000001f08087812 */ /* 0x001fc800078ec0ff */
[----:B------:R-:W-:-:S13]  /*151b0*/  ISETP.NE.AND P0, PT, R8, RZ, PT ;  /* 0x000000ff0800720c */ /* 0x000fda0003f05270 */
[----:B--2---:R-:W-:Y:S05]  /*151c0*/  @!P0 BRA `(.L_x_1552) ;  /* 0x0000000000048947 */ /* 0x004fea0003800000 */
[----:B------:R-:W-:Y:S01]  /*151d0*/  BPT.TRAP 0x1 ;  /* 0x000000040000795c */ /* 0x000fe20000300000 */
.L_x_1552:
[----:B------:R-:W-:Y:S05]  /*151e0*/  BSYNC B2 ;  /* 0x0000000000027941 */ /* 0x000fea0003800000 */
.L_x_1551:
[----:B------:R-:W2:Y:S04]  /*151f0*/  LDL R8, [R1+0x4] ;  /* 0x0000040001087983 */ /* 0x000ea80000100800 */
[----:B-1----:R-:W4:Y:S04]  /*15200*/  LDL R11, [R1] ;  /* 0x00000000010b7983 */ /* 0x002f280000100800 */
[----:B---3--:R-:W3:Y:S01]  /*15210*/  LDL R2, [R1+0x14] ;  /* 0x0000140001027983 */ /* 0x008ee20000100800 */
        /* <DEDUP_REMOVED lines=8> */
[----:B----4-:R-:W-:Y:S02]  /*152a0*/  IMAD R8, R8, 0x9000, R11 ;  /* 0x0000900008087824 */ /* 0x010fe400078e020b */
[----:B------:R-:W-:-:S02]  /*152b0*/  VIADD R3, R3, 0x30 ;  /* 0x0000003003037836 */ /* 0x000fc40000000000 */
[----:B---3--:R-:W-:Y:S02]  /*152c0*/  IMAD R2, R7, 0x60, R2 ;  /* 0x0000006007027824 */ /* 0x008fe400078e0202 */
[----:B------:R-:W-:-:S07]  /*152d0*/  VIADD R11, R8, 0x1e400 ;  /* 0x0001e400080b7836 */ /* 0x000fce0000000000 */
.L_x_1553:
        /* <DEDUP_REMOVED lines=16> */
.L_x_1554:
        /* <DEDUP_REMOVED lines=16> */
.L_x_1555:
        /* <DEDUP_REMOVED lines=15> */
.L_x_1632:
[----:B------:R-:W-:Y:S05]  /*155d0*/  BSYNC B2 ;  /* 0x0000000000027941 */ /* 0x000fea0003800000 */
.L_x_1556:
        /* <DEDUP_REMOVED lines=11> */
.L_x_1559:
[----:B------:R-:W-:Y:S05]  /*15690*/  BSYNC B2 ;  /* 0x0000000000027941 */ /* 0x000fea0003800000 */
.L_x_1558:
[----:B------:R-:W2:Y:S04]  /*156a0*/  LDL R8, [R1] ;  /* 0x0000000001087983 */ /* 0x000ea80000100800 */
        /* <DEDUP_REMOVED lines=12> */
.L_x_1560:
        /* <DEDUP_REMOVED lines=15> */
.L_x_1561:
        /* <DEDUP_REMOVED lines=15> */
.L_x_1562:
        /* <DEDUP_REMOVED lines=12> */
.L_x_1547:
[----:B------:R-:W-:Y:S05]  /*15a10*/  BSYNC B1 ;  /* 0x0000000000017941 */ /* 0x000fea0003800000 */
.L_x_1546:
[----:B------:R-:W3:Y:S01]  /*15a20*/  LDL R2, [R1+0x20] ;  /* 0x0000200001027983 */ /* 0x000ee20000100800 */
[----:B------:R-:W-:Y:S01]  /*15a30*/  VIADD R0, R0, 0xfffffffe ;  /* 0xfffffffe00007836 */ /* 0x000fe20000000000 */
[----:B---3--:R-:W-:-:S13]  /*15a40*/  ISETP.GT.AND P0, PT, R6, R2, PT ;  /* 0x000000020600720c */ /* 0x008fda0003f04270 */
[----:B------:R-:W-:Y:S05]  /*15a50*/  @P0 BRA `(.L_x_1563) ;  /* 0xffffffe8000c0947 */ /* 0x000fea000383ffff */
.L_x_1509:
[----:B------:R-:W-:Y:S05]  /*15a60*/  BSYNC B0 ;  /* 0x0000000000007941 */ /* 0x000fea0003800000 */
.L_x_1508:
[----:B------:R-:W3:Y:S01]  /*15a70*/  S2R R2, SR_TID.X ;  /* 0x0000000000027919 */ /* 0x000ee20000002100 */
[----:B------:R-:W-:Y:S01]  /*15a80*/  BSSY B0, `(.L_x_1564) ;  /* 0x0000011000007945 */ /* 0x000fe20003800000 */
        /* <DEDUP_REMOVED lines=10> */
[----:B----4-:R-:W3:Y:S04]  /*15b30*/  @P0 ATOMG.E.ADD.STRONG.GPU PT, R2, desc[UR6][R4.64], R2 ;  /* 0x00000002040209a8 */ /* 0x010ee800081ee1c6 */
[----:B---3--:R3:W4:Y:S02]  /*15b40*/  SHFL.IDX PT, R2, R2, R0, 0x1f ;  /* 0x00001f0002027589 */ /* 0x00872400000e0000 */
[----:B---3--:R-:W3:Y:S02]  /*15b50*/  S2R R0, SR_LTMASK ;  /* 0x0000000000007919 */ /* 0x008ee40000003900 */
[----:B---3--:R-:W-:-:S06]  /*15b60*/  LOP3.LUT R0, R0, UR4, RZ, 0xc0, !PT ;  /* 0x0000000400007c12 */ /* 0x008fcc000f8ec0ff */
[----:B------:R-:W4:Y:S02]  /*15b70*/  POPC R0, R0 ;  /* 0x0000000000007309 */ /* 0x000f240000000000 */
[----:B----4-:R-:W-:-:S07]  /*15b80*/  IADD3 R16, R2, UR38, R0 ;  /* 0x0000002602107c10 */ /* 0x010fce000fffe000 */
.L_x_1565:
[----:B------:R-:W-:Y:S05]  /*15b90*/  BSYNC B0 ;  /* 0x0000000000007941 */ /* 0x000fea0003800000 */
.L_x_1564:
[----:B------:R-:W3:Y:S01]  /*15ba0*/  LDL R0, [R1+0x24] ;  /* 0x0000240001007983 */ /* 0x000ee20000100800 */
[----:B------:R-:W-:Y:S01]  /*15bb0*/  BSSY B0, `(.L_x_1566) ;  /* 0x000004d000007945 */ /* 0x000fe20003800000 */
[----:B---3--:R-:W-:-:S13]  /*15bc0*/  LOP3.LUT P0, RZ, R0, 0x1, RZ, 0xc0, !PT ;  /* 0x0000000100ff7812 */ /* 0x008fda000780c0ff */
[----:B------:R-:W-:Y:S05]  /*15bd0*/  @!P0 BRA `(.L_x_1567) ;  /* 0x0000000400288947 */ /* 0x000fea0003800000 */
[----:B------:R-:W3:Y:S04]  /*15be0*/  LDL R4, [R1] ;  /* 0x0000000001047983 */ /* 0x000ee80000100800 */
[----:B------:R-:W3:Y:S04]  /*15bf0*/  LDL R0, [R1+0x4] ;  /* 0x0000040001007983 */ /* 0x000ee80000100800 */
[----:B------:R-:W4:Y:S01]  /*15c00*/  LDL R2, [R1+0x10] ;  /* 0x0000100001027983 */ /* 0x000f220000100800 */
[----:B------:R-:W-:Y:S01]  /*15c10*/  BSSY B1, `(.L_x_1568) ;  /* 0x0000006000017945 */ /* 0x000fe20003800000 */
[----:B------:R-:W-:Y:S01]  /*15c20*/  ISETP.NE.AND P1, PT, R3, RZ, PT ;  /* 0x000000ff0300720c */ /* 0x000fe20003f25270 */
[----:B---3--:R-:W-:Y:S01]  /*15c30*/  IMAD R0, R0, 0x8, R4 ;  /* 0x0000000800007824 */ /* 0x008fe200078e0204 */
[----:B----4-:R-:W-:-:S04]  /*15c40*/  SHF.L.U32 R2, R2, 0x1f, RZ ;  /* 0x0000001f02027819 */ /* 0x010fc800000006ff */
[----:B------:R-:W3:Y:S02]  /*15c50*/  SYNCS.PHASECHK.TRANS64.TRYWAIT P0, [R0+URZ+0x30860], R2 ;  /* 0x03086002000075a7 */ /* 0x000ee4000800017f */
[----:B---3--:R-:W-:Y:S05]  /*15c60*/  @!P0 BRA `(.L_x_1569) ;  /* 0x0000002800188947 */ /* 0x008fea0003800000 */
.L_x_1633:
[----:B------:R-:W-:Y:S05]  /*15c70*/  BSYNC B1 ;  /* 0x0000000000017941 */ /* 0x000fea0003800000 */
.L_x_1568:
[----:B------:R-:W-:Y:S04]  /*15c80*/  BSSY B1, `(.L_x_1570) ;  /* 0x0000009000017945 */ /* 0x000fe80003800000 */
        /* <DEDUP_REMOVED lines=8> */
.L_x_1571:
[----:B------:R-:W-:Y:S05]  /*15d10*/  BSYNC B1 ;  /* 0x0000000000017941 */ /* 0x000fea0003800000 */
.L_x_1570:
[----:B------:R-:W4:Y:S04]  /*15d20*/  LDL.LU R5, [R1+0x14] ;  /* 0x0000140001057983 */ /* 0x000f280000300800 */
[----:B------:R-:W4:Y:S04]  /*15d30*/  LDL.LU R3, [R1+0x8] ;  /* 0x0000080001037983 */ /* 0x000f280000300800 */
[----:B------:R-:W5:Y:S04]  /*15d40*/  LDL R4, [R1] ;  /* 0x0000000001047983 */ /* 0x000f680000100800 */
[----:B---3--:R-:W5:Y:S01]  /*15d50*/  LDL R2, [R1+0x4] ;  /* 0x0000040001027983 */ /* 0x008f620000100800 */
[----:B------:R-:W-:Y:S01]  /*15d60*/  UIADD3 UR4, UP0, UR36, 0x470, URZ ;  /* 0x0000047024047890 */ /* 0x000fe2000ff1e03f */
[----:B------:R-:W-:Y:S01]  /*15d70*/  PLOP3.LUT P0, PT, PT, PT, PT, 0x80, 0x0 ;  /* 0x000000000000781c */ /* 0x000fe20003f0f070 */
[----:B------:R-:W-:Y:S01]  /*15d80*/  VIADD R0, R0, 0x30850 ;  /* 0x0003085000007836 */ /* 0x000fe20000000000 */
[----:B------:R-:W-:Y:S01]  /*15d90*/  UMOV UR6, 0x0 ;  /* 0x0000000000067882 */ /* 0x000fe20000000000 */
[----:B------:R-:W-:Y:S01]  /*15da0*/  UIADD3.X UR5, URZ, UR37, URZ, UP0, !UPT ;  /* 0x000000253f057290 */ /* 0x000fe200087fe43f */
[----:B------:R-:W-:Y:S01]  /*15db0*/  UMOV UR7, 0x14f00000 ;  /* 0x14f0000000077882 */ /* 0x000fe20000000000 */
[----:B------:R-:W-:Y:S01]  /*15dc0*/  UMOV UR10, URZ ;  /* 0x0000003f000a7c82 */ /* 0x000fe20008000000 */
[----:B----4-:R-:W-:-:S02]  /*15dd0*/  IMAD R3, R3, 0x60, R5 ;  /* 0x0000006003037824 */ /* 0x010fc400078e0205 */
[----:B-----5:R-:W-:-:S04]  /*15de0*/  IMAD R2, R2, 0x9000, R4 ;  /* 0x0000900002027824 */ /* 0x020fc800078e0204 */
[----:B------:R-:W-:-:S07]  /*15df0*/  VIADD R4, R2, 0x400 ;  /* 0x0000040002047836 */ /* 0x000fce0000000000 */
.L_x_1572:
        /* <DEDUP_REMOVED lines=10> */
[----:B------:R-:W-:Y:S01]  /*15ea0*/  PLOP3.LUT P0, PT, PT, PT, PT, 0x80, 0x0 ;  /* 0x000000000000781c */ /* 0x000fe20003f0f070 */
[----:B------:R-:W-:Y:S01]  /*15eb0*/  VIADD R4, R2, 0x3400 ;  /* 0x0000340002047836 */ /* 0x000fe20000000000 */
[----:B------:R-:W-:Y:S01]  /*15ec0*/  UMOV UR6, 0x0 ;  /* 0x0000000000067882 */ /* 0x000fe20000000000 */
[----:B------:R-:W-:Y:S01]  /*15ed0*/  UMOV UR7, 0x14f00000 ;  /* 0x14f0000000077882 */ /* 0x000fe20000000000 */
[----:B------:R-:W-:-:S09]  /*15ee0*/  UMOV UR10, 0x40 ;  /* 0x00000040000a7882 */ /* 0x000fd20000000000 */
.L_x_1573:
        /* <DEDUP_REMOVED lines=15> */
.L_x_1574:
        /* <DEDUP_REMOVED lines=10> */
.L_x_1567:
[----:B------:R-:W-:Y:S05]  /*16080*/  BSYNC B0 ;  /* 0x0000000000007941 */ /* 0x000fea0003800000 */
.L_x_1566:
[----:B------:R-:W3:Y:S04]  /*16090*/  LDL.LU R5, [R1+0x4] ;  /* 0x0000040001057983 */ /* 0x000ee80000300800 */
[----:B------:R-:W4:Y:S01]  /*160a0*/  LDL.LU R4, [R1+0x10] ;  /* 0x0000100001047983 */ /* 0x000f220000300800 */
[----:B---3--:R-:W-:-:S05]  /*160b0*/  VIADD R0, R5, 0x1 ;  /* 0x0000000105007836 */ /* 0x008fca0000000000 */
[----:B------:R-:W-:-:S04]  /*160c0*/  ISETP.NE.AND P0, PT, R0, 0x2, PT ;  /* 0x000000020000780c */ /* 0x000fc80003f05270 */
[----:B------:R-:W-:Y:S02]  /*160d0*/  SEL R2, RZ, 0x1, P0 ;  /* 0x00000001ff027807 */ /* 0x000fe40000000000 */
[----:B------:R-:W-:Y:S02]  /*160e0*/  SEL R0, R0, RZ, P0 ;  /* 0x000000ff00007207 */ /* 0x000fe40000000000 */
[----:B----4-:R-:W-:-:S03]  /*160f0*/  LOP3.LUT R4, R4, R2, RZ, 0x3c, !PT ;  /* 0x0000000204047212 */ /* 0x010fc600078e3cff */
[----:B------:R3:W-:Y:S04]  /*16100*/  STL [R1+0x4], R0 ;  /* 0x0000040001007387 */ /* 0x0007e80000100800 */
[----:B------:R3:W-:Y:S02]  /*16110*/  STL [R1+0x10], R4 ;  /* 0x0000100401007387 */ /* 0x0007e40000100800 */
.L_x_1488:
[----:B------:R-:W-:Y:S05]  /*16120*/  BSYNC B7 ;  /* 0x0000000000077941 */ /* 0x000fea0003800000 */
.L_x_1486:
[----:B---3--:R-:W3:Y:S02]  /*16130*/  LDL R0, [R1+0x24] ;  /* 0x0000240001007983 */ /* 0x008ee40000100800 */
[----:B---3--:R-:W-:-:S13]  /*16140*/  LOP3.LUT P0, RZ, R0, 0x2, RZ, 0xc0, !PT ;  /* 0x0000000200ff7812 */ /* 0x008fda000780c0ff */
[----:B------:R-:W-:Y:S05]  /*16150*/  @!P0 BRA `(.L_x_1575) ;  /* 0x0000000000288947 */ /* 0x000fea0003800000 */
[----:B------:R-:W-:Y:S05]  /*16160*/  WARPSYNC.ALL ;  /* 0x0000000000007948 */ /* 0x000fea0003800000 */
[----:B------:R-:W3:Y:S08]  /*16170*/  S2UR UR5, SR_CgaCtaId ;  /* 0x00000000000579c3 */ /* 0x000ef00000008800 */
[----:B------:R-:W-:Y:S06]  /*16180*/  BAR.SYNC.DEFER_BLOCKING 0x5, 0x180 ;  /* 0x0146000000007b1d */ /* 0x000fec0000010000 */
[----:B------:R-:W-:-:S02]  /*16190*/  UMOV UR4, 0x400 ;  /* 0x0000040000047882 */ /* 0x000fc40000000000 */
[----:B---3--:R-:W-:-:S06]  /*161a0*/  ULEA UR4, UR5, UR4, 0x18 ;  /* 0x0000000405047291 */ /* 0x008fcc000f8ec03f */
[----:B------:R-:W-:-:S05]  /*161b0*/  IMAD.U32 R0, RZ, RZ, UR4 ;  /* 0x00000004ff007e24 */ /* 0x000fca000f8e00ff */
[----:B------:R3:W4:Y:S04]  /*161c0*/  LDS.128 R16, [R0+0x308d0] ;  /* 0x0308d00000107984 */ /* 0x0007280000000c00 */
[----:B------:R3:W-:Y:S01]  /*161d0*/  STL [R1], R0 ;  /* 0x0000000001007387 */ /* 0x0007e20000100800 */
[----:B------:R-:W-:Y:S06]  /*161e0*/  BAR.ARV 0x4, 0x180 ;  /* 0x0106000000007b1d */ /* 0x000fec0000002000 */
[----:B------:R-:W-:Y:S05]  /*161f0*/  BRA `(.L_x_1576) ;  /* 0x0000000800e47947 */ /* 0x000fea0003800000 */
.L_x_1575:
[----:B------:R-:W3:Y:S01]  /*16200*/  S2R R0, SR_TID.X ;  /* 0x0000000000007919 */ /* 0x000ee20000002100 */
[----:B------:R-:W-:Y:S01]  /*16210*/  UMOV UR4, 0xffffffff ;  /* 0xffffffff00047882 */ /* 0x000fe20000000000 */
[----:B---3--:R-:W-:-:S04]  /*16220*/  LOP3.LUT R6, R0, 0x1f, RZ, 0xc0, !PT ;  /* 0x0000001f00067812 */ /* 0x008fc800078ec0ff */
[----:B------:R-:W-:Y:S01]  /*16230*/  ISETP.NE.AND P0, PT, R6, 0x1f, PT ;  /* 0x0000001f0600780c */ /* 0x000fe20003f05270 */
[----:B------:R-:W-:-:S12]  /*16240*/  BRA.DIV UR4, `(.L_x_1577) ;  /* 0x0000002204b47947 */ /* 0x000fd8000b800000 */
[----:B------:R-:W-:Y:S01]  /*16250*/  IMAD.IADD R5, R19, 0x1, R6 ;  /* 0x0000000113057824 */ /* 0x000fe200078e0206 */
[----:B------:R-:W-:Y:S01]  /*16260*/  ULDC UR4, c[0x0][0xc3c] ;  /* 0x00030f0000047ab9 */ /* 0x000fe20000000800 */
[----:B------:R-:W-:-:S03]  /*16270*/  ULDC.64 UR6, c[0x0][0x208] ;  /* 0x0000820000067ab9 */ /* 0x000fc60000000a00 */
[----:B------:R-:W-:-:S13]  /*16280*/  ISETP.GE.OR P1, PT, R5, UR4, !P0 ;  /* 0x0000000405007c0c */ /* 0x000fda000c726670 */
[----:B------:R-:W3:Y:S02]  /*16290*/  @!P1 LDC.64 R2, c[0x0][0xc80] ;  /* 0x00032000ff029b82 */ /* 0x000ee40000000a00 */
[----:B---3--:R-:W-:-:S06]  /*162a0*/  @!P1 IMAD.WIDE R2, R5, 0x4, R2 ;  /* 0x0000000405029825 */ /* 0x008fcc00078e0202 */
[----:B------:R3:W4:Y:S01]  /*162b0*/  @!P1 LDG.E R3, desc[UR6][R2.64] ;  /* 0x0000000602039981 */ /* 0x000722000c1e1900 */
[C---:B------:R-:W-:Y:S02]  /*162c0*/  ISETP.GE.U32.AND P2, PT, R6.reuse, 0x2, PT ;  /* 0x000000020600780c */ /* 0x040fe40003f46070 */
[C---:B------:R-:W-:Y:S01]  /*162d0*/  ISETP.GE.U32.AND P3, PT, R6.reuse, 0x4, PT ;  /* 0x000000040600780c */ /* 0x040fe20003f66070 */
[----:B------:R-:W-:Y:S01]  /*162e0*/  SHFL.IDX PT, R0, R16, RZ, 0x1f ;  /* 0x00001fff10007589 */ /* 0x000fe200000e0000 */
[C---:B------:R-:W-:Y:S02]  /*162f0*/  ISETP.GE.U32.AND P4, PT, R6.reuse, 0x8, PT ;  /* 0x000000080600780c */ /* 0x040fe40003f86070 */
[C---:B------:R-:W-:Y:S01]  /*16300*/  ISETP.GE.U32.AND P5, PT, R6.reuse, 0x10, PT ;  /* 0x000000100600780c */ /* 0x040fe20003fa6070 */
[----:B---3--:R-:W-:Y:S02]  /*16310*/  IMAD.MOV.U32 R2, RZ, RZ, RZ ;  /* 0x000000ffff027224 */ /* 0x008fe400078e00ff */
[----:B----4-:R-:W-:Y:S01]  /*16320*/  @!P1 IMAD.MOV.U32 R2, RZ, RZ, R3 ;  /* 0x000000ffff029224 */ /* 0x010fe200078e0003 */
[----:B------:R-:W-:-:S04]  /*16330*/  ISETP.NE.AND P1, PT, R6, RZ, PT ;  /* 0x000000ff0600720c */ /* 0x000fc80003f25270 */
[----:B------:R-:W3:Y:S02]  /*16340*/  SHFL.UP PT, R14, R2, 0x1, RZ ;  /* 0x04200000020e7989 */ /* 0x000ee400000e00ff */
[----:B---3--:R-:W-:-:S05]  /*16350*/  SEL R5, R14, RZ, P1 ;  /* 0x000000ff0e057207 */ /* 0x008fca0000800000 */
[----:B------:R-:W-:Y:S02]  /*16360*/  IMAD.IADD R3, R2, 0x1, R5 ;  /* 0x0000000102037824 */ /* 0x000fe400078e0205 */
[----:B------:R-:W-:Y:S04]  /*16370*/  SHFL.IDX PT, R5, R16, 0x1, 0x1f ;  /* 0x00201f0010057f89 */ /* 0x000fe800000e0000 */
[----:B------:R-:W3:Y:S02]  /*16380*/  SHFL.UP PT, R4, R3, 0x2, RZ ;  /* 0x0440000003047989 */ /* 0x000ee400000e00ff */
[----:B---3--:R-:W-:-:S05]  /*16390*/  SEL R4, R4, RZ, P2 ;  /* 0x000000ff04047207 */ /* 0x008fca0001000000 */
[----:B------:R-:W-:-:S05]  /*163a0*/  IMAD.IADD R3, R3, 0x1, R4 ;  /* 0x0000000103037824 */ /* 0x000fca00078e0204 */
        /* <DEDUP_REMOVED lines=9> */
[----:B------:R3:W4:Y:S02]  /*16440*/  SHFL.IDX PT, R16, R3, 0x1f, 0x1f ;  /* 0x03e01f0003107f89 */ /* 0x00072400000e0000 */
.L_x_1643:
[----:B------:R-:W-:Y:S02]  /*16450*/  ULDC UR4, c[0x0][0xc38] ;  /* 0x00030e0000047ab9 */ /* 0x000fe40000000800 */
[----:B------:R-:W-:-:S04]  /*16460*/  IMAD.U32 R4, RZ, RZ, UR4 ;  /* 0x00000004ff047e24 */ /* 0x000fc8000f8e00ff */
[----:B----4-:R-:W-:-:S04]  /*16470*/  IMAD R16, R16, R4, RZ ;  /* 0x0000000410107224 */ /* 0x010fc800078e02ff */
[----:B------:R-:W-:-:S05]  /*16480*/  IMAD.IADD R5, R5, 0x1, R16 ;  /* 0x0000000105057824 */ /* 0x000fca00078e0210 */
[----:B------:R-:W-:-:S13]  /*16490*/  ISETP.GT.AND P6, PT, R5, R0, PT ;  /* 0x000000000500720c */ /* 0x000fda0003fc4270 */
[----:B------:R-:W-:Y:S05]  /*164a0*/  @P6 BRA `(.L_x_1578) ;  /* 0x0000000000a06947 */ /* 0x000fea0003800000 */
.L_x_1583:
[----:B------:R-:W4:Y:S01]  /*164b0*/  LDC R2, c[0x0][0xc3c] ;  /* 0x00030f00ff027b82 */ /* 0x000f220000000800 */
[----:B------:R-:W-:-:S05]  /*164c0*/  VIADD R19, R19, 0x1f ;  /* 0x0000001f13137836 */ /* 0x000fca0000000000 */
[----:B----4-:R-:W-:-:S13]  /*164d0*/  ISETP.GE.AND P6, PT, R19, R2, PT ;  /* 0x000000021300720c */ /* 0x010fda0003fc6270 */
[----:B------:R-:W-:Y:S05]  /*164e0*/  @P6 BRA `(.L_x_1579) ;  /* 0x0000000400dc6947 */ /* 0x000fea0003800000 */
[----:B---3--:R-:W3:Y:S01]  /*164f0*/  S2R R3, SR_TID.X ;  /* 0x0000000000037919 */ /* 0x008ee20000002100 */
[----:B------:R-:W-:Y:S01]  /*16500*/  BSSY B0, `(.L_x_1580) ;  /* 0x000000a000007945 */ /* 0x000fe20003800000 */
[----:B---3--:R-:W-:-:S05]  /*16510*/  LOP3.LUT R3, R3, 0x1f, RZ, 0xc0, !PT ;  /* 0x0000001f03037812 */ /* 0x008fca00078ec0ff */
[----:B------:R-:W-:-:S05]  /*16520*/  IMAD.IADD R4, R19, 0x1, R3 ;  /* 0x0000000113047824 */ /* 0x000fca00078e0203 */
[----:B------:R-:W-:Y:S01]  /*16530*/  ISETP.GE.OR P6, PT, R4, R2, !P0 ;  /* 0x000000020400720c */ /* 0x000fe200047c6670 */
[----:B------:R-:W-:-:S12]  /*16540*/  IMAD.MOV.U32 R2, RZ, RZ, RZ ;  /* 0x000000ffff027224 */ /* 0x000fd800078e00ff */
[----:B------:R-:W-:Y:S05]  /*16550*/  @P6 BRA `(.L_x_1581) ;  /* 0x0000000000106947 */ /* 0x000fea0003800000 */
[----:B------:R-:W3:Y:S01]  /*16560*/  LDC.64 R2, c[0x0][0xc80] ;  /* 0x00032000ff027b82 */ /* 0x000ee20000000a00 */
[----:B------:R-:W-:Y:S01]  /*16570*/  ULDC.64 UR4, c[0x0][0x208] ;  /* 0x0000820000047ab9 */ /* 0x000fe20000000a00 */
[----:B---3--:R-:W-:-:S06]  /*16580*/  IMAD.WIDE R2, R4, 0x4, R2 ;  /* 0x0000000404027825 */ /* 0x008fcc00078e0202 */
[----:B------:R3:W5:Y:S02]  /*16590*/  LDG.E R2, desc[UR4][R2.64] ;  /* 0x0000000402027981 */ /* 0x000764000c1e1900 */
.L_x_1581:
[----:B------:R-:W-:Y:S05]  /*165a0*/  BSYNC B0 ;  /* 0x0000000000007941 */ /* 0x000fea0003800000 */
.L_x_1580:
[----:B------:R-:W-:-:S03]  /*165b0*/  UMOV UR4, 0xffffffff ;  /* 0xffffffff00047882 */ /* 0x000fc60000000000 */
[----:B------:R-:W-:Y:S05]  /*165c0*/  BRA.DIV UR4, `(.L_x_1582) ;  /* 0x0000002604107947 */ /* 0x000fea000b800000 */
[----:B-----5:R-:W3:Y:S02]  /*165d0*/  SHFL.UP PT, R14, R2, 0x1, RZ ;  /* 0x04200000020e7989 */ /* 0x020ee400000e00ff */
        /* <DEDUP_REMOVED lines=15> */
.L_x_1651:
[----:B------:R-:W-:Y:S02]  /*166d0*/  ULDC UR4, c[0x0][0xc38] ;  /* 0x00030e0000047ab9 */ /* 0x000fe40000000800 */
[----:B------:R-:W-:-:S04]  /*166e0*/  IMAD.U32 R4, RZ, RZ, UR4 ;  /* 0x00000004ff047e24 */ /* 0x000fc8000f8e00ff */
[----:B----4-:R-:W-:-:S04]  /*166f0*/  IMAD R16, R16, R4, RZ ;  /* 0x0000000410107224 */ /* 0x010fc800078e02ff */
[----:B------:R-:W-:-:S05]  /*16700*/  IMAD.IADD R5, R16, 0x1, R5 ;  /* 0x0000000110057824 */ /* 0x000fca00078e0205 */
[----:B------:R-:W-:-:S13]  /*16710*/  ISETP.GT.AND P6, PT, R5, R0, PT ;  /* 0x000000000500720c */ /* 0x000fda0003fc4270 */
[----:B------:R-:W-:Y:S05]  /*16720*/  @!P6 BRA `(.L_x_1583) ;  /* 0xfffffffc0060e947 */ /* 0x000fea000383ffff */
.L_x_1578:
[----:B------:R-:W-:Y:S01]  /*16730*/  IMAD.IADD R16, R5, 0x1, -R16 ;  /* 0x0000000105107824 */ /* 0x000fe200078e0a10 */
[----:B------:R-:W-:-:S03]  /*16740*/  UMOV UR4, 0xffffffff ;  /* 0xffffffff00047882 */ /* 0x000fc60000000000 */
[----:B------:R-:W-:-:S05]  /*16750*/  IMAD R5, R3, R4, R16 ;  /* 0x0000000403057224 */ /* 0x000fca00078e0210 */
[----:B------:R-:W-:Y:S01]  /*16760*/  ISETP.GT.AND P6, PT, R5, R0, PT ;  /* 0x000000000500720c */ /* 0x000fe20003fc4270 */
[----:B------:R-:W-:-:S12]  /*16770*/  BRA.DIV UR4, `(.L_x_1584) ;  /* 0x0000002604687947 */ /* 0x000fd8000b800000 */
[----:B------:R-:W-:-:S04]  /*16780*/  VOTE.ANY R5, PT, !P6 ;  /* 0x0000000000057806 */ /* 0x000fc800070e0100 */
[----:B------:R-:W4:Y:S02]  /*16790*/  POPC R6, R5 ;  /* 0x0000000500067309 */ /* 0x000f240000000000 */
[----:B----4-:R4:W0:Y:S02]  /*167a0*/  SHFL.IDX PT, R17, R2, R6, 0x1f ;  /* 0x00001f0602117589 */ /* 0x01082400000e0000 */
.L_x_1655:
[----:B------:R-:W-:Y:S01]  /*167b0*/  ISETP.NE.AND P0, PT, R5, RZ, PT ;  /* 0x000000ff0500720c */ /* 0x000fe20003f05270 */
[----:B------:R-:W-:-:S12]  /*167c0*/  IMAD.MOV.U32 R5, RZ, RZ, RZ ;  /* 0x000000ffff057224 */ /* 0x000fd800078e00ff */
[----:B------:R-:W-:Y:S05]  /*167d0*/  @!P0 BRA `(.L_x_1585) ;  /* 0x0000000000148947 */ /* 0x000fea0003800000 */
[----:B------:R-:W-:Y:S01]  /*167e0*/  UMOV UR4, 0xffffffff ;  /* 0xffffffff00047882 */ /* 0x000fe20000000000 */
[----:B-1----:R-:W-:Y:S02]  /*167f0*/  VIADD R12, R6, 0xffffffff ;  /* 0xffffffff060c7836 */ /* 0x002fe40000000000 */
[----:B------:R-:W-:Y:S05]  /*16800*/  BRA.DIV UR4, `(.L_x_1586) ;  /* 0x00000026048c7947 */ /* 0x000fea000b800000 */
[----:B---3--:R1:W3:Y:S02]  /*16810*/  SHFL.IDX PT, R3, R3, R12, 0x1f ;  /* 0x00001f0c03037589 */ /* 0x0082e400000e0000 */
.L_x_1658:
[----:B---3--:R-:W-:-:S07]  /*16820*/  IMAD.MOV.U32 R5, RZ, RZ, R3 ;  /* 0x000000ffff057224 */ /* 0x008fce00078e0003 */
.L_x_1585:
[----:B---34-:R-:W3:Y:S01]  /*16830*/  LDC.64 R2, c[0x0][0xc90] ;  /* 0x00032400ff027b82 */ /* 0x018ee20000000a00 */
[----:B------:R-:W-:Y:S01]  /*16840*/  IMAD.IADD R19, R6, 0x1, R19 ;  /* 0x0000000106137824 */ /* 0x000fe200078e0213 */
[----:B------:R-:W-:-:S03]  /*16850*/  ULDC.64 UR4, c[0x0][0x208] ;  /* 0x0000820000047ab9 */ /* 0x000fc60000000a00 */
[----:B---3--:R-:W-:-:S05]  /*16860*/  IMAD.WIDE R2, R19, 0x4, R2 ;  /* 0x0000000413027825 */ /* 0x008fca00078e0202 */
[----:B--2---:R-:W0:Y:S01]  /*16870*/  LDG.E R7, desc[UR4][R2.64] ;  /* 0x0000000402077981 */ /* 0x004e22000c1e1900 */
[----:B------:R-:W-:-:S04]  /*16880*/  IMAD R16, R5, R4, R16 ;  /* 0x0000000405107224 */ /* 0x000fc800078e0210 */
[----:B------:R-:W-:Y:S02]  /*16890*/  IMAD.IADD R0, R0, 0x1, -R16 ;  /* 0x0000000100007824 */ /* 0x000fe400078e0a10 */
[----:B0-----:R-:W-:-:S05]  /*168a0*/  IMAD R6, R17, R7, RZ ;  /* 0x0000000711067224 */ /* 0x001fca00078e02ff */
[----:B------:R-:W-:-:S04]  /*168b0*/  IABS R8, R6 ;  /* 0x0000000600087213 */ /* 0x000fc80000000000 */
[----:B------:R-:W0:Y:S08]  /*168c0*/  I2F.RP R2, R8 ;  /* 0x0000000800027306 */ /* 0x000e300000209400 */
[----:B0-----:R-:W0:Y:S02]  /*168d0*/  MUFU.RCP R2, R2 ;  /* 0x0000000200027308 */ /* 0x001e240000001000 */
[----:B0-----:R-:W-:-:S06]  /*168e0*/  VIADD R2, R2, 0xffffffe ;  /* 0x0ffffffe02027836 */ /* 0x001fcc0000000000 */
[----:B------:R-:W0:Y:S02]  /*168f0*/  F2I.FTZ.U32.TRUNC.NTZ R3, R2 ;  /* 0x0000000200037305 */ /* 0x000e24000021f000 */
[----:B0-----:R-:W-:-:S04]  /*16900*/  IMAD.MOV R2, RZ, RZ, -R3 ;  /* 0x000000ffff027224 */ /* 0x001fc800078e0a03 */
[----:B------:R-:W-:Y:S02]  /*16910*/  IMAD R5, R2, R8, RZ ;  /* 0x0000000802057224 */ /* 0x000fe400078e02ff */
[----:B------:R-:W-:-:S04]  /*16920*/  IMAD.MOV.U32 R2, RZ, RZ, RZ ;  /* 0x000000ffff027224 */ /* 0x000fc800078e00ff */
[----:B------:R-:W-:Y:S01]  /*16930*/  IMAD.HI.U32 R2, R3, R5, R2 ;  /* 0x0000000503027227 */ /* 0x000fe200078e0002 */
[----:B------:R-:W-:Y:S02]  /*16940*/  IABS R3, R0 ;  /* 0x0000000000037213 */ /* 0x000fe40000000000 */
[----:B------:R-:W-:-:S03]  /*16950*/  IABS R5, R6 ;  /* 0x0000000600057213 */ /* 0x000fc60000000000 */
[----:B------:R-:W-:-:S04]  /*16960*/  IMAD.HI.U32 R2, R2, R3, RZ ;  /* 0x0000000302027227 */ /* 0x000fc800078e00ff */
[----:B------:R-:W-:-:S04]  /*16970*/  IMAD.MOV R5, RZ, RZ, -R5 ;  /* 0x000000ffff057224 */ /* 0x000fc800078e0a05 */
        /* <DEDUP_REMOVED lines=11> */
[----:B------:R-:W-:Y:S02]  /*16a30*/  IMAD R5, R7, R2, RZ ;  /* 0x0000000207057224 */ /* 0x000fe400078e02ff */
[----:B------:R-:W-:Y:S02]  /*16a40*/  IMAD.MOV R2, RZ, RZ, -R2 ;  /* 0x000000ffff027224 */ /* 0x000fe400078e0a02 */
[----:B------:R-:W-:Y:S02]  /*16a50*/  IMAD.MOV R3, RZ, RZ, -R5 ;  /* 0x000000ffff037224 */ /* 0x000fe400078e0a05 */
[----:B------:R-:W-:-:S03]  /*16a60*/  IMAD R0, R6, R2, R0 ;  /* 0x0000000206007224 */ /* 0x000fc600078e0200 */
[----:B------:R-:W-:Y:S01]  /*16a70*/  VIADDMNMX R4, R3, R4, R7, PT ;  /* 0x0000000403047246 */ /* 0x000fe20003800107 */
[----:B------:R-:W-:-:S03]  /*16a80*/  IMAD.IADD R5, R0, 0x1, R5 ;  /* 0x0000000100057824 */ /* 0x000fc600078e0205 */
        /* <DEDUP_REMOVED lines=23> */
[----:B------:R-:W-:Y:S01]  /*16c00*/  @!P1 LOP3.LUT R2, RZ, R4, RZ, 0x33, !PT ;  /* 0x00000004ff029212 */ /* 0x000fe200078e33ff */
[----:B------:R-:W-:-:S04]  /*16c10*/  IMAD.MOV R4, RZ, RZ, -R4 ;  /* 0x000000ffff047224 */ /* 0x000fc800078e0a04 */
[----:B------:R-:W-:Y:S01]  /*16c20*/  IMAD R18, R2, R4, R5 ;  /* 0x0000000402127224 */ /* 0x000fe200078e0205 */
[----:B------:R-:W-:-:S05]  /*16c30*/  LOP3.LUT R2, RZ, R2, RZ, 0x33, !PT ;  /* 0x00000002ff027212 */ /* 0x000fca00078e33ff */
[----:B------:R-:W-:Y:S01]  /*16c40*/  IMAD.IADD R17, R17, 0x1, R2 ;  /* 0x0000000111117824 */ /* 0x000fe200078e0202 */
[----:B------:R-:W-:Y:S06]  /*16c50*/  BRA `(.L_x_1587) ;  /* 0x00000000001c7947 */ /* 0x000fec0003800000 */
.L_x_1579:
[----:B------:R-:W-:Y:S01]  /*16c60*/  UMOV UR4, URZ ;  /* 0x0000003f00047c82 */ /* 0x000fe20008000000 */
[----:B------:R-:W-:Y:S01]  /*16c70*/  UMOV UR5, URZ ;  /* 0x0000003f00057c82 */ /* 0x000fe20008000000 */
[----:B------:R-:W-:Y:S01]  /*16c80*/  ULDC UR6, c[0x0][0xc3c] ;  /* 0x00030f0000067ab9 */ /* 0x000fe20000000800 */
[----:B------:R-:W-:Y:S02]  /*16c90*/  IMAD.MOV.U32 R16, RZ, RZ, R0 ;  /* 0x000000ffff107224 */ /* 0x000fe400078e0000 */
[----:B------:R-:W-:Y:S02]  /*16ca0*/  IMAD.U32 R17, RZ, RZ, UR4 ;  /* 0x00000004ff117e24 */ /* 0x000fe4000f8e00ff */
[----:B------:R-:W-:Y:S02]  /*16cb0*/  IMAD.U32 R18, RZ, RZ, UR5 ;  /* 0x00000005ff127e24 */ /* 0x000fe4000f8e00ff */
[----:B------:R-:W-:-:S07]  /*16cc0*/  IMAD.U32 R19, RZ, RZ, UR6 ;  /* 0x00000006ff137e24 */ /* 0x000fce000f8e00ff */
.L_x_1587:
[----:B------:R4:W5:Y:S01]  /*16cd0*/  LDL R2, [R1] ;  /* 0x0000000001027983 */ /* 0x0009620000100800 */
[----:B------:R-:W0:Y:S01]  /*16ce0*/  S2R R0, SR_TID.X ;  /* 0x0000000000007919 */ /* 0x000e220000002100 */
[----:B------:R-:W-:Y:S05]  /*16cf0*/  WARPSYNC.ALL ;  /* 0x0000000000007948 */ /* 0x000fea0003800000 */
[----:B0-----:R-:W-:Y:S01]  /*16d00*/  LOP3.LUT R0, R0, 0x1f, RZ, 0xc0, !PT ;  /* 0x0000001f00007812 */ /* 0x001fe200078ec0ff */
[----:B------:R-:W-:Y:S03]  /*16d10*/  BAR.SYNC.DEFER_BLOCKING 0x4, 0x180 ;  /* 0x0106000000007b1d */ /* 0x000fe60000010000 */
[----:B------:R-:W-:-:S13]  /*16d20*/  ISETP.NE.AND P0, PT, R0, RZ, PT ;  /* 0x000000ff0000720c */ /* 0x000fda0003f05270 */
[----:B---3--:R-:W5:Y:S01]  /*16d30*/  @!P0 S2R R3, SR_CgaCtaId ;  /* 0x0000000000038919 */ /* 0x008f620000008800 */
[----:B------:R-:W-:-:S04]  /*16d40*/  @!P0 MOV R0, 0x400 ;  /* 0x0000040000008802 */ /* 0x000fc80000000f00 */
[----:B-----5:R-:W-:-:S05]  /*16d50*/  @!P0 LEA R2, R3, R0, 0x18 ;  /* 0x0000000003028211 */ /* 0x020fca00078ec0ff */
[----:B------:R4:W-:Y:S04]  /*16d60*/  @!P0 STS.128 [R2+0x308d0], R16 ;  /* 0x0308d01002008388 */ /* 0x0009e80000000c00 */
[----:B------:R4:W-:Y:S01]  /*16d70*/  @!P0 STL [R1], R2 ;  /* 0x0000000201008387 */ /* 0x0009e20000100800 */
[----:B------:R-:W-:Y:S06]  /*16d80*/  BAR.ARV 0x5, 0x180 ;  /* 0x0146000000007b1d */ /* 0x000fec0000002000 */
.L_x_1576:
[----:B------:R-:W-:Y:S02]  /*16d90*/  ULDC UR4, c[0x0][0xc3c] ;  /* 0x00030f0000047ab9 */ /* 0x000fe40000000800 */
[----:B----4-:R-:W-:-:S13]  /*16da0*/  ISETP.GE.AND P0, PT, R19, UR4, PT ;  /* 0x0000000413007c0c */ /* 0x010fda000bf06270 */
[----:B------:R-:W-:Y:S05]  /*16db0*/  @!P0 BRA `(.L_x_1588) ;  /* 0xffffffa400008947 */ /* 0x000fea000383ffff */
[----:B------:R-:W-:Y:S05]  /*16dc0*/  BSYNC B8 ;  /* 0x0000000000087941 */ /* 0x000fea0003800000 */
.L_x_1474:
[----:B---3--:R-:W3:Y:S01]  /*16dd0*/  LDL.LU R0, [R1+0x38] ;  /* 0x0000380001007983 */ /* 0x008ee20000300800 */
[----:B------:R-:W-:Y:S01]  /*16de0*/  BSSY B0, `(.L_x_1589) ;  /* 0x000000b000007945 */ /* 0x000fe20003800000 */
[----:B------:R-:W4:Y:S01]  /*16df0*/  S2R R5, SR_CgaCtaId ;  /* 0x0000000000057919 */ /* 0x000f220000008800 */
[----:B---3--:R-:W-:-:S05]  /*16e00*/  VIADD R0, R0, 0x1 ;  /* 0x0000000100007836 */ /* 0x008fca0000000000 */
[----:B0-----:R-:W-:-:S04]  /*16e10*/  LEA.HI R2, R0, R0, RZ, 0x1 ;  /* 0x0000000000027211 */ /* 0x001fc800078f08ff */
[----:B------:R-:W-:-:S05]  /*16e20*/  LOP3.LUT R3, R2, 0xfffffffe, RZ, 0xc0, !PT ;  /* 0xfffffffe02037812 */ /* 0x000fca00078ec0ff */
[----:B------:R-:W-:Y:S01]  /*16e30*/  IMAD.IADD R3, R0, 0x1, -R3 ;  /* 0x0000000100037824 */ /* 0x000fe200078e0a03 */
[----:B------:R-:W-:-:S04]  /*16e40*/  MOV R0, 0x400 ;  /* 0x0000040000007802 */ /* 0x000fc80000000f00 */
[----:B----4-:R-:W-:Y:S02]  /*16e50*/  LEA R0, R5, R0, 0x18 ;  /* 0x0000000005007211 */ /* 0x010fe400078ec0ff */
[----:B------:R-:W-:-:S04]  /*16e60*/  SHF.L.U32 R3, R3, 0x1f, RZ ;  /* 0x0000001f03037819 */ /* 0x000fc800000006ff */
[----:B------:R-:W0:Y:S02]  /*16e70*/  SYNCS.PHASECHK.TRANS64.TRYWAIT P0, [R0+URZ+0x30820], R3 ;  /* 0x03082003000075a7 */ /* 0x000e24000800017f */
[----:B0-----:R-:W-:Y:S05]  /*16e80*/  @!P0 BRA `(.L_x_1590) ;  /* 0x0000002000148947 */ /* 0x001fea0003800000 */
.L_x_1659:
[----:B------:R-:W-:Y:S05]  /*16e90*/  BSYNC B0 ;  /* 0x0000000000007941 */ /* 0x000fea0003800000 */
.L_x_1589:
[----:B------:R-:W-:-:S03]  /*16ea0*/  UMOV UR4, 0xffffffff ;  /* 0xffffffff00047882 */ /* 0x000fc60000000000 */
[----:B------:R-:W-:Y:S05]  /*16eb0*/  BRA.DIV UR4, `(.L_x_1591) ;  /* 0x00000022041c7947 */ /* 0x000fea000b800000 */
[----:B------:R-:W3:Y:S02]  /*16ec0*/  S2R R2, SR_TID.X ;  /* 0x0000000000027919 */ /* 0x000ee40000002100 */
[----:B---3--:R-:W-:-:S04]  /*16ed0*/  SHF.R.U32.HI R2, RZ, 0x5, R2 ;  /* 0x00000005ff027819 */ /* 0x008fc80000011602 */
[----:B------:R-:W-:-:S05]  /*16ee0*/  LOP3.LUT R2, R2, 0x3, RZ, 0xc0, !PT ;  /* 0x0000000302027812 */ /* 0x000fca00078ec0ff */
[----:B------:R3:W4:Y:S02]  /*16ef0*/  SHFL.IDX PT, R14, R2, RZ, 0x1f ;  /* 0x00001fff020e7589 */ /* 0x00072400000e0000 */
.L_x_1662:
[----:B----4-:R-:W-:Y:S01]  /*16f00*/  ISETP.NE.AND P0, PT, R14, RZ, PT ;  /* 0x000000ff0e00720c */ /* 0x010fe20003f05270 */
[----:B------:R-:W-:-:S12]  /*16f10*/  BSSY B0, `(.L_x_1592) ;  /* 0x0000029000007945 */ /* 0x000fd80003800000 */
[----:B------:R-:W-:Y:S05]  /*16f20*/  @P0 BRA `(.L_x_1593) ;  /* 0x00000000009c0947 */ /* 0x000fea0003800000 */
[----:B------:R-:W-:-:S03]  /*16f30*/  UMOV UR4, 0xffffffff ;  /* 0xffffffff00047882 */ /* 0x000fc60000000000 */
[----:B------:R-:W-:Y:S05]  /*16f40*/  BRA.DIV UR4, `(.L_x_1594) ;  /* 0x00000022042c7947 */ /* 0x000fea000b800000 */
[----:B------:R-:W-:-:S13]  /*16f50*/  ELECT P6, URZ, PT ;  /* 0x00000000003f782f */ /* 0x000fda00038c0000 */
.L_x_1665:
[----:B------:R-:W-:Y:S05]  /*16f60*/  @!P6 BRA `(.L_x_1593) ;  /* 0x00000000008ce947 */ /* 0x000fea0003800000 */
[----:B---3--:R-:W3:Y:S02]  /*16f70*/  LDL R2, [R1+0x48] ;  /* 0x0000480001027983 */ /* 0x008ee40000100800 */
[----:B---3--:R-:W-:-:S13]  /*16f80*/  R2UR UR4, R2 ;  /* 0x00000000020472ca */ /* 0x008fda00000e0000 */
[----:B------:R-:W-:-:S06]  /*16f90*/  ULOP3.LUT UR4, UR4, 0x2, URZ, 0xfc, !UPT ;  /* 0x0000000204047892 */ /* 0x000fcc000f8efc3f */
[----:B------:R-:W-:-:S05]  /*16fa0*/  IMAD.U32 R2, RZ, RZ, UR4 ;  /* 0x00000004ff027e24 */ /* 0x000fca000f8e00ff */
[----:B------:R-:W-:-:S13]  /*16fb0*/  ISETP.NE.AND P2, PT, R2, 0x3, PT ;  /* 0x000000030200780c */ /* 0x000fda0003f45270 */
[----:B------:R-:W-:Y:S05]  /*16fc0*/  @!P2 BRA `(.L_x_1595) ;  /* 0x000000000004a947 */ /* 0x000fea0003800000 */
[----:B------:R-:W-:Y:S01]  /*16fd0*/  BPT.TRAP 0x1 ;  /* 0x000000040000795c */ /* 0x000fe20000300000 */
.L_x_1595:
[----:B0-----:R-:W3:Y:S04]  /*16fe0*/  LDL R3, [R1+0x4] ;  /* 0x0000040001037983 */ /* 0x001ee80000100800 */
[----:B--2---:R-:W2:Y:S01]  /*16ff0*/  LDL.LU R7, [R1+0x10] ;  /* 0x0000100001077983 */ /* 0x004ea20000300800 */
[----:B------:R-:W-:-:S04]  /*17000*/  VIADD R2, R0, 0x30840 ;  /* 0x0003084000027836 */ /* 0x000fc80000000000 */
[C---:B---3--:R-:W-:Y:S02]  /*17010*/  IMAD R6, R3.reuse, 0x8, R2 ;  /* 0x0000000803067824 */ /* 0x048fe400078e0202 */
        /* <DEDUP_REMOVED lines=10> */
.L_x_1666:
[----:B------:R-:W2:Y:S02]  /*170c0*/  SYNCS.PHASECHK.TRANS64.TRYWAIT P0, [R7+URZ], R2 ;  /* 0x00000002070075a7 */ /* 0x000ea4000800017f */
[----:B--2---:R-:W-:Y:S05]  /*170d0*/  @!P0 BRA `(.L_x_1597) ;  /* 0x0000001c00fc8947 */ /* 0x004fea0003800000 */
.L_x_1667:
[----:B------:R-:W-:Y:S05]  /*170e0*/  @!P2 BRA `(.L_x_1598) ;  /* 0x000000000004a947 */ /* 0x000fea0003800000 */
[----:B------:R-:W-:Y:S01]  /*170f0*/  BPT.TRAP 0x1 ;  /* 0x000000040000795c */ /* 0x000fe20000300000 */
.L_x_1598:
[----:B------:R-:W3:Y:S01]  /*17100*/  LDL.LU R4, [R1+0x4] ;  /* 0x0000040001047983 */ /* 0x000ee20000300800 */
[----:B------:R-:W-:-:S04]  /*17110*/  VIADD R0, R0, 0x30860 ;  /* 0x0003086000007836 */ /* 0x000fc80000000000 */
[----:B---3--:R-:W-:-:S04]  /*17120*/  IMAD R4, R4, 0x8, R0 ;  /* 0x0000000804047824 */ /* 0x008fc800078e0200 */
[----:B------:R-:W3:Y:S02]  /*17130*/  SYNCS.PHASECHK.TRANS64.TRYWAIT P0, [R4+URZ], R5 ;  /* 0x00000005040075a7 */ /* 0x000ee4000800017f */
[----:B---3--:R-:W-:Y:S05]  /*17140*/  @!P0 BRA `(.L_x_1599) ;  /* 0x0000001c00f48947 */ /* 0x008fea0003800000 */
.L_x_1668:
[----:B------:R-:W-:-:S07]  /*17150*/  IMAD R3, R3, 0x8, R0 ;  /* 0x0000000803037824 */ /* 0x000fce00078e0200 */
.L_x_1600:
[----:B----4-:R4:W0:Y:S02]  /*17160*/  SYNCS.PHASECHK.TRANS64.TRYWAIT P0, [R3+URZ], R2 ;  /* 0x00000002030075a7 */ /* 0x010824000800017f */
[----:B0-----:R-:W-:Y:S05]  /*17170*/  @!P0 NANOSLEEP.SYNCS 0x989680 ;  /* 0x009896800000895d */ /* 0x001fea0003900000 */
[----:B------:R-:W0:Y:S02]  /*17180*/  @!P0 SYNCS.PHASECHK.TRANS64 P0, [R3+URZ], R2 ;  /* 0x00000002030085a7 */ /* 0x000e24000800007f */
[----:B0-----:R-:W-:Y:S05]  /*17190*/  @!P0 BRA `(.L_x_1600) ;  /* 0xfffffffc00f08947 */ /* 0x001fea000383ffff */
.L_x_1593:
[----:B------:R-:W-:Y:S05]  /*171a0*/  BSYNC B0 ;  /* 0x0000000000007941 */ /* 0x000fea0003800000 */
.L_x_1592:
[----:B------:R-:W-:Y:S05]  /*171b0*/  EXIT ;  /* 0x000000000000794d */ /* 0x000fea0003800000 */
.L_x_1376:
[----:B0-----:R-:W-:-:S04]  /*171c0*/  IMAD.U32 R3, RZ, RZ, UR37 ;  /* 0x00000025ff037e24 */ /* 0x001fc8000f8e00ff */
[----:B------:R0:W1:Y:S03]  /*171d0*/  SYNCS.PHASECHK.TRANS64.TRYWAIT P1, [R3+URZ+0x30800], R0 ;  /* 0x03080000030075a7 */ /* 0x000066000802017f */
[----:B-1----:R-:W-:Y:S05]  /*171e0*/  @!P1 NANOSLEEP.SYNCS 0x989680 ;  /* 0x009896800000995d */ /* 0x002fea0003900000 */
[----:B------:R-:W1:Y:S02]  /*171f0*/  @!P1 SYNCS.PHASECHK.TRANS64 P1, [R3+URZ+0x30800], R0 ;  /* 0x03080000030095a7 */ /* 0x000e64000802007f */
[----:B-1----:R-:W-:Y:S05]  /*17200*/  @!P1 BRA `(.L_x_1376) ;  /* 0xfffffffc00ec9947 */ /* 0x002fea000383ffff */
[----:B------:R-:W-:Y:S05]  /*17210*/  BRA `(.L_x_1601) ;  /* 0xfffffea800c87947 */ /* 0x000fea000383ffff */
.L_x_1380:
[----:B-1----:R1:W3:Y:S02]  /*17220*/  SYNCS.PHASECHK.TRANS64.TRYWAIT P1, [R3+URZ+0x30830], R0 ;  /* 0x03083000030075a7 */ /* 0x0022e4000802017f */
[----:B---3--:R-:W-:Y:S05]  /*17230*/  @!P1 NANOSLEEP.SYNCS 0x989680 ;  /* 0x009896800000995d */ /* 0x008fea0003900000 */
[----:B------:R-:W3:Y:S02]  /*17240*/  @!P1 SYNCS.PHASECHK.TRANS64 P1, [R3+URZ+0x30830], R0 ;  /* 0x03083000030095a7 */ /* 0x000ee4000802007f */
[----:B---3--:R-:W-:Y:S05]  /*17250*/  @!P1 BRA `(.L_x_1380) ;  /* 0xfffffffc00f09947 */ /* 0x008fea000383ffff */
[----:B------:R-:W-:Y:S05]  /*17260*/  BRA `(.L_x_1379) ;  /* 0xfffffea800fc7947 */ /* 0x000fea000383ffff */
.L_x_1396:
[----:B-1----:R-:W-:-:S04]  /*17270*/  IMAD.U32 R11, RZ, RZ, UR6 ;  /* 0x00000006ff0b7e24 */ /* 0x002fc8000f8e00ff */
[----:B------:R1:W2:Y:S03]  /*17280*/  SYNCS.PHASECHK.TRANS64.TRYWAIT P1, [R11+URZ+0x30830], R0 ;  /* 0x030830000b0075a7 */ /* 0x0002a6000802017f */
[----:B--2---:R-:W-:Y:S05]  /*17290*/  @!P1 NANOSLEEP.SYNCS 0x989680 ;  /* 0x009896800000995d */ /* 0x004fea0003900000 */
[----:B------:R-:W2:Y:S02]  /*172a0*/  @!P1 SYNCS.PHASECHK.TRANS64 P1, [R11+URZ+0x30830], R0 ;  /* 0x030830000b0095a7 */ /* 0x000ea4000802007f */
[----:B--2---:R-:W-:Y:S05]  /*172b0*/  @!P1 BRA `(.L_x_1396) ;  /* 0xfffffffc00ec9947 */ /* 0x004fea000383ffff */
[----:B------:R-:W-:Y:S05]  /*172c0*/  BRA `(.L_x_1395) ;  /* 0xfffffed800107947 */ /* 0x000fea000383ffff */
.L_x_1400:
[----:B-1----:R-:W-:-:S04]  /*172d0*/  IMAD.U32 R3, RZ, RZ, UR5 ;  /* 0x00000005ff037e24 */ /* 0x002fc8000f8e00ff */
[----:B------:R1:W2:Y:S03]  /*172e0*/  SYNCS.PHASECHK.TRANS64.TRYWAIT P1, [R3+URZ+0x30850], R0 ;  /* 0x03085000030075a7 */ /* 0x0002a6000802017f */
[----:B--2---:R-:W-:Y:S05]  /*172f0*/  @!P1 NANOSLEEP.SYNCS 0x989680 ;  /* 0x009896800000995d */ /* 0x004fea0003900000 */
[----:B------:R-:W2:Y:S02]  /*17300*/  @!P1 SYNCS.PHASECHK.TRANS64 P1, [R3+URZ+0x30850], R0 ;  /* 0x03085000030095a7 */ /* 0x000ea4000802007f */
[----:B--2---:R-:W-:Y:S05]  /*17310*/  @!P1 BRA `(.L_x_1400) ;  /* 0xfffffffc00ec9947 */ /* 0x004fea000383ffff */
[----:B------:R-:W-:Y:S05]  /*17320*/  BRA `(.L_x_1399) ;  /* 0xfffffee000a87947 */ /* 0x000fea000383ffff */
.L_x_1417:
[----:B-1----:R-:W-:-:S04]  /*17330*/  IMAD.U32 R5, RZ, RZ, UR5 ;  /* 0x00000005ff057e24 */ /* 0x002fc8000f8e00ff */
[----:B------:R1:W2:Y:S03]  /*17340*/  SYNCS.PHASECHK.TRANS64.TRYWAIT P1, [R5+URZ+0x30830], R0 ;  /* 0x03083000050075a7 */ /* 0x0002a6000802017f */
[----:B--2---:R-:W-:Y:S05]  /*17350*/  @!P1 NANOSLEEP.SYNCS 0x989680 ;  /* 0x009896800000995d */ /* 0x004fea0003900000 */
[----:B------:R-:W2:Y:S02]  /*17360*/  @!P1 SYNCS.PHASECHK.TRANS64 P1, [R5+URZ+0x30830], R0 ;  /* 0x03083000050095a7 */ /* 0x000ea4000802007f */
[----:B--2---:R-:W-:Y:S05]  /*17370*/  @!P1 BRA `(.L_x_1417) ;  /* 0xfffffffc00ec9947 */ /* 0x004fea000383ffff */
[----:B------:R-:W-:Y:S05]  /*17380*/  BRA `(.L_x_1416) ;  /* 0xffffff0800787947 */ /* 0x000fea000383ffff */
.L_x_1421:
[----:B-1----:R-:W-:-:S04]  /*17390*/  IMAD.U32 R3, RZ, RZ, UR5 ;  /* 0x00000005ff037e24 */ /* 0x002fc8000f8e00ff */
[----:B------:R1:W2:Y:S03]  /*173a0*/  SYNCS.PHASECHK.TRANS64.TRYWAIT P1, [R3+URZ+0x30850], R0 ;  /* 0x03085000030075a7 */ /* 0x0002a6000802017f */
[----:B--2---:R-:W-:Y:S05]  /*173b0*/  @!P1 NANOSLEEP.SYNCS 0x989680 ;  /* 0x009896800000995d */ /* 0x004fea0003900000 */
[----:B------:R-:W2:Y:S02]  /*173c0*/  @!P1 SYNCS.PHASECHK.TRANS64 P1, [R3+URZ+0x30850], R0 ;  /* 0x03085000030095a7 */ /* 0x000ea4000802007f */
[----:B--2---:R-:W-:Y:S05]  /*173d0*/  @!P1 BRA `(.L_x_1421) ;  /* 0xfffffffc00ec9947 */ /* 0x004fea000383ffff */
[----:B------:R-:W-:Y:S05]  /*173e0*/  BRA `(.L_x_1420) ;  /* 0xffffff1400107947 */ /* 0x000fea000383ffff */
.L_x_1427:
[----:B-1----:R-:W-:-:S04]  /*173f0*/  IMAD.U32 R5, RZ, RZ, UR5 ;  /* 0x00000005ff057e24 */ /* 0x002fc8000f8e00ff */
[----:B------:R1:W2:Y:S03]  /*17400*/  SYNCS.PHASECHK.TRANS64.TRYWAIT P1, [R5+URZ+0x30830], R0 ;  /* 0x03083000050075a7 */ /* 0x0002a6000802017f */
[----:B--2---:R-:W-:Y:S05]  /*17410*/  @!P1 NANOSLEEP.SYNCS 0x989680 ;  /* 0x009896800000995d */ /* 0x004fea0003900000 */
[----:B------:R-:W2:Y:S02]  /*17420*/  @!P1 SYNCS.PHASECHK.TRANS64 P1, [R5+URZ+0x30830], R0 ;  /* 0x03083000050095a7 */ /* 0x000ea4000802007f */
[----:B--2---:R-:W-:Y:S05]  /*17430*/  @!P1 BRA `(.L_x_1427) ;  /* 0xfffffffc00ec9947 */ /* 0x004fea000383ffff */
[----:B------:R-:W-:Y:S05]  /*17440*/  BRA `(.L_x_1426) ;  /* 0xffffff2400d47947 */ /* 0x000fea000383ffff */
.L_x_1431:
[----:B-1----:R-:W-:-:S04]  /*17450*/  IMAD.U32 R3, RZ, RZ, UR5 ;  /* 0x00000005ff037e24 */ /* 0x002fc8000f8e00ff */
[----:B------:R1:W2:Y:S03]  /*17460*/  SYNCS.PHASECHK.TRANS64.TRYWAIT P1, [R3+URZ+0x30850], R0 ;  /* 0x03085000030075a7 */ /* 0x0002a6000802017f */
[----:B--2---:R-:W-:Y:S05]  /*17470*/  @!P1 NANOSLEEP.SYNCS 0x989680 ;  /* 0x009896800000995d */ /* 0x004fea0003900000 */
[----:B------:R-:W2:Y:S02]  /*17480*/  @!P1 SYNCS.PHASECHK.TRANS64 P1, [R3+URZ+0x30850], R0 ;  /* 0x03085000030095a7 */ /* 0x000ea4000802007f */
[----:B--2---:R-:W-:Y:S05]  /*17490*/  @!P1 BRA `(.L_x_1431) ;  /* 0xfffffffc00ec9947 */ /* 0x004fea000383ffff */
[----:B------:R-:W-:Y:S05]  /*174a0*/  BRA `(.L_x_1430) ;  /* 0xffffff30006c7947 */ /* 0x000fea000383ffff */
.L_x_1444:
[----:B-1----:R-:W-:-:S04]  /*174b0*/  IMAD.U32 R3, RZ, RZ, UR5 ;  /* 0x00000005ff037e24 */ /* 0x002fc8000f8e00ff */
[----:B------:R1:W2:Y:S03]  /*174c0*/  SYNCS.PHASECHK.TRANS64.TRYWAIT P0, [R3+URZ+0x30850], R2 ;  /* 0x03085002030075a7 */ /* 0x0002a6000800017f */
[----:B--2---:R-:W-:Y:S05]  /*174d0*/  @!P0 NANOSLEEP.SYNCS 0x989680 ;  /* 0x009896800000895d */ /* 0x004fea0003900000 */
[----:B------:R-:W2:Y:S02]  /*174e0*/  @!P0 SYNCS.PHASECHK.TRANS64 P0, [R3+URZ+0x30850], R2 ;  /* 0x03085002030085a7 */ /* 0x000ea4000800007f */
[----:B--2---:R-:W-:Y:S05]  /*174f0*/  @!P0 BRA `(.L_x_1444) ;  /* 0xfffffffc00ec8947 */ /* 0x004fea000383ffff */
[----:B------:R-:W-:Y:S05]  /*17500*/  BRA `(.L_x_1443) ;  /* 0xffffff5800e07947 */ /* 0x000fea000383ffff */
.L_x_1494:
[----:B------:R-:W3:Y:S01]  /*17510*/  S2R R4, SR_TID.X ;  /* 0x0000000000047919 */ /* 0x000ee20000002100 */
[----:B------:R-:W-:Y:S01]  /*17520*/  BSSY B0, `(.L_x_1602) ;  /* 0x000000a000007945 */ /* 0x000fe20003800000 */
[----:B------:R-:W-:Y:S02]  /*17530*/  IMAD.MOV.U32 R12, RZ, RZ, RZ ;  /* 0x000000ffff0c7224 */ /* 0x000fe400078e00ff */
[----:B------:R-:W-:Y:S02]  /*17540*/  IMAD.MOV.U32 R11, RZ, RZ, 0x1f ;  /* 0x0000001fff0b7424 */ /* 0x000fe400078e00ff */
[----:B------:R-:W-:Y:S01]  /*17550*/  IMAD.MOV.U32 R15, RZ, RZ, -0x1 ;  /* 0xffffffffff0f7424 */ /* 0x000fe200078e00ff */
[----:B---3--:R-:W-:-:S04]  /*17560*/  SHF.R.U32.HI R4, RZ, 0x5, R4 ;  /* 0x00000005ff047819 */ /* 0x008fc80000011604 */
[----:B------:R-:W-:-:S05]  /*17570*/  LOP3.LUT R4, R4, 0x3, RZ, 0xc0, !PT ;  /* 0x0000000304047812 */ /* 0x000fca00078ec0ff */
[----:B------:R-:W-:-:S07]  /*17580*/  IMAD.MOV.U32 R13, RZ, RZ, R4 ;  /* 0x000000ffff0d7224 */ /* 0x000fce00078e0004 */
[----:B012---:R-:W-:Y:S05]  /*17590*/  WARPSYNC.COLLECTIVE R15, `(.L_x_1603) ;  /* 0x000000000f087348 */ /* 0x007fea0003c00000 */
[----:B------:R3:W4:Y:S02]  /*175a0*/  SHFL.IDX P6, R14, R13, R12, R11 ;  /* 0x0000000c0d0e7389 */ /* 0x00072400000c000b */
[----:B01234-:R-:W-:Y:S01]  /*175b0*/  ENDCOLLECTIVE ;  /* 0x000000000000791b */ /* 0x01ffe20003800000 */
.L_x_1603:
[----:B------:R-:W-:Y:S05]  /*175c0*/  BSYNC B0 ;  /* 0x0000000000007941 */ /* 0x000fea0003800000 */
.L_x_1602:
[----:B------:R-:W-:Y:S05]  /*175d0*/  BRA `(.L_x_1604) ;  /* 0xffffffa800c07947 */ /* 0x000fea000383ffff */
.L_x_1496:
[----:B------:R-:W-:Y:S01]  /*175e0*/  BSSY B0, `(.L_x_1605) ;  /* 0x0000006000007945 */ /* 0x000fe20003800000 */
[----:B------:R-:W-:-:S07]  /*175f0*/  IMAD.MOV.U32 R15, RZ, RZ, -0x1 ;  /* 0xffffffffff0f7424 */ /* 0x000fce00078e00ff */
[----:B012-4-:R-:W-:Y:S05]  /*17600*/  WARPSYNC.COLLECTIVE R15, `(.L_x_1606) ;  /* 0x000000000f0c7348 */ /* 0x017fea0003c00000 */
[----:B------:R-:W-:Y:S02]  /*17610*/  ELECT P6, UR62, PT ;  /* 0x00000000003e782f */ /* 0x000fe400038c0000 */
[----:B------:R-:W-:Y:S01]  /*17620*/  MOV R14, UR62 ;  /* 0x0000003e000e7c02 */ /* 0x000fe20008000f00 */
[----:B012-4-:R-:W-:Y:S10]  /*17630*/  ENDCOLLECTIVE ;  /* 0x000000000000791b */ /* 0x017ff40003800000 */
.L_x_1606:
[----:B------:R-:W-:Y:S05]  /*17640*/  BSYNC B0 ;  /* 0x0000000000007941 */ /* 0x000fea0003800000 */
.L_x_1605:
[----:B------:R-:W-:Y:S05]  /*17650*/  BRA `(.L_x_1607) ;  /* 0xffffffa800cc7947 */ /* 0x000fea000383ffff */
.L_x_1498:
[----:B--2---:R2:W3:Y:S02]  /*17660*/  SYNCS.PHASECHK.TRANS64.TRYWAIT P0, [R0+URZ+0x30840], R2 ;  /* 0x03084002000075a7 */ /* 0x0044e4000800017f */
[----:B---3--:R-:W-:Y:S05]  /*17670*/  @!P0 NANOSLEEP.SYNCS 0x989680 ;  /* 0x009896800000895d */ /* 0x008fea0003900000 */
[----:B------:R-:W3:Y:S02]  /*17680*/  @!P0 SYNCS.PHASECHK.TRANS64 P0, [R0+URZ+0x30840], R2 ;  /* 0x03084002000085a7 */ /* 0x000ee4000800007f */
[----:B---3--:R-:W-:Y:S05]  /*17690*/  @!P0 BRA `(.L_x_1498) ;  /* 0xfffffffc00f08947 */ /* 0x008fea000383ffff */
[----:B------:R-:W-:Y:S05]  /*176a0*/  BRA `(.L_x_1608) ;  /* 0xffffffac00387947 */ /* 0x000fea000383ffff */
.L_x_1502:
[----:B------:R-:W2:Y:S01]  /*176b0*/  LDL.LU R11, [R1+0x30] ;  /* 0x00003000010b7983 */ /* 0x000ea20000300800 */
[----:B------:R-:W-:Y:S01]  /*176c0*/  IMAD.MOV.U32 R13, RZ, RZ, R3 ;  /* 0x000000ffff0d7224 */ /* 0x000fe200078e0003 */
[----:B------:R-:W-:Y:S01]  /*176d0*/  LOP3.LUT R5, R5, 0x7f, RZ, 0xc0, !PT ;  /* 0x0000007f05057812 */ /* 0x000fe200078ec0ff */
[----:B------:R-:W-:Y:S02]  /*176e0*/  IMAD.MOV.U32 R12, RZ, RZ, RZ ;  /* 0x000000ffff0c7224 */ /* 0x000fe400078e00ff */
[----:B------:R-:W-:Y:S01]  /*176f0*/  IMAD.MOV.U32 R15, RZ, RZ, -0x1 ;  /* 0xffffffffff0f7424 */ /* 0x000fe200078e00ff */
[----:B------:R-:W-:-:S05]  /*17700*/  SHF.R.U32.HI R5, RZ, 0x3, R5 ;  /* 0x00000003ff057819 */ /* 0x000fca0000011605 */
[----:B------:R-:W-:-:S04]  /*17710*/  IMAD.IADD R0, R5, 0x1, R9 ;  /* 0x0000000105007824 */ /* 0x000fc800078e0209 */
[----:B------:R-:W-:Y:S02]  /*17720*/  VIADD R5, R0, 0x10 ;  /* 0x0000001000057836 */ /* 0x000fe40000000000 */
[----:B--2---:R-:W-:Y:S02]  /*17730*/  IMAD R2, R11, R7, RZ ;  /* 0x000000070b027224 */ /* 0x004fe400078e02ff */
[----:B------:R-:W-:-:S03]  /*17740*/  IMAD.MOV.U32 R11, RZ, RZ, 0x181f ;  /* 0x0000181fff0b7424 */ /* 0x000fc600078e00ff */
[----:B------:R-:W-:-:S13]  /*17750*/  ISETP.GE.AND P3, PT, R0, R2, PT ;  /* 0x000000020000720c */ /* 0x000fda0003f66270 */
[----:B-----5:R-:W-:Y:S05]  /*17760*/  WARPSYNC.COLLECTIVE R15, `(.L_x_1609) ;  /* 0x000000000f087348 */ /* 0x020fea0003c00000 */
[----:B------:R0:W1:Y:S02]  /*17770*/  SHFL.IDX P6, R14, R13, R12, R11 ;  /* 0x0000000c0d0e7389 */ /* 0x00006400000c000b */
[----:B01---5:R-:W-:Y:S01]  /*17780*/  ENDCOLLECTIVE ;  /* 0x000000000000791b */ /* 0x023fe20003800000 */
.L_x_1609:
[----:B------:R-:W-:Y:S02]  /*17790*/  IMAD.MOV.U32 R13, RZ, RZ, R4 ;  /* 0x000000ffff0d7224 */ /* 0x000fe400078e0004 */
[----:B------:R-:W-:-:S07]  /*177a0*/  IMAD.MOV.U32 R6, RZ, RZ, R14 ;  /* 0x000000ffff067224 */ /* 0x000fce00078e000e */
[----:B------:R-:W-:Y:S05]  /*177b0*/  WARPSYNC.COLLECTIVE R15, `(.L_x_1610) ;  /* 0x000000000f087348 */ /* 0x000fea0003c00000 */
[----:B------:R0:W1:Y:S02]  /*177c0*/  SHFL.IDX P6, R14, R13, R12, R11 ;  /* 0x0000000c0d0e7389 */ /* 0x00006400000c000b */
[----:B01----:R-:W-:Y:S01]  /*177d0*/  ENDCOLLECTIVE ;  /* 0x000000000000791b */ /* 0x003fe20003800000 */
.L_x_1610:
        /* <DEDUP_REMOVED lines=19> */
.L_x_1611:
[----:B------:R-:W-:Y:S02]  /*17910*/  IMAD.MOV.U32 R13, RZ, RZ, R4 ;  /* 0x000000ffff0d7224 */ /* 0x000fe400078e0004 */
[----:B------:R-:W-:-:S07]  /*17920*/  IMAD.MOV.U32 R9, RZ, RZ, R14 ;  /* 0x000000ffff097224 */ /* 0x000fce00078e000e */
[----:B------:R-:W-:Y:S05]  /*17930*/  WARPSYNC.COLLECTIVE R15, `(.L_x_1612) ;  /* 0x000000000f087348 */ /* 0x000fea0003c00000 */
[----:B------:R0:W1:Y:S02]  /*17940*/  SHFL.IDX P6, R14, R13, R12, R11 ;  /* 0x0000000c0d0e7389 */ /* 0x00006400000c000b */
[----:B01----:R-:W-:Y:S01]  /*17950*/  ENDCOLLECTIVE ;  /* 0x000000000000791b */ /* 0x003fe20003800000 */
.L_x_1612:
[----:B------:R-:W-:Y:S01]  /*17960*/  ULDC.64 UR4, c[0x0][0x208] ;  /* 0x0000820000047ab9 */ /* 0x000fe20000000a00 */
[----:B------:R-:W-:Y:S02]  /*17970*/  IMAD.MOV.U32 R13, RZ, RZ, R3 ;  /* 0x000000ffff0d7224 */ /* 0x000fe400078e0003 */
[----:B------:R-:W-:Y:S02]  /*17980*/  IMAD.MOV.U32 R12, RZ, RZ, 0x2 ;  /* 0x00000002ff0c7424 */ /* 0x000fe400078e00ff */
[----:B------:R-:W-:-:S05]  /*17990*/  IMAD.MOV.U32 R5, RZ, RZ, R14 ;  /* 0x000000ffff057224 */ /* 0x000fca00078e000e */
[----:B------:R-:W-:-:S05]  /*179a0*/  @!P3 LEA R8, P5, R8, R5, 0x1 ;  /* 0x000000050808b211 */ /* 0x000fca00078a08ff */
[----:B------:R-:W-:Y:S02]  /*179b0*/  @!P3 IMAD.X R5, RZ, RZ, R9, P5 ;  /* 0x000000ffff05b224 */ /* 0x000fe400028e0609 */
[----:B------:R-:W-:Y:S01]  /*179c0*/  @!P3 IMAD.MOV.U32 R6, RZ, RZ, R8 ;  /* 0x000000ffff06b224 */ /* 0x000fe200078e0008 */
[----:B------:R-:W0:Y:S01]  /*179d0*/  S2R R9, SR_TID.X ;  /* 0x0000000000097919 */ /* 0x000e220000002100 */
        /* <DEDUP_REMOVED lines=12> */
.L_x_1613:
[----:B------:R-:W-:Y:S02]  /*17aa0*/  IMAD.MOV.U32 R13, RZ, RZ, R4 ;  /* 0x000000ffff0d7224 */ /* 0x000fe400078e0004 */
[----:B------:R-:W-:-:S05]  /*17ab0*/  IMAD.SHL.U32 R9, R9, 0x8, RZ ;  /* 0x0000000809097824 */ /* 0x000fca00078e00ff */
[----:B------:R-:W-:Y:S01]  /*17ac0*/  LOP3.LUT R9, R9, 0x38, RZ, 0xc0, !PT ;  /* 0x0000003809097812 */ /* 0x000fe200078ec0ff */
[----:B------:R-:W-:-:S07]  /*17ad0*/  IMAD.MOV.U32 R8, RZ, RZ, R14 ;  /* 0x000000ffff087224 */ /* 0x000fce00078e000e */
[----:B------:R-:W-:Y:S05]  /*17ae0*/  WARPSYNC.COLLECTIVE R15, `(.L_x_1614) ;  /* 0x000000000f087348 */ /* 0x000fea0003c00000 */
[----:B------:R0:W1:Y:S02]  /*17af0*/  SHFL.IDX P6, R14, R13, R12, R11 ;  /* 0x0000000c0d0e7389 */ /* 0x00006400000c000b */
[----:B01----:R-:W-:Y:S01]  /*17b00*/  ENDCOLLECTIVE ;  /* 0x000000000000791b */ /* 0x003fe20003800000 */
.L_x_1614:
        /* <DEDUP_REMOVED lines=19> */
.L_x_1615:
[----:B------:R-:W-:Y:S02]  /*17c40*/  IMAD.MOV.U32 R13, RZ, RZ, R4 ;  /* 0x000000ffff0d7224 */ /* 0x000fe400078e0004 */
[----:B------:R-:W-:-:S07]  /*17c50*/  IMAD.MOV.U32 R6, RZ, RZ, R14 ;  /* 0x000000ffff067224 */ /* 0x000fce00078e000e */
[----:B------:R-:W-:Y:S05]  /*17c60*/  WARPSYNC.COLLECTIVE R15, `(.L_x_1616) ;  /* 0x000000000f087348 */ /* 0x000fea0003c00000 */
[----:B------:R0:W1:Y:S02]  /*17c70*/  SHFL.IDX P6, R14, R13, R12, R11 ;  /* 0x0000000c0d0e7389 */ /* 0x00006400000c000b */
[----:B01----:R-:W-:Y:S01]  /*17c80*/  ENDCOLLECTIVE ;  /* 0x000000000000791b */ /* 0x003fe20003800000 */
.L_x_1616:
        /* <DEDUP_REMOVED lines=19> */
.L_x_1617:
[----:B------:R-:W-:Y:S02]  /*17dc0*/  IMAD.MOV.U32 R13, RZ, RZ, R4 ;  /* 0x000000ffff0d7224 */ /* 0x000fe400078e0004 */
[----:B------:R-:W-:-:S07]  /*17dd0*/  IMAD.MOV.U32 R6, RZ, RZ, R14 ;  /* 0x000000ffff067224 */ /* 0x000fce00078e000e */
[----:B------:R-:W-:Y:S05]  /*17de0*/  WARPSYNC.COLLECTIVE R15, `(.L_x_1618) ;  /* 0x000000000f087348 */ /* 0x000fea0003c00000 */
[----:B------:R0:W1:Y:S02]  /*17df0*/  SHFL.IDX P6, R14, R13, R12, R11 ;  /* 0x0000000c0d0e7389 */ /* 0x00006400000c000b */
[----:B01----:R-:W-:Y:S01]  /*17e00*/  ENDCOLLECTIVE ;  /* 0x000000000000791b */ /* 0x003fe20003800000 */
.L_x_1618:
        /* <DEDUP_REMOVED lines=19> */
.L_x_1619:
[----:B------:R-:W-:Y:S02]  /*17f40*/  IMAD.MOV.U32 R13, RZ, RZ, R4 ;  /* 0x000000ffff0d7224 */ /* 0x000fe400078e0004 */
[----:B------:R-:W-:-:S07]  /*17f50*/  IMAD.MOV.U32 R6, RZ, RZ, R14 ;  /* 0x000000ffff067224 */ /* 0x000fce00078e000e */
[----:B------:R-:W-:Y:S05]  /*17f60*/  WARPSYNC.COLLECTIVE R15, `(.L_x_1620) ;  /* 0x000000000f087348 */ /* 0x000fea0003c00000 */
[----:B------:R0:W1:Y:S02]  /*17f70*/  SHFL.IDX P6, R14, R13, R12, R11 ;  /* 0x0000000c0d0e7389 */ /* 0x00006400000c000b */
[----:B01----:R-:W-:Y:S01]  /*17f80*/  ENDCOLLECTIVE ;  /* 0x000000000000791b */ /* 0x003fe20003800000 */
.L_x_1620:
        /* <DEDUP_REMOVED lines=17> */
.L_x_1621:
[----:B------:R-:W-:-:S05]  /*180a0*/  VIADD R7, R0, 0x60 ;  /* 0x0000006000077836 */ /* 0x000fca0000000000 */
[----:B------:R-:W-:Y:S01]  /*180b0*/  ISETP.GE.AND P4, PT, R7, R2, PT ;  /* 0x000000020700720c */ /* 0x000fe20003f86270 */
[----:B------:R-:W-:Y:S02]  /*180c0*/  IMAD.MOV.U32 R13, RZ, RZ, R4 ;  /* 0x000000ffff0d7224 */ /* 0x000fe400078e0004 */
[----:B------:R-:W-:-:S10]  /*180d0*/  IMAD.MOV.U32 R6, RZ, RZ, R14 ;  /* 0x000000ffff067224 */ /* 0x000fd400078e000e */
[----:B------:R-:W-:Y:S05]  /*180e0*/  WARPSYNC.COLLECTIVE R15, `(.L_x_1622) ;  /* 0x000000000f087348 */ /* 0x000fea0003c00000 */
[----:B------:R0:W1:Y:S02]  /*180f0*/  SHFL.IDX P6, R14, R13, R12, R11 ;  /* 0x0000000c0d0e7389 */ /* 0x00006400000c000b */
[----:B01----:R-:W-:Y:S01]  /*18100*/  ENDCOLLECTIVE ;  /* 0x000000000000791b */ /* 0x003fe20003800000 */
.L_x_1622:
        /* <DEDUP_REMOVED lines=17> */
.L_x_1623:
[----:B------:R-:W-:Y:S02]  /*18220*/  IMAD.MOV.U32 R13, RZ, RZ, R4 ;  /* 0x000000ffff0d7224 */ /* 0x000fe400078e0004 */
[----:B------:R-:W-:-:S07]  /*18230*/  IMAD.MOV.U32 R3, RZ, RZ, R14 ;  /* 0x000000ffff037224 */ /* 0x000fce00078e000e */
[----:B------:R-:W-:Y:S05]  /*18240*/  WARPSYNC.COLLECTIVE R15, `(.L_x_1624) ;  /* 0x000000000f087348 */ /* 0x000fea0003c00000 */
[----:B------:R0:W1:Y:S02]  /*18250*/  SHFL.IDX P6, R14, R13, R12, R11 ;  /* 0x0000000c0d0e7389 */ /* 0x00006400000c000b */
[----:B01----:R-:W-:Y:S01]  /*18260*/  ENDCOLLECTIVE ;  /* 0x000000000000791b */ /* 0x003fe20003800000 */
.L_x_1624:
[----:B------:R-:W-:Y:S01]  /*18270*/  IMAD.MOV.U32 R4, RZ, RZ, R14 ;  /* 0x000000ffff047224 */ /* 0x000fe200078e000e */
[----:B------:R-:W-:Y:S06]  /*18280*/  BRA `(.L_x_1625) ;  /* 0xffffffac00f87947 */ /* 0x000fec000383ffff */
.L_x_1507:
[----:B0-----:R-:W2:Y:S02]  /*18290*/  LDL R2, [R1] ;  /* 0x0000000001027983 */ /* 0x001ea40000100800 */
[----:B--2---:R0:W1:Y:S02]  /*182a0*/  SYNCS.PHASECHK.TRANS64.TRYWAIT P0, [R2+URZ+0x30820], R0 ;  /* 0x03082000020075a7 */ /* 0x004064000800017f */
[----:B-1----:R-:W-:Y:S05]  /*182b0*/  @!P0 NANOSLEEP.SYNCS 0x989680 ;  /* 0x009896800000895d */ /* 0x002fea0003900000 */
[----:B------:R-:W1:Y:S02]  /*182c0*/  @!P0 SYNCS.PHASECHK.TRANS64 P0, [R2+URZ+0x30820], R0 ;  /* 0x03082000020085a7 */ /* 0x000e64000800007f */
[----:B-1----:R-:W-:Y:S05]  /*182d0*/  @!P0 BRA `(.L_x_1507) ;  /* 0xfffffffc00ec8947 */ /* 0x002fea000383ffff */
[----:B------:R-:W-:Y:S05]  /*182e0*/  BRA `(.L_x_1626) ;  /* 0xffffffb000807947 */ /* 0x000fea000383ffff */
.L_x_1516:
[----:B-1----:R1:W2:Y:S02]  /*182f0*/  SYNCS.PHASECHK.TRANS64.TRYWAIT P0, [R3+URZ+0x30840], R2 ;  /* 0x03084002030075a7 */ /* 0x0022a4000800017f */
[----:B--2---:R-:W-:Y:S05]  /*18300*/  @!P0 NANOSLEEP.SYNCS 0x989680 ;  /* 0x009896800000895d */ /* 0x004fea0003900000 */
[----:B------:R-:W2:Y:S02]  /*18310*/  @!P0 SYNCS.PHASECHK.TRANS64 P0, [R3+URZ+0x30840], R2 ;  /* 0x03084002030085a7 */ /* 0x000ea4000800007f */
[----:B--2---:R-:W-:Y:S05]  /*18320*/  @!P0 BRA `(.L_x_1516) ;  /* 0xfffffffc00f08947 */ /* 0x004fea000383ffff */
[----:B------:R-:W-:Y:S05]  /*18330*/  BRA `(.L_x_1627) ;  /* 0xffffffb400507947 */ /* 0x000fea000383ffff */
.L_x_1523:
[----:B0-----:R0:W1:Y:S02]  /*18340*/  SYNCS.PHASECHK.TRANS64.TRYWAIT P0, [R3+URZ+0x60], R2 ;  /* 0x00006002030075a7 */ /* 0x001064000800017f */
[----:B-1----:R-:W-:Y:S05]  /*18350*/  @!P0 NANOSLEEP.SYNCS 0x989680 ;  /* 0x009896800000895d */ /* 0x002fea0003900000 */
[----:B------:R-:W1:Y:S02]  /*18360*/  @!P0 SYNCS.PHASECHK.TRANS64 P0, [R3+URZ+0x60], R2 ;  /* 0x00006002030085a7 */ /* 0x000e64000800007f */
[----:B-1----:R-:W-:Y:S05]  /*18370*/  @!P0 BRA `(.L_x_1523) ;  /* 0xfffffffc00f08947 */ /* 0x002fea000383ffff */
[----:B------:R-:W-:Y:S05]  /*18380*/  BRA `(.L_x_1628) ;  /* 0xffffffb8006c7947 */ /* 0x000fea000383ffff */
.L_x_1533:
[----:B-1----:R1:W2:Y:S02]  /*18390*/  SYNCS.PHASECHK.TRANS64.TRYWAIT P0, [R3+URZ+0x30840], R2 ;  /* 0x03084002030075a7 */ /* 0x0022a4000800017f */
[----:B--2---:R-:W-:Y:S05]  /*183a0*/  @!P0 NANOSLEEP.SYNCS 0x989680 ;  /* 0x009896800000895d */ /* 0x004fea0003900000 */
[----:B------:R-:W2:Y:S02]  /*183b0*/  @!P0 SYNCS.PHASECHK.TRANS64 P0, [R3+URZ+0x30840], R2 ;  /* 0x03084002030085a7 */ /* 0x000ea4000800007f */
[----:B--2---:R-:W-:Y:S05]  /*183c0*/  @!P0 BRA `(.L_x_1533) ;  /* 0xfffffffc00f08947 */ /* 0x004fea000383ffff */
[----:B------:R-:W-:Y:S05]  /*183d0*/  BRA `(.L_x_1629) ;  /* 0xffffffc000587947 */ /* 0x000fea000383ffff */
.L_x_1540:
[----:B0-----:R0:W1:Y:S02]  /*183e0*/  SYNCS.PHASECHK.TRANS64.TRYWAIT P0, [R2+URZ+0x60], R3 ;  /* 0x00006003020075a7 */ /* 0x001064000800017f */
[----:B-1----:R-:W-:Y:S05]  /*183f0*/  @!P0 NANOSLEEP.SYNCS 0x989680 ;  /* 0x009896800000895d */ /* 0x002fea0003900000 */
[----:B------:R-:W1:Y:S02]  /*18400*/  @!P0 SYNCS.PHASECHK.TRANS64 P0, [R2+URZ+0x60], R3 ;  /* 0x00006003020085a7 */ /* 0x000e64000800007f */
[----:B-1----:R-:W-:Y:S05]  /*18410*/  @!P0 BRA `(.L_x_1540) ;  /* 0xfffffffc00f08947 */ /* 0x002fea000383ffff */
[----:B------:R-:W-:Y:S05]  /*18420*/  BRA `(.L_x_1630) ;  /* 0xffffffc400747947 */ /* 0x000fea000383ffff */
.L_x_1550:
[----:B---3--:R3:W4:Y:S02]  /*18430*/  SYNCS.PHASECHK.TRANS64.TRYWAIT P0, [R2+URZ+0x30840], R3 ;  /* 0x03084003020075a7 */ /* 0x008724000800017f */
[----:B----4-:R-:W-:Y:S05]  /*18440*/  @!P0 NANOSLEEP.SYNCS 0x989680 ;  /* 0x009896800000895d */ /* 0x010fea0003900000 */
[----:B------:R-:W4:Y:S02]  /*18450*/  @!P0 SYNCS.PHASECHK.TRANS64 P0, [R2+URZ+0x30840], R3 ;  /* 0x03084003020085a7 */ /* 0x000f24000800007f */
[----:B----4-:R-:W-:Y:S05]  /*18460*/  @!P0 BRA `(.L_x_1550) ;  /* 0xfffffffc00f08947 */ /* 0x010fea000383ffff */
[----:B------:R-:W-:Y:S05]  /*18470*/  BRA `(.L_x_1631) ;  /* 0xffffffcc00247947 */ /* 0x000fea000383ffff */
.L_x_1557:
[----:B0-----:R0:W1:Y:S02]  /*18480*/  SYNCS.PHASECHK.TRANS64.TRYWAIT P0, [R2+URZ+0x60], R5 ;  /* 0x00006005020075a7 */ /* 0x001064000800017f */
[----:B-1----:R-:W-:Y:S05]  /*18490*/  @!P0 NANOSLEEP.SYNCS 0x989680 ;  /* 0x009896800000895d */ /* 0x002fea0003900000 */
[----:B------:R-:W1:Y:S02]  /*184a0*/  @!P0 SYNCS.PHASECHK.TRANS64 P0, [R2+URZ+0x60], R5 ;  /* 0x00006005020085a7 */ /* 0x000e64000800007f */
[----:B-1----:R-:W-:Y:S05]  /*184b0*/  @!P0 BRA `(.L_x_1557) ;  /* 0xfffffffc00f08947 */ /* 0x002fea000383ffff */
[----:B------:R-:W-:Y:S05]  /*184c0*/  BRA `(.L_x_1632) ;  /* 0xffffffd000407947 */ /* 0x000fea000383ffff */
.L_x_1569:
[----:B---3--:R3:W4:Y:S02]  /*184d0*/  SYNCS.PHASECHK.TRANS64.TRYWAIT P0, [R0+URZ+0x30860], R2 ;  /* 0x03086002000075a7 */ /* 0x008724000800017f */
[----:B----4-:R-:W-:Y:S05]  /*184e0*/  @!P0 NANOSLEEP.SYNCS 0x989680 ;  /* 0x009896800000895d */ /* 0x010fea0003900000 */
[----:B------:R-:W4:Y:S02]  /*184f0*/  @!P0 SYNCS.PHASECHK.TRANS64 P0, [R0+URZ+0x30860], R2 ;  /* 0x03086002000085a7 */ /* 0x000f24000800007f */
[----:B----4-:R-:W-:Y:S05]  /*18500*/  @!P0 BRA `(.L_x_1569) ;  /* 0xfffffffc00f08947 */ /* 0x010fea000383ffff */
[----:B------:R-:W-:Y:S05]  /*18510*/  BRA `(.L_x_1633) ;  /* 0xffffffd400d47947 */ /* 0x000fea000383ffff */
.L_x_1577:
[----:B------:R-:W-:Y:S01]  /*18520*/  BSSY B0, `(.L_x_1634) ;  /* 0x0000008000007945 */ /* 0x000fe20003800000 */
[----:B------:R-:W-:Y:S02]  /*18530*/  IMAD.MOV.U32 R13, RZ, RZ, R16 ;  /* 0x000000ffff0d7224 */ /* 0x000fe400078e0010 */
[----:B-1----:R-:W-:Y:S02]  /*18540*/  IMAD.MOV.U32 R12, RZ, RZ, RZ ;  /* 0x000000ffff0c7224 */ /* 0x002fe400078e00ff */
[----:B------:R-:W-:Y:S02]  /*18550*/  IMAD.MOV.U32 R11, RZ, RZ, 0x1f ;  /* 0x0000001fff0b7424 */ /* 0x000fe400078e00ff */
[----:B------:R-:W-:-:S07]  /*18560*/  IMAD.MOV.U32 R15, RZ, RZ, -0x1 ;  /* 0xffffffffff0f7424 */ /* 0x000fce00078e00ff */
[----:B0-2---:R-:W-:Y:S05]  /*18570*/  WARPSYNC.COLLECTIVE R15, `(.L_x_1635) ;  /* 0x000000000f087348 */ /* 0x005fea0003c00000 */
[----:B------:R1:W3:Y:S02]  /*18580*/  SHFL.IDX P6, R14, R13, R12, R11 ;  /* 0x0000000c0d0e7389 */ /* 0x0002e400000c000b */
[----:B0123--:R-:W-:Y:S01]  /*18590*/  ENDCOLLECTIVE ;  /* 0x000000000000791b */ /* 0x00ffe20003800000 */
.L_x_1635:
[----:B------:R-:W-:Y:S05]  /*185a0*/  BSYNC B0 ;  /* 0x0000000000007941 */ /* 0x000fea0003800000 */
.L_x_1634:
        /* <DEDUP_REMOVED lines=9> */
.L_x_1636:
[----:B------:R-:W-:Y:S01]  /*18640*/  ULDC UR4, c[0x0][0xc3c] ;  /* 0x00030f0000047ab9 */ /* 0x000fe20000000800 */
[----:B------:R-:W-:Y:S01]  /*18650*/  ULDC.64 UR6, c[0x0][0x208] ;  /* 0x0000820000067ab9 */ /* 0x000fe20000000a00 */
        /* <DEDUP_REMOVED lines=17> */
.L_x_1637:
[----:B------:R-:W-:Y:S01]  /*18770*/  IMAD.MOV.U32 R12, RZ, RZ, 0x2 ;  /* 0x00000002ff0c7424 */ /* 0x000fe200078e00ff */
[----:B------:R-:W-:-:S05]  /*18780*/  SEL R7, R14, RZ, P1 ;  /* 0x000000ff0e077207 */ /* 0x000fca0000800000 */
[----:B------:R-:W-:-:S04]  /*18790*/  IMAD.IADD R3, R2, 0x1, R7 ;  /* 0x0000000102037824 */ /* 0x000fc800078e0207 */
[----:B------:R-:W-:-:S07]  /*187a0*/  IMAD.MOV.U32 R13, RZ, RZ, R3 ;  /* 0x000000ffff0d7224 */ /* 0x000fce00078e0003 */
[----:B------:R-:W-:Y:S05]  /*187b0*/  WARPSYNC.COLLECTIVE R15, `(.L_x_1638) ;  /* 0x000000000f087348 */ /* 0x000fea0003c00000 */
[----:B------:R0:W1:Y:S02]  /*187c0*/  SHFL.UP P6, R14, R13, R12, R11 ;  /* 0x0400000c0d0e7389 */ /* 0x00006400000c000b */
[----:B01----:R-:W-:Y:S01]  /*187d0*/  ENDCOLLECTIVE ;  /* 0x000000000000791b */ /* 0x003fe20003800000 */
.L_x_1638:
        /* <DEDUP_REMOVED lines=8> */
.L_x_1639:
        /* <DEDUP_REMOVED lines=8> */
.L_x_1640:
        /* <DEDUP_REMOVED lines=8> */
.L_x_1641:
        /* <DEDUP_REMOVED lines=9> */
.L_x_1642:
[----:B------:R-:W-:Y:S01]  /*189f0*/  IMAD.MOV.U32 R16, RZ, RZ, R14 ;  /* 0x000000ffff107224 */ /* 0x000fe200078e000e */
[----:B------:R-:W-:Y:S06]  /*18a00*/  BRA `(.L_x_1643) ;  /* 0xffffffd800907947 */ /* 0x000fec000383ffff */
.L_x_1582:
[----:B------:R-:W-:Y:S01]  /*18a10*/  BSSY B0, `(.L_x_1644) ;  /* 0x0000008000007945 */ /* 0x000fe20003800000 */
[----:B-----5:R-:W-:Y:S02]  /*18a20*/  IMAD.MOV.U32 R13, RZ, RZ, R2 ;  /* 0x000000ffff0d7224 */ /* 0x020fe400078e0002 */
[----:B-1----:R-:W-:Y:S02]  /*18a30*/  IMAD.MOV.U32 R12, RZ, RZ, 0x1 ;  /* 0x00000001ff0c7424 */ /* 0x002fe400078e00ff */
[----:B------:R-:W-:Y:S02]  /*18a40*/  IMAD.MOV.U32 R11, RZ, RZ, RZ ;  /* 0x000000ffff0b7224 */ /* 0x000fe400078e00ff */
[----:B------:R-:W-:-:S07]  /*18a50*/  IMAD.MOV.U32 R15, RZ, RZ, -0x1 ;  /* 0xffffffffff0f7424 */ /* 0x000fce00078e00ff */
[----:B0-23--:R-:W-:Y:S05]  /*18a60*/  WARPSYNC.COLLECTIVE R15, `(.L_x_1645) ;  /* 0x000000000f087348 */ /* 0x00dfea0003c00000 */
[----:B------:R1:W4:Y:S02]  /*18a70*/  SHFL.UP P6, R14, R13, R12, R11 ;  /* 0x0400000c0d0e7389 */ /* 0x00032400000c000b */
[----:B01234-:R-:W-:Y:S01]  /*18a80*/  ENDCOLLECTIVE ;  /* 0x000000000000791b */ /* 0x01ffe20003800000 */
.L_x_1645:
[----:B------:R-:W-:Y:S05]  /*18a90*/  BSYNC B0 ;  /* 0x0000000000007941 */ /* 0x000fea0003800000 */
.L_x_1644:
        /* <DEDUP_REMOVED lines=9> */
.L_x_1646:
[----:B------:R-:W-:Y:S01]  /*18b30*/  IMAD.MOV.U32 R12, RZ, RZ, 0x4 ;  /* 0x00000004ff0c7424 */ /* 0x000fe200078e00ff */
[----:B------:R-:W-:-:S05]  /*18b40*/  SEL R14, R14, RZ, P2 ;  /* 0x000000ff0e0e7207 */ /* 0x000fca0001000000 */
[----:B------:R-:W-:-:S04]  /*18b50*/  IMAD.IADD R3, R3, 0x1, R14 ;  /* 0x0000000103037824 */ /* 0x000fc800078e020e */
[----:B------:R-:W-:-:S07]  /*18b60*/  IMAD.MOV.U32 R13, RZ, RZ, R3 ;  /* 0x000000ffff0d7224 */ /* 0x000fce00078e0003 */
[----:B------:R-:W-:Y:S05]  /*18b70*/  WARPSYNC.COLLECTIVE R15, `(.L_x_1647) ;  /* 0x000000000f087348 */ /* 0x000fea0003c00000 */
[----:B------:R0:W1:Y:S02]  /*18b80*/  SHFL.UP P6, R14, R13, R12, R11 ;  /* 0x0400000c0d0e7389 */ /* 0x00006400000c000b */
[----:B01----:R-:W-:Y:S01]  /*18b90*/  ENDCOLLECTIVE ;  /* 0x000000000000791b */ /* 0x003fe20003800000 */
.L_x_1647:
[----:B------:R-:W-:Y:S01]  /*18ba0*/  IMAD.MOV.U32 R12, RZ, RZ, 0x8 ;  /* 0x00000008ff0c7424 */ /* 0x000fe200078e00ff */
[----:B------:R-:W-:-:S05]  /*18bb0*/  SEL R14, R14, RZ, P3 ;  /* 0x000000ff0e0e7207 */ /* 0x000fca0001800000 */
[----:B------:R-:W-:-:S04]  /*18bc0*/  IMAD.IADD R3, R3, 0x1, R14 ;  /* 0x0000000103037824 */ /* 0x000fc800078e020e */
[----:B------:R-:W-:-:S07]  /*18bd0*/  IMAD.MOV.U32 R13, RZ, RZ, R3 ;  /* 0x000000ffff0d7224 */ /* 0x000fce00078e0003 */
[----:B------:R-:W-:Y:S05]  /*18be0*/  WARPSYNC.COLLECTIVE R15, `(.L_x_1648) ;  /* 0x000000000f087348 */ /* 0x000fea0003c00000 */
[----:B------:R0:W1:Y:S02]  /*18bf0*/  SHFL.UP P6, R14, R13, R12, R11 ;  /* 0x0400000c0d0e7389 */ /* 0x00006400000c000b */
[----:B01----:R-:W-:Y:S01]  /*18c00*/  ENDCOLLECTIVE ;  /* 0x000000000000791b */ /* 0x003fe20003800000 */
.L_x_1648:
[----:B------:R-:W-:Y:S01]  /*18c10*/  IMAD.MOV.U32 R12, RZ, RZ, 0x10 ;  /* 0x00000010ff0c7424 */ /* 0x000fe200078e00ff */
[----:B------:R-:W-:-:S05]  /*18c20*/  SEL R14, R14, RZ, P4 ;  /* 0x000000ff0e0e7207 */ /* 0x000fca0002000000 */
[----:B------:R-:W-:-:S04]  /*18c30*/  IMAD.IADD R3, R3, 0x1, R14 ;  /* 0x0000000103037824 */ /* 0x000fc800078e020e */
[----:B------:R-:W-:-:S07]  /*18c40*/  IMAD.MOV.U32 R13, RZ, RZ, R3 ;  /* 0x000000ffff0d7224 */ /* 0x000fce00078e0003 */
[----:B------:R-:W-:Y:S05]  /*18c50*/  WARPSYNC.COLLECTIVE R15, `(.L_x_1649) ;  /* 0x000000000f087348 */ /* 0x000fea0003c00000 */
[----:B------:R0:W1:Y:S02]  /*18c60*/  SHFL.UP P6, R14, R13, R12, R11 ;  /* 0x0400000c0d0e7389 */ /* 0x00006400000c000b */
[----:B01----:R-:W-:Y:S01]  /*18c70*/  ENDCOLLECTIVE ;  /* 0x000000000000791b */ /* 0x003fe20003800000 */
.L_x_1649:
[----:B------:R-:W-:Y:S02]  /*18c80*/  IMAD.MOV.U32 R12, RZ, RZ, 0x1f ;  /* 0x0000001fff0c7424 */ /* 0x000fe400078e00ff */
[----:B------:R-:W-:Y:S01]  /*18c90*/  IMAD.MOV.U32 R11, RZ, RZ, 0x1f ;  /* 0x0000001fff0b7424 */ /* 0x000fe200078e00ff */
[----:B------:R-:W-:-:S05]  /*18ca0*/  SEL R14, R14, RZ, P5 ;  /* 0x000000ff0e0e7207 */ /* 0x000fca0002800000 */
[----:B------:R-:W-:-:S04]  /*18cb0*/  IMAD.IADD R3, R3, 0x1, R14 ;  /* 0x0000000103037824 */ /* 0x000fc800078e020e */
[----:B------:R-:W-:-:S07]  /*18cc0*/  IMAD.MOV.U32 R13, RZ, RZ, R3 ;  /* 0x000000ffff0d7224 */ /* 0x000fce00078e0003 */
[----:B------:R-:W-:Y:S05]  /*18cd0*/  WARPSYNC.COLLECTIVE R15, `(.L_x_1650) ;  /* 0x000000000f087348 */ /* 0x000fea0003c00000 */
[----:B------:R0:W1:Y:S02]  /*18ce0*/  SHFL.IDX P6, R14, R13, R12, R11 ;  /* 0x0000000c0d0e7389 */ /* 0x00006400000c000b */
[----:B01----:R-:W-:Y:S01]  /*18cf0*/  ENDCOLLECTIVE ;  /* 0x000000000000791b */ /* 0x003fe20003800000 */
.L_x_1650:
[----:B------:R-:W-:Y:S01]  /*18d00*/  IMAD.MOV.U32 R16, RZ, RZ, R14 ;  /* 0x000000ffff107224 */ /* 0x000fe200078e000e */
[----:B------:R-:W-:Y:S06]  /*18d10*/  BRA `(.L_x_1651) ;  /* 0xffffffd8006c7947 */ /* 0x000fec000383ffff */
.L_x_1584:
[----:B------:R-:W-:Y:S01]  /*18d20*/  BSSY B0, `(.L_x_1652) ;  /* 0x0000006000007945 */ /* 0x000fe20003800000 */
[----:B------:R-:W-:Y:S01]  /*18d30*/  PLOP3.LUT P6, PT, P6, PT, PT, 0x8, 0x0 ;  /* 0x000000000000781c */ /* 0x000fe200037ce170 */
[----:B------:R-:W-:-:S12]  /*18d40*/  IMAD.MOV.U32 R15, RZ, RZ, -0x1 ;  /* 0xffffffffff0f7424 */ /* 0x000fd800078e00ff */
[----:B0123--:R-:W-:Y:S05]  /*18d50*/  WARPSYNC.COLLECTIVE R15, `(.L_x_1653) ;  /* 0x000000000f087348 */ /* 0x00ffea0003c00000 */
[----:B------:R-:W-:Y:S01]  /*18d60*/  VOTE.ANY R14, PT, P6 ;  /* 0x00000000000e7806 */ /* 0x000fe200030e0100 */
[----:B0123--:R-:W-:Y:S06]  /*18d70*/  ENDCOLLECTIVE ;  /* 0x000000000000791b */ /* 0x00ffec0003800000 */
.L_x_1653:
[----:B------:R-:W-:Y:S05]  /*18d80*/  BSYNC B0 ;  /* 0x0000000000007941 */ /* 0x000fea0003800000 */
.L_x_1652:
        /* <DEDUP_REMOVED lines=9> */
.L_x_1654:
[----:B------:R-:W-:Y:S01]  /*18e20*/  IMAD.MOV.U32 R17, RZ, RZ, R14 ;  /* 0x000000ffff117224 */ /* 0x000fe200078e000e */
[----:B------:R-:W-:Y:S06]  /*18e30*/  BRA `(.L_x_1655) ;  /* 0xffffffd8005c7947 */ /* 0x000fec000383ffff */
.L_x_1586:
[----:B------:R-:W-:Y:S01]  /*18e40*/  BSSY B0, `(.L_x_1656) ;  /* 0x0000007000007945 */ /* 0x000fe20003800000 */
[----:B------:R-:W-:Y:S02]  /*18e50*/  IMAD.MOV.U32 R13, RZ, RZ, R3 ;  /* 0x000000ffff0d7224 */ /* 0x000fe400078e0003 */
[----:B------:R-:W-:Y:S02]  /*18e60*/  IMAD.MOV.U32 R11, RZ, RZ, 0x1f ;  /* 0x0000001fff0b7424 */ /* 0x000fe400078e00ff */
[----:B------:R-:W-:-:S07]  /*18e70*/  IMAD.MOV.U32 R15, RZ, RZ, -0x1 ;  /* 0xffffffffff0f7424 */ /* 0x000fce00078e00ff */
[----:B0-234-:R-:W-:Y:S05]  /*18e80*/  WARPSYNC.COLLECTIVE R15, `(.L_x_1657) ;  /* 0x000000000f087348 */ /* 0x01dfea0003c00000 */
[----:B------:R1:W0:Y:S02]  /*18e90*/  SHFL.IDX P6, R14, R13, R12, R11 ;  /* 0x0000000c0d0e7389 */ /* 0x00022400000c000b */
[----:B01234-:R-:W-:Y:S01]  /*18ea0*/  ENDCOLLECTIVE ;  /* 0x000000000000791b */ /* 0x01ffe20003800000 */
.L_x_1657:
[----:B------:R-:W-:Y:S05]  /*18eb0*/  BSYNC B0 ;  /* 0x0000000000007941 */ /* 0x000fea0003800000 */
.L_x_1656:
[----:B------:R-:W-:Y:S01]  /*18ec0*/  IMAD.MOV.U32 R3, RZ, RZ, R14 ;  /* 0x000000ffff037224 */ /* 0x000fe200078e000e */
[----:B------:R-:W-:Y:S06]  /*18ed0*/  BRA `(.L_x_1658) ;  /* 0xffffffd800507947 */ /* 0x000fec000383ffff */
.L_x_1590:
[----:B0-----:R0:W3:Y:S02]  /*18ee0*/  SYNCS.PHASECHK.TRANS64.TRYWAIT P0, [R0+URZ+0x30820], R3 ;  /* 0x03082003000075a7 */ /* 0x0010e4000800017f */
[----:B---3--:R-:W-:Y:S05]  /*18ef0*/  @!P0 NANOSLEEP.SYNCS 0x989680 ;  /* 0x009896800000895d */ /* 0x008fea0003900000 */
[----:B------:R-:W3:Y:S02]  /*18f00*/  @!P0 SYNCS.PHASECHK.TRANS64 P0, [R0+URZ+0x30820], R3 ;  /* 0x03082003000085a7 */ /* 0x000ee4000800007f */
[----:B---3--:R-:W-:Y:S05]  /*18f10*/  @!P0 BRA `(.L_x_1590) ;  /* 0xfffffffc00f08947 */ /* 0x008fea000383ffff */
[----:B------:R-:W-:Y:S05]  /*18f20*/  BRA `(.L_x_1659) ;  /* 0xffffffdc00d87947 */ /* 0x000fea000383ffff */
.L_x_1591:
[----:B------:R-:W3:Y:S01]  /*18f30*/  S2R R2, SR_TID.X ;  /* 0x0000000000027919 */ /* 0x000ee20000002100 */
[----:B------:R-:W-:Y:S01]  /*18f40*/  BSSY B0, `(.L_x_1660) ;  /* 0x000000a000007945 */ /* 0x000fe20003800000 */
[----:B-1----:R-:W-:Y:S02]  /*18f50*/  IMAD.MOV.U32 R12, RZ, RZ, RZ ;  /* 0x000000ffff0c7224 */ /* 0x002fe400078e00ff */
[----:B------:R-:W-:Y:S02]  /*18f60*/  IMAD.MOV.U32 R11, RZ, RZ, 0x1f ;  /* 0x0000001fff0b7424 */ /* 0x000fe400078e00ff */
[----:B------:R-:W-:Y:S01]  /*18f70*/  IMAD.MOV.U32 R15, RZ, RZ, -0x1 ;  /* 0xffffffffff0f7424 */ /* 0x000fe200078e00ff */
[----:B---3--:R-:W-:-:S04]  /*18f80*/  SHF.R.U32.HI R2, RZ, 0x5, R2 ;  /* 0x00000005ff027819 */ /* 0x008fc80000011602 */
[----:B------:R-:W-:-:S05]  /*18f90*/  LOP3.LUT R2, R2, 0x3, RZ, 0xc0, !PT ;  /* 0x0000000302027812 */ /* 0x000fca00078ec0ff */
[----:B------:R-:W-:-:S07]  /*18fa0*/  IMAD.MOV.U32 R13, RZ, RZ, R2 ;  /* 0x000000ffff0d7224 */ /* 0x000fce00078e0002 */
[----:B0-2---:R-:W-:Y:S05]  /*18fb0*/  WARPSYNC.COLLECTIVE R15, `(.L_x_1661) ;  /* 0x000000000f087348 */ /* 0x005fea0003c00000 */
[----:B------:R1:W3:Y:S02]  /*18fc0*/  SHFL.IDX P6, R14, R13, R12, R11 ;  /* 0x0000000c0d0e7389 */ /* 0x0002e400000c000b */
[----:B0123--:R-:W-:Y:S01]  /*18fd0*/  ENDCOLLECTIVE ;  /* 0x000000000000791b */ /* 0x00ffe20003800000 */
.L_x_1661:
[----:B------:R-:W-:Y:S05]  /*18fe0*/  BSYNC B0 ;  /* 0x0000000000007941 */ /* 0x000fea0003800000 */
.L_x_1660:
[----:B------:R-:W-:Y:S05]  /*18ff0*/  BRA `(.L_x_1662) ;  /* 0xffffffdc00c07947 */ /* 0x000fea000383ffff */
.L_x_1594:
[----:B------:R-:W-:Y:S01]  /*19000*/  BSSY B1, `(.L_x_1663) ;  /* 0x0000006000017945 */ /* 0x000fe20003800000 */
[----:B------:R-:W-:-:S07]  /*19010*/  IMAD.MOV.U32 R15, RZ, RZ, -0x1 ;  /* 0xffffffffff0f7424 */ /* 0x000fce00078e00ff */
[----:B0123--:R-:W-:Y:S05]  /*19020*/  WARPSYNC.COLLECTIVE R15, `(.L_x_1664) ;  /* 0x000000000f0c7348 */ /* 0x00ffea0003c00000 */
[----:B------:R-:W-:Y:S02]  /*19030*/  ELECT P6, UR62, PT ;  /* 0x00000000003e782f */ /* 0x000fe400038c0000 */
[----:B------:R-:W-:Y:S01]  /*19040*/  MOV R14, UR62 ;  /* 0x0000003e000e7c02 */ /* 0x000fe20008000f00 */
[----:B0123--:R-:W-:Y:S10]  /*19050*/  ENDCOLLECTIVE ;  /* 0x000000000000791b */ /* 0x00fff40003800000 */
.L_x_1664:
[----:B------:R-:W-:Y:S05]  /*19060*/  BSYNC B1 ;  /* 0x0000000000017941 */ /* 0x000fea0003800000 */
.L_x_1663:
[----:B------:R-:W-:Y:S05]  /*19070*/  BRA `(.L_x_1665) ;  /* 0xffffffdc00b87947 */ /* 0x000fea000383ffff */
.L_x_1596:
[----:B0-----:R0:W2:Y:S02]  /*19080*/  SYNCS.PHASECHK.TRANS64.TRYWAIT P0, [R6+URZ], R5 ;  /* 0x00000005060075a7 */ /* 0x0010a4000800017f */
[----:B--2---:R-:W-:Y:S05]  /*19090*/  @!P0 NANOSLEEP.SYNCS 0x989680 ;  /* 0x009896800000895d */ /* 0x004fea0003900000 */
[----:B------:R-:W2:Y:S02]  /*190a0*/  @!P0 SYNCS.PHASECHK.TRANS64 P0, [R6+URZ], R5 ;  /* 0x00000005060085a7 */ /* 0x000ea4000800007f */
[----:B--2---:R-:W-:Y:S05]  /*190b0*/  @!P0 BRA `(.L_x_1596) ;  /* 0xfffffffc00f08947 */ /* 0x004fea000383ffff */
[----:B------:R-:W-:Y:S05]  /*190c0*/  BRA `(.L_x_1666) ;  /* 0xffffffdc00fc7947 */ /* 0x000fea000383ffff */
.L_x_1597:
[----:B--2---:R2:W3:Y:S02]  /*190d0*/  SYNCS.PHASECHK.TRANS64.TRYWAIT P0, [R7+URZ], R2 ;  /* 0x00000002070075a7 */ /* 0x0044e4000800017f */
[----:B---3--:R-:W-:Y:S05]  /*190e0*/  @!P0 NANOSLEEP.SYNCS 0x989680 ;  /* 0x009896800000895d */ /* 0x008fea0003900000 */
[----:B------:R-:W3:Y:S02]  /*190f0*/  @!P0 SYNCS.PHASECHK.TRANS64 P0, [R7+URZ], R2 ;  /* 0x00000002070085a7 */ /* 0x000ee4000800007f */
[----:B---3--:R-:W-:Y:S05]  /*19100*/  @!P0 BRA `(.L_x_1597) ;  /* 0xfffffffc00f08947 */ /* 0x008fea000383ffff */
[----:B------:R-:W-:Y:S05]  /*19110*/  BRA `(.L_x_1667) ;  /* 0xffffffdc00f07947 */ /* 0x000fea000383ffff */
.L_x_1599:
[----:B---3--:R3:W4:Y:S02]  /*19120*/  SYNCS.PHASECHK.TRANS64.TRYWAIT P0, [R4+URZ], R5 ;  /* 0x00000005040075a7 */ /* 0x008724000800017f */
[----:B----4-:R-:W-:Y:S05]  /*19130*/  @!P0 NANOSLEEP.SYNCS 0x989680 ;  /* 0x009896800000895d */ /* 0x010fea0003900000 */
[----:B------:R-:W4:Y:S02]  /*19140*/  @!P0 SYNCS.PHASECHK.TRANS64 P0, [R4+URZ], R5 ;  /* 0x00000005040085a7 */ /* 0x000f24000800007f */
[----:B----4-:R-:W-:Y:S05]  /*19150*/  @!P0 BRA `(.L_x_1599) ;  /* 0xfffffffc00f08947 */ /* 0x010fea000383ffff */
[----:B------:R-:W-:Y:S05]  /*19160*/  BRA `(.L_x_1668) ;  /* 0xffffffdc00f87947 */ /* 0x000fea000383ffff */
.L_x_1669:
        /* <DEDUP_REMOVED lines=9> */
.L_x_3244:


//--------------------- .text._ZN7cutlass13device_kernelIN5flash11enable_sm90INS1_16FlashAttnFwdSm90INS1_25CollectiveMainloopFwdSm90ILi2EN4cute5tupleIJNS5_1CILi1EEES8_S8_EEENS6_IJNS7_ILi128EEENS7_ILi96EEENS7_ILi192EEEEEELi192ENS_6half_tEfNS_4arch4Sm90ELb0ELb1ELb0ELb1ELb0ELb1ELb0ELb1ELb1ELb1ELb0ELb0EEENS1_21CollectiveEpilogueFwdINS6_IJSA_SC_SB_EEES9_SE_SG_Li256ELb1ELb1ELb0ELb0EEENS1_36VarlenDynamicPersistentTileSchedulerILi128ELi96ELi256ELi128ELb0ELb1ELb1ELb1ELb0ELb1EEEEEEEEEvNT_6ParamsE --------------------------
	.section	.text._ZN7cutlass13device_kernelIN5flash11enable_sm90INS1_16FlashAttnFwdSm90INS1_25CollectiveMainloopFwdSm90ILi2EN4cute5tupleIJNS5_1CILi1EEES8_S8_EEENS6_IJNS7_ILi128EEENS7_ILi96EEENS7_ILi192EEEEEELi192ENS_6half_tEfNS_4arch4Sm90ELb0ELb1ELb0ELb1ELb0ELb1ELb0ELb1ELb1ELb1ELb0ELb0EEENS1_21CollectiveEpilogueFwdINS6_IJSA_SC_SB_EEES9_SE_SG_Li256ELb1ELb1ELb0ELb0EEENS1_36VarlenDynamicPersistentTileSchedulerILi128ELi96ELi256ELi128ELb0ELb1ELb1ELb1ELb0ELb1EEEEEEEEEvNT_6ParamsE,"ax",@progbits
	.align	128
.text._ZN7cutlass13device_kernelIN5flash11enable_sm90INS1_16FlashAttnFwdSm90INS1_25CollectiveMainloopFwdSm90ILi2EN4cute5tupleIJNS5_1CILi1EEES8_S8_EEENS6_IJNS7_ILi128EEENS7_ILi96EEENS7_ILi192EEEEEELi192ENS_6half_tEfNS_4arch4Sm90ELb0ELb1ELb0ELb1ELb0ELb1ELb0ELb1ELb1ELb1ELb0ELb0EEENS1_21CollectiveEpilogueFwdINS6_IJSA_SC_SB_EEES9_SE_SG_Li256ELb1ELb1ELb0ELb0EEENS1_36VarlenDynamicPersistentTileSchedulerILi128ELi96ELi256ELi128ELb0ELb1ELb1ELb1ELb0ELb1EEEEEEEEEvNT_6ParamsE:
        .type           _ZN7cutlass13device_kernelIN5flash11enable_sm90INS1_16FlashAttnFwdSm90INS1_25CollectiveMainloopFwdSm90ILi2EN4cute5tupleIJNS5_1CILi1EEES8_S8_EEENS6_IJNS7_ILi128EEENS7_ILi96EEENS7_ILi192EEEEEELi192ENS_6half_tEfNS_4arch4Sm90ELb0ELb1ELb0ELb1ELb0ELb1ELb0ELb1ELb1ELb1ELb0ELb0EEENS1_21CollectiveEpilogueFwdINS6_IJSA_SC_SB_EEES9_SE_SG_Li256ELb1ELb1ELb0ELb0EEENS1_36VarlenDynamicPersistentTileSchedulerILi128ELi96ELi256ELi128ELb0ELb1ELb1ELb1ELb0ELb1EEEEEEEEEvNT_6ParamsE,@function
        .size           _ZN7cutlass13device_kernelIN5flash11enable_sm90INS1_16FlashAttnFwdSm90INS1_25CollectiveMainloopFwdSm90ILi2EN4cute5tupleIJNS5_1CILi1EEES8_S8_EEENS6_IJNS7_ILi128EEENS7_ILi96EEENS7_ILi192EEEEEELi192ENS_6half_tEfNS_4arch4Sm90ELb0ELb1ELb0ELb1ELb0ELb1ELb0ELb1ELb1ELb1ELb0ELb0EEENS1_21CollectiveEpilogueFwdINS6_IJSA_SC_SB_EEES9_SE_SG_Li256ELb1ELb1ELb0ELb0EEENS1_36VarlenDynamicPersistentTileSchedulerILi128ELi96ELi256ELi128ELb0ELb1ELb1ELb1ELb0ELb1EEEEEEEEEvNT_6ParamsE,(.L_x_3245 - _ZN7cutlass13device_kernelIN5flash11enable_sm90INS1_16FlashAttnFwdSm90INS1_25CollectiveMainloopFwdSm90ILi2EN4cute5tupleIJNS5_1CILi1EEES8_S8_EEENS6_IJNS7_ILi128EEENS7_ILi96EEENS7_ILi192EEEEEELi192ENS_6half_tEfNS_4arch4Sm90ELb0ELb1ELb0ELb1ELb0ELb1ELb0ELb1ELb1ELb1ELb0ELb0EEENS1_21CollectiveEpilogueFwdINS6_IJSA_SC_SB_EEES9_SE_SG_Li256ELb1ELb1ELb0ELb0EEENS1_36VarlenDynamicPersistentTileSchedulerILi128ELi96ELi256ELi128ELb0ELb1ELb1ELb1ELb0ELb1EEEEEEEEEvNT_6ParamsE)
        .other          _ZN7cutlass13device_kernelIN5flash11enable_sm90INS1_16FlashAttnFwdSm90INS1_25CollectiveMainloopFwdSm90ILi2EN4cute5tupleIJNS5_1CILi1EEES8_S8_EEENS6_IJNS7_ILi128EEENS7_ILi96EEENS7_ILi192EEEEEELi192ENS_6half_tEfNS_4arch4Sm90ELb0ELb1ELb0ELb1ELb0ELb1ELb0ELb1ELb1ELb1ELb0ELb0EEENS1_21CollectiveEpilogueFwdINS6_IJSA_SC_SB_EEES9_SE_SG_Li256ELb1ELb1ELb0ELb0EEENS1_36VarlenDynamicPersistentTileSchedulerILi128ELi96ELi256ELi128ELb0ELb1ELb1ELb1ELb0ELb1EEEEEEEEEvNT_6ParamsE,@"STO_CUDA_ENTRY STV_DEFAULT"
_ZN7cutlass13device_kernelIN5flash11enable_sm90INS1_16FlashAttnFwdSm90INS1_25CollectiveMainloopFwdSm90ILi2EN4cute5tupleIJNS5_1CILi1EEES8_S8_EEENS6_IJNS7_ILi128EEENS7_ILi96EEENS7_ILi192EEEEEELi192ENS_6half_tEfNS_4arch4Sm90ELb0ELb1ELb0ELb1ELb0ELb1ELb0ELb1ELb1ELb1ELb0ELb0EEENS1_21CollectiveEpilogueFwdINS6_IJSA_SC_SB_EEES9_SE_SG_Li256ELb1ELb1ELb0ELb0EEENS1_36VarlenDynamicPersistentTileSchedulerILi128ELi96ELi256ELi128ELb0ELb1ELb1ELb1ELb0ELb1EEEEEEEEEvNT_6ParamsE:
        /* <DEDUP_REMOVED lines=24> */
.L_x_1671:
[----:B------:R-:W-:Y:S05]  /*0180*/  BSYNC B0 ;  /* 0x0000000000007941 */ /* 0x000fea0003800000 */
.L_x_1670:
        /* <DEDUP_REMOVED lines=41> */
.L_x_1672:
        /* <DEDUP_REMOVED lines=22> */
.L_x_1673:
        /* <DEDUP_REMOVED lines=18> */
.L_x_1674:
        /* <DEDUP_REMOVED lines=22> */
.L_x_1675:
        /* <DEDUP_REMOVED lines=22> */
.L_x_1676:
        /* <DEDUP_REMOVED lines=10> */
.L_x_1679:
        /* <DEDUP_REMOVED lines=16> */
[----:B------:R-:W-:Y:S01]  /*0b00*/  VIADD R4, R4, 0xffffff80 ;  /* 0xffffff8004047836 */ /* 0x000fe20000000000 */
[----:B------:R-:W-:Y:S01]  /*0b10*/  R2UR UR4, R16 ;  /* 0x00000000100472ca */ /* 0x000fe200000e0000 */
[----:B------:R-:W-:Y:S01]  /*0b20*/  IMAD.MOV.U32 R221, RZ, RZ, RZ ;  /* 0x000000ffffdd7224 */ /* 0x000fe200078e00ff */
[----:B------:R-:W-:Y:S01]  /*0b30*/  CS2R R22, SRZ ;  /* 0x0000000000167805 */ /* 0x000fe2000001ff00 */
[----:B------:R-:W-:Y:S01]  /*0b40*/  IMAD.MOV.U32 R17, RZ, RZ, RZ ;  /* 0x000000ffff117224 */ /* 0x000fe200078e00ff */
[----:B------:R-:W-:Y:S01]  /*0b50*/  SHF.R.S32.HI R3, RZ, 0x1f, R4 ;  /* 0x0000001fff037819 */ /* 0x000fe20000011404 */
[----:B------:R-:W-:-:S03]  /*0b60*/  IMAD.MOV.U32 R199, RZ, RZ, RZ ;  /* 0x000000ffffc77224 */ /* 0x000fc600078e00ff */
[CC--:B0-----:R-:W-:Y:S02]  /*0b70*/  LEA.HI R2, R3.reuse, R4.reuse, RZ, 0x4 ;  /* 0x0000000403027211 */ /* 0x0c1fe400078f20ff */
[CC--:B------:R-:W-:Y:S02]  /*0b80*/  LEA.HI R224, R3.reuse, R4.reuse, RZ, 0x3 ;  /* 0x0000000403e07211 */ /* 0x0c0fe400078f18ff */
[----:B------:R-:W-:Y:S01]  /*0b90*/  SHF.R.S32.HI R5, RZ, 0x4, R2 ;  /* 0x00000004ff057819 */ /* 0x000fe20000011402 */
[----:B------:R-:W-:Y:S01]  /*0ba0*/  UIADD3 UR4, UR4, 0x12400, URZ ;  /* 0x0001240004047890 */ /* 0x000fe2000fffe03f */
[----:B--2---:R-:W-:Y:S02]  /*0bb0*/  R2UR UR5, R0 ;  /* 0x00000000000572ca */ /* 0x004fe400000e0000 */
[----:B------:R-:W-:-:S04]  /*0bc0*/  LEA.HI R0, R3, R4, RZ, 0x7 ;  /* 0x0000000403007211 */ /* 0x000fc800078f38ff */
[----:B------:R-:W-:Y:S02]  /*0bd0*/  LOP3.LUT R233, R0, 0xffffff80, RZ, 0xc0, !PT ;  /* 0xffffff8000e97812 */ /* 0x000fe400078ec0ff */
[----:B------:R-:W-:-:S03]  /*0be0*/  SHF.R.S32.HI R12, RZ, 0x7, R0 ;  /* 0x00000007ff0c7819 */ /* 0x000fc60000011400 */
[----:B------:R-:W-:Y:S01]  /*0bf0*/  IMAD.IADD R233, R4, 0x1, -R233 ;  /* 0x0000000104e97824 */ /* 0x000fe200078e0ae9 */
[----:B------:R-:W-:Y:S01]  /*0c00*/  LEA.HI R0, R0, R12, RZ, 0x1 ;  /* 0x0000000c00007211 */ /* 0x000fe200078f08ff */
[----:B------:R0:W-:Y:S01]  /*0c10*/  STL [R1+0x50], R12 ;  /* 0x0000500c01007387 */ /* 0x0001e20000100800 */
[----:B------:R-:W-:Y:S02]  /*0c20*/  ULOP3.LUT UR5, UR5, 0x1, URZ, 0xfc, !UPT ;  /* 0x0000000105057892 */ /* 0x000fe4000f8efc3f */
[----:B------:R-:W-:-:S04]  /*0c30*/  SHF.R.S32.HI R8, RZ, 0x1f, R233 ;  /* 0x0000001fff087819 */ /* 0x000fc800000114e9 */
[CC--:B------:R-:W-:Y:S02]  /*0c40*/  LEA.HI R9, R8.reuse, R233.reuse, RZ, 0x2 ;  /* 0x000000e908097211 */ /* 0x0c0fe400078f10ff */
[----:B------:R-:W-:Y:S02]  /*0c50*/  LEA.HI R8, R8, R233, RZ, 0x5 ;  /* 0x000000e908087211 */ /* 0x000fe400078f28ff */
[--C-:B------:R-:W-:Y:S02]  /*0c60*/  SHF.R.S32.HI R7, RZ, 0x2, R9.reuse ;  /* 0x00000002ff077819 */ /* 0x100fe40000011409 */
[----:B------:R-:W-:Y:S02]  /*0c70*/  SHF.R.S32.HI R6, RZ, 0x1f, R9 ;  /* 0x0000001fff067819 */ /* 0x000fe40000011409 */
[----:B------:R-:W-:Y:S02]  /*0c80*/  SHF.R.S32.HI R8, RZ, 0x5, R8 ;  /* 0x00000005ff087819 */ /* 0x000fe40000011408 */
[----:B------:R-:W-:-:S02]  /*0c90*/  LEA.HI R10, R6, R7, RZ, 0x3 ;  /* 0x00000007060a7211 */ /* 0x000fc400078f18ff */
[----:B------:R-:W-:Y:S02]  /*0ca0*/  LEA.HI R6, R2, R5, RZ, 0x1 ;  /* 0x0000000502067211 */ /* 0x000fe400078f08ff */
[----:B------:R-:W-:Y:S02]  /*0cb0*/  LOP3.LUT R10, R10, 0xfffffff8, RZ, 0xc0, !PT ;  /* 0xfffffff80a0a7812 */ /* 0x000fe400078ec0ff */
[----:B------:R-:W-:Y:S02]  /*0cc0*/  LOP3.LUT R6, R6, 0x1ffffffe, RZ, 0xc0, !PT ;  /* 0x1ffffffe06067812 */ /* 0x000fe400078ec0ff */
[----:B------:R-:W-:Y:S01]  /*0cd0*/  LOP3.LUT R212, R9, 0x7ffffffc, RZ, 0xc0, !PT ;  /* 0x7ffffffc09d47812 */ /* 0x000fe200078ec0ff */
[----:B------:R-:W-:Y:S02]  /*0ce0*/  IMAD.IADD R7, R7, 0x1, -R10 ;  /* 0x0000000107077824 */ /* 0x000fe400078e0a0a */
[----:B------:R-:W-:Y:S01]  /*0cf0*/  IMAD.IADD R6, R5, 0x1, -R6 ;  /* 0x0000000105067824 */ /* 0x000fe200078e0a06 */
[CC--:B------:R-:W-:Y:S01]  /*0d00*/  LEA.HI R5, R3.reuse, R4.reuse, RZ, 0x5 ;  /* 0x0000000403057211 */ /* 0x0c0fe200078f28ff */
[----:B------:R-:W-:Y:S01]  /*0d10*/  IMAD R11, R8, 0x10, R7 ;  /* 0x00000010080b7824 */ /* 0x000fe200078e0207 */
[----:B------:R-:W-:Y:S01]  /*0d20*/  LEA.HI R7, R3, R4, RZ, 0x2 ;  /* 0x0000000403077211 */ /* 0x000fe200078f10ff */
[----:B------:R-:W-:Y:S01]  /*0d30*/  IMAD.IADD R212, R233, 0x1, -R212 ;  /* 0x00000001e9d47824 */ /* 0x000fe200078e0ad4 */
[----:B------:R-:W-:-:S02]  /*0d40*/  LOP3.LUT R3, R2, 0x3fffff0, RZ, 0xc0, !PT ;  /* 0x03fffff002037812 */ /* 0x000fc400078ec0ff */
[----:B------:R-:W-:Y:S02]  /*0d50*/  LOP3.LUT R223, R7, 0xfffffffc, RZ, 0xc0, !PT ;  /* 0xfffffffc07df7812 */ /* 0x000fe400078ec0ff */
[----:B------:R-:W-:Y:S02]  /*0d60*/  SHF.R.S32.HI R208, RZ, 0x5, R5 ;  /* 0x00000005ffd07819 */ /* 0x000fe40000011405 */
[C---:B------:R-:W-:Y:S01]  /*0d70*/  IADD3 R3, R4.reuse, -R3, RZ ;  /* 0x8000000304037210 */ /* 0x040fe20007ffe0ff */
[----:B------:R-:W-:Y:S01]  /*0d80*/  IMAD.IADD R223, R4, 0x1, -R223 ;  /* 0x0000000104df7824 */ /* 0x000fe200078e0adf */
[----:B------:R-:W-:Y:S02]  /*0d90*/  SHF.R.S32.HI R195, RZ, 0x2, R7 ;  /* 0x00000002ffc37819 */ /* 0x000fe40000011407 */
[----:B------:R-:W-:Y:S01]  /*0da0*/  LOP3.LUT R2, R0, 0x3fffffe, RZ, 0xc0, !PT ;  /* 0x03fffffe00027812 */ /* 0x000fe200078ec0ff */
[----:B------:R-:W-:Y:S01]  /*0db0*/  IMAD R3, R208, 0x10, R3 ;  /* 0x00000010d0037824 */ /* 0x000fe200078e0203 */
[----:B------:R-:W-:Y:S01]  /*0dc0*/  SHF.R.S32.HI R0, RZ, 0x1f, R7 ;  /* 0x0000001fff007819 */ /* 0x000fe20000011407 */
[----:B------:R-:W-:Y:S01]  /*0dd0*/  VIADD R222, R195, 0x40 ;  /* 0x00000040c3de7836 */ /* 0x000fe20000000000 */
[----:B------:R-:W-:Y:S01]  /*0de0*/  SHF.L.U32 R192, R223, 0x2, RZ ;  /* 0x00000002dfc07819 */ /* 0x000fe200000006ff */
[----:B------:R-:W-:Y:S01]  /*0df0*/  IMAD.IADD R2, R12, 0x1, -R2 ;  /* 0x000000010c027824 */ /* 0x000fe200078e0a02 */
[----:B------:R-:W-:Y:S01]  /*0e00*/  LEA.HI R0, R0, R195, RZ, 0x3 ;  /* 0x000000c300007211 */ /* 0x000fe200078f18ff */
[----:B0-----:R-:W-:Y:S01]  /*0e10*/  IMAD R12, R3, 0x8, R6 ;  /* 0x00000008030c7824 */ /* 0x001fe200078e0206 */
[----:B------:R-:W-:Y:S01]  /*0e20*/  SHF.R.S32.HI R3, RZ, 0x1f, R222 ;  /* 0x0000001fff037819 */ /* 0x000fe200000114de */
[----:B------:R-:W-:Y:S01]  /*0e30*/  VIADD R201, R192, 0x20 ;  /* 0x00000020c0c97836 */ /* 0x000fe20000000000 */
[----:B------:R-:W-:Y:S01]  /*0e40*/  LOP3.LUT R0, R0, 0xfffffff8, RZ, 0xc0, !PT ;  /* 0xfffffff800007812 */ /* 0x000fe200078ec0ff */
[C---:B------:R-:W-:Y:S01]  /*0e50*/  VIADD R200, R192.reuse, 0x40 ;  /* 0x00000040c0c87836 */ /* 0x040fe20000000000 */
[----:B------:R-:W-:Y:S01]  /*0e60*/  LEA.HI R3, R3, R222, RZ, 0x3 ;  /* 0x000000de03037211 */ /* 0x000fe200078f18ff */
[----:B------:R-:W-:Y:S01]  /*0e70*/  IMAD.IADD R197, R192, 0x1, R201 ;  /* 0x00000001c0c57824 */ /* 0x000fe200078e02c9 */
[----:B------:R-:W-:Y:S01]  /*0e80*/  LOP3.LUT R5, R224, 0xfffffff8, RZ, 0xc0, !PT ;  /* 0xfffffff8e0057812 */ /* 0x000fe200078ec0ff */
[----:B------:R-:W-:Y:S01]  /*0e90*/  IMAD.IADD R215, R195, 0x1, -R0 ;  /* 0x00000001c3d77824 */ /* 0x000fe200078e0a00 */
[C---:B------:R-:W-:Y:S01]  /*0ea0*/  IADD3 R203, R192.reuse, 0x10, RZ ;  /* 0x00000010c0cb7810 */ /* 0x040fe20007ffe0ff */
[----:B------:R-:W-:Y:S01]  /*0eb0*/  IMAD.SHL.U32 R3, R3, 0x40, RZ ;  /* 0x0000004003037824 */ /* 0x000fe200078e00ff */
[----:B------:R-:W-:Y:S01]  /*0ec0*/  SHF.R.S32.HI R0, RZ, 0x1f, R197 ;  /* 0x0000001fff007819 */ /* 0x000fe200000114c5 */
[----:B------:R-:W-:Y:S01]  /*0ed0*/  IMAD.IADD R198, R192, 0x1, R200 ;  /* 0x00000001c0c67824 */ /* 0x000fe200078e02c8 */
[----:B------:R-:W-:Y:S01]  /*0ee0*/  SHF.R.S32.HI R224, RZ, 0x3, R224 ;  /* 0x00000003ffe07819 */ /* 0x000fe200000114e0 */
[----:B------:R-:W-:Y:S01]  /*0ef0*/  IMAD.SHL.U32 R206, R215, 0x40, RZ ;  /* 0x00000040d7ce7824 */ /* 0x000fe200078e00ff */
[----:B------:R-:W-:Y:S01]  /*0f00*/  LOP3.LUT R210, R3, 0xfffffe00, RZ, 0xc0, !PT ;  /* 0xfffffe0003d27812 */ /* 0x000fe200078ec0ff */
[----:B------:R-:W-:Y:S01]  /*0f10*/  IMAD.SHL.U32 R205, R222, 0x40, RZ ;  /* 0x00000040decd7824 */ /* 0x000fe200078e00ff */
[-C--:B------:R-:W-:Y:S01]  /*0f20*/  LEA.HI R225, R0, R197.reuse, RZ, 0x3 ;  /* 0x000000c500e17211 */ /* 0x080fe200078f18ff */
[----:B------:R-:W-:Y:S01]  /*0f30*/  IMAD.IADD R218, R4, 0x1, -R5 ;  /* 0x0000000104da7824 */ /* 0x000fe200078e0a05 */
[----:B------:R-:W-:Y:S01]  /*0f40*/  SHF.R.S32.HI R3, RZ, 0x1f, R198 ;  /* 0x0000001fff037819 */ /* 0x000fe200000114c6 */
[----:B------:R-:W-:Y:S01]  /*0f50*/  IMAD R11, R2, 0x40, R11 ;  /* 0x00000040020b7824 */ /* 0x000fe200078e020b */
[----:B------:R-:W-:Y:S01]  /*0f60*/  LEA.HI R0, R0, R197, RZ, 0x6 ;  /* 0x000000c500007211 */ /* 0x000fe200078f30ff */
[----:B------:R-:W-:Y:S01]  /*0f70*/  IMAD.SHL.U32 R214, R218, 0x8, RZ ;  /* 0x00000008dad67824 */ /* 0x000fe200078e00ff */
[----:B------:R-:W-:Y:S01]  /*0f80*/  LOP3.LUT R206, R206, 0x1c0, RZ, 0xc0, !PT ;  /* 0x000001c0cece7812 */ /* 0x000fe200078ec0ff */
[----:B------:R-:W-:Y:S01]  /*0f90*/  IMAD.SHL.U32 R208, R208, 0x200, RZ ;  /* 0x00000200d0d07824 */ /* 0x000fe200078e00ff */
[----:B------:R-:W-:Y:S01]  /*0fa0*/  LOP3.LUT R205, R205, 0x1c0, RZ, 0xc0, !PT ;  /* 0x000001c0cdcd7812 */ /* 0x000fe200078ec0ff */
[----:B------:R-:W-:Y:S01]  /*0fb0*/  VIADD R217, R214, 0x80 ;  /* 0x00000080d6d97836 */ /* 0x000fe20000000000 */
[----:B------:R-:W-:Y:S01]  /*0fc0*/  LEA.HI R4, R3, R198, RZ, 0x6 ;  /* 0x000000c603047211 */ /* 0x000fe200078f30ff */
[----:B------:R-:W-:Y:S01]  /*0fd0*/  STL [R1+0x54], R11 ;  /* 0x0000540b01007387 */ /* 0x000fe20000100800 */
[----:B------:R-:W-:Y:S01]  /*0fe0*/  SHF.L.U32 R2, R0, 0x7, RZ ;  /* 0x0000000700027819 */ /* 0x000fe200000006ff */
[----:B------:R-:W-:Y:S01]  /*0ff0*/  IMAD.SHL.U32 R18, R223, 0x8, RZ ;  /* 0x00000008df127824 */ /* 0x000fe200078e00ff */
[----:B------:R-:W-:Y:S01]  /*1000*/  SHF.R.U32.HI R207, RZ, 0x3, R206 ;  /* 0x00000003ffcf7819 */ /* 0x000fe200000116ce */
[----:B------:R-:W-:Y:S01]  /*1010*/  IMAD.SHL.U32 R6, R4, 0x80, RZ ;  /* 0x0000008004067824 */ /* 0x000fe200078e00ff */
[----:B------:R-:W-:Y:S01]  /*1020*/  LOP3.LUT R0, R206, 0x38, R225, 0xf8, !PT ;  /* 0x00000038ce007812 */ /* 0x000fe200078ef8e1 */
[----:B------:R-:W-:Y:S01]  /*1030*/  VIADD R216, R214, 0x40 ;  /* 0x00000040d6d87836 */ /* 0x000fe20000000000 */
[----:B------:R-:W-:Y:S01]  /*1040*/  SHF.R.U32.HI R13, RZ, 0x3, R205 ;  /* 0x00000003ff0d7819 */ /* 0x000fe200000116cd */
[C---:B------:R-:W-:Y:S01]  /*1050*/  VIADD R202, R192.reuse, 0x30 ;  /* 0x00000030c0ca7836 */ /* 0x040fe20000000000 */
[----:B------:R-:W-:Y:S01]  /*1060*/  LOP3.LUT R7, R205, 0x38, R225, 0xf8, !PT ;  /* 0x00000038cd077812 */ /* 0x000fe200078ef8e1 */
[----:B------:R-:W-:Y:S01]  /*1070*/  VIADD R204, R192, 0x50 ;  /* 0x00000050c0cc7836 */ /* 0x000fe20000000000 */
[----:B------:R-:W-:-:S02]  /*1080*/  LOP3.LUT R5, R2, 0xffffe000, RZ, 0xc0, !PT ;  /* 0xffffe00002057812 */ /* 0x000fc400078ec0ff */
[----:B------:R-:W-:Y:S02]  /*1090*/  LOP3.LUT R0, R0, R207, RZ, 0x3c, !PT ;  /* 0x000000cf00007212 */ /* 0x000fe400078e3cff */
[----:B------:R-:W-:Y:S02]  /*10a0*/  LOP3.LUT R8, R7, R13, RZ, 0x3c, !PT ;  /* 0x0000000d07087212 */ /* 0x000fe400078e3cff */
[-C--:B------:R-:W-:Y:S01]  /*10b0*/  IADD3 R2, R0, R5.reuse, R208 ;  /* 0x0000000500027210 */ /* 0x080fe20007ffe0d0 */
[----:B------:R-:W-:Y:S01]  /*10c0*/  IMAD.U32 R0, RZ, RZ, UR5 ;  /* 0x00000005ff007e24 */ /* 0x000fe2000f8e00ff */
[----:B------:R-:W-:Y:S02]  /*10d0*/  LOP3.LUT R7, R6, 0xffffe000, RZ, 0xc0, !PT ;  /* 0xffffe00006077812 */ /* 0x000fe400078ec0ff */
[----:B------:R-:W-:Y:S01]  /*10e0*/  IADD3 R8, R8, R5, R210 ;  /* 0x0000000508087210 */ /* 0x000fe20007ffe0d2 */
[----:B------:R-:W-:Y:S01]  /*10f0*/  IMAD.U32 R5, RZ, RZ, UR4 ;  /* 0x00000004ff057e24 */ /* 0x000fe2000f8e00ff */
[----:B------:R-:W-:Y:S01]  /*1100*/  SHF.R.S32.HI R6, RZ, 0x1f, R217 ;  /* 0x0000001fff067819 */ /* 0x000fe200000114d9 */
[----:B------:R-:W-:Y:S01]  /*1110*/  IMAD.SHL.U32 R6, R12, 0x8, RZ ;  /* 0x000000080c067824 */ /* 0x000fe200078e00ff */
[----:B------:R-:W-:Y:S01]  /*1120*/  LEA R2, R2, UR4, 0x1 ;  /* 0x0000000402027c11 */ /* 0x000fe2000f8e08ff */
[----:B------:R0:W-:Y:S01]  /*1130*/  STL [R1+0x4], R0 ;  /* 0x0000040001007387 */ /* 0x0001e20000100800 */
[----:B------:R-:W-:-:S02]  /*1140*/  LEA.HI R3, R3, R198, RZ, 0x3 ;  /* 0x000000c603037211 */ /* 0x000fc400078f18ff */
[----:B------:R-:W-:Y:S01]  /*1150*/  SHF.R.S32.HI R232, RZ, 0x1f, R203 ;  /* 0x0000001fffe87819 */ /* 0x000fe200000114cb */
[----:B------:R1:W-:Y:S01]  /*1160*/  STL [R1+0x48], R5 ;  /* 0x0000480501007387 */ /* 0x0003e20000100800 */
[--C-:B------:R-:W-:Y:S02]  /*1170*/  LOP3.LUT R4, R206, 0x38, R3.reuse, 0xf8, !PT ;  /* 0x00000038ce047812 */ /* 0x100fe400078ef803 */
[----:B------:R-:W-:Y:S01]  /*1180*/  LOP3.LUT R10, R205, 0x38, R3, 0xf8, !PT ;  /* 0x00000038cd0a7812 */ /* 0x000fe200078ef803 */
[----:B------:R2:W-:Y:S01]  /*1190*/  STL [R1+0x58], R6 ;  /* 0x0000580601007387 */ /* 0x0005e20000100800 */
[----:B------:R-:W-:Y:S02]  /*11a0*/  LOP3.LUT R4, R4, R207, RZ, 0x3c, !PT ;  /* 0x000000cf04047212 */ /* 0x000fe400078e3cff */
[----:B0-----:R-:W-:Y:S01]  /*11b0*/  LEA.HI R0, R223, R223, RZ, 0x1 ;  /* 0x000000dfdf007211 */ /* 0x001fe200078f08ff */
[----:B------:R2:W-:Y:S01]  /*11c0*/  STL [R1+0x44], R2 ;  /* 0x0000440201007387 */ /* 0x0005e20000100800 */
[----:B------:R-:W-:-:S02]  /*11d0*/  LOP3.LUT R10, R10, R13, RZ, 0x3c, !PT ;  /* 0x0000000d0a0a7212 */ /* 0x000fc400078e3cff */
[----:B------:R-:W-:Y:S02]  /*11e0*/  LOP3.LUT R0, R0, 0x1ffffffe, RZ, 0xc0, !PT ;  /* 0x1ffffffe00007812 */ /* 0x000fe400078ec0ff */
[----:B-1----:R-:W-:Y:S02]  /*11f0*/  SHF.R.S32.HI R5, RZ, 0x1f, R214 ;  /* 0x0000001fff057819 */ /* 0x002fe400000114d6 */
[----:B------:R-:W-:Y:S01]  /*1200*/  LOP3.LUT R5, R205, 0x38, R18, 0xf8, !PT ;  /* 0x00000038cd057812 */ /* 0x000fe200078ef812 */
[----:B------:R-:W-:Y:S01]  /*1210*/  IMAD.IADD R0, R223, 0x1, -R0 ;  /* 0x00000001df007824 */ /* 0x000fe200078e0a00 */
[-C--:B------:R-:W-:Y:S02]  /*1220*/  IADD3 R4, R4, R7.reuse, R208 ;  /* 0x0000000704047210 */ /* 0x080fe40007ffe0d0 */
[----:B------:R-:W-:Y:S01]  /*1230*/  IADD3 R10, R10, R7, R210 ;  /* 0x000000070a0a7210 */ /* 0x000fe20007ffe0d2 */
[----:B------:R-:W-:Y:S01]  /*1240*/  IMAD R213, R0, 0x8, R11 ;  /* 0x0000000800d57824 */ /* 0x000fe200078e020b */
[----:B------:R-:W-:-:S02]  /*1250*/  LOP3.LUT R5, R210, R5, R13, 0xf6, !PT ;  /* 0x00000005d2057212 */ /* 0x000fc400078ef60d */
[----:B------:R-:W-:Y:S02]  /*1260*/  SHF.R.S32.HI R7, RZ, 0x1f, R216 ;  /* 0x0000001fff077819 */ /* 0x000fe400000114d8 */
[----:B------:R-:W-:Y:S02]  /*1270*/  SHF.R.S32.HI R231, RZ, 0x1f, R201 ;  /* 0x0000001fffe77819 */ /* 0x000fe400000114c9 */
[----:B------:R-:W-:Y:S02]  /*1280*/  SHF.R.S32.HI R230, RZ, 0x1f, R202 ;  /* 0x0000001fffe67819 */ /* 0x000fe400000114ca */
[----:B------:R-:W-:Y:S02]  /*1290*/  SHF.R.S32.HI R229, RZ, 0x1f, R200 ;  /* 0x0000001fffe57819 */ /* 0x000fe400000114c8 */
[----:B------:R-:W-:Y:S02]  /*12a0*/  SHF.R.S32.HI R228, RZ, 0x1f, R204 ;  /* 0x0000001fffe47819 */ /* 0x000fe400000114cc */
[----:B------:R-:W-:-:S02]  /*12b0*/  SHF.R.S32.HI R225, RZ, 0x3, R225 ;  /* 0x00000003ffe17819 */ /* 0x000fc400000114e1 */
[----:B------:R-:W-:Y:S02]  /*12c0*/  SHF.R.S32.HI R226, RZ, 0x3, R3 ;  /* 0x00000003ffe27819 */ /* 0x000fe40000011403 */
[----:B------:R-:W-:Y:S02]  /*12d0*/  LEA R237, R5, UR4, 0x1 ;  /* 0x0000000405ed7c11 */ /* 0x000fe4000f8e08ff */
[----:B------:R-:W-:Y:S02]  /*12e0*/  LEA R235, R8, UR4, 0x1 ;  /* 0x0000000408eb7c11 */ /* 0x000fe4000f8e08ff */
[----:B------:R-:W-:Y:S02]  /*12f0*/  LEA R236, R4, UR4, 0x1 ;  /* 0x0000000404ec7c11 */ /* 0x000fe4000f8e08ff */
[----:B--2---:R-:W-:-:S07]  /*1300*/  LEA R234, R10, UR4, 0x1 ;  /* 0x000000040aea7c11 */ /* 0x004fce000f8e08ff */
.L_x_1966:
[----:B------:R-:W-:Y:S01]  /*1310*/  ULDC.64 UR4, c[0x0][0xa28] ;  /* 0x00028a0000047ab9 */ /* 0x000fe20000000a00 */
[----:B0---4-:R-:W0:Y:S01]  /*1320*/  LDC.64 R4, c[0x0][0xa08] ;  /* 0x00028200ff047b82 */ /* 0x011e220000000a00 */
[----:B------:R-:W-:Y:S01]  /*1330*/  ISETP.NE.U32.AND P0, PT, RZ, UR4, PT ;  /* 0x00000004ff007c0c */ /* 0x000fe2000bf05070 */
[----:B------:R-:W-:Y:S01]  /*1340*/  IMAD.MOV.U32 R28, RZ, RZ, RZ ;  /* 0x000000ffff1c7224 */ /* 0x000fe200078e00ff */
[----:B------:R-:W-:Y:S01]  /*1350*/  MOV R0, RZ ;  /* 0x000000ff00007202 */ /* 0x000fe20000000f00 */
[----:B------:R-:W-:Y:S01]  /*1360*/  ULDC UR6, c[0x0][0x424] ;  /* 0x0001090000067ab9 */ /* 0x000fe20000000800 */
[----:B------:R-:W-:Y:S01]  /*1370*/  ISETP.NE.AND.EX P0, PT, RZ, UR5, PT, P0 ;  /* 0x00000005ff007c0c */ /* 0x000fe2000bf05300 */
[----:B------:R-:W-:Y:S02]  /*1380*/  ULDC.64 UR4, c[0x0][0xa18] ;  /* 0x0002860000047ab9 */ /* 0x000fe40000000a00 */
[----:B------:R-:W-:-:S04]  /*1390*/  ISETP.NE.U32.AND P1, PT, RZ, UR4, PT ;  /* 0x00000004ff007c0c */ /* 0x000fc8000bf25070 */
[----:B------:R-:W-:Y:S01]  /*13a0*/  ISETP.NE.AND.EX P1, PT, RZ, UR5, PT, P1 ;  /* 0x00000005ff007c0c */ /* 0x000fe2000bf25310 */
[----:B------:R-:W-:Y:S02]  /*13b0*/  ULDC.64 UR4, c[0x0][0xa08] ;  /* 0x0002820000047ab9 */ /* 0x000fe40000000a00 */
[----:B------:R-:W-:-:S03]  /*13c0*/  ISETP.NE.U32.AND P3, PT, RZ, UR4, PT ;  /* 0x00000004ff007c0c */ /* 0x000fc6000bf65070 */
[----:B-12---:R-:W1:Y:S01]  /*13d0*/  @P0 LDC.64 R2, c[0x0][0xa28] ;  /* 0x00028a00ff020b82 */ /* 0x006e620000000a00 */
[----:B------:R-:W-:Y:S01]  /*13e0*/  ISETP.NE.AND.EX P3, PT, RZ, UR5, PT, P3 ;  /* 0x00000005ff007c0c */ /* 0x000fe2000bf65330 */
[----:B0-----:R-:W-:-:S06]  /*13f0*/  IMAD.WIDE R8, R27, 0x4, R4 ;  /* 0x000000041b087825 */ /* 0x001fcc00078e0204 */
[----:B------:R-:W0:Y:S01]  /*1400*/  @P1 LDC.64 R6, c[0x0][0xa18] ;  /* 0x00028600ff061b82 */ /* 0x000e220000000a00 */
[----:B------:R-:W-:Y:S02]  /*1410*/  ULDC UR4, c[0x0][0x288] ;  /* 0x0000a20000047ab9 */ /* 0x000fe40000000800 */
[----:B------:R-:W-:Y:S01]  /*1420*/  IMAD.U32 R194, RZ, RZ, UR4 ;  /* 0x00000004ffc27e24 */ /* 0x000fe2000f8e00ff */
[----:B------:R-:W-:Y:S02]  /*1430*/  ULDC.64 UR4, c[0x0][0x418] ;  /* 0x0001060000047ab9 */ /* 0x000fe40000000a00 */
[----:B------:R2:W5:Y:S01]  /*1440*/  @P3 LDG.E R28, desc[UR60][R8.64] ;  /* 0x0000003c081c3981 */ /* 0x000562000c1e1900 */
[----:B-1----:R-:W-:-:S05]  /*1450*/  @P0 IMAD.WIDE R2, R27, 0x4, R2 ;  /* 0x000000041b020825 */ /* 0x002fca00078e0202 */
[----:B------:R2:W5:Y:S01]  /*1460*/  @P0 LDG.E R0, desc[UR60][R2.64] ;  /* 0x0000003c02000981 */ /* 0x000562000c1e1900 */
[----:B0-----:R-:W-:-:S05]  /*1470*/  @P1 IMAD.WIDE R4, R27, 0x4, R6 ;  /* 0x000000041b041825 */ /* 0x001fca00078e0206 */
[----:B------:R2:W5:Y:S01]  /*1480*/  @P1 LDG.E R194, desc[UR60][R4.64] ;  /* 0x0000003c04c21981 */ /* 0x000562000c1e1900 */
[----:B------:R-:W-:-:S04]  /*1490*/  UISETP.NE.U32.AND UP0, UPT, UR4, URZ, UPT ;  /* 0x0000003f0400728c */ /* 0x000fc8000bf05070 */
[----:B------:R-:W-:-:S03]  /*14a0*/  UISETP.NE.AND.EX UP0, UPT, UR5, URZ, UPT, UP0 ;  /* 0x0000003f0500728c */ /* 0x000fc6000bf05300 */
[----:B------:R-:W-:Y:S02]  /*14b0*/  ULDC.64 UR4, c[0x0][0xa20] ;  /* 0x0002880000047ab9 */ /* 0x000fe40000000a00 */
[----:B------:R-:W-:Y:S01]  /*14c0*/  ISETP.NE.U32.AND P2, PT, RZ, UR4, PT ;  /* 0x00000004ff007c0c */ /* 0x000fe2000bf45070 */
[----:B------:R-:W-:-:S03]  /*14d0*/  USEL UR4, UR6, 0x1, UP0 ;  /* 0x0000000106047887 */ /* 0x000fc60008000000 */
[----:B------:R-:W-:Y:S01]  /*14e0*/  ULDC UR6, c[0x0][0x2f0] ;  /* 0x0000bc0000067ab9 */ /* 0x000fe20000000800 */
[----:B------:R-:W-:Y:S01]  /*14f0*/  ISETP.NE.AND.EX P2, PT, RZ, UR5, PT, P2 ;  /* 0x00000005ff007c0c */ /* 0x000fe2000bf45320 */
[----:B------:R-:W-:Y:S01]  /*1500*/  UIMAD UR6, UR4, UR6, URZ ;  /* 0x00000006040672a4 */ /* 0x000fe2000f8e023f */
[----:B------:R-:W-:Y:S01]  /*1510*/  ULDC UR7, c[0x0][0x348] ;  /* 0x0000d20000077ab9 */ /* 0x000fe20000000800 */
[----:B------:R-:W-:Y:S02]  /*1520*/  IMAD.MOV.U32 R219, RZ, RZ, R26 ;  /* 0x000000ffffdb7224 */ /* 0x000fe400078e001a */
[----:B------:R-:W-:Y:S01]  /*1530*/  IMAD.MOV.U32 R220, RZ, RZ, R27 ;  /* 0x000000ffffdc7224 */ /* 0x000fe200078e001b */
[----:B--23--:R-:W-:Y:S07]  /*1540*/  @P1 BRA `(.L_x_1681) ;  /* 0x0000000000241947 */ /* 0x00cfee0003800000 */
        /* <DEDUP_REMOVED lines=8> */
[----:B--2---:R-:W-:-:S07]  /*15d0*/  IMAD.IADD R194, R5, 0x1, -R194 ;  /* 0x0000000105c27824 */ /* 0x004fce00078e0ac2 */
.L_x_1681:
[----:B------:R-:W-:Y:S02]  /*15e0*/  IMAD.U32 R2, RZ, RZ, UR7 ;  /* 0x00000007ff027e24 */ /* 0x000fe4000f8e00ff */
[----:B------:R-:W-:Y:S01]  /*15f0*/  IMAD.U32 R29, RZ, RZ, UR6 ;  /* 0x00000006ff1d7e24 */ /* 0x000fe2000f8e00ff */
[----:B------:R-:W-:Y:S06]  /*1600*/  @!P2 BRA `(.L_x_1682) ;  /* 0x000000000010a947 */ /* 0x000fec0003800000 */
[----:B------:R-:W0:Y:S02]  /*1610*/  LDC.64 R4, c[0x0][0xa20] ;  /* 0x00028800ff047b82 */ /* 0x000e240000000a00 */
[----:B0-----:R-:W-:-:S05]  /*1620*/  IMAD.WIDE R4, R27, 0x4, R4 ;  /* 0x000000041b047825 */ /* 0x001fca00078e0204 */
[----:B------:R0:W5:Y:S01]  /*1630*/  LDG.E R29, desc[UR60][R4.64] ;  /* 0x0000003c041d7981 */ /* 0x000162000c1e1900 */
[----:B------:R-:W-:Y:S05]  /*1640*/  BRA `(.L_x_1683) ;  /* 0x0000000000107947 */ /* 0x000fea0003800000 */
.L_x_1682:
[----:B------:R-:W-:Y:S05]  /*1650*/  @!P3 BRA `(.L_x_1683) ;  /* 0x00000000000cb947 */ /* 0x000fea0003800000 */
[----:B------:R-:W2:Y:S04]  /*1660*/  LDG.E R4, desc[UR60][R8.64] ;  /* 0x0000003c08047981 */ /* 0x000ea8000c1e1900 */
[----:B------:R-:W2:Y:S02]  /*1670*/  LDG.E R29, desc[UR60][R8.64+0x4] ;  /* 0x0000043c081d7981 */ /* 0x000ea4000c1e1900 */
[----:B--2---:R-:W-:-:S07]  /*1680*/  IMAD.IADD R29, R29, 0x1, -R4 ;  /* 0x000000011d1d7824 */ /* 0x004fce00078e0a04 */
.L_x_1683:
[----:B------:R-:W-:Y:S01]  /*1690*/  ULDC.64 UR4, c[0x0][0xa10] ;  /* 0x0002840000047ab9 */ /* 0x000fe20000000a00 */
[----:B------:R-:W1:Y:S01]  /*16a0*/  LDC R9, c[0x0][0x448] ;  /* 0x00011200ff097b82 */ /* 0x000e620000000800 */
[----:B------:R-:W-:-:S04]  /*16b0*/  ISETP.NE.U32.AND P0, PT, RZ, UR4, PT ;  /* 0x00000004ff007c0c */ /* 0x000fc8000bf05070 */
[----:B------:R-:W-:Y:S01]  /*16c0*/  ISETP.NE.AND.EX P0, PT, RZ, UR5, PT, P0 ;  /* 0x00000005ff007c0c */ /* 0x000fe2000bf05300 */
[----:B------:R-:W-:Y:S02]  /*16d0*/  ULDC.64 UR4, c[0x0][0xa30] ;  /* 0x00028c0000047ab9 */ /* 0x000fe40000000a00 */
[----:B------:R-:W-:Y:S01]  /*16e0*/  ISETP.NE.U32.AND P1, PT, RZ, UR4, PT ;  /* 0x00000004ff007c0c */ /* 0x000fe2000bf25070 */
[----:B------:R-:W2:Y:S03]  /*16f0*/  LDC.64 R14, c[0x0][0x9e0] ;  /* 0x00027800ff0e7b82 */ /* 0x000ea60000000a00 */
[----:B------:R-:W-:-:S06]  /*1700*/  ISETP.NE.AND.EX P1, PT, RZ, UR5, PT, P1 ;  /* 0x00000005ff007c0c */ /* 0x000fcc000bf25310 */
[----:B0-----:R-:W0:Y:S08]  /*1710*/  @P0 LDC.64 R4, c[0x0][0xa10] ;  /* 0x00028400ff040b82 */ /* 0x001e300000000a00 */
[----:B------:R-:W3:Y:S01]  /*1720*/  @P1 LDC.64 R6, c[0x0][0xa30] ;  /* 0x00028c00ff061b82 */ /* 0x000ee20000000a00 */
[----:B0-----:R-:W-:-:S05]  /*1730*/  @P0 IMAD.WIDE R4, R27, 0x4, R4 ;  /* 0x000000041b040825 */ /* 0x001fca00078e0204 */
[----:B------:R-:W4:Y:S04]  /*1740*/  @P0 LDG.E R3, desc[UR60][R4.64] ;  /* 0x0000003c04030981 */ /* 0x000f28000c1e1900 */
[----:B------:R-:W4:Y:S01]  /*1750*/  @P0 LDG.E R8, desc[UR60][R4.64+0x4] ;  /* 0x0000043c04080981 */ /* 0x000f22000c1e1900 */
[----:B-----5:R-:W-:Y:S01]  /*1760*/  MOV R145, R29 ;  /* 0x0000001d00917202 */ /* 0x020fe20000000f00 */
[----:B---3--:R-:W-:-:S05]  /*1770*/  @P1 IMAD.WIDE R6, R27, 0x4, R6 ;  /* 0x000000041b061825 */ /* 0x008fca00078e0206 */
[----:B------:R0:W5:Y:S01]  /*1780*/  @P1 LDG.E R145, desc[UR60][R6.64] ;  /* 0x0000003c06911981 */ /* 0x000162000c1e1900 */
[----:B-1----:R-:W-:Y:S01]  /*1790*/  ISETP.NE.AND P1, PT, R9, 0x1, PT ;  /* 0x000000010900780c */ /* 0x002fe20003f25270 */
[----:B------:R-:W-:Y:S01]  /*17a0*/  IMAD.SHL.U32 R209, R25, 0x80, RZ ;  /* 0x0000008019d17824 */ /* 0x000fe200078e00ff */
[----:B--2---:R-:W-:-:S11]  /*17b0*/  ISETP.GE.AND P2, PT, R15, 0x1, PT ;  /* 0x000000010f00780c */ /* 0x004fd60003f46270 */
[----:B------:R-:W1:Y:S08]  /*17c0*/  @P1 LDC R10, c[0x0][0x44c] ;  /* 0x00011300ff0a1b82 */ /* 0x000e700000000800 */
[----:B------:R-:W2:Y:S01]  /*17d0*/  @P1 LDC R12, c[0x0][0x450] ;  /* 0x00011400ff0c1b82 */ /* 0x000ea20000000800 */
[----:B----4-:R-:W-:Y:S02]  /*17e0*/  @P0 IMAD.IADD R2, R8, 0x1, -R3 ;  /* 0x0000000108020824 */ /* 0x010fe400078e0a03 */
[----:B------:R-:W-:-:S02]  /*17f0*/  IMAD.IADD R8, R29, 0x1, -R0 ;  /* 0x000000011d087824 */ /* 0x000fc400078e0a00 */
[----:B------:R-:W-:Y:S02]  /*1800*/  VIADD R3, R209, 0x7f ;  /* 0x0000007fd1037836 */ /* 0x000fe40000000000 */
[----:B------:R-:W-:Y:S02]  /*1810*/  IMAD.IADD R196, R8, 0x1, R2 ;  /* 0x0000000108c47824 */ /* 0x000fe400078e0202 */
[----:B-1----:R-:W-:-:S04]  /*1820*/  @P1 IMAD.HI.U32 R5, R3, R10, RZ ;  /* 0x0000000a03051227 */ /* 0x002fc800078e00ff */
[----:B------:R-:W-:Y:S02]  /*1830*/  VIADD R0, R196, 0x5f ;  /* 0x0000005fc4007836 */ /* 0x000fe40000000000 */
[----:B------:R-:W-:Y:S01]  /*1840*/  IMAD.MOV.U32 R4, RZ, RZ, R3 ;  /* 0x000000ffff047224 */ /* 0x000fe200078e0003 */
[----:B--2---:R-:W-:Y:S01]  /*1850*/  @P1 SHF.R.U32.HI R4, RZ, R12, R5 ;  /* 0x0000000cff041219 */ /* 0x004fe20000011605 */
[----:B------:R-:W-:Y:S01]  /*1860*/  IMAD.HI R0, R0, 0x2aaaaaab, RZ ;  /* 0x2aaaaaab00007827 */ /* 0x000fe200078e02ff */
[----:B------:R-:W-:-:S04]  /*1870*/  IADD3 R5, R196, 0x1, -R194 ;  /* 0x00000001c4057810 */ /* 0x000fc80007ffe8c2 */
[----:B------:R-:W-:Y:S01]  /*1880*/  SHF.R.U32.HI R3, RZ, 0x1f, R0 ;  /* 0x0000001fff037819 */ /* 0x000fe20000011600 */
[----:B0-----:R-:W-:-:S03]  /*1890*/  IMAD.IADD R7, R5, 0x1, R4 ;  /* 0x0000000105077824 */ /* 0x001fc600078e0204 */
[----:B------:R-:W-:Y:S02]  /*18a0*/  LEA.HI.SX32 R150, R0, R3, 0x1c ;  /* 0x0000000300967211 */ /* 0x000fe400078fe2ff */
[----:B------:R-:W-:Y:S01]  /*18b0*/  IADD3 R0, R7, R14, RZ ;  /* 0x0000000e07007210 */ /* 0x000fe20007ffe0ff */
[----:B------:R-:W-:Y:S06]  /*18c0*/  @!P2 BRA `(.L_x_1684) ;  /* 0x000000000048a947 */ /* 0x000fec0003800000 */
[C---:B------:R-:W-:Y:S01]  /*18d0*/  ISETP.GT.AND P0, PT, R7.reuse, RZ, PT ;  /* 0x000000ff0700720c */ /* 0x040fe20003f04270 */
[----:B------:R-:W-:Y:S01]  /*18e0*/  BSSY B0, `(.L_x_1685) ;  /* 0x000000e000007945 */ /* 0x000fe20003800000 */
[----:B------:R-:W-:-:S11]  /*18f0*/  VIADD R3, R7, 0xffffffff ;  /* 0xffffffff07037836 */ /* 0x000fd60000000000 */
        /* <DEDUP_REMOVED lines=8> */
.L_x_1686:
[----:B------:R-:W-:-:S13]  /*1980*/  ISETP.NE.AND P0, PT, R15, 0x1, PT ;  /* 0x000000010f00780c */ /* 0x000fda0003f05270 */
[----:B------:R-:W0:Y:S02]  /*1990*/  @P0 LDC.64 R4, c[0x0][0x9e8] ;  /* 0x00027a00ff040b82 */ /* 0x000e240000000a00 */
[----:B0-----:R-:W-:-:S05]  /*19a0*/  @P0 IMAD.HI.U32 R4, R3, R4, RZ ;  /* 0x0000000403040227 */ /* 0x001fca00078e00ff */
[----:B------:R-:W-:-:S07]  /*19b0*/  @P0 SHF.R.U32.HI R3, RZ, R5, R4 ;  /* 0x00000005ff030219 */ /* 0x000fce0000011604 */
.L_x_1687:
[----:B------:R-:W-:Y:S05]  /*19c0*/  BSYNC B0 ;  /* 0x0000000000007941 */ /* 0x000fea0003800000 */
.L_x_1685:
[----:B------:R-:W-:-:S05]  /*19d0*/  IMAD R3, R3, R15, R15 ;  /* 0x0000000f03037224 */ /* 0x000fca00078e020f */
[----:B------:R-:W-:-:S07]  /*19e0*/  VIMNMX R0, R0, R3, PT ;  /* 0x0000000300007248 */ /* 0x000fce0003fe0100 */
.L_x_1684:
[----:B------:R-:W0:Y:S01]  /*19f0*/  @P1 LDC R4, c[0x0][0x44c] ;  /* 0x00011300ff041b82 */ /* 0x000e220000000800 */
[----:B------:R-:W-:Y:S01]  /*1a00*/  IMAD.IADD R149, R196, 0x1, -R194 ;  /* 0x00000001c4957824 */ /* 0x000fe200078e0ac2 */
[----:B------:R-:W-:-:S06]  /*1a10*/  ULDC UR4, c[0x0][0x9dc] ;  /* 0x0002770000047ab9 */ /* 0x000fcc0000000800 */
[----:B------:R-:W1:Y:S01]  /*1a20*/  @P1 LDC R6, c[0x0][0x450] ;  /* 0x00011400ff061b82 */ /* 0x000e620000000800 */
[----:B0-----:R-:W-:-:S04]  /*1a30*/  @P1 IMAD.HI.U32 R3, R209, R4, RZ ;  /* 0x00000004d1031227 */ /* 0x001fc800078e00ff */
[----:B------:R-:W-:Y:S01]  /*1a40*/  IMAD.MOV.U32 R4, RZ, RZ, R209 ;  /* 0x000000ffff047224 */ /* 0x000fe200078e00d1 */
[----:B-1----:R-:W-:-:S05]  /*1a50*/  @P1 SHF.R.U32.HI R4, RZ, R6, R3 ;  /* 0x00000006ff041219 */ /* 0x002fca0000011603 */
[----:B------:R-:W-:-:S04]  /*1a60*/  IMAD.IADD R3, R149, 0x1, R4 ;  /* 0x0000000195037824 */ /* 0x000fc800078e0204 */
[----:B------:R-:W-:Y:S01]  /*1a70*/  VIADD R4, R3, -UR4 ;  /* 0x8000000403047c36 */ /* 0x000fe20008000000 */
[----:B------:R-:W-:Y:S06]  /*1a80*/  @!P2 BRA `(.L_x_1688) ;  /* 0x000000000044a947 */ /* 0x000fec0003800000 */
[----:B------:R-:W-:Y:S01]  /*1a90*/  ISETP.GT.AND P0, PT, R3, -0x1, PT ;  /* 0xffffffff0300780c */ /* 0x000fe20003f04270 */
[----:B------:R-:W-:-:S12]  /*1aa0*/  BSSY B0, `(.L_x_1689) ;  /* 0x000000d000007945 */ /* 0x000fd80003800000 */
        /* <DEDUP_REMOVED lines=8> */
.L_x_1690:
[----:B------:R-:W-:-:S13]  /*1b30*/  ISETP.NE.AND P0, PT, R15, 0x1, PT ;  /* 0x000000010f00780c */ /* 0x000fda0003f05270 */
[----:B------:R-:W0:Y:S02]  /*1b40*/  @P0 LDC.64 R6, c[0x0][0x9e8] ;  /* 0x00027a00ff060b82 */ /* 0x000e240000000a00 */
[----:B0-----:R-:W-:-:S05]  /*1b50*/  @P0 IMAD.HI.U32 R6, R3, R6, RZ ;  /* 0x0000000603060227 */ /* 0x001fca00078e00ff */
[----:B------:R-:W-:-:S07]  /*1b60*/  @P0 SHF.R.U32.HI R3, RZ, R7, R6 ;  /* 0x00000007ff030219 */ /* 0x000fce0000011606 */
.L_x_1691:
[----:B------:R-:W-:Y:S05]  /*1b70*/  BSYNC B0 ;  /* 0x0000000000007941 */ /* 0x000fea0003800000 */
.L_x_1689:
[----:B------:R-:W-:-:S05]  /*1b80*/  IMAD R3, R3, R15, RZ ;  /* 0x0000000f03037224 */ /* 0x000fca00078e02ff */
[----:B------:R-:W-:-:S07]  /*1b90*/  VIMNMX R4, R4, R3, !PT ;  /* 0x0000000304047248 */ /* 0x000fce0007fe0100 */
.L_x_1688:
[----:B------:R-:W-:Y:S01]  /*1ba0*/  VIADD R0, R0, 0x5f ;  /* 0x0000005f00007836 */ /* 0x000fe20000000000 */
[----:B------:R-:W-:Y:S01]  /*1bb0*/  PLOP3.LUT P2, PT, PT, PT, PT, 0x80, 0x0 ;  /* 0x000000000000781c */ /* 0x000fe20003f4f070 */
[----:B------:R-:W-:-:S04]  /*1bc0*/  IMAD.HI R4, R4, 0x2aaaaaab, RZ ;  /* 0x2aaaaaab04047827 */ /* 0x000fc800078e02ff */
[----:B------:R-:W-:Y:S01]  /*1bd0*/  IMAD.HI R0, R0, 0x2aaaaaab, RZ ;  /* 0x2aaaaaab00007827 */ /* 0x000fe200078e02ff */
[----:B------:R-:W-:-:S04]  /*1be0*/  SHF.R.U32.HI R5, RZ, 0x1f, R4 ;  /* 0x0000001fff057819 */ /* 0x000fc80000011604 */
[----:B------:R-:W-:Y:S02]  /*1bf0*/  SHF.R.U32.HI R3, RZ, 0x1f, R0 ;  /* 0x0000001fff037819 */ /* 0x000fe40000011600 */
[----:B------:R-:W-:Y:S02]  /*1c00*/  LEA.HI.SX32 R5, R4, R5, 0x1c ;  /* 0x0000000504057211 */ /* 0x000fe400078fe2ff */
[----:B------:R-:W-:Y:S02]  /*1c10*/  LEA.HI.SX32 R3, R0, R3, 0x1c ;  /* 0x0000000300037211 */ /* 0x000fe400078fe2ff */
[----:B------:R-:W-:Y:S02]  /*1c20*/  VIMNMX R5, RZ, R5, !PT ;  /* 0x00000005ff057248 */ /* 0x000fe40007fe0100 */
[----:B------:R-:W-:-:S03]  /*1c30*/  VIMNMX R3, R150, R3, PT ;  /* 0x0000000396037248 */ /* 0x000fc60003fe0100 */
[--C-:B------:R-:W-:Y:S02]  /*1c40*/  IMAD R5, R5, 0x60, -R8.reuse ;  /* 0x0000006005057824 */ /* 0x100fe400078e0a08 */
[----:B------:R-:W-:-:S03]  /*1c50*/  IMAD R3, R3, 0x60, -R8 ;  /* 0x0000006003037824 */ /* 0x000fc600078e0a08 */
[----:B------:R-:W-:Y:S02]  /*1c60*/  VIMNMX R5, RZ, R5, !PT ;  /* 0x00000005ff057248 */ /* 0x000fe40007fe0100 */
[----:B------:R-:W-:-:S04]  /*1c70*/  VIMNMX R0, R3, R2, PT ;  /* 0x0000000203007248 */ /* 0x000fc80003fe0100 */
[----:B------:R-:W-:Y:S01]  /*1c80*/  ISETP.GT.AND P0, PT, R0, R5, PT ;  /* 0x000000050000720c */ /* 0x000fe20003f04270 */
[----:B------:R-:W-:-:S05]  /*1c90*/  IMAD.WIDE.U32 R4, R5, -0x55555555, RZ ;  /* 0xaaaaaaab05047825 */ /* 0x000fca00078e00ff */
[----:B------:R-:W-:-:S04]  /*1ca0*/  SHF.R.U32.HI R131, RZ, 0x6, R5 ;  /* 0x00000006ff837819 */ /* 0x000fc80000011605 */
[----:B------:R-:W-:-:S03]  /*1cb0*/  MOV R24, R131 ;  /* 0x0000008300187202 */ /* 0x000fc60000000f00 */
[----:B------:R-:W-:-:S04]  /*1cc0*/  @P0 VIADD R0, R0, 0x5f ;  /* 0x0000005f00000836 */ /* 0x000fc80000000000 */
[----:B------:R-:W-:-:S05]  /*1cd0*/  @P0 IMAD.HI R0, R0, 0x2aaaaaab, RZ ;  /* 0x2aaaaaab00000827 */ /* 0x000fca00078e02ff */
        /* <DEDUP_REMOVED lines=23> */
[----:B-1---5:R-:W-:Y:S05]  /*1e50*/  CALL.ABS.NOINC R14 ;  /* 0x000000000e007343 */ /* 0x022fea0003c00000 */
.L_x_1694:
[----:B------:R-:W-:Y:S05]  /*1e60*/  BSYNC B6 ;  /* 0x0000000000067941 */ /* 0x000fea0003800000 */
.L_x_1693:
        /* <DEDUP_REMOVED lines=20> */
.L_x_1696:
[----:B------:R-:W-:Y:S05]  /*1fb0*/  BSYNC B6 ;  /* 0x0000000000067941 */ /* 0x000fea0003800000 */
.L_x_1695:
[----:B------:R-:W-:Y:S01]  /*1fc0*/  ULDC.64 UR4, c[0x0][0x9f8] ;  /* 0x00027e0000047ab9 */ /* 0x000fe20000000a00 */
[----:B------:R-:W2:Y:S01]  /*1fd0*/  LDL.LU R30, [R1] ;  /* 0x00000000011e7983 */ /* 0x000ea20000300800 */
[----:B------:R-:W-:Y:S01]  /*1fe0*/  ISETP.NE.U32.AND P0, PT, RZ, UR4, PT ;  /* 0x00000004ff007c0c */ /* 0x000fe2000bf05070 */
[----:B------:R-:W0:Y:S01]  /*1ff0*/  LDC.64 R104, c[0x0][0x300] ;  /* 0x0000c000ff687b82 */ /* 0x000e220000000a00 */
[----:B------:R-:W-:Y:S01]  /*2000*/  ULDC UR8, c[0x0][0x2f4] ;  /* 0x0000bd0000087ab9 */ /* 0x000fe20000000800 */
[----:B------:R-:W-:Y:S02]  /*2010*/  SHF.R.S32.HI R9, RZ, 0x1f, R26 ;  /* 0x0000001fff097819 */ /* 0x000fe4000001141a */
[----:B------:R-:W-:Y:S01]  /*2020*/  SHF.R.S32.HI R19, RZ, 0x1f, R18 ;  /* 0x0000001fff137819 */ /* 0x000fe20000011412 */
[----:B------:R-:W-:Y:S01]  /*2030*/  IMAD.IADD R28, R28, 0x1, R29 ;  /* 0x000000011c1c7824 */ /* 0x000fe200078e021d */
[----:B------:R-:W-:Y:S01]  /*2040*/  ISETP.NE.AND.EX P0, PT, RZ, UR5, PT, P0 ;  /* 0x00000005ff007c0c */ /* 0x000fe2000bf05300 */
[----:B------:R-:W-:Y:S01]  /*2050*/  ULDC.64 UR4, c[0x0][0x330] ;  /* 0x0000cc0000047ab9 */ /* 0x000fe20000000a00 */
[----:B------:R-:W1:Y:S01]  /*2060*/  LDC.64 R98, c[0x0][0x408] ;  /* 0x00010200ff627b82 */ /* 0x000e620000000a00 */
[----:B------:R-:W-:Y:S01]  /*2070*/  ULDC.64 UR6, c[0x0][0x308] ;  /* 0x0000c20000067ab9 */ /* 0x000fe20000000a00 */
[----:B------:R-:W-:-:S06]  /*2080*/  SHF.R.S32.HI R147, RZ, 0x1f, R195 ;  /* 0x0000001fff937819 */ /* 0x000fcc00000114c3 */
[----:B------:R-:W3:Y:S08]  /*2090*/  LDC R33, c[0x0][0x3f4] ;  /* 0x0000fd00ff217b82 */ /* 0x000ef00000000800 */
[----:B------:R-:W4:Y:S08]  /*20a0*/  @P0 LDC.64 R4, c[0x0][0x9f8] ;  /* 0x00027e00ff040b82 */ /* 0x000f300000000a00 */
[----:B------:R-:W3:Y:S01]  /*20b0*/  LDC.64 R92, c[0x0][0x3f8] ;  /* 0x0000fe00ff5c7b82 */ /* 0x000ee20000000a00 */
[----:B----4-:R-:W-:-:S05]  /*20c0*/  @P0 IMAD.WIDE R4, R27, 0x4, R4 ;  /* 0x000000041b040825 */ /* 0x010fca00078e0204 */
[----:B------:R4:W2:Y:S01]  /*20d0*/  @P0 LDG.E R27, desc[UR60][R4.64] ;  /* 0x0000003c041b0981 */ /* 0x0008a2000c1e1900 */
[----:B------:R-:W-:Y:S01]  /*20e0*/  ISETP.GE.AND P1, PT, R197, UR8, PT ;  /* 0x00000008c5007c0c */ /* 0x000fe2000bf26270 */
[----:B------:R-:W-:Y:S01]  /*20f0*/  IMAD R3, R9, UR4, RZ ;  /* 0x0000000409037c24 */ /* 0x000fe2000f8e02ff */
[----:B------:R-:W-:Y:S01]  /*2100*/  ISETP.GE.AND P0, PT, R18, UR8, PT ;  /* 0x0000000812007c0c */ /* 0x000fe2000bf06270 */
[C---:B------:R-:W-:Y:S01]  /*2110*/  IMAD.WIDE.U32 R106, R26.reuse, UR4, R18 ;  /* 0x000000041a6a7c25 */ /* 0x040fe2000f8e0012 */
[----:B------:R-:W-:Y:S01]  /*2120*/  SEL R0, RZ, 0xffffffff, P1 ;  /* 0xffffffffff007807 */ /* 0x000fe20000800000 */
[----:B------:R-:W3:Y:S01]  /*2130*/  S2R R151, SR_TID.X ;  /* 0x0000000000977919 */ /* 0x000ee20000002100 */
[----:B------:R-:W-:Y:S01]  /*2140*/  SHF.R.S32.HI R10, RZ, 0x1f, R28 ;  /* 0x0000001fff0a7819 */ /* 0x000fe2000001141c */
[----:B------:R-:W-:Y:S01]  /*2150*/  IMAD R3, R26, UR5, R3 ;  /* 0x000000051a037c24 */ /* 0x000fe2000f8e0203 */
[----:B------:R-:W-:Y:S01]  /*2160*/  ULDC.64 UR4, c[0x0][0xa08] ;  /* 0x0002820000047ab9 */ /* 0x000fe20000000a00 */
[----:B----4-:R-:W-:Y:S01]  /*2170*/  IMAD.SHL.U32 R5, R0, 0x2, RZ ;  /* 0x0000000200057824 */ /* 0x010fe200078e00ff */
[----:B------:R-:W-:Y:S01]  /*2180*/  SEL R4, RZ, 0x1, P0 ;  /* 0x00000001ff047807 */ /* 0x000fe20000000000 */
[----:B------:R-:W-:Y:S01]  /*2190*/  VIADD R0, R18, 0x60 ;  /* 0x0000006012007836 */ /* 0x000fe20000000000 */
[----:B------:R-:W-:Y:S01]  /*21a0*/  ISETP.GE.AND P0, PT, R198, UR8, PT ;  /* 0x00000008c6007c0c */ /* 0x000fe2000bf06270 */
[----:B------:R-:W-:Y:S01]  /*21b0*/  IMAD.IADD R107, R107, 0x1, R3 ;  /* 0x000000016b6b7824 */ /* 0x000fe200078e0203 */
[----:B------:R-:W-:Y:S01]  /*21c0*/  LOP3.LUT R6, R5, 0x2, R4, 0xe2, !PT ;  /* 0x0000000205067812 */ /* 0x000fe200078ee204 */
[----:B------:R-:W-:Y:S01]  /*21d0*/  VIADD R3, R18, 0x80 ;  /* 0x0000008012037836 */ /* 0x000fe20000000000 */
[----:B------:R-:W-:Y:S01]  /*21e0*/  ISETP.GE.AND P1, PT, R0, UR8, PT ;  /* 0x0000000800007c0c */ /* 0x000fe2000bf26270 */
[-C--:B0-----:R-:W-:Y:S01]  /*21f0*/  IMAD R11, R10, R104.reuse, RZ ;  /* 0x000000680a0b7224 */ /* 0x081fe200078e02ff */
[----:B------:R-:W-:Y:S01]  /*2200*/  SEL R7, RZ, 0x4, P0 ;  /* 0x00000004ff077807 */ /* 0x000fe20000000000 */
[----:B------:R-:W-:Y:S01]  /*2210*/  IMAD.WIDE.U32 R4, R28, R104, RZ ;  /* 0x000000681c047225 */ /* 0x000fe200078e00ff */
[----:B------:R-:W-:-:S02]  /*2220*/  ISETP.GE.AND P2, PT, R3, UR8, PT ;  /* 0x0000000803007c0c */ /* 0x000fc4000bf46270 */
[----:B------:R-:W-:Y:S01]  /*2230*/  SEL R8, RZ, 0x8, P1 ;  /* 0x00000008ff087807 */ /* 0x000fe20000800000 */
[----:B------:R-:W-:Y:S01]  /*2240*/  IMAD R11, R28, R105, R11 ;  /* 0x000000691c0b7224 */ /* 0x000fe200078e020b */
[----:B------:R-:W-:Y:S01]  /*2250*/  SEL R21, RZ, 0x10, P2 ;  /* 0x00000010ff157807 */ /* 0x000fe20001000000 */
[----:B------:R-:W-:Y:S01]  /*2260*/  IMAD R9, R9, UR6, RZ ;  /* 0x0000000609097c24 */ /* 0x000fe2000f8e02ff */
[----:B------:R-:W-:Y:S01]  /*2270*/  LOP3.LUT R6, R8, R6, R7, 0xfe, !PT ;  /* 0x0000000608067212 */ /* 0x000fe200078efe07 */
[----:B------:R-:W-:Y:S01]  /*2280*/  IMAD.IADD R5, R5, 0x1, R11 ;  /* 0x0000000105057824 */ /* 0x000fe200078e020b */
[----:B------:R-:W-:Y:S01]  /*2290*/  ISETP.NE.U32.AND P0, PT, RZ, UR4, PT ;  /* 0x00000004ff007c0c */ /* 0x000fe2000bf05070 */
[----:B------:R-:W-:Y:S01]  /*22a0*/  IMAD R9, R26, UR7, R9 ;  /* 0x000000071a097c24 */ /* 0x000fe2000f8e0209 */
[----:B------:R-:W-:Y:S01]  /*22b0*/  LOP3.LUT R21, R6, R21, RZ, 0xfc, !PT ;  /* 0x0000001506157212 */ /* 0x000fe200078efcff */
[----:B------:R-:W-:Y:S01]  /*22c0*/  IMAD.WIDE.U32 R4, R26, UR6, R4 ;  /* 0x000000061a047c25 */ /* 0x000fe2000f8e0004 */
[----:B------:R-:W-:Y:S01]  /*22d0*/  ISETP.NE.AND.EX P0, PT, RZ, UR5, PT, P0 ;  /* 0x00000005ff007c0c */ /* 0x000fe2000bf05300 */
[----:B------:R-:W-:Y:S01]  /*22e0*/  ULDC.64 UR4, c[0x0][0x310] ;  /* 0x0000c40000047ab9 */ /* 0x000fe20000000a00 */
[----:B------:R-:W-:Y:S01]  /*22f0*/  SHF.R.S32.HI R193, RZ, 0x1f, R192 ;  /* 0x0000001fffc17819 */ /* 0x000fe200000114c0 */
[----:B-1----:R-:W-:Y:S01]  /*2300*/  IMAD.WIDE.U32 R100, R195, R98, R18 ;  /* 0x00000062c3647225 */ /* 0x002fe200078e0012 */
[----:B------:R-:W-:-:S02]  /*2310*/  IADD3 R5, R5, R9, RZ ;  /* 0x0000000905057210 */ /* 0x000fc40007ffe0ff */
[-C--:B---3--:R-:W-:Y:S01]  /*2320*/  ISETP.GE.AND P1, PT, R197, R33.reuse, PT ;  /* 0x00000021c500720c */ /* 0x088fe20003f26270 */
[C---:B------:R-:W-:Y:S01]  /*2330*/  IMAD.WIDE.U32 R102, R195.reuse, R98, R192 ;  /* 0x00000062c3667225 */ /* 0x040fe200078e00c0 */
[----:B------:R-:W-:Y:S02]  /*2340*/  ISETP.GE.AND P3, PT, R198, R33, PT ;  /* 0x00000021c600720c */ /* 0x000fe40003f66270 */
[----:B------:R-:W-:Y:S01]  /*2350*/  SHF.R.U32.HI R32, RZ, 0x3, R205 ;  /* 0x00000003ff207819 */ /* 0x000fe200000116cd */
[-C--:B------:R-:W-:Y:S01]  /*2360*/  IMAD.WIDE.U32 R96, R195, R92.reuse, R192 ;  /* 0x0000005cc3607225 */ /* 0x080fe200078e00c0 */
[----:B------:R-:W-:Y:S02]  /*2370*/  LOP3.LUT P2, RZ, R215, 0x4, RZ, 0xc0, !PT ;  /* 0x00000004d7ff7812 */ /* 0x000fe4000784c0ff */
[----:B------:R-:W-:Y:S01]  /*2380*/  SHF.L.U64.HI R135, R104, 0x6, R105 ;  /* 0x0000000668877819 */ /* 0x000fe20000010269 */
[----:B------:R-:W-:Y:S01]  /*2390*/  IMAD.WIDE.U32 R94, R195, R92, R18 ;  /* 0x0000005cc35e7225 */ /* 0x000fe200078e0012 */
[----:B------:R-:W-:-:S02]  /*23a0*/  SHF.L.U64.HI R110, R92, 0x6, R93 ;  /* 0x000000065c6e7819 */ /* 0x000fc4000001025d */
[----:B------:R-:W-:Y:S01]  /*23b0*/  SHF.R.S32.HI R148, RZ, 0x1f, R222 ;  /* 0x0000001fff947819 */ /* 0x000fe200000114de */
[----:B------:R-:W-:Y:S01]  /*23c0*/  IMAD.SHL.U32 R136, R104, 0x40, RZ ;  /* 0x0000004068887824 */ /* 0x000fe200078e00ff */
[----:B------:R-:W-:Y:S01]  /*23d0*/  LEA.HI R151, R151, 0x8, RZ, 0x19 ;  /* 0x0000000897977811 */ /* 0x000fe200078fc8ff */
[----:B------:R-:W-:Y:S02]  /*23e0*/  IMAD R133, R93, 0x60, RZ ;  /* 0x000000605d857824 */ /* 0x000fe400078e02ff */
[----:B------:R-:W-:Y:S02]  /*23f0*/  IMAD.SHL.U32 R111, R92, 0x40, RZ ;  /* 0x000000405c6f7824 */ /* 0x000fe400078e00ff */
[----:B------:R-:W-:Y:S01]  /*2400*/  IMAD.SHL.U32 R130, R33, 0x2, RZ ;  /* 0x0000000221827824 */ /* 0x000fe200078e00ff */
[----:B--2---:R-:W-:-:S04]  /*2410*/  LOP3.LUT R30, R30, 0xfffffffe, RZ, 0xc0, !PT ;  /* 0xfffffffe1e1e7812 */ /* 0x004fc800078ec0ff */
[----:B------:R-:W-:-:S04]  /*2420*/  @P3 LOP3.LUT R30, R30, 0x1, RZ, 0xfc, !PT ;  /* 0x000000011e1e3812 */ /* 0x000fc800078efcff */
[----:B------:R-:W-:-:S04]  /*2430*/  LOP3.LUT R30, R30, 0xfffffffb, RZ, 0xc0, !PT ;  /* 0xfffffffb1e1e7812 */ /* 0x000fc800078ec0ff */
[----:B------:R-:W-:-:S05]  /*2440*/  @P2 LOP3.LUT R30, R30, 0x4, RZ, 0xfc, !PT ;  /* 0x000000041e1e2812 */ /* 0x000fca00078efcff */
[----:B------:R0:W-:Y:S01]  /*2450*/  STL [R1], R30 ;  /* 0x0000001e01007387 */ /* 0x0001e20000100800 */
[----:B------:R-:W-:Y:S02]  /*2460*/  SHF.R.S32.HI R6, RZ, 0x1f, R27 ;  /* 0x0000001fff067819 */ /* 0x000fe4000001141b */
[----:B------:R-:W-:Y:S02]  /*2470*/  SEL R27, R27, RZ, !P0 ;  /* 0x000000ff1b1b7207 */ /* 0x000fe40004000000 */
[----:B------:R-:W-:Y:S01]  /*2480*/  SEL R8, R6, RZ, !P0 ;  /* 0x000000ff06087207 */ /* 0x000fe20004000000 */
[----:B------:R-:W-:Y:S02]  /*2490*/  IMAD R6, R147, R98, RZ ;  /* 0x0000006293067224 */ /* 0x000fe400078e02ff */
[----:B------:R-:W-:-:S04]  /*24a0*/  IMAD.WIDE.U32 R108, R27, UR4, R4 ;  /* 0x000000041b6c7c25 */ /* 0x000fc8000f8e0004 */
[----:B------:R-:W-:Y:S02]  /*24b0*/  IMAD R12, R8, UR4, RZ ;  /* 0x00000004080c7c24 */ /* 0x000fe4000f8e02ff */
[-C--:B------:R-:W-:Y:S02]  /*24c0*/  IMAD R4, R147, R104.reuse, RZ ;  /* 0x0000006893047224 */ /* 0x080fe400078e02ff */
[----:B------:R-:W-:Y:S02]  /*24d0*/  IMAD R9, R195, R99, R6 ;  /* 0x00000063c3097224 */ /* 0x000fe400078e0206 */
[----:B------:R-:W-:Y:S01]  /*24e0*/  IMAD R11, R27, UR5, R12 ;  /* 0x000000051b0b7c24 */ /* 0x000fe2000f8e020c */
[----:B------:R-:W-:Y:S01]  /*24f0*/  ULDC.64 UR4, c[0x0][0x338] ;  /* 0x0000ce0000047ab9 */ /* 0x000fe20000000a00 */
[----:B------:R-:W-:-:S04]  /*2500*/  IMAD.WIDE.U32 R6, R195, R104, R18 ;  /* 0x00000068c3067225 */ /* 0x000fc800078e0012 */
[----:B------:R-:W-:Y:S01]  /*2510*/  IMAD R13, R195, R105, R4 ;  /* 0x00000069c30d7224 */ /* 0x000fe200078e0204 */
[----:B------:R-:W-:Y:S01]  /*2520*/  IADD3 R5, P0, R108, R6, RZ ;  /* 0x000000066c057210 */ /* 0x000fe20007f1e0ff */
[----:B------:R-:W-:Y:S01]  /*2530*/  IMAD.IADD R4, R109, 0x1, R11 ;  /* 0x000000016d047824 */ /* 0x000fe200078e020b */
[----:B------:R-:W-:Y:S01]  /*2540*/  SEL R11, R33, RZ, P3 ;  /* 0x000000ff210b7207 */ /* 0x000fe20001800000 */
[----:B------:R-:W-:Y:S01]  /*2550*/  IMAD R8, R8, UR4, RZ ;  /* 0x0000000408087c24 */ /* 0x000fe2000f8e02ff */
[----:B------:R-:W-:Y:S01]  /*2560*/  IADD3 R122, P3, R195, R28, RZ ;  /* 0x0000001cc37a7210 */ /* 0x000fe20007f7e0ff */
[----:B------:R-:W-:Y:S01]  /*2570*/  IMAD.IADD R103, R103, 0x1, R9 ;  /* 0x0000000167677824 */ /* 0x000fe200078e0209 */
[----:B------:R-:W-:Y:S01]  /*2580*/  IADD3.X R6, R4, R7, R13, P0, !PT ;  /* 0x0000000704067210 */ /* 0x000fe200007fe40d */
[----:B------:R-:W-:Y:S01]  /*2590*/  IMAD R31, R27, UR5, R8 ;  /* 0x000000051b1f7c24 */ /* 0x000fe2000f8e0208 */
[----:B------:R-:W-:Y:S01]  /*25a0*/  ISETP.GE.AND P0, PT, R18, R33, PT ;  /* 0x000000211200720c */ /* 0x000fe20003f06270 */
[----:B------:R-:W-:-:S02]  /*25b0*/  IMAD R8, R147, R92, RZ ;  /* 0x0000005c93087224 */ /* 0x000fc400078e02ff */
[----:B------:R-:W-:Y:S01]  /*25c0*/  IMAD.IADD R101, R9, 0x1, R101 ;  /* 0x0000000109657824 */ /* 0x000fe200078e0265 */
[----:B------:R-:W-:Y:S01]  /*25d0*/  SEL R7, R33, RZ, P0 ;  /* 0x000000ff21077207 */ /* 0x000fe20000000000 */
[----:B------:R-:W-:Y:S01]  /*25e0*/  IMAD R9, R195, R93, R8 ;  /* 0x0000005dc3097224 */ /* 0x000fe200078e0208 */
[----:B------:R-:W-:Y:S01]  /*25f0*/  SEL R8, R33, RZ, P1 ;  /* 0x000000ff21087207 */ /* 0x000fe20000800000 */
[----:B------:R-:W-:Y:S02]  /*2600*/  IMAD.IADD R13, R198, 0x1, R11 ;  /* 0x00000001c60d7824 */ /* 0x000fe400078e020b */
[----:B------:R-:W-:Y:S02]  /*2610*/  IMAD.IADD R7, R18, 0x1, R7 ;  /* 0x0000000112077824 */ /* 0x000fe400078e0207 */
[----:B------:R-:W-:Y:S01]  /*2620*/  IMAD.IADD R97, R97, 0x1, R9 ;  /* 0x0000000161617824 */ /* 0x000fe200078e0209 */
[----:B------:R-:W-:Y:S01]  /*2630*/  SHF.R.S32.HI R26, RZ, 0x1f, R13 ;  /* 0x0000001fff1a7819 */ /* 0x000fe2000001140d */
[----:B------:R-:W-:-:S02]  /*2640*/  IMAD.IADD R95, R9, 0x1, R95 ;  /* 0x00000001095f7824 */ /* 0x000fc400078e025f */
[----:B------:R-:W-:Y:S01]  /*2650*/  IMAD.IADD R9, R197, 0x1, R8 ;  /* 0x00000001c5097824 */ /* 0x000fe200078e0208 */
[----:B------:R-:W-:Y:S01]  /*2660*/  SHF.R.S32.HI R8, RZ, 0x1f, R7 ;  /* 0x0000001fff087819 */ /* 0x000fe20000011407 */
[----:B------:R-:W-:Y:S01]  /*2670*/  IMAD.WIDE.U32 R106, R27, UR4, R106 ;  /* 0x000000041b6a7c25 */ /* 0x000fe2000f8e006a */
[----:B------:R-:W-:Y:S02]  /*2680*/  LEA.HI R25, R26, R13, RZ, 0x3 ;  /* 0x0000000d1a197211 */ /* 0x000fe400078f18ff */
[----:B------:R-:W-:Y:S01]  /*2690*/  SHF.R.S32.HI R12, RZ, 0x1f, R9 ;  /* 0x0000001fff0c7819 */ /* 0x000fe20000011409 */
[CC--:B-----5:R-:W-:Y:S01]  /*26a0*/  IMAD.WIDE.U32 R102, R145.reuse, R98.reuse, R102 ;  /* 0x0000006291667225 */ /* 0x0e0fe200078e0066 */
[CC--:B------:R-:W-:Y:S02]  /*26b0*/  LEA.HI R14, R8.reuse, R7.reuse, RZ, 0x3 ;  /* 0x00000007080e7211 */ /* 0x0c0fe400078f18ff */
[----:B------:R-:W-:Y:S01]  /*26c0*/  LEA.HI R7, R8, R7, RZ, 0x6 ;  /* 0x0000000708077211 */ /* 0x000fe200078f30ff */
[----:B------:R-:W-:Y:S01]  /*26d0*/  IMAD.WIDE.U32 R100, R145, R98, R100 ;  /* 0x0000006291647225 */ /* 0x000fe200078e0064 */
[----:B------:R-:W-:-:S02]  /*26e0*/  LEA.HI R8, R12, R9, RZ, 0x6 ;  /* 0x000000090c087211 */ /* 0x000fc400078f30ff */
[----:B------:R-:W-:Y:S01]  /*26f0*/  LEA.HI R15, R12, R9, RZ, 0x3 ;  /* 0x000000090c0f7211 */ /* 0x000fe200078f18ff */
[-C--:B------:R-:W-:Y:S01]  /*2700*/  IMAD.WIDE.U32 R96, R145, R92.reuse, R96 ;  /* 0x0000005c91607225 */ /* 0x080fe200078e0060 */
[----:B------:R-:W-:Y:S02]  /*2710*/  SHF.R.S32.HI R7, RZ, 0x6, R7 ;  /* 0x00000006ff077819 */ /* 0x000fe40000011407 */
[----:B------:R-:W-:Y:S01]  /*2720*/  SHF.R.S32.HI R9, RZ, 0x6, R8 ;  /* 0x00000006ff097819 */ /* 0x000fe20000011408 */
[----:B------:R-:W-:Y:S01]  /*2730*/  IMAD.X R123, R10, 0x1, R147, P3 ;  /* 0x000000010a7b7824 */ /* 0x000fe200018e0693 */
[C---:B------:R-:W-:Y:S01]  /*2740*/  LOP3.LUT R12, R206.reuse, 0x38, R15, 0xf8, !PT ;  /* 0x00000038ce0c7812 */ /* 0x040fe200078ef80f */
[C---:B------:R-:W-:Y:S01]  /*2750*/  IMAD R143, R7.reuse, 0x1800, R208 ;  /* 0x00001800078f7824 */ /* 0x040fe200078e02d0 */
[----:B------:R-:W-:Y:S01]  /*2760*/  LOP3.LUT R8, R206, 0x38, R14, 0xf8, !PT ;  /* 0x00000038ce087812 */ /* 0x000fe200078ef80e */
[----:B------:R-:W-:Y:S01]  /*2770*/  IMAD R141, R7, 0x1800, R210 ;  /* 0x00001800078d7824 */ /* 0x000fe200078e02d2 */
[-C--:B------:R-:W-:Y:S01]  /*2780*/  LOP3.LUT R7, R12, R207.reuse, RZ, 0x3c, !PT ;  /* 0x000000cf0c077212 */ /* 0x080fe200078e3cff */
[C---:B------:R-:W-:Y:S01]  /*2790*/  IMAD R142, R9.reuse, 0x1800, R208 ;  /* 0x00001800098e7824 */ /* 0x040fe200078e02d0 */
[----:B------:R-:W-:Y:S01]  /*27a0*/  LOP3.LUT R8, R8, R207, RZ, 0x3c, !PT ;  /* 0x000000cf08087212 */ /* 0x000fe200078e3cff */
[----:B------:R-:W-:Y:S01]  /*27b0*/  IMAD R139, R9, 0x1800, R210 ;  /* 0x00001800098b7824 */ /* 0x000fe200078e02d2 */
[C---:B------:R-:W-:Y:S01]  /*27c0*/  LOP3.LUT R11, R205.reuse, 0x38, R14, 0xf8, !PT ;  /* 0x00000038cd0b7812 */ /* 0x040fe200078ef80e */
[----:B------:R-:W-:Y:S01]  /*27d0*/  IMAD.IADD R142, R142, 0x1, R7 ;  /* 0x000000018e8e7824 */ /* 0x000fe200078e0207 */
[----:B------:R-:W-:Y:S01]  /*27e0*/  LOP3.LUT R7, R205, 0x38, R15, 0xf8, !PT ;  /* 0x00000038cd077812 */ /* 0x000fe200078ef80f */
[----:B------:R-:W-:Y:S01]  /*27f0*/  IMAD.WIDE.U32 R94, R145, R92, R94 ;  /* 0x0000005c915e7225 */ /* 0x000fe200078e005e */
[----:B------:R-:W-:-:S02]  /*2800*/  LEA.HI R13, R26, R13, RZ, 0x6 ;  /* 0x0000000d1a0d7211 */ /* 0x000fc400078f30ff */
[----:B------:R-:W-:Y:S01]  /*2810*/  IADD3 R143, R143, R8, RZ ;  /* 0x000000088f8f7210 */ /* 0x000fe20007ffe0ff */
[----:B0-----:R-:W-:Y:S01]  /*2820*/  IMAD.IADD R30, R107, 0x1, R31 ;  /* 0x000000016b1e7824 */ /* 0x001fe200078e021f */
[-C--:B------:R-:W-:Y:S02]  /*2830*/  LOP3.LUT R12, R7, R32.reuse, RZ, 0x3c, !PT ;  /* 0x00000020070c7212 */ /* 0x080fe400078e3cff */
[----:B------:R-:W-:Y:S02]  /*2840*/  LOP3.LUT R20, R11, R32, RZ, 0x3c, !PT ;  /* 0x000000200b147212 */ /* 0x000fe400078e3cff */
[----:B------:R-:W-:Y:S01]  /*2850*/  LOP3.LUT R8, R206, 0x38, R25, 0xf8, !PT ;  /* 0x00000038ce087812 */ /* 0x000fe200078ef819 */
[----:B------:R-:W-:Y:S01]  /*2860*/  IMAD.IADD R139, R139, 0x1, R12 ;  /* 0x000000018b8b7824 */ /* 0x000fe200078e020c */
[----:B------:R-:W-:Y:S01]  /*2870*/  SHF.R.S32.HI R9, RZ, 0x1f, R145 ;  /* 0x0000001fff097819 */ /* 0x000fe20000011491 */
[----:B------:R-:W-:Y:S01]  /*2880*/  IMAD.IADD R141, R141, 0x1, R20 ;  /* 0x000000018d8d7824 */ /* 0x000fe200078e0214 */
[----:B------:R-:W-:-:S02]  /*2890*/  SHF.R.S32.HI R13, RZ, 0x6, R13 ;  /* 0x00000006ff0d7819 */ /* 0x000fc4000001140d */
[----:B------:R-:W-:Y:S01]  /*28a0*/  LOP3.LUT R11, R205, 0x38, R25, 0xf8, !PT ;  /* 0x00000038cd0b7812 */ /* 0x000fe200078ef819 */
[C---:B------:R-:W-:Y:S01]  /*28b0*/  IMAD R12, R9.reuse, R92, RZ ;  /* 0x0000005c090c7224 */ /* 0x040fe200078e02ff */
[----:B------:R-:W-:Y:S01]  /*28c0*/  LOP3.LUT R7, R8, R207, RZ, 0x3c, !PT ;  /* 0x000000cf08077212 */ /* 0x000fe200078e3cff */
[----:B------:R-:W-:Y:S01]  /*28d0*/  IMAD R8, R9, R98, RZ ;  /* 0x0000006209087224 */ /* 0x000fe200078e02ff */
[----:B------:R-:W-:Y:S01]  /*28e0*/  LOP3.LUT R11, R11, R32, RZ, 0x3c, !PT ;  /* 0x000000200b0b7212 */ /* 0x000fe200078e3cff */
[C---:B------:R-:W-:Y:S01]  /*28f0*/  IMAD R138, R13.reuse, 0x1800, R210 ;  /* 0x000018000d8a7824 */ /* 0x040fe200078e02d2 */
[----:B------:R-:W-:Y:S01]  /*2900*/  IADD3 R9, R18, 0xa0, RZ ;  /* 0x000000a012097810 */ /* 0x000fe20007ffe0ff */
[----:B------:R-:W-:Y:S01]  /*2910*/  IMAD R140, R13, 0x1800, R208 ;  /* 0x000018000d8c7824 */ /* 0x000fe200078e02d0 */
[----:B------:R-:W-:Y:S01]  /*2920*/  SHF.R.S32.HI R119, RZ, 0x3, R14 ;  /* 0x00000003ff777819 */ /* 0x000fe2000001140e */
[----:B------:R-:W-:Y:S01]  /*2930*/  IMAD.IADD R138, R138, 0x1, R11 ;  /* 0x000000018a8a7824 */ /* 0x000fe200078e020b */
[----:B------:R-:W-:Y:S01]  /*2940*/  ISETP.GE.AND P2, PT, R9, UR8, PT ;  /* 0x0000000809007c0c */ /* 0x000fe2000bf46270 */
[----:B------:R-:W-:Y:S01]  /*2950*/  IMAD R11, R105, 0x60, RZ ;  /* 0x00000060690b7824 */ /* 0x000fe200078e02ff */
[----:B------:R-:W-:Y:S01]  /*2960*/  SHF.R.S32.HI R118, RZ, 0x3, R15 ;  /* 0x00000003ff767819 */ /* 0x000fe2000001140f */
[----:B------:R-:W-:Y:S01]  /*2970*/  IMAD.WIDE.U32 R104, R104, 0x60, RZ ;  /* 0x0000006068687825 */ /* 0x000fe200078e00ff */
[----:B------:R-:W-:-:S02]  /*2980*/  SEL R26, RZ, 0x20, P2 ;  /* 0x00000020ff1a7807 */ /* 0x000fc40001000000 */
[----:B------:R-:W-:Y:S01]  /*2990*/  LOP3.LUT R14, R14, 0xfffffff8, RZ, 0xc0, !PT ;  /* 0xfffffff80e0e7812 */ /* 0x000fe200078ec0ff */
[----:B------:R-:W-:Y:S01]  /*29a0*/  IMAD R29, R145, R99, R8 ;  /* 0x00000063911d7224 */ /* 0x000fe200078e0208 */
[----:B------:R-:W-:Y:S01]  /*29b0*/  LOP3.LUT R15, R15, 0xfffffff8, RZ, 0xc0, !PT ;  /* 0xfffffff80f0f7812 */ /* 0x000fe200078ec0ff */
[----:B------:R-:W-:Y:S01]  /*29c0*/  IMAD R27, R145, R93, R12 ;  /* 0x0000005d911b7224 */ /* 0x000fe200078e020c */
[----:B------:R-:W-:Y:S01]  /*29d0*/  LOP3.LUT R12, R206, 0x18, R18, 0xf8, !PT ;  /* 0x00000018ce0c7812 */ /* 0x000fe200078ef812 */
[----:B------:R-:W-:Y:S01]  /*29e0*/  IMAD.IADD R140, R140, 0x1, R7 ;  /* 0x000000018c8c7824 */ /* 0x000fe200078e0207 */
[----:B------:R-:W-:Y:S01]  /*29f0*/  SHF.L.U64.HI R7, R98, 0x6, R99 ;  /* 0x0000000662077819 */ /* 0x000fe20000010263 */
[----:B------:R-:W-:Y:S01]  /*2a00*/  IMAD R13, R99, 0x60, RZ ;  /* 0x00000060630d7824 */ /* 0x000fe200078e02ff */
[----:B------:R-:W-:Y:S01]  /*2a10*/  LOP3.LUT R137, R12, R207, RZ, 0x3c, !PT ;  /* 0x000000cf0c897212 */ /* 0x000fe200078e3cff */
[C---:B------:R-:W-:Y:S01]  /*2a20*/  IMAD.SHL.U32 R8, R98.reuse, 0x40, RZ ;  /* 0x0000004062087824 */ /* 0x040fe200078e00ff */
[----:B------:R-:W-:Y:S01]  /*2a30*/  LOP3.LUT R20, R25, 0xfffffff8, RZ, 0xc0, !PT ;  /* 0xfffffff819147812 */ /* 0x000fe200078ec0ff */
[----:B------:R-:W-:Y:S01]  /*2a40*/  IMAD.WIDE.U32 R98, R98, 0x60, RZ ;  /* 0x0000006062627825 */ /* 0x000fe200078e00ff */
[----:B------:R-:W-:-:S02]  /*2a50*/  IADD3 R12, R97, R27, RZ ;  /* 0x0000001b610c7210 */ /* 0x000fc40007ffe0ff */
[----:B------:R-:W-:Y:S01]  /*2a60*/  SHF.R.S32.HI R115, RZ, 0x3, R25 ;  /* 0x00000003ff737819 */ /* 0x000fe20000011419 */
[----:B------:R-:W-:Y:S01]  /*2a70*/  IMAD.IADD R132, R105, 0x1, R11 ;  /* 0x0000000169847824 */ /* 0x000fe200078e020b */
[----:B------:R-:W-:Y:S01]  /*2a80*/  SHF.R.S32.HI R114, RZ, 0x1f, R14 ;  /* 0x0000001fff727819 */ /* 0x000fe2000001140e */
[----:B------:R-:W-:Y:S01]  /*2a90*/  IMAD.IADD R10, R103, 0x1, R29 ;  /* 0x00000001670a7824 */ /* 0x000fe200078e021d */
[----:B------:R-:W-:Y:S01]  /*2aa0*/  SHF.R.S32.HI R113, RZ, 0x1f, R15 ;  /* 0x0000001fff717819 */ /* 0x000fe2000001140f */
[----:B------:R-:W-:Y:S01]  /*2ab0*/  IMAD.IADD R11, R29, 0x1, R101 ;  /* 0x000000011d0b7824 */ /* 0x000fe200078e0265 */
[C---:B------:R-:W-:Y:S01]  /*2ac0*/  LOP3.LUT R29, R21.reuse, R26, RZ, 0xfc, !PT ;  /* 0x0000001a151d7212 */ /* 0x040fe200078efcff */
[----:B------:R-:W-:Y:S01]  /*2ad0*/  IMAD.WIDE.U32 R92, R92, 0x60, RZ ;  /* 0x000000605c5c7825 */ /* 0x000fe200078e00ff */
[----:B------:R-:W-:Y:S02]  /*2ae0*/  LOP3.LUT R21, R21, 0x1, RZ, 0xc0, !PT ;  /* 0x0000000115157812 */ /* 0x000fe400078ec0ff */
[----:B------:R-:W-:Y:S01]  /*2af0*/  LOP3.LUT R25, R29, 0x2, RZ, 0xc0, !PT ;  /* 0x000000021d197812 */ /* 0x000fe200078ec0ff */
[----:B------:R-:W-:Y:S01]  /*2b00*/  IMAD.IADD R134, R99, 0x1, R13 ;  /* 0x0000000163867824 */ /* 0x000fe200078e020d */
[----:B------:R-:W-:Y:S01]  /*2b10*/  LOP3.LUT R26, R29, 0x4, RZ, 0xc0, !PT ;  /* 0x000000041d1a7812 */ /* 0x000fe200078ec0ff */
[----:B------:R-:W-:Y:S01]  /*2b20*/  IMAD.IADD R13, R27, 0x1, R95 ;  /* 0x000000011b0d7824 */ /* 0x000fe200078e025f */
[C---:B------:R-:W-:Y:S01]  /*2b30*/  LOP3.LUT R27, R29.reuse, 0x8, RZ, 0xc0, !PT ;  /* 0x000000081d1b7812 */ /* 0x040fe200078ec0ff */
[----:B------:R-:W-:Y:S01]  /*2b40*/  IMAD.IADD R137, R208, 0x1, R137 ;  /* 0x00000001d0897824 */ /* 0x000fe200078e0289 */
[----:B------:R-:W-:Y:S01]  /*2b50*/  LOP3.LUT R28, R29, 0x10, RZ, 0xc0, !PT ;  /* 0x000000101d1c7812 */ /* 0x000fe200078ec0ff */
[----:B------:R-:W-:Y:S01]  /*2b60*/  IMAD.IADD R133, R93, 0x1, R133 ;  /* 0x000000015d857824 */ /* 0x000fe200078e0285 */
[----:B------:R-:W-:-:S02]  /*2b70*/  SHF.R.S32.HI R112, RZ, 0x1f, R20 ;  /* 0x0000001fff707819 */ /* 0x000fc40000011414 */
[----:B------:R-:W-:-:S07]  /*2b80*/  LOP3.LUT R29, R29, 0x20, RZ, 0xc0, !PT ;  /* 0x000000201d1d7812 */ /* 0x000fce00078ec0ff */
.L_x_1796:
[----:B------:R-:W2:Y:S01]  /*2b90*/  LDL.LU R35, [R1] ;  /* 0x0000000001237983 */ /* 0x000ea20000300800 */
        /* <DEDUP_REMOVED lines=19> */
[-C--:B------:R-:W-:Y:S02]  /*2cd0*/  LEA.HI.X R37, R24, R117.reuse, R32, 0x1, P2 ;  /* 0x0000007518257211 */ /* 0x080fe400010f0c20 */
[----:B-1----:R-:W-:Y:S02]  /*2ce0*/  ISETP.GE.AND P2, PT, R121, 0x1, PT ;  /* 0x000000017900780c */ /* 0x002fe40003f46270 */
[----:B------:R-:W-:Y:S01]  /*2cf0*/  LEA.HI.X R39, R33, R117, R34, 0x1, P4 ;  /* 0x0000007521277211 */ /* 0x000fe200020f0c22 */
[C---:B------:R-:W-:Y:S01]  /*2d00*/  VIADD R33, R31.reuse, 0x20 ;  /* 0x000000201f217836 */ /* 0x040fe20000000000 */
[----:B------:R-:W-:Y:S01]  /*2d10*/  MOV R24, R41 ;  /* 0x0000002900187202 */ /* 0x000fe20000000f00 */
[C---:B------:R-:W-:Y:S02]  /*2d20*/  @P5 VIADD R33, R31.reuse, 0xffffffe0 ;  /* 0xffffffe01f215836 */ /* 0x040fe40000000000 */
[----:B------:R-:W-:-:S02]  /*2d30*/  IMAD R31, R31, 0x2, R120 ;  /* 0x000000021f1f7824 */ /* 0x000fc400078e0278 */
[----:B------:R-:W-:Y:S01]  /*2d40*/  IMAD R88, R33, 0x2, R120 ;  /* 0x0000000221587824 */ /* 0x000fe200078e0278 */
[----:B--2---:R-:W-:-:S04]  /*2d50*/  LOP3.LUT R35, R35, 0xfffffffd, RZ, 0xc0, !PT ;  /* 0xfffffffd23237812 */ /* 0x004fc800078ec0ff */
[----:B------:R-:W-:-:S05]  /*2d60*/  @P3 LOP3.LUT R35, R35, 0x2, RZ, 0xfc, !PT ;  /* 0x0000000223233812 */ /* 0x000fca00078efcff */
[----:B------:R0:W-:Y:S01]  /*2d70*/  STL [R1], R35 ;  /* 0x0000002301007387 */ /* 0x0001e20000100800 */
[----:B------:R-:W-:Y:S05]  /*2d80*/  @!P2 BRA `(.L_x_1698) ;  /* 0x0000006c00c0a947 */ /* 0x000fea0003800000 */
        /* <DEDUP_REMOVED lines=69> */
.L_x_1701:
[----:B------:R-:W-:Y:S05]  /*31e0*/  BSYNC B1 ;  /* 0x0000000000017941 */ /* 0x000fea0003800000 */
.L_x_1700:
        /* <DEDUP_REMOVED lines=56> */
.L_x_1703:
[----:B------:R-:W-:Y:S05]  /*3570*/  BSYNC B1 ;  /* 0x0000000000017941 */ /* 0x000fea0003800000 */
.L_x_1702:
[----:B01----:R-:W2:Y:S01]  /*3580*/  LDL R32, [R1+0x4] ;  /* 0x0000040001207983 */ /* 0x003ea20000100800 */
[----:B------:R-:W-:Y:S01]  /*3590*/  MOV R33, R69 ;  /* 0x0000004500217202 */ /* 0x000fe20000000f00 */
[----:B------:R-:W-:Y:S01]  /*35a0*/  IMAD.MOV.U32 R34, RZ, RZ, R76 ;  /* 0x000000ffff227224 */ /* 0x000fe200078e004c */
[----:B------:R-:W-:Y:S01]  /*35b0*/  PRMT R144, R126, 0x5410, R127 ;  /* 0x000054107e907816 */ /* 0x000fe2000000007f */
[----:B------:R-:W-:Y:S01]  /*35c0*/  IMAD.MOV.U32 R35, RZ, RZ, R77 ;  /* 0x000000ffff237224 */ /* 0x000fe200078e004d */
[----:B------:R-:W-:Y:S01]  /*35d0*/  PRMT R159, R33, 0x7610, R159 ;  /* 0x00007610219f7816 */ /* 0x000fe2000000009f */
[----:B------:R-:W-:-:S03]  /*35e0*/  IMAD.MOV.U32 R33, RZ, RZ, R73 ;  /* 0x000000ffff217224 */ /* 0x000fc600078e0049 */
[----:B------:R-:W-:Y:S01]  /*35f0*/  PRMT R164, R34, 0x5410, R35 ;  /* 0x0000541022a47816 */ /* 0x000fe20000000023 */
[----:B------:R-:W-:Y:S02]  /*3600*/  IMAD.MOV.U32 R34, RZ, RZ, R116 ;  /* 0x000000ffff227224 */ /* 0x000fe400078e0074 */
[----:B------:R-:W-:-:S05]  /*3610*/  IMAD.MOV.U32 R35, RZ, RZ, R117 ;  /* 0x000000ffff237224 */ /* 0x000fca00078e0075 */
[----:B------:R-:W-:Y:S01]  /*3620*/  PRMT R166, R34, 0x5410, R35 ;  /* 0x0000541022a67816 */ /* 0x000fe20000000023 */
[----:B------:R-:W-:Y:S02]  /*3630*/  IMAD.MOV.U32 R34, RZ, RZ, R70 ;  /* 0x000000ffff227224 */ /* 0x000fe400078e0046 */
[----:B------:R-:W-:-:S05]  /*3640*/  IMAD.MOV.U32 R35, RZ, RZ, R71 ;  /* 0x000000ffff237224 */ /* 0x000fca00078e0047 */
[----:B------:R-:W-:Y:S01]  /*3650*/  PRMT R159, R159, 0x5410, R35 ;  /* 0x000054109f9f7816 */ /* 0x000fe20000000023 */
[----:B------:R-:W-:Y:S01]  /*3660*/  IMAD.MOV.U32 R35, RZ, RZ, R79 ;  /* 0x000000ffff237224 */ /* 0x000fe200078e004f */
[----:B--2---:R-:W-:Y:S01]  /*3670*/  R2UR UR4, R32 ;  /* 0x00000000200472ca */ /* 0x004fe200000e0000 */
[----:B------:R-:W-:-:S05]  /*3680*/  IMAD.MOV.U32 R32, RZ, RZ, R68 ;  /* 0x000000ffff207224 */ /* 0x000fca00078e0044 */
[----:B------:R-:W-:Y:S01]  /*3690*/  PRMT R160, R160, 0x5410, R32 ;  /* 0x00005410a0a07816 */ /* 0x000fe20000000020 */
[----:B------:R-:W-:-:S03]  /*36a0*/  IMAD.MOV.U32 R32, RZ, RZ, R72 ;  /* 0x000000ffff207224 */ /* 0x000fc600078e0048 */
[----:B------:R-:W-:Y:S01]  /*36b0*/  PRMT R160, R34, 0x7610, R160 ;  /* 0x0000761022a07816 */ /* 0x000fe200000000a0 */
[----:B------:R-:W-:Y:S01]  /*36c0*/  IMAD.MOV.U32 R34, RZ, RZ, R78 ;  /* 0x000000ffff227224 */ /* 0x000fe200078e004e */
[----:B------:R-:W-:Y:S01]  /*36d0*/  PRMT R163, R33, 0x5410, R32 ;  /* 0x0000541021a37816 */ /* 0x000fe20000000020 */
[----:B------:R-:W-:Y:S01]  /*36e0*/  IMAD.MOV.U32 R32, RZ, RZ, R84 ;  /* 0x000000ffff207224 */ /* 0x000fe200078e0054 */
[----:B------:R-:W-:Y:S01]  /*36f0*/  UISETP.NE.AND UP0, UPT, UR4, 0x3, UPT ;  /* 0x000000030400788c */ /* 0x000fe2000bf05270 */
[----:B------:R-:W-:Y:S01]  /*3700*/  IMAD.MOV.U32 R33, RZ, RZ, R85 ;  /* 0x000000ffff217224 */ /* 0x000fe200078e0055 */
[----:B------:R-:W-:Y:S01]  /*3710*/  PRMT R168, R34, 0x5410, R35 ;  /* 0x0000541022a87816 */ /* 0x000fe20000000023 */
[----:B------:R-:W-:Y:S02]  /*3720*/  IMAD.MOV.U32 R34, RZ, RZ, R124 ;  /* 0x000000ffff227224 */ /* 0x000fe400078e007c */
[----:B------:R-:W-:Y:S01]  /*3730*/  IMAD.MOV.U32 R35, RZ, RZ, R125 ;  /* 0x000000ffff237224 */ /* 0x000fe200078e007d */
[----:B------:R-:W-:Y:S01]  /*3740*/  PRMT R165, R32, 0x5410, R33 ;  /* 0x0000541020a57816 */ /* 0x000fe20000000021 */
[----:B------:R-:W-:Y:S01]  /*3750*/  IMAD.MOV.U32 R33, RZ, RZ, R67 ;  /* 0x000000ffff217224 */ /* 0x000fe200078e0043 */
[----:B------:R-:W-:-:S02]  /*3760*/  MOV R32, R66 ;  /* 0x0000004200207202 */ /* 0x000fc40000000f00 */
[----:B------:R-:W-:Y:S01]  /*3770*/  PRMT R170, R34, 0x5410, R35 ;  /* 0x0000541022aa7816 */ /* 0x000fe20000000023 */
[----:B-----5:R-:W-:Y:S01]  /*3780*/  IMAD.MOV.U32 R34, RZ, RZ, R44 ;  /* 0x000000ffff227224 */ /* 0x020fe200078e002c */
[----:B------:R-:W-:Y:S01]  /*3790*/  PRMT R146, R32, 0x5410, R33 ;  /* 0x0000541020927816 */ /* 0x000fe20000000021 */
[----:B------:R-:W-:Y:S01]  /*37a0*/  IMAD.MOV.U32 R32, RZ, RZ, R74 ;  /* 0x000000ffff207224 */ /* 0x000fe200078e004a */
[----:B------:R-:W-:Y:S01]  /*37b0*/  PLOP3.LUT P2, PT, PT, PT, UP0, 0x80, 0x0 ;  /* 0x000000000000781c */ /* 0x000fe20003f4f008 */
[----:B------:R-:W-:Y:S02]  /*37c0*/  IMAD.MOV.U32 R33, RZ, RZ, R75 ;  /* 0x000000ffff217224 */ /* 0x000fe400078e004b */
[----:B------:R-:W-:-:S03]  /*37d0*/  IMAD.MOV.U32 R35, RZ, RZ, R45 ;  /* 0x000000ffff237224 */ /* 0x000fc600078e002d */
[----:B------:R-:W-:Y:S01]  /*37e0*/  PRMT R167, R32, 0x5410, R33 ;  /* 0x0000541020a77816 */ /* 0x000fe20000000021 */
[----:B------:R-:W-:Y:S01]  /*37f0*/  IMAD.MOV.U32 R32, RZ, RZ, R86 ;  /* 0x000000ffff207224 */ /* 0x000fe200078e0056 */
[----:B------:R-:W-:Y:S02]  /*3800*/  MOV R33, R87 ;  /* 0x0000005700217202 */ /* 0x000fe40000000f00 */
[----:B------:R-:W-:Y:S01]  /*3810*/  PRMT R83, R35, 0x5410, R34 ;  /* 0x0000541023537816 */ /* 0x000fe20000000022 */
[----:B------:R-:W-:Y:S01]  /*3820*/  IMAD.MOV.U32 R35, RZ, RZ, R48 ;  /* 0x000000ffff237224 */ /* 0x000fe200078e0030 */
[----:B------:R-:W-:Y:S01]  /*3830*/  PRMT R169, R32, 0x5410, R33 ;  /* 0x0000541020a97816 */ /* 0x000fe20000000021 */
[----:B------:R-:W-:Y:S02]  /*3840*/  IMAD.MOV.U32 R32, RZ, RZ, R40 ;  /* 0x000000ffff207224 */ /* 0x000fe400078e0028 */
        /* <DEDUP_REMOVED lines=10> */
[----:B------:R-:W-:Y:S01]  /*38f0*/  IMAD.MOV.U32 R32, RZ, RZ, R61 ;  /* 0x000000ffff207224 */ /* 0x000fe200078e003d */
        /* <DEDUP_REMOVED lines=18> */
[----:B------:R-:W-:-:S02]  /*3a20*/  IMAD.MOV.U32 R32, RZ, RZ, R58 ;  /* 0x000000ffff207224 */ /* 0x000fc400078e003a */
[----:B------:R-:W-:-:S03]  /*3a30*/  IMAD.MOV.U32 R35, RZ, RZ, R63 ;  /* 0x000000ffff237224 */ /* 0x000fc600078e003f */
[----:B------:R-:W-:Y:S02]  /*3a40*/  PRMT R161, R32, 0x5410, R33 ;  /* 0x0000541020a17816 */ /* 0x000fe40000000021 */
[----:B------:R-:W-:Y:S01]  /*3a50*/  PRMT R162, R34, 0x5410, R35 ;  /* 0x0000541022a27816 */ /* 0x000fe20000000023 */
[----:B------:R-:W-:Y:S06]  /*3a60*/  @!P2 BRA `(.L_x_1704) ;  /* 0x000000000004a947 */ /* 0x000fec0003800000 */
[----:B------:R-:W-:Y:S01]  /*3a70*/  BPT.TRAP 0x1 ;  /* 0x000000040000795c */ /* 0x000fe20000300000 */
.L_x_1704:
[----:B------:R-:W-:Y:S01]  /*3a80*/  LEA R90, R17, R16, 0x3 ;  /* 0x00000010115a7211 */ /* 0x000fe200078e18ff */
[----:B------:R-:W-:Y:S01]  /*3a90*/  BSSY B1, `(.L_x_1705) ;  /* 0x0000004000017945 */ /* 0x000fe20003800000 */
[----:B------:R-:W-:-:S04]  /*3aa0*/  SHF.L.U32 R91, R199, 0x1f, RZ ;  /* 0x0000001fc75b7819 */ /* 0x000fc800000006ff */
[----:B------:R-:W0:Y:S02]  /*3ab0*/  SYNCS.PHASECHK.TRANS64.TRYWAIT P5, [R90+URZ+0x30890], R91 ;  /* 0x0308905b5a0075a7 */ /* 0x000e2400080a017f */
[----:B0-----:R-:W-:Y:S05]  /*3ac0*/  @!P5 BRA `(.L_x_1706) ;  /* 0x00000260001cd947 */ /* 0x001fea0003800000 */
.L_x_2149:
[----:B------:R-:W-:Y:S05]  /*3ad0*/  BSYNC B1 ;  /* 0x0000000000017941 */ /* 0x000fea0003800000 */
.L_x_1705:
        /* <DEDUP_REMOVED lines=10> */
[----:B--2---:R-:W-:Y:S01]  /*3b80*/  HADD2.F32 R154, -RZ, R33.H0_H0 ;  /* 0x20000021ff9a7230 */ /* 0x004fe20000004100 */
[----:B------:R-:W-:Y:S01]  /*3b90*/  SHF.R.U64 R116, R116, 0x10, R117 ;  /* 0x0000001074747819 */ /* 0x000fe20000001275 */
[----:B------:R-:W-:Y:S01]  /*3ba0*/  HADD2.F32 R152, -RZ, R35.H1_H1 ;  /* 0x30000023ff987230 */ /* 0x000fe20000004100 */
[----:B------:R-:W-:Y:S01]  /*3bb0*/  SHF.R.U32.HI R125, RZ, 0x10, R125 ;  /* 0x00000010ff7d7819 */ /* 0x000fe2000001167d */
[----:B------:R-:W-:Y:S01]  /*3bc0*/  HADD2.F32 R153, -RZ, R124.H0_H0 ;  /* 0x2000007cff997230 */ /* 0x000fe20000004100 */
[----:B------:R-:W-:Y:S01]  /*3bd0*/  SHF.R.U32.HI R117, RZ, 0x10, R117 ;  /* 0x00000010ff757819 */ /* 0x000fe20000011675 */
[----:B------:R-:W-:Y:S02]  /*3be0*/  HADD2.F32 R124, -RZ, R33.H1_H1 ;  /* 0x30000021ff7c7230 */ /* 0x000fe40000004100 */
[----:B------:R-:W-:Y:S02]  /*3bf0*/  HADD2.F32 R155, -RZ, R116.H0_H0 ;  /* 0x20000074ff9b7230 */ /* 0x000fe40000004100 */
[----:B------:R-:W-:-:S02]  /*3c00*/  HADD2.F32 R125, -RZ, R125.H0_H0 ;  /* 0x2000007dff7d7230 */ /* 0x000fc40000004100 */
[-C--:B------:R-:W-:Y:S01]  /*3c10*/  FMUL.FTZ R33, R124, R153.reuse ;  /* 0x000000997c217220 */ /* 0x080fe20000410000 */
[C---:B------:R-:W-:Y:S01]  /*3c20*/  FMUL.FTZ R153, R154.reuse, R153 ;  /* 0x000000999a997220 */ /* 0x040fe20000410000 */
[----:B------:R-:W-:Y:S02]  /*3c30*/  HADD2.F32 R157, -RZ, R117.H0_H0 ;  /* 0x20000075ff9d7230 */ /* 0x000fe40000004100 */
[----:B------:R-:W-:Y:S01]  /*3c40*/  FFMA.FTZ R33, R154, R155, -R33 ;  /* 0x0000009b9a217223 */ /* 0x000fe20000010821 */
[----:B------:R-:W-:Y:S02]  /*3c50*/  HADD2.F32 R154, -RZ, R35.H0_H0 ;  /* 0x20000023ff9a7230 */ /* 0x000fe40000004100 */
[----:B------:R-:W-:Y:S01]  /*3c60*/  FMUL.FTZ R35, R152, R125 ;  /* 0x0000007d98237220 */ /* 0x000fe20000410000 */
[----:B------:R-:W-:Y:S01]  /*3c70*/  FFMA.FTZ R116, R124, R155, R153 ;  /* 0x0000009b7c747223 */ /* 0x000fe20000010099 */
[----:B------:R-:W-:Y:S02]  /*3c80*/  HADD2.F32 R117, -RZ, R170.H0_H0 ;  /* 0x200000aaff757230 */ /* 0x000fe40000004100 */
[----:B------:R-:W-:Y:S01]  /*3c90*/  FMUL.FTZ R125, R154, R125 ;  /* 0x0000007d9a7d7220 */ /* 0x000fe20000410000 */
[----:B------:R-:W-:-:S02]  /*3ca0*/  HADD2.F32 R124, -RZ, R32.H1_H1 ;  /* 0x30000020ff7c7230 */ /* 0x000fc40000004100 */
[-C--:B------:R-:W-:Y:S01]  /*3cb0*/  FFMA.FTZ R35, R154, R157.reuse, -R35 ;  /* 0x0000009d9a237223 */ /* 0x080fe20000010823 */
[----:B------:R-:W-:Y:S02]  /*3cc0*/  HADD2.F32 R154, -RZ, R32.H0_H0 ;  /* 0x20000020ff9a7230 */ /* 0x000fe40000004100 */
[----:B------:R-:W-:Y:S01]  /*3cd0*/  FFMA.FTZ R152, R152, R157, R125 ;  /* 0x0000009d98987223 */ /* 0x000fe2000001007d */
[----:B------:R-:W-:Y:S02]  /*3ce0*/  HADD2.F32 R125, -RZ, R166.H0_H0 ;  /* 0x200000a6ff7d7230 */ /* 0x000fe40000004100 */
[-C--:B------:R-:W-:Y:S01]  /*3cf0*/  FMUL.FTZ R155, R124, R117.reuse ;  /* 0x000000757c9b7220 */ /* 0x080fe20000410000 */
[----:B------:R-:W-:Y:S02]  /*3d00*/  HADD2.F32 R32, -RZ, R170.H1_H1 ;  /* 0x300000aaff207230 */ /* 0x000fe40000004100 */
[----:B------:R-:W-:Y:S01]  /*3d10*/  FMUL.FTZ R117, R154, R117 ;  /* 0x000000759a757220 */ /* 0x000fe20000410000 */
[----:B------:R-:W-:-:S02]  /*3d20*/  HADD2.F32 R153, -RZ, R34.H1_H1 ;  /* 0x30000022ff997230 */ /* 0x000fc40000004100 */
[-C--:B------:R-:W-:Y:S01]  /*3d30*/  FFMA.FTZ R155, R154, R125.reuse, -R155 ;  /* 0x0000007d9a9b7223 */ /* 0x080fe2000001089b */
[----:B------:R-:W-:Y:S02]  /*3d40*/  HADD2.F32 R157, -RZ, R34.H0_H0 ;  /* 0x20000022ff9d7230 */ /* 0x000fe40000004100 */
[----:B------:R-:W-:Y:S01]  /*3d50*/  FFMA.FTZ R124, R124, R125, R117 ;  /* 0x0000007d7c7c7223 */ /* 0x000fe20000010075 */
[----:B------:R-:W-:Y:S02]  /*3d60*/  HADD2.F32 R154, -RZ, R166.H1_H1 ;  /* 0x300000a6ff9a7230 */ /* 0x000fe40000004100 */
[-C--:B------:R-:W-:Y:S01]  /*3d70*/  FMUL.FTZ R34, R153, R32.reuse ;  /* 0x0000002099227220 */ /* 0x080fe20000410000 */
[----:B------:R-:W-:Y:S01]  /*3d80*/  F2FP.F16.F32.PACK_AB R33, R116, R33 ;  /* 0x000000217421723e */ /* 0x000fe200000000ff */
[C---:B------:R-:W-:Y:S01]  /*3d90*/  FMUL.FTZ R32, R157.reuse, R32 ;  /* 0x000000209d207220 */ /* 0x040fe20000410000 */
[----:B------:R-:W-:Y:S01]  /*3da0*/  F2FP.F16.F32.PACK_AB R35, R152, R35 ;  /* 0x000000239823723e */ /* 0x000fe200000000ff */
[----:B------:R-:W-:-:S02]  /*3db0*/  FFMA.FTZ R34, R157, R154, -R34 ;  /* 0x0000009a9d227223 */ /* 0x000fc40000010822 */
[----:B------:R-:W-:Y:S01]  /*3dc0*/  FFMA.FTZ R153, R153, R154, R32 ;  /* 0x0000009a99997223 */ /* 0x000fe20000010020 */
[----:B------:R-:W-:-:S04]  /*3dd0*/  F2FP.F16.F32.PACK_AB R32, R124, R155 ;  /* 0x0000009b7c20723e */ /* 0x000fc800000000ff */
[----:B------:R-:W-:-:S07]  /*3de0*/  F2FP.F16.F32.PACK_AB R34, R153, R34 ;  /* 0x000000229922723e */ /* 0x000fce00000000ff */
.L_x_1712:
[----:B------:R-:W-:Y:S05]  /*3df0*/  BSYNC B3 ;  /* 0x0000000000037941 */ /* 0x000fea0003800000 */
.L_x_1711:
[----:B--2---:R1:W-:Y:S02]  /*3e00*/  STG.E.128 desc[UR60][R38.64], R32 ;  /* 0x0000002026007986 */ /* 0x0043e4000c101d3c */
.L_x_1710:
[----:B------:R-:W-:Y:S05]  /*3e10*/  BSYNC B2 ;  /* 0x0000000000027941 */ /* 0x000fea0003800000 */
.L_x_1709:
        /* <DEDUP_REMOVED lines=8> */
[----:B--2---:R-:W-:Y:S01]  /*3ea0*/  HADD2.F32 R124, -RZ, R35.H0_H0 ;  /* 0x20000023ff7c7230 */ /* 0x004fe20000004100 */
[----:B------:R-:W-:Y:S01]  /*3eb0*/  SHF.R.U32.HI R117, RZ, 0x10, R87 ;  /* 0x00000010ff757819 */ /* 0x000fe20000011657 */
[----:B------:R-:W-:Y:S01]  /*3ec0*/  HADD2.F32 R153, -RZ, R165.H1_H1 ;  /* 0x300000a5ff997230 */ /* 0x000fe20000004100 */
[----:B------:R-:W-:Y:S01]  /*3ed0*/  SHF.R.U32.HI R84, RZ, 0x10, R85 ;  /* 0x00000010ff547819 */ /* 0x000fe20000011655 */
[----:B------:R-:W-:Y:S01]  /*3ee0*/  HADD2.F32 R116, -RZ, R116.H0_H0 ;  /* 0x20000074ff747230 */ /* 0x000fe20000004100 */
[----:B------:R-:W-:Y:S01]  /*3ef0*/  SHF.R.U64 R85, R86, 0x10, R87 ;  /* 0x0000001056557819 */ /* 0x000fe20000001257 */
[----:B------:R-:W-:Y:S02]  /*3f00*/  HADD2.F32 R117, -RZ, R117.H0_H0 ;  /* 0x20000075ff757230 */ /* 0x000fe40000004100 */
[----:B------:R-:W-:Y:S02]  /*3f10*/  HADD2.F32 R86, -RZ, R35.H1_H1 ;  /* 0x30000023ff567230 */ /* 0x000fe40000004100 */
[----:B------:R-:W-:-:S02]  /*3f20*/  HADD2.F32 R152, -RZ, R85.H0_H0 ;  /* 0x20000055ff987230 */ /* 0x000fc40000004100 */
[--C-:B------:R-:W-:Y:S02]  /*3f30*/  HADD2.F32 R85, -RZ, R33.reuse.H1_H1 ;  /* 0x30000021ff557230 */ /* 0x100fe40000004100 */
[-C--:B------:R-:W-:Y:S01]  /*3f40*/  FMUL.FTZ R35, R86, R117.reuse ;  /* 0x0000007556237220 */ /* 0x080fe20000410000 */
[----:B------:R-:W-:Y:S02]  /*3f50*/  HADD2.F32 R33, -RZ, R33.H0_H0 ;  /* 0x20000021ff217230 */ /* 0x000fe40000004100 */
[C---:B------:R-:W-:Y:S01]  /*3f60*/  FMUL.FTZ R117, R124.reuse, R117 ;  /* 0x000000757c757220 */ /* 0x040fe20000410000 */
[----:B------:R-:W-:Y:S02]  /*3f70*/  HADD2.F32 R87, -RZ, R84.H0_H0 ;  /* 0x20000054ff577230 */ /* 0x000fe40000004100 */
[-C--:B------:R-:W-:Y:S01]  /*3f80*/  FMUL.FTZ R84, R85, R152.reuse ;  /* 0x0000009855547220 */ /* 0x080fe20000410000 */
[----:B------:R-:W-:Y:S02]  /*3f90*/  FMUL.FTZ R152, R33, R152 ;  /* 0x0000009821987220 */ /* 0x000fe40000410000 */
[-C--:B------:R-:W-:Y:S01]  /*3fa0*/  FFMA.FTZ R35, R124, R87.reuse, -R35 ;  /* 0x000000577c237223 */ /* 0x080fe20000010823 */
[----:B------:R-:W-:Y:S01]  /*3fb0*/  FFMA.FTZ R86, R86, R87, R117 ;  /* 0x0000005756567223 */ /* 0x000fe20000010075 */
[----:B------:R-:W-:-:S02]  /*3fc0*/  HADD2.F32 R87, -RZ, R169.H0_H0 ;  /* 0x200000a9ff577230 */ /* 0x000fc40000004100 */
[-C--:B------:R-:W-:Y:S01]  /*3fd0*/  FFMA.FTZ R33, R33, R116.reuse, -R84 ;  /* 0x0000007421217223 */ /* 0x080fe20000010854 */
[--C-:B------:R-:W-:Y:S02]  /*3fe0*/  HADD2.F32 R117, -RZ, R32.reuse.H1_H1 ;  /* 0x30000020ff757230 */ /* 0x100fe40000004100 */
[----:B------:R-:W-:Y:S01]  /*3ff0*/  FFMA.FTZ R84, R85, R116, R152 ;  /* 0x0000007455547223 */ /* 0x000fe20000010098 */
[----:B------:R-:W-:Y:S01]  /*4000*/  HADD2.F32 R124, -RZ, R32.H0_H0 ;  /* 0x20000020ff7c7230 */ /* 0x000fe20000004100 */
[----:B------:R-:W-:Y:S01]  /*4010*/  F2FP.F16.F32.PACK_AB R35, R86, R35 ;  /* 0x000000235623723e */ /* 0x000fe200000000ff */
        /* <DEDUP_REMOVED lines=8> */
[-C--:B------:R-:W-:Y:S01]  /*40a0*/  FFMA.FTZ R125, R124, R116.reuse, -R125 ;  /* 0x000000747c7d7223 */ /* 0x080fe2000001087d */
[----:B------:R-:W-:Y:S01]  /*40b0*/  FFMA.FTZ R152, R117, R116, R152 ;  /* 0x0000007475987223 */ /* 0x000fe20000010098 */
[C---:B------:R-:W-:Y:S01]  /*40c0*/  FMUL.FTZ R85, R34.reuse, R85 ;  /* 0x0000005522557220 */ /* 0x040fe20000410000 */
[----:B------:R-:W-:-:S03]  /*40d0*/  FFMA.FTZ R87, R34, R153, -R87 ;  /* 0x0000009922577223 */ /* 0x000fc60000010857 */
[----:B------:R-:W-:Y:S01]  /*40e0*/  FFMA.FTZ R32, R32, R153, R85 ;  /* 0x0000009920207223 */ /* 0x000fe20000010055 */
[----:B------:R-:W-:-:S04]  /*40f0*/  F2FP.F16.F32.PACK_AB R152, R152, R125 ;  /* 0x0000007d9898723e */ /* 0x000fc800000000ff */
[----:B------:R-:W-:Y:S01]  /*4100*/  F2FP.F16.F32.PACK_AB R34, R32, R87 ;  /* 0x000000572022723e */ /* 0x000fe200000000ff */
[----:B------:R-:W-:-:S07]  /*4110*/  IMAD.MOV.U32 R32, RZ, RZ, R152 ;  /* 0x000000ffff207224 */ /* 0x000fce00078e0098 */
.L_x_1716:
[----:B------:R-:W-:Y:S05]  /*4120*/  BSYNC B3 ;  /* 0x0000000000037941 */ /* 0x000fea0003800000 */
.L_x_1715:
[----:B--2---:R2:W-:Y:S02]  /*4130*/  STG.E.128 desc[UR60][R38.64+0x40], R32 ;  /* 0x0000402026007986 */ /* 0x0045e4000c101d3c */
.L_x_1714:
[----:B------:R-:W-:Y:S05]  /*4140*/  BSYNC B2 ;  /* 0x0000000000027941 */ /* 0x000fea0003800000 */
.L_x_1713:
        /* <DEDUP_REMOVED lines=34> */
[----:B------:R-:W-:Y:S02]  /*4370*/  HADD2.F32 R32, -RZ, R34.H1_H1 ;  /* 0x30000022ff207230 */ /* 0x000fe40000004100 */
        /* <DEDUP_REMOVED lines=13> */
.L_x_1720:
[----:B------:R-:W-:Y:S05]  /*4450*/  BSYNC B3 ;  /* 0x0000000000037941 */ /* 0x000fea0003800000 */
.L_x_1719:
[----:B--2---:R3:W-:Y:S02]  /*4460*/  STG.E.128 desc[UR60][R38.64+0x80], R32 ;  /* 0x0000802026007986 */ /* 0x0047e4000c101d3c */
.L_x_1718:
[----:B------:R-:W-:Y:S05]  /*4470*/  BSYNC B2 ;  /* 0x0000000000027941 */ /* 0x000fea0003800000 */
.L_x_1717:
        /* <DEDUP_REMOVED lines=8> */
[----:B--2---:R-:W-:Y:S01]  /*4500*/  HADD2.F32 R78, -RZ, R35.H0_H0 ;  /* 0x20000023ff4e7230 */ /* 0x004fe20000004100 */
[----:B------:R-:W-:Y:S01]  /*4510*/  SHF.R.U32.HI R77, RZ, 0x10, R75 ;  /* 0x00000010ff4d7819 */ /* 0x000fe2000001164b */
[----:B------:R-:W-:Y:S01]  /*4520*/  HADD2.F32 R85, -RZ, R163.H0_H0 ;  /* 0x200000a3ff557230 */ /* 0x000fe20000004100 */
        /* <DEDUP_REMOVED lines=25> */
[----:B------:R-:W-:Y:S01]  /*46c0*/  HADD2.F32 R76, -RZ, R163.H1_H1 ;  /* 0x300000a3ff4c7230 */ /* 0x000fe20000004100 */
        /* <DEDUP_REMOVED lines=11> */
.L_x_1724:
[----:B------:R-:W-:Y:S05]  /*4780*/  BSYNC B3 ;  /* 0x0000000000037941 */ /* 0x000fea0003800000 */
.L_x_1723:
[----:B--2---:R4:W-:Y:S02]  /*4790*/  STG.E.128 desc[UR60][R38.64+0xc0], R32 ;  /* 0x0000c02026007986 */ /* 0x0049e4000c101d3c */
.L_x_1722:
[----:B------:R-:W-:Y:S05]  /*47a0*/  BSYNC B2 ;  /* 0x0000000000027941 */ /* 0x000fea0003800000 */
.L_x_1721:
[----:B------:R-:W-:Y:S01]  /*47b0*/  ISETP.NE.AND P3, PT, R28, RZ, PT ;  /* 0x000000ff1c00720c */ /* 0x000fe20003f65270 */
[----:B------:R-:W-:-:S12]  /*47c0*/  BSSY B2, `(.L_x_1725) ;  /* 0x0000031000027945 */ /* 0x000fd80003800000 */
[----:B------:R-:W-:Y:S05]  /*47d0*/  @!P3 BRA `(.L_x_1726) ;  /* 0x0000000000bcb947 */ /* 0x000fea0003800000 */
[----:B-1234-:R1:W2:Y:S01]  /*47e0*/  LDS.128 R32, [R31+0x24000] ;  /* 0x024000001f207984 */ /* 0x01e2a20000000c00 */
[----:B------:R-:W-:Y:S01]  /*47f0*/  ISETP.GE.AND P3, PT, R200, R121, PT ;  /* 0x00000079c800720c */ /* 0x000fe20003f66270 */
[----:B------:R-:W-:-:S12]  /*4800*/  BSSY B3, `(.L_x_1727) ;  /* 0x000002b000037945 */ /* 0x000fd80003800000 */
[----:B-1----:R-:W-:Y:S05]  /*4810*/  @P3 BRA `(.L_x_1728) ;  /* 0x0000000000a43947 */ /* 0x002fea0003800000 */
[--C-:B------:R-:W-:Y:S02]  /*4820*/  SHF.R.U64 R72, R68, 0x10, R69.reuse ;  /* 0x0000001044487819 */ /* 0x100fe40000001245 */
[----:B------:R-:W-:Y:S01]  /*4830*/  SHF.R.U32.HI R68, RZ, 0x10, R69 ;  /* 0x00000010ff447819 */ /* 0x000fe20000011645 */
[----:B--2---:R-:W-:Y:S01]  /*4840*/  IMAD.MOV.U32 R69, RZ, RZ, R35 ;  /* 0x000000ffff457224 */ /* 0x004fe200078e0023 */
[--C-:B------:R-:W-:Y:S01]  /*4850*/  SHF.R.U64 R74, R70, 0x10, R71.reuse ;  /* 0x00000010464a7819 */ /* 0x100fe20000001247 */
[--C-:B------:R-:W-:Y:S01]  /*4860*/  HADD2.F32 R35, -RZ, R33.reuse.H1_H1 ;  /* 0x30000021ff237230 */ /* 0x100fe20000004100 */
[----:B------:R-:W-:Y:S01]  /*4870*/  SHF.R.U32.HI R73, RZ, 0x10, R71 ;  /* 0x00000010ff497819 */ /* 0x000fe20000011647 */
[----:B------:R-:W-:Y:S02]  /*4880*/  HADD2.F32 R33, -RZ, R33.H0_H0 ;  /* 0x20000021ff217230 */ /* 0x000fe40000004100 */
[----:B------:R-:W-:Y:S02]  /*4890*/  HADD2.F32 R74, -RZ, R74.H0_H0 ;  /* 0x2000004aff4a7230 */ /* 0x000fe40000004100 */
[----:B------:R-:W-:-:S02]  /*48a0*/  HADD2.F32 R73, -RZ, R73.H0_H0 ;  /* 0x20000049ff497230 */ /* 0x000fc40000004100 */
[--C-:B------:R-:W-:Y:S02]  /*48b0*/  HADD2.F32 R70, -RZ, R69.reuse.H1_H1 ;  /* 0x30000045ff467230 */ /* 0x100fe40000004100 */
[----:B------:R-:W-:Y:S02]  /*48c0*/  HADD2.F32 R69, -RZ, R69.H0_H0 ;  /* 0x20000045ff457230 */ /* 0x000fe40000004100 */
[----:B------:R-:W-:Y:S02]  /*48d0*/  HADD2.F32 R72, -RZ, R72.H0_H0 ;  /* 0x20000048ff487230 */ /* 0x000fe40000004100 */
[-C--:B------:R-:W-:Y:S01]  /*48e0*/  FMUL.FTZ R76, R70, R73.reuse ;  /* 0x00000049464c7220 */ /* 0x080fe20000410000 */
[----:B------:R-:W-:Y:S02]  /*48f0*/  HADD2.F32 R71, -RZ, R68.H0_H0 ;  /* 0x20000044ff477230 */ /* 0x000fe40000004100 */
[-C--:B------:R-:W-:Y:S01]  /*4900*/  FMUL.FTZ R68, R35, R74.reuse ;  /* 0x0000004a23447220 */ /* 0x080fe20000410000 */
[----:B------:R-:W-:Y:S01]  /*4910*/  FMUL.FTZ R74, R33, R74 ;  /* 0x0000004a214a7220 */ /* 0x000fe20000410000 */
[----:B------:R-:W-:-:S02]  /*4920*/  FMUL.FTZ R73, R69, R73 ;  /* 0x0000004945497220 */ /* 0x000fc40000410000 */
[-C--:B------:R-:W-:Y:S01]  /*4930*/  FFMA.FTZ R33, R33, R72.reuse, -R68 ;  /* 0x0000004821217223 */ /* 0x080fe20000010844 */
[----:B------:R-:W-:Y:S01]  /*4940*/  FFMA.FTZ R68, R35, R72, R74 ;  /* 0x0000004823447223 */ /* 0x000fe2000001004a */
[-C--:B------:R-:W-:Y:S01]  /*4950*/  FFMA.FTZ R35, R69, R71.reuse, -R76 ;  /* 0x0000004745237223 */ /* 0x080fe2000001084c */
[----:B------:R-:W-:Y:S01]  /*4960*/  FFMA.FTZ R70, R70, R71, R73 ;  /* 0x0000004746467223 */ /* 0x000fe20000010049 */
[----:B------:R-:W-:Y:S02]  /*4970*/  HADD2.F32 R73, -RZ, R160.H0_H0 ;  /* 0x200000a0ff497230 */ /* 0x000fe40000004100 */
[----:B------:R-:W-:Y:S01]  /*4980*/  HADD2.F32 R74, -RZ, R159.H1_H1 ;  /* 0x3000009fff4a7230 */ /* 0x000fe20000004100 */
[----:B------:R-:W-:Y:S01]  /*4990*/  F2FP.F16.F32.PACK_AB R33, R68, R33 ;  /* 0x000000214421723e */ /* 0x000fe200000000ff */
[----:B------:R-:W-:Y:S01]  /*49a0*/  HADD2.F32 R72, -RZ, R32.H1_H1 ;  /* 0x30000020ff487230 */ /* 0x000fe20000004100 */
[----:B------:R-:W-:Y:S01]  /*49b0*/  F2FP.F16.F32.PACK_AB R35, R70, R35 ;  /* 0x000000234623723e */ /* 0x000fe200000000ff */
[----:B------:R-:W-:-:S02]  /*49c0*/  HADD2.F32 R71, -RZ, R34.H1_H1 ;  /* 0x30000022ff477230 */ /* 0x000fc40000004100 */
[----:B------:R-:W-:Y:S02]  /*49d0*/  HADD2.F32 R32, -RZ, R32.H0_H0 ;  /* 0x20000020ff207230 */ /* 0x000fe40000004100 */
[-C--:B------:R-:W-:Y:S01]  /*49e0*/  FMUL.FTZ R75, R72, R73.reuse ;  /* 0x00000049484b7220 */ /* 0x080fe20000410000 */
[----:B------:R-:W-:Y:S02]  /*49f0*/  HADD2.F32 R34, -RZ, R34.H0_H0 ;  /* 0x20000022ff227230 */ /* 0x000fe40000004100 */
[CC--:B------:R-:W-:Y:S01]  /*4a00*/  FMUL.FTZ R77, R71.reuse, R74.reuse ;  /* 0x0000004a474d7220 */ /* 0x0c0fe20000410000 */
[----:B------:R-:W-:Y:S02]  /*4a10*/  HADD2.F32 R69, -RZ, R160.H1_H1 ;  /* 0x300000a0ff457230 */ /* 0x000fe40000004100 */
[----:B------:R-:W-:Y:S01]  /*4a20*/  FMUL.FTZ R73, R32, R73 ;  /* 0x0000004920497220 */ /* 0x000fe20000410000 */
[----:B------:R-:W-:Y:S02]  /*4a30*/  HADD2.F32 R159, -RZ, R159.H0_H0 ;  /* 0x2000009fff9f7230 */ /* 0x000fe40000004100 */
[----:B------:R-:W-:Y:S01]  /*4a40*/  FMUL.FTZ R74, R34, R74 ;  /* 0x0000004a224a7220 */ /* 0x000fe20000410000 */
[-C--:B------:R-:W-:Y:S01]  /*4a50*/  FFMA.FTZ R75, R32, R69.reuse, -R75 ;  /* 0x00000045204b7223 */ /* 0x080fe2000001084b */
[----:B------:R-:W-:Y:S01]  /*4a60*/  FFMA.FTZ R72, R72, R69, R73 ;  /* 0x0000004548487223 */ /* 0x000fe20000010049 */
[-C--:B------:R-:W-:Y:S01]  /*4a70*/  FFMA.FTZ R77, R34, R159.reuse, -R77 ;  /* 0x0000009f224d7223 */ /* 0x080fe2000001084d */
[----:B------:R-:W-:-:S03]  /*4a80*/  FFMA.FTZ R74, R71, R159, R74 ;  /* 0x0000009f474a7223 */ /* 0x000fc6000001004a */
[----:B------:R-:W-:Y:S02]  /*4a90*/  F2FP.F16.F32.PACK_AB R32, R72, R75 ;  /* 0x0000004b4820723e */ /* 0x000fe400000000ff */
[----:B------:R-:W-:-:S07]  /*4aa0*/  F2FP.F16.F32.PACK_AB R34, R74, R77 ;  /* 0x0000004d4a22723e */ /* 0x000fce00000000ff */
.L_x_1728:
[----:B------:R-:W-:Y:S05]  /*4ab0*/  BSYNC B3 ;  /* 0x0000000000037941 */ /* 0x000fea0003800000 */
.L_x_1727:
[----:B--2---:R1:W-:Y:S02]  /*4ac0*/  STG.E.128 desc[UR60][R38.64+0x100], R32 ;  /* 0x0001002026007986 */ /* 0x0043e4000c101d3c */
.L_x_1726:
[----:B------:R-:W-:Y:S05]  /*4ad0*/  BSYNC B2 ;  /* 0x0000000000027941 */ /* 0x000fea0003800000 */
.L_x_1725:
        /* <DEDUP_REMOVED lines=9> */
[----:B------:R-:W-:Y:S01]  /*4b70*/  IMAD.MOV.U32 R65, RZ, RZ, R35 ;  /* 0x000000ffff417224 */ /* 0x000fe200078e0023 */
[--C-:B------:R-:W-:Y:S01]  /*4b80*/  SHF.R.U64 R69, R66, 0x10, R67.reuse ;  /* 0x0000001042457819 */ /* 0x100fe20000001243 */
[--C-:B------:R-:W-:Y:S01]  /*4b90*/  HADD2.F32 R35, -RZ, R33.reuse.H1_H1 ;  /* 0x30000021ff237230 */ /* 0x100fe20000004100 */
[----:B------:R-:W-:Y:S01]  /*4ba0*/  SHF.R.U32.HI R70, RZ, 0x10, R67 ;  /* 0x00000010ff467819 */ /* 0x000fe20000011643 */
[----:B------:R-:W-:Y:S02]  /*4bb0*/  HADD2.F32 R32, -RZ, R33.H0_H0 ;  /* 0x20000021ff207230 */ /* 0x000fe40000004100 */
[----:B------:R-:W-:Y:S02]  /*4bc0*/  HADD2.F32 R69, -RZ, R69.H0_H0 ;  /* 0x20000045ff457230 */ /* 0x000fe40000004100 */
[----:B------:R-:W-:-:S02]  /*4bd0*/  HADD2.F32 R66, -RZ, R65.H1_H1 ;  /* 0x30000041ff427230 */ /* 0x000fc40000004100 */
[----:B------:R-:W-:Y:S02]  /*4be0*/  HADD2.F32 R70, -RZ, R70.H0_H0 ;  /* 0x20000046ff467230 */ /* 0x000fe40000004100 */
[-C--:B------:R-:W-:Y:S01]  /*4bf0*/  FMUL.FTZ R33, R35, R69.reuse ;  /* 0x0000004523217220 */ /* 0x080fe20000410000 */
[----:B------:R-:W-:Y:S02]  /*4c00*/  HADD2.F32 R65, -RZ, R65.H0_H0 ;  /* 0x20000041ff417230 */ /* 0x000fe40000004100 */
[----:B------:R-:W-:Y:S01]  /*4c10*/  FMUL.FTZ R72, R32, R69 ;  /* 0x0000004520487220 */ /* 0x000fe20000410000 */
[----:B------:R-:W-:Y:S02]  /*4c20*/  HADD2.F32 R67, -RZ, R71.H0_H0 ;  /* 0x20000047ff437230 */ /* 0x000fe40000004100 */
[-C--:B------:R-:W-:Y:S01]  /*4c30*/  FMUL.FTZ R74, R66, R70.reuse ;  /* 0x00000046424a7220 */ /* 0x080fe20000410000 */
[----:B------:R-:W-:Y:S02]  /*4c40*/  HADD2.F32 R68, -RZ, R68.H0_H0 ;  /* 0x20000044ff447230 */ /* 0x000fe40000004100 */
[----:B------:R-:W-:Y:S01]  /*4c50*/  FMUL.FTZ R69, R65, R70 ;  /* 0x0000004641457220 */ /* 0x000fe20000410000 */
[----:B------:R-:W-:-:S02]  /*4c60*/  HADD2.F32 R71, -RZ, R146.H1_H1 ;  /* 0x30000092ff477230 */ /* 0x000fc40000004100 */
        /* <DEDUP_REMOVED lines=9> */
[----:B------:R-:W-:-:S02]  /*4d00*/  HADD2.F32 R64, -RZ, R64.H0_H0 ;  /* 0x20000040ff407230 */ /* 0x000fc40000004100 */
[CC--:B------:R-:W-:Y:S01]  /*4d10*/  FMUL.FTZ R73, R65.reuse, R68.reuse ;  /* 0x0000004441497220 */ /* 0x0c0fe20000410000 */
[----:B------:R-:W-:Y:S02]  /*4d20*/  HADD2.F32 R34, -RZ, R34.H0_H0 ;  /* 0x20000022ff227230 */ /* 0x000fe40000004100 */
        /* <DEDUP_REMOVED lines=8> */
[----:B------:R-:W-:-:S03]  /*4db0*/  FFMA.FTZ R66, R66, R69, R71 ;  /* 0x0000004542427223 */ /* 0x000fc60000010047 */
[----:B------:R-:W-:Y:S02]  /*4dc0*/  F2FP.F16.F32.PACK_AB R32, R68, R73 ;  /* 0x000000494420723e */ /* 0x000fe400000000ff */
[----:B------:R-:W-:-:S07]  /*4dd0*/  F2FP.F16.F32.PACK_AB R34, R66, R75 ;  /* 0x0000004b4222723e */ /* 0x000fce00000000ff */
.L_x_1730:
[----:B------:R-:W-:Y:S05]  /*4de0*/  BSYNC B2 ;  /* 0x0000000000027941 */ /* 0x000fea0003800000 */
.L_x_1729:
[----:B--2---:R1:W-:Y:S02]  /*4df0*/  STG.E.128 desc[UR60][R38.64+0x140], R32 ;  /* 0x0001402026007986 */ /* 0x0043e4000c101d3c */
.L_x_1708:
[----:B------:R-:W-:Y:S05]  /*4e00*/  BSYNC B1 ;  /* 0x0000000000017941 */ /* 0x000fea0003800000 */
.L_x_1707:
        /* <DEDUP_REMOVED lines=20> */
[----:B------:R-:W-:Y:S02]  /*4f50*/  HADD2.F32 R35, -RZ, R35.H0_H0 ;  /* 0x20000023ff237230 */ /* 0x000fe40000004100 */
[----:B------:R-:W-:Y:S01]  /*4f60*/  FMUL.FTZ R61, R33, R61 ;  /* 0x0000003d213d7220 */ /* 0x000fe20000410000 */
[----:B------:R-:W-:Y:S02]  /*4f70*/  HADD2.F32 R62, -RZ, R65.H0_H0 ;  /* 0x20000041ff3e7230 */ /* 0x000fe40000004100 */
[----:B------:R-:W-:Y:S01]  /*4f80*/  FMUL.FTZ R68, R39, R64 ;  /* 0x0000004027447220 */ /* 0x000fe20000410000 */
[-C--:B------:R-:W-:Y:S01]  /*4f90*/  FFMA.FTZ R66, R33, R60.reuse, -R66 ;  /* 0x0000003c21427223 */ /* 0x080fe20000010842 */
[----:B------:R-:W-:Y:S01]  /*4fa0*/  FFMA.FTZ R65, R34, R60, R61 ;  /* 0x0000003c22417223 */ /* 0x000fe2000001003d */
[----:B------:R-:W-:Y:S01]  /*4fb0*/  FMUL.FTZ R64, R35, R64 ;  /* 0x0000004023407220 */ /* 0x000fe20000410000 */
[----:B------:R-:W-:-:S02]  /*4fc0*/  HADD2.F32 R60, -RZ, R162.H0_H0 ;  /* 0x200000a2ff3c7230 */ /* 0x000fc40000004100 */
[-C--:B------:R-:W-:Y:S01]  /*4fd0*/  FFMA.FTZ R68, R35, R62.reuse, -R68 ;  /* 0x0000003e23447223 */ /* 0x080fe20000010844 */
[----:B------:R-:W-:Y:S02]  /*4fe0*/  HADD2.F32 R61, -RZ, R162.H1_H1 ;  /* 0x300000a2ff3d7230 */ /* 0x000fe40000004100 */
[----:B------:R-:W-:Y:S01]  /*4ff0*/  FFMA.FTZ R69, R39, R62, R64 ;  /* 0x0000003e27457223 */ /* 0x000fe20000010040 */
[----:B------:R-:W-:Y:S02]  /*5000*/  HADD2.F32 R33, -RZ, R32.H1_H1 ;  /* 0x30000020ff217230 */ /* 0x000fe40000004100 */
[----:B------:R-:W-:Y:S02]  /*5010*/  HADD2.F32 R34, -RZ, R38.H1_H1 ;  /* 0x30000026ff227230 */ /* 0x000fe40000004100 */
[----:B------:R-:W-:Y:S02]  /*5020*/  HADD2.F32 R32, -RZ, R32.H0_H0 ;  /* 0x20000020ff207230 */ /* 0x000fe40000004100 */
[----:B------:R-:W-:Y:S01]  /*5030*/  FMUL.FTZ R63, R33, R60 ;  /* 0x0000003c213f7220 */ /* 0x000fe20000410000 */
[----:B------:R-:W-:-:S02]  /*5040*/  HADD2.F32 R38, -RZ, R38.H0_H0 ;  /* 0x20000026ff267230 */ /* 0x000fc40000004100 */
[-C--:B------:R-:W-:Y:S01]  /*5050*/  FMUL.FTZ R67, R34, R61.reuse ;  /* 0x0000003d22437220 */ /* 0x080fe20000410000 */
[----:B------:R-:W-:Y:S02]  /*5060*/  HADD2.F32 R35, -RZ, R156.H0_H0 ;  /* 0x2000009cff237230 */ /* 0x000fe40000004100 */
        /* <DEDUP_REMOVED lines=11> */
.L_x_1735:
[----:B------:R-:W-:Y:S05]  /*5120*/  BSYNC B2 ;  /* 0x0000000000027941 */ /* 0x000fea0003800000 */
.L_x_1734:
[----:B--2---:R1:W-:Y:S02]  /*5130*/  STG.E.128 desc[UR60][R36.64], R32 ;  /* 0x0000002024007986 */ /* 0x0043e4000c101d3c */
.L_x_1733:
[----:B------:R-:W-:Y:S05]  /*5140*/  BSYNC B1 ;  /* 0x0000000000017941 */ /* 0x000fea0003800000 */
.L_x_1732:
        /* <DEDUP_REMOVED lines=48> */
.L_x_1739:
[----:B------:R-:W-:Y:S05]  /*5450*/  BSYNC B2 ;  /* 0x0000000000027941 */ /* 0x000fea0003800000 */
.L_x_1738:
[----:B--2---:R1:W-:Y:S02]  /*5460*/  STG.E.128 desc[UR60][R36.64+0x40], R32 ;  /* 0x0000402024007986 */ /* 0x0043e4000c101d3c */
.L_x_1737:
[----:B------:R-:W-:Y:S05]  /*5470*/  BSYNC B1 ;  /* 0x0000000000017941 */ /* 0x000fea0003800000 */
.L_x_1736:
        /* <DEDUP_REMOVED lines=21> */
[----:B------:R-:W-:Y:S01]  /*55d0*/  FMUL.FTZ R53, R33, R53 ;  /* 0x0000003521357220 */ /* 0x000fe20000410000 */
[----:B------:R-:W-:Y:S02]  /*55e0*/  HADD2.F32 R156, -RZ, R156.H1_H1 ;  /* 0x3000009cff9c7230 */ /* 0x000fe40000004100 */
[----:B------:R-:W-:Y:S01]  /*55f0*/  FMUL.FTZ R60, R39, R56 ;  /* 0x00000038273c7220 */ /* 0x000fe20000410000 */
[-C--:B------:R-:W-:Y:S01]  /*5600*/  FFMA.FTZ R58, R33, R52.reuse, -R58 ;  /* 0x00000034213a7223 */ /* 0x080fe2000001083a */
[----:B------:R-:W-:Y:S01]  /*5610*/  FFMA.FTZ R57, R34, R52, R53 ;  /* 0x0000003422397223 */ /* 0x000fe20000010035 */
[----:B------:R-:W-:Y:S01]  /*5620*/  FMUL.FTZ R56, R35, R56 ;  /* 0x0000003823387220 */ /* 0x000fe20000410000 */
[----:B------:R-:W-:-:S02]  /*5630*/  HADD2.F32 R53, -RZ, R158.H1_H1 ;  /* 0x3000009eff357230 */ /* 0x000fc40000004100 */
[-C--:B------:R-:W-:Y:S01]  /*5640*/  FFMA.FTZ R60, R35, R54.reuse, -R60 ;  /* 0x00000036233c7223 */ /* 0x080fe2000001083c */
[----:B------:R-:W-:Y:S02]  /*5650*/  HADD2.F32 R33, -RZ, R32.H1_H1 ;  /* 0x30000020ff217230 */ /* 0x000fe40000004100 */
[----:B------:R-:W-:Y:S01]  /*5660*/  FFMA.FTZ R61, R39, R54, R56 ;  /* 0x00000036273d7223 */ /* 0x000fe20000010038 */
[----:B------:R-:W-:Y:S02]  /*5670*/  HADD2.F32 R34, -RZ, R38.H1_H1 ;  /* 0x30000026ff227230 */ /* 0x000fe40000004100 */
[----:B------:R-:W-:Y:S02]  /*5680*/  HADD2.F32 R32, -RZ, R32.H0_H0 ;  /* 0x20000020ff207230 */ /* 0x000fe40000004100 */
[----:B------:R-:W-:Y:S01]  /*5690*/  FMUL.FTZ R55, R33, R156 ;  /* 0x0000009c21377220 */ /* 0x000fe20000410000 */
[----:B------:R-:W-:Y:S02]  /*56a0*/  HADD2.F32 R38, -RZ, R38.H0_H0 ;  /* 0x20000026ff267230 */ /* 0x000fe40000004100 */
[----:B------:R-:W-:Y:S01]  /*56b0*/  FMUL.FTZ R59, R34, R53 ;  /* 0x00000035223b7220 */ /* 0x000fe20000410000 */
[----:B------:R-:W-:-:S02]  /*56c0*/  HADD2.F32 R35, -RZ, R128.H0_H0 ;  /* 0x20000080ff237230 */ /* 0x000fc40000004100 */
[----:B------:R-:W-:Y:S01]  /*56d0*/  FMUL.FTZ R156, R32, R156 ;  /* 0x0000009c209c7220 */ /* 0x000fe20000410000 */
[----:B------:R-:W-:Y:S02]  /*56e0*/  HADD2.F32 R39, -RZ, R128.H1_H1 ;  /* 0x30000080ff277230 */ /* 0x000fe40000004100 */
[----:B------:R-:W-:Y:S01]  /*56f0*/  FMUL.FTZ R53, R38, R53 ;  /* 0x0000003526357220 */ /* 0x000fe20000410000 */
[-C--:B------:R-:W-:Y:S01]  /*5700*/  FFMA.FTZ R55, R32, R35.reuse, -R55 ;  /* 0x0000002320377223 */ /* 0x080fe20000010837 */
[----:B------:R-:W-:Y:S01]  /*5710*/  FFMA.FTZ R156, R33, R35, R156 ;  /* 0x00000023219c7223 */ /* 0x000fe2000001009c */
[-C--:B------:R-:W-:Y:S01]  /*5720*/  FFMA.FTZ R59, R38, R39.reuse, -R59 ;  /* 0x00000027263b7223 */ /* 0x080fe2000001083b */
[----:B------:R-:W-:Y:S01]  /*5730*/  FFMA.FTZ R34, R34, R39, R53 ;  /* 0x0000002722227223 */ /* 0x000fe20000010035 */
[----:B------:R-:W-:Y:S02]  /*5740*/  F2FP.F16.F32.PACK_AB R33, R57, R58 ;  /* 0x0000003a3921723e */ /* 0x000fe400000000ff */
[----:B------:R-:W-:-:S02]  /*5750*/  F2FP.F16.F32.PACK_AB R35, R61, R60 ;  /* 0x0000003c3d23723e */ /* 0x000fc400000000ff */
[----:B------:R-:W-:Y:S02]  /*5760*/  F2FP.F16.F32.PACK_AB R32, R156, R55 ;  /* 0x000000379c20723e */ /* 0x000fe400000000ff */
[----:B------:R-:W-:-:S07]  /*5770*/  F2FP.F16.F32.PACK_AB R34, R34, R59 ;  /* 0x0000003b2222723e */ /* 0x000fce00000000ff */
.L_x_1743:
[----:B------:R-:W-:Y:S05]  /*5780*/  BSYNC B2 ;  /* 0x0000000000027941 */ /* 0x000fea0003800000 */
.L_x_1742:
[----:B--2---:R1:W-:Y:S02]  /*5790*/  STG.E.128 desc[UR60][R36.64+0x80], R32 ;  /* 0x0000802024007986 */ /* 0x0043e4000c101d3c */
.L_x_1741:
[----:B------:R-:W-:Y:S05]  /*57a0*/  BSYNC B1 ;  /* 0x0000000000017941 */ /* 0x000fea0003800000 */
.L_x_1740:
        /* <DEDUP_REMOVED lines=48> */
.L_x_1747:
[----:B------:R-:W-:Y:S05]  /*5ab0*/  BSYNC B2 ;  /* 0x0000000000027941 */ /* 0x000fea0003800000 */
.L_x_1746:
[----:B--2---:R1:W-:Y:S02]  /*5ac0*/  STG.E.128 desc[UR60][R36.64+0xc0], R32 ;  /* 0x0000c02024007986 */ /* 0x0043e4000c101d3c */
.L_x_1745:
[----:B------:R-:W-:Y:S05]  /*5ad0*/  BSYNC B1 ;  /* 0x0000000000017941 */ /* 0x000fea0003800000 */
.L_x_1744:
        /* <DEDUP_REMOVED lines=48> */
.L_x_1751:
[----:B------:R-:W-:Y:S05]  /*5de0*/  BSYNC B2 ;  /* 0x0000000000027941 */ /* 0x000fea0003800000 */
.L_x_1750:
[----:B--2---:R1:W-:Y:S02]  /*5df0*/  STG.E.128 desc[UR60][R36.64+0x100], R32 ;  /* 0x0001002024007986 */ /* 0x0043e4000c101d3c */
.L_x_1749:
[----:B------:R-:W-:Y:S05]  /*5e00*/  BSYNC B1 ;  /* 0x0000000000017941 */ /* 0x000fea0003800000 */
.L_x_1748:
        /* <DEDUP_REMOVED lines=47> */
.L_x_1753:
[----:B------:R-:W-:Y:S05]  /*6100*/  BSYNC B1 ;  /* 0x0000000000017941 */ /* 0x000fea0003800000 */
.L_x_1752:
[----:B--2---:R1:W-:Y:S01]  /*6110*/  STG.E.128 desc[UR60][R36.64+0x140], R32 ;  /* 0x0001402024007986 */ /* 0x0043e2000c101d3c */
[----:B------:R-:W-:Y:S05]  /*6120*/  BRA `(.L_x_1731) ;  /* 0x0000003c00b87947 */ /* 0x000fea0003800000 */
.L_x_1699:
        /* <DEDUP_REMOVED lines=47> */
.L_x_1755:
[----:B------:R-:W-:Y:S05]  /*6420*/  BSYNC B1 ;  /* 0x0000000000017941 */ /* 0x000fea0003800000 */
.L_x_1754:
        /* <DEDUP_REMOVED lines=47> */
.L_x_1757:
[----:B------:R-:W-:Y:S05]  /*6720*/  BSYNC B1 ;  /* 0x0000000000017941 */ /* 0x000fea0003800000 */
.L_x_1756:
[----:B0-----:R-:W2:Y:S01]  /*6730*/  LDL R80, [R1+0x4] ;  /* 0x0000040001507983 */ /* 0x001ea20000100800 */
[----:B------:R-:W-:Y:S01]  /*6740*/  MOV R81, R33 ;  /* 0x0000002100517202 */ /* 0x000fe20000000f00 */
[----:B------:R-:W-:Y:S01]  /*6750*/  IMAD.MOV.U32 R82, RZ, RZ, R36 ;  /* 0x000000ffff527224 */ /* 0x000fe200078e0024 */
[----:B------:R-:W-:Y:S01]  /*6760*/  PRMT R172, R85, 0x5410, R86 ;  /* 0x0000541055ac7816 */ /* 0x000fe20000000056 */
[----:B------:R-:W-:-:S03]  /*6770*/  IMAD.MOV.U32 R83, RZ, RZ, R37 ;  /* 0x000000ffff537224 */ /* 0x000fc600078e0025 */
[----:B------:R-:W-:Y:S01]  /*6780*/  PRMT R177, R82, 0x7610, R177 ;  /* 0x0000761052b17816 */ /* 0x000fe200000000b1 */
[----:B------:R-:W-:Y:S01]  /*6790*/  IMAD.MOV.U32 R82, RZ, RZ, R40 ;  /* 0x000000ffff527224 */ /* 0x000fe200078e0028 */
[----:B--2---:R-:W-:Y:S01]  /*67a0*/  R2UR UR4, R80 ;  /* 0x00000000500472ca */ /* 0x004fe200000e0000 */
[----:B------:R-:W-:-:S05]  /*67b0*/  IMAD.MOV.U32 R80, RZ, RZ, R32 ;  /* 0x000000ffff507224 */ /* 0x000fca00078e0020 */
[----:B------:R-:W-:Y:S01]  /*67c0*/  PRMT R173, R80, 0x5410, R81 ;  /* 0x0000541050ad7816 */ /* 0x000fe20000000051 */
[----:B------:R-:W-:Y:S02]  /*67d0*/  IMAD.MOV.U32 R80, RZ, RZ, R38 ;  /* 0x000000ffff507224 */ /* 0x000fe400078e0026 */
        /* <DEDUP_REMOVED lines=18> */
[----:B------:R-:W-:Y:S02]  /*6900*/  IMAD.MOV.U32 R81, RZ, RZ, R51 ;  /* 0x000000ffff517224 */ /* 0x000fe400078e0033 */
        /* <DEDUP_REMOVED lines=20> */
[----:B------:R-:W-:Y:S02]  /*6a50*/  IMAD.MOV.U32 R83, RZ, RZ, R62 ;  /* 0x000000ffff537224 */ /* 0x000fe400078e003e */
[----:B------:R-:W-:-:S03]  /*6a60*/  IMAD.MOV.U32 R80, RZ, RZ, R61 ;  /* 0x000000ffff507224 */ /* 0x000fc600078e003d */
[----:B------:R-:W-:Y:S01]  /*6a70*/  PRMT R157, R83, 0x5410, R82 ;  /* 0x00005410539d7816 */ /* 0x000fe20000000052 */
[----:B------:R-:W-:Y:S01]  /*6a80*/  IMAD.MOV.U32 R83, RZ, RZ, R66 ;  /* 0x000000ffff537224 */ /* 0x000fe200078e0042 */
[----:B------:R-:W-:Y:S01]  /*6a90*/  PRMT R158, R81, 0x5410, R80 ;  /* 0x00005410519e7816 */ /* 0x000fe20000000050 */
[----:B------:R-:W-:Y:S02]  /*6aa0*/  IMAD.MOV.U32 R82, RZ, RZ, R67 ;  /* 0x000000ffff527224 */ /* 0x000fe400078e0043 */
[----:B------:R-:W-:Y:S02]  /*6ab0*/  IMAD.MOV.U32 R81, RZ, RZ, R64 ;  /* 0x000000ffff517224 */ /* 0x000fe400078e0040 */
        /* <DEDUP_REMOVED lines=17> */
[----:B------:R-:W-:-:S02]  /*6bd0*/  IMAD.MOV.U32 R81, RZ, RZ, R76 ;  /* 0x000000ffff517224 */ /* 0x000fc400078e004c */
[----:B------:R-:W-:Y:S01]  /*6be0*/  IMAD.MOV.U32 R80, RZ, RZ, R77 ;  /* 0x000000ffff507224 */ /* 0x000fe200078e004d */
[----:B------:R-:W-:-:S04]  /*6bf0*/  PRMT R170, R83, 0x5410, R82 ;  /* 0x0000541053aa7816 */ /* 0x000fc80000000052 */
[----:B------:R-:W-:Y:S01]  /*6c00*/  PRMT R171, R81, 0x5410, R80 ;  /* 0x0000541051ab7816 */ /* 0x000fe20000000050 */
[----:B------:R-:W-:Y:S06]  /*6c10*/  @!P2 BRA `(.L_x_1758) ;  /* 0x000000000004a947 */ /* 0x000fec0003800000 */
[----:B------:R-:W-:Y:S01]  /*6c20*/  BPT.TRAP 0x1 ;  /* 0x000000040000795c */ /* 0x000fe20000300000 */
.L_x_1758:
[----:B------:R-:W-:Y:S01]  /*6c30*/  LEA R90, R17, R16, 0x3 ;  /* 0x00000010115a7211 */ /* 0x000fe200078e18ff */
[----:B------:R-:W0:Y:S01]  /*6c40*/  LDC R144, c[0x0][0x2f4] ;  /* 0x0000bd00ff907b82 */ /* 0x000e220000000800 */
[----:B------:R-:W-:Y:S01]  /*6c50*/  SHF.L.U32 R91, R199, 0x1f, RZ ;  /* 0x0000001fc75b7819 */ /* 0x000fe200000006ff */
[----:B------:R-:W-:Y:S03]  /*6c60*/  BSSY B1, `(.L_x_1759) ;  /* 0x0000004000017945 */ /* 0x000fe60003800000 */
[----:B------:R-:W1:Y:S03]  /*6c70*/  SYNCS.PHASECHK.TRANS64.TRYWAIT P5, [R90+URZ+0x30890], R91 ;  /* 0x0308905b5a0075a7 */ /* 0x000e6600080a017f */
[----:B------:R-:W2:Y:S01]  /*6c80*/  LDC.64 R124, c[0x0][0x300] ;  /* 0x0000c000ff7c7b82 */ /* 0x000ea20000000a00 */
[----:B-1----:R-:W-:Y:S05]  /*6c90*/  @!P5 BRA `(.L_x_1760) ;  /* 0x0000022c00bcd947 */ /* 0x002fea0003800000 */
.L_x_2150:
[----:B------:R-:W-:Y:S05]  /*6ca0*/  BSYNC B1 ;  /* 0x0000000000017941 */ /* 0x000fea0003800000 */
.L_x_1759:
[----:B------:R-:W-:Y:S01]  /*6cb0*/  BSSY B1, `(.L_x_1761) ;  /* 0x0000182000017945 */ /* 0x000fe20003800000 */
[----:B0-----:R-:W-:Y:S02]  /*6cc0*/  IMAD.IADD R146, R144, 0x1, -R130 ;  /* 0x0000000190927824 */ /* 0x001fe400078e0a82 */
[----:B------:R-:W-:Y:S01]  /*6cd0*/  IMAD.MOV.U32 R127, RZ, RZ, R84 ;  /* 0x000000ffff7f7224 */ /* 0x000fe200078e0054 */
[----:B------:R-:W-:Y:S06]  /*6ce0*/  @P4 BRA `(.L_x_1762) ;  /* 0x0000001400f84947 */ /* 0x000fec0003800000 */
        /* <DEDUP_REMOVED lines=30> */
[----:B------:R-:W-:Y:S01]  /*6ed0*/  HADD2.F32 R164, -RZ, R164.H0_H0 ;  /* 0x200000a4ffa47230 */ /* 0x000fe20000004100 */
[----:B------:R-:W-:Y:S01]  /*6ee0*/  SHF.R.U64 R40, R40, 0x10, R41 ;  /* 0x0000001028287819 */ /* 0x000fe20000001229 */
[----:B------:R-:W-:Y:S01]  /*6ef0*/  HADD2.F32 R81, -RZ, R165.H0_H0 ;  /* 0x200000a5ff517230 */ /* 0x000fe20000004100 */
[----:B------:R-:W-:Y:S01]  /*6f00*/  SHF.R.U64 R54, R54, 0x10, R55 ;  /* 0x0000001036367819 */ /* 0x000fe20000001237 */
[----:B------:R-:W-:Y:S01]  /*6f10*/  HADD2.F32 R161, -RZ, R163.H0_H0 ;  /* 0x200000a3ffa17230 */ /* 0x000fe20000004100 */
[----:B------:R-:W-:Y:S01]  /*6f20*/  SHF.R.U64 R42, R42, 0x10, R43 ;  /* 0x000000102a2a7819 */ /* 0x000fe2000000122b */
[--C-:B------:R-:W-:Y:S02]  /*6f30*/  HADD2.F32 R162, -RZ, R85.reuse.H0_H0 ;  /* 0x20000055ffa27230 */ /* 0x100fe40000004100 */
[----:B------:R-:W-:-:S02]  /*6f40*/  HADD2.F32 R85, -RZ, R85.H1_H1 ;  /* 0x30000055ff557230 */ /* 0x000fc40000004100 */
[CC--:B------:R-:W-:Y:S01]  /*6f50*/  FMUL.FTZ R165, R161.reuse, R164.reuse ;  /* 0x000000a4a1a57220 */ /* 0x0c0fe20000410000 */
[----:B------:R-:W-:Y:S02]  /*6f60*/  HADD2.F32 R54, -RZ, R54.H0_H0 ;  /* 0x20000036ff367230 */ /* 0x000fe40000004100 */
[C---:B------:R-:W-:Y:S01]  /*6f70*/  FMUL.FTZ R164, R162.reuse, R164 ;  /* 0x000000a4a2a47220 */ /* 0x040fe20000410000 */
[----:B------:R-:W-:Y:S02]  /*6f80*/  HADD2.F32 R42, -RZ, R42.H0_H0 ;  /* 0x2000002aff2a7230 */ /* 0x000fe40000004100 */
[-C--:B------:R-:W-:Y:S01]  /*6f90*/  FFMA.FTZ R162, R162, R81.reuse, -R165 ;  /* 0x00000051a2a27223 */ /* 0x080fe200000108a5 */
[----:B------:R-:W-:Y:S01]  /*6fa0*/  FFMA.FTZ R161, R161, R81, R164 ;  /* 0x00000051a1a17223 */ /* 0x000fe200000100a4 */
[----:B------:R-:W-:Y:S01]  /*6fb0*/  SHF.R.U32.HI R164, RZ, 0x10, R53 ;  /* 0x00000010ffa47819 */ /* 0x000fe20000011635 */
[----:B------:R-:W-:Y:S01]  /*6fc0*/  HADD2.F32 R81, -RZ, R163.H1_H1 ;  /* 0x300000a3ff517230 */ /* 0x000fe20000004100 */
[----:B------:R-:W-:Y:S01]  /*6fd0*/  SHF.R.U32.HI R163, RZ, 0x10, R41 ;  /* 0x00000010ffa37819 */ /* 0x000fe20000011629 */
[----:B------:R-:W-:Y:S01]  /*6fe0*/  IMAD.MOV.U32 R41, RZ, RZ, R87 ;  /* 0x000000ffff297224 */ /* 0x000fe200078e0057 */
[----:B------:R-:W-:Y:S01]  /*6ff0*/  SHF.R.U64 R53, R52, 0x10, R53 ;  /* 0x0000001034357819 */ /* 0x000fe20000001235 */
[----:B------:R-:W-:-:S02]  /*7000*/  HADD2.F32 R164, -RZ, R164.H0_H0 ;  /* 0x200000a4ffa47230 */ /* 0x000fc40000004100 */
[----:B------:R-:W-:Y:S02]  /*7010*/  HADD2.F32 R163, -RZ, R163.H0_H0 ;  /* 0x200000a3ffa37230 */ /* 0x000fe40000004100 */
[----:B------:R-:W-:Y:S02]  /*7020*/  IMAD.MOV.U32 R52, RZ, RZ, R83 ;  /* 0x000000ffff347224 */ /* 0x000fe400078e0053 */
[-C--:B------:R-:W-:Y:S01]  /*7030*/  FMUL.FTZ R165, R81, R164.reuse ;  /* 0x000000a451a57220 */ /* 0x080fe20000410000 */
[C---:B------:R-:W-:Y:S01]  /*7040*/  FMUL.FTZ R164, R85.reuse, R164 ;  /* 0x000000a455a47220 */ /* 0x040fe20000410000 */
[----:B------:R-:W-:Y:S02]  /*7050*/  HADD2.F32 R83, -RZ, R41.H0_H0 ;  /* 0x20000029ff537230 */ /* 0x000fe40000004100 */
[-C--:B------:R-:W-:Y:S01]  /*7060*/  FFMA.FTZ R85, R85, R163.reuse, -R165 ;  /* 0x000000a355557223 */ /* 0x080fe200000108a5 */
[----:B------:R-:W-:Y:S01]  /*7070*/  FFMA.FTZ R81, R81, R163, R164 ;  /* 0x000000a351517223 */ /* 0x000fe200000100a4 */
[----:B------:R-:W-:-:S02]  /*7080*/  HADD2.F32 R164, -RZ, R167.H1_H1 ;  /* 0x300000a7ffa47230 */ /* 0x000fc40000004100 */
[----:B------:R-:W-:Y:S01]  /*7090*/  HADD2.F32 R87, -RZ, R167.H0_H0 ;  /* 0x200000a7ff577230 */ /* 0x000fe20000004100 */
[----:B------:R-:W-:Y:S01]  /*70a0*/  F2FP.F16.F32.PACK_AB R85, R85, R162 ;  /* 0x000000a25555723e */ /* 0x000fe200000000ff */
[--C-:B------:R-:W-:Y:S02]  /*70b0*/  HADD2.F32 R163, -RZ, R52.reuse.H0_H0 ;  /* 0x20000034ffa37230 */ /* 0x100fe40000004100 */
[-C--:B------:R-:W-:Y:S01]  /*70c0*/  FMUL.FTZ R165, R83, R164.reuse ;  /* 0x000000a453a57220 */ /* 0x080fe20000410000 */
[----:B------:R-:W-:Y:S01]  /*70d0*/  HADD2.F32 R41, -RZ, R41.H1_H1 ;  /* 0x30000029ff297230 */ /* 0x000fe20000004100 */
[----:B------:R-:W-:Y:S01]  /*70e0*/  F2FP.F16.F32.PACK_AB R161, R81, R161 ;  /* 0x000000a151a1723e */ /* 0x000fe200000000ff */
[----:B------:R-:W-:Y:S02]  /*70f0*/  HADD2.F32 R52, -RZ, R52.H1_H1 ;  /* 0x30000034ff347230 */ /* 0x000fe40000004100 */
[C---:B------:R-:W-:Y:S01]  /*7100*/  FFMA.FTZ R165, R163.reuse, R87, -R165 ;  /* 0x00000057a3a57223 */ /* 0x040fe200000108a5 */
[----:B------:R-:W-:Y:S01]  /*7110*/  FMUL.FTZ R163, R163, R164 ;  /* 0x000000a4a3a37220 */ /* 0x000fe20000410000 */
[----:B------:R-:W-:-:S02]  /*7120*/  HADD2.F32 R167, -RZ, R181.H1_H1 ;  /* 0x300000b5ffa77230 */ /* 0x000fc40000004100 */
[----:B------:R-:W-:Y:S02]  /*7130*/  HADD2.F32 R53, -RZ, R53.H0_H0 ;  /* 0x20000035ff357230 */ /* 0x000fe40000004100 */
[----:B------:R-:W-:Y:S01]  /*7140*/  FFMA.FTZ R83, R83, R87, R163 ;  /* 0x0000005753537223 */ /* 0x000fe200000100a3 */
[----:B------:R-:W-:Y:S01]  /*7150*/  SHF.R.U32.HI R87, RZ, 0x10, R55 ;  /* 0x00000010ff577819 */ /* 0x000fe20000011637 */
[----:B------:R-:W-:Y:S01]  /*7160*/  IMAD.MOV.U32 R81, RZ, RZ, R85 ;  /* 0x000000ffff517224 */ /* 0x000fe200078e0055 */
[----:B------:R-:W-:Y:S01]  /*7170*/  SHF.R.U32.HI R55, RZ, 0x10, R43 ;  /* 0x00000010ff377819 */ /* 0x000fe2000001162b */
[----:B------:R-:W-:Y:S02]  /*7180*/  IMAD.MOV.U32 R85, RZ, RZ, R161 ;  /* 0x000000ffff557224 */ /* 0x000fe400078e00a1 */
[----:B------:R-:W-:Y:S02]  /*7190*/  HADD2.F32 R87, -RZ, R87.H0_H0 ;  /* 0x20000057ff577230 */ /* 0x000fe40000004100 */
[----:B------:R-:W-:-:S03]  /*71a0*/  HADD2.F32 R55, -RZ, R55.H0_H0 ;  /* 0x20000037ff377230 */ /* 0x000fc60000004100 */
[-C--:B------:R-:W-:Y:S01]  /*71b0*/  FMUL.FTZ R163, R41, R87.reuse ;  /* 0x0000005729a37220 */ /* 0x080fe20000410000 */
[----:B------:R-:W-:-:S03]  /*71c0*/  FMUL.FTZ R87, R52, R87 ;  /* 0x0000005734577220 */ /* 0x000fc60000410000 */
[-C--:B------:R-:W-:Y:S01]  /*71d0*/  FFMA.FTZ R52, R52, R55.reuse, -R163 ;  /* 0x0000003734347223 */ /* 0x080fe200000108a3 */
[----:B------:R-:W-:Y:S01]  /*71e0*/  FFMA.FTZ R41, R41, R55, R87 ;  /* 0x0000003729297223 */ /* 0x000fe20000010057 */
[----:B------:R-:W-:Y:S02]  /*71f0*/  HADD2.F32 R55, -RZ, R84.H0_H0 ;  /* 0x20000054ff377230 */ /* 0x000fe40000004100 */
[----:B------:R-:W-:Y:S01]  /*7200*/  HADD2.F32 R163, -RZ, R80.H0_H0 ;  /* 0x20000050ffa37230 */ /* 0x000fe20000004100 */
[----:B------:R-:W-:Y:S01]  /*7210*/  F2FP.F16.F32.PACK_AB R52, R52, R165 ;  /* 0x000000a53434723e */ /* 0x000fe200000000ff */
[----:B------:R-:W-:Y:S02]  /*7220*/  HADD2.F32 R87, -RZ, R179.H1_H1 ;  /* 0x300000b3ff577230 */ /* 0x000fe40000004100 */
[-C--:B------:R-:W-:Y:S01]  /*7230*/  FMUL.FTZ R164, R55, R167.reuse ;  /* 0x000000a737a47220 */ /* 0x080fe20000410000 */
[----:B------:R-:W-:Y:S02]  /*7240*/  HADD2.F32 R84, -RZ, R84.H1_H1 ;  /* 0x30000054ff547230 */ /* 0x000fe40000004100 */
[----:B------:R-:W-:Y:S01]  /*7250*/  FMUL.FTZ R167, R163, R167 ;  /* 0x000000a7a3a77220 */ /* 0x000fe20000410000 */
[----:B------:R-:W-:-:S02]  /*7260*/  HADD2.F32 R80, -RZ, R80.H1_H1 ;  /* 0x30000050ff507230 */ /* 0x000fc40000004100 */
[-C--:B------:R-:W-:Y:S01]  /*7270*/  FFMA.FTZ R164, R163, R87.reuse, -R164 ;  /* 0x00000057a3a47223 */ /* 0x080fe200000108a4 */
[----:B------:R-:W-:Y:S02]  /*7280*/  HADD2.F32 R163, -RZ, R181.H0_H0 ;  /* 0x200000b5ffa37230 */ /* 0x000fe40000004100 */
[----:B------:R-:W-:Y:S01]  /*7290*/  FFMA.FTZ R167, R55, R87, R167 ;  /* 0x0000005737a77223 */ /* 0x000fe200000100a7 */
[----:B------:R-:W-:Y:S02]  /*72a0*/  HADD2.F32 R55, -RZ, R40.H0_H0 ;  /* 0x20000028ff377230 */ /* 0x000fe40000004100 */
[-C--:B------:R-:W-:Y:S01]  /*72b0*/  FMUL.FTZ R40, R84, R53.reuse ;  /* 0x0000003554287220 */ /* 0x080fe20000410000 */
[C---:B------:R-:W-:Y:S01]  /*72c0*/  FMUL.FTZ R53, R80.reuse, R53 ;  /* 0x0000003550357220 */ /* 0x040fe20000410000 */
[----:B------:R-:W-:Y:S01]  /*72d0*/  F2FP.F16.F32.PACK_AB R41, R41, R83 ;  /* 0x000000532929723e */ /* 0x000fe200000000ff */
[----:B------:R-:W-:Y:S02]  /*72e0*/  IMAD.MOV.U32 R83, RZ, RZ, R52 ;  /* 0x000000ffff537224 */ /* 0x000fe400078e0034 */
[-C--:B------:R-:W-:Y:S01]  /*72f0*/  FFMA.FTZ R40, R80, R55.reuse, -R40 ;  /* 0x0000003750287223 */ /* 0x080fe20000010828 */
[----:B------:R-:W-:Y:S01]  /*7300*/  FFMA.FTZ R53, R84, R55, R53 ;  /* 0x0000003754357223 */ /* 0x000fe20000010035 */
[----:B------:R-:W-:-:S02]  /*7310*/  HADD2.F32 R55, -RZ, R86.H0_H0 ;  /* 0x20000056ff377230 */ /* 0x000fc40000004100 */
[----:B------:R-:W-:Y:S01]  /*7320*/  HADD2.F32 R84, -RZ, R82.H0_H0 ;  /* 0x20000052ff547230 */ /* 0x000fe20000004100 */
[----:B------:R-:W-:Y:S01]  /*7330*/  F2FP.F16.F32.PACK_AB R40, R40, R164 ;  /* 0x000000a42828723e */ /* 0x000fe200000000ff */
[----:B------:R-:W-:Y:S02]  /*7340*/  HADD2.F32 R86, -RZ, R86.H1_H1 ;  /* 0x30000056ff567230 */ /* 0x000fe40000004100 */
[-C--:B------:R-:W-:Y:S01]  /*7350*/  FMUL.FTZ R87, R55, R163.reuse ;  /* 0x000000a337577220 */ /* 0x080fe20000410000 */
[----:B------:R-:W-:Y:S02]  /*7360*/  HADD2.F32 R82, -RZ, R82.H1_H1 ;  /* 0x30000052ff527230 */ /* 0x000fe40000004100 */
[----:B------:R-:W-:Y:S01]  /*7370*/  FMUL.FTZ R163, R84, R163 ;  /* 0x000000a354a37220 */ /* 0x000fe20000410000 */
[----:B------:R-:W-:Y:S02]  /*7380*/  HADD2.F32 R80, -RZ, R179.H0_H0 ;  /* 0x200000b3ff507230 */ /* 0x000fe40000004100 */
[-C--:B------:R-:W-:Y:S01]  /*7390*/  FMUL.FTZ R43, R86, R54.reuse ;  /* 0x00000036562b7220 */ /* 0x080fe20000410000 */
[----:B------:R-:W-:Y:S01]  /*73a0*/  F2FP.F16.F32.PACK_AB R53, R53, R167 ;  /* 0x000000a73535723e */ /* 0x000fe200000000ff */
[----:B------:R-:W-:Y:S01]  /*73b0*/  FMUL.FTZ R54, R82, R54 ;  /* 0x0000003652367220 */ /* 0x000fe20000410000 */
[----:B------:R-:W-:Y:S01]  /*73c0*/  FFMA.FTZ R87, R84, R80, -R87 ;  /* 0x0000005054577223 */ /* 0x000fe20000010857 */
[----:B------:R-:W-:Y:S01]  /*73d0*/  FFMA.FTZ R43, R82, R42, -R43 ;  /* 0x0000002a522b7223 */ /* 0x000fe2000001082b */
[----:B------:R-:W-:Y:S01]  /*73e0*/  FFMA.FTZ R163, R55, R80, R163 ;  /* 0x0000005037a37223 */ /* 0x000fe200000100a3 */
[----:B------:R-:W-:Y:S01]  /*73f0*/  FFMA.FTZ R54, R86, R42, R54 ;  /* 0x0000002a56367223 */ /* 0x000fe20000010036 */
[----:B------:R-:W-:-:S02]  /*7400*/  IMAD.MOV.U32 R80, RZ, RZ, R40 ;  /* 0x000000ffff507224 */ /* 0x000fc400078e0028 */
[----:B------:R-:W-:Y:S01]  /*7410*/  F2FP.F16.F32.PACK_AB R43, R43, R87 ;  /* 0x000000572b2b723e */ /* 0x000fe200000000ff */
[----:B------:R-:W-:Y:S01]  /*7420*/  IMAD.MOV.U32 R84, RZ, RZ, R53 ;  /* 0x000000ffff547224 */ /* 0x000fe200078e0035 */
[----:B------:R-:W-:Y:S01]  /*7430*/  F2FP.F16.F32.PACK_AB R54, R54, R163 ;  /* 0x000000a33636723e */ /* 0x000fe200000000ff */
[----:B------:R-:W-:Y:S02]  /*7440*/  IMAD.MOV.U32 R87, RZ, RZ, R41 ;  /* 0x000000ffff577224 */ /* 0x000fe400078e0029 */
[----:B------:R-:W-:Y:S01]  /*7450*/  IMAD.MOV.U32 R82, RZ, RZ, R43 ;  /* 0x000000ffff527224 */ /* 0x000fe200078e002b */
[----:B------:R-:W-:-:S07]  /*7460*/  MOV R86, R54 ;  /* 0x0000003600567202 */ /* 0x000fce0000000f00 */
.L_x_1766:
[----:B------:R-:W-:Y:S05]  /*7470*/  BSYNC B3 ;  /* 0x0000000000037941 */ /* 0x000fea0003800000 */
.L_x_1765:
[----:B------:R-:W-:-:S04]  /*7480*/  IADD3 R41, P4, P5, R108, R128, R14 ;  /* 0x000000806c297210 */ /* 0x000fc80007d9e00e */
[----:B------:R-:W-:Y:S02]  /*7490*/  IADD3.X R42, R4, R152, R114, P4, P5 ;  /* 0x00000098042a7210 */ /* 0x000fe400027ea472 */
        /* <DEDUP_REMOVED lines=10> */
.L_x_1764:
[----:B------:R-:W-:Y:S05]  /*7540*/  BSYNC B2 ;  /* 0x0000000000027941 */ /* 0x000fea0003800000 */
.L_x_1763:
        /* <DEDUP_REMOVED lines=26> */
[----:B--2---:R-:W-:Y:S01]  /*76f0*/  IMAD.MOV.U32 R85, RZ, RZ, R53 ;  /* 0x000000ffff557224 */ /* 0x004fe200078e0035 */
[----:B------:R-:W-:Y:S01]  /*7700*/  SHF.R.U64 R48, R48, 0x10, R49 ;  /* 0x0000001030307819 */ /* 0x000fe20000001231 */
[----:B0-----:R-:W-:Y:S01]  /*7710*/  IMAD.MOV.U32 R53, RZ, RZ, R41 ;  /* 0x000000ffff357224 */ /* 0x001fe200078e0029 */
[----:B------:R-:W-:Y:S01]  /*7720*/  SHF.R.U64 R36, R36, 0x10, R37 ;  /* 0x0000001024247819 */ /* 0x000fe20000001225 */
[----:B------:R-:W-:Y:S01]  /*7730*/  HADD2.F32 R86, -RZ, R180.H1_H1 ;  /* 0x300000b4ff567230 */ /* 0x000fe20000004100 */
[----:B------:R-:W-:Y:S01]  /*7740*/  SHF.R.U64 R38, R38, 0x10, R39 ;  /* 0x0000001026267819 */ /* 0x000fe20000001227 */
[----:B------:R-:W-:Y:S01]  /*7750*/  HADD2.F32 R83, -RZ, R85.H0_H0 ;  /* 0x20000055ff537230 */ /* 0x000fe20000004100 */
[----:B------:R-:W-:Y:S01]  /*7760*/  SHF.R.U64 R50, R50, 0x10, R51 ;  /* 0x0000001032327819 */ /* 0x000fe20000001233 */
[----:B------:R-:W-:Y:S02]  /*7770*/  HADD2.F32 R84, -RZ, R53.H0_H0 ;  /* 0x20000035ff547230 */ /* 0x000fe40000004100 */
[----:B------:R-:W-:-:S02]  /*7780*/  HADD2.F32 R41, -RZ, R178.H1_H1 ;  /* 0x300000b2ff297230 */ /* 0x000fc40000004100 */
[CC--:B------:R-:W-:Y:S01]  /*7790*/  FMUL.FTZ R87, R83.reuse, R86.reuse ;  /* 0x0000005653577220 */ /* 0x0c0fe20000410000 */
[----:B------:R-:W-:Y:S02]  /*77a0*/  HADD2.F32 R53, -RZ, R53.H1_H1 ;  /* 0x30000035ff357230 */ /* 0x000fe40000004100 */
[C---:B------:R-:W-:Y:S01]  /*77b0*/  FMUL.FTZ R86, R84.reuse, R86 ;  /* 0x0000005654567220 */ /* 0x040fe20000410000 */
[----:B------:R-:W-:Y:S02]  /*77c0*/  HADD2.F32 R160, -RZ, R180.H0_H0 ;  /* 0x200000b4ffa07230 */ /* 0x000fe40000004100 */
[-C--:B------:R-:W-:Y:S01]  /*77d0*/  FFMA.FTZ R84, R84, R41.reuse, -R87 ;  /* 0x0000002954547223 */ /* 0x080fe20000010857 */
[----:B------:R-:W-:Y:S02]  /*77e0*/  HADD2.F32 R48, -RZ, R48.H0_H0 ;  /* 0x20000030ff307230 */ /* 0x000fe40000004100 */
[----:B------:R-:W-:Y:S01]  /*77f0*/  FFMA.FTZ R83, R83, R41, R86 ;  /* 0x0000002953537223 */ /* 0x000fe20000010056 */
[----:B------:R-:W-:Y:S01]  /*7800*/  SHF.R.U32.HI R86, RZ, 0x10, R49 ;  /* 0x00000010ff567819 */ /* 0x000fe20000011631 */
[----:B------:R-:W-:Y:S01]  /*7810*/  HADD2.F32 R41, -RZ, R85.H1_H1 ;  /* 0x30000055ff297230 */ /* 0x000fe20000004100 */
[----:B------:R-:W-:Y:S01]  /*7820*/  SHF.R.U32.HI R85, RZ, 0x10, R37 ;  /* 0x00000010ff557819 */ /* 0x000fe20000011625 */
[----:B------:R-:W-:-:S02]  /*7830*/  HADD2.F32 R36, -RZ, R36.H0_H0 ;  /* 0x20000024ff247230 */ /* 0x000fc40000004100 */
[----:B------:R-:W-:Y:S02]  /*7840*/  HADD2.F32 R86, -RZ, R86.H0_H0 ;  /* 0x20000056ff567230 */ /* 0x000fe40000004100 */
[----:B------:R-:W-:Y:S02]  /*7850*/  HADD2.F32 R85, -RZ, R85.H0_H0 ;  /* 0x20000055ff557230 */ /* 0x000fe40000004100 */
[----:B------:R-:W-:Y:S02]  /*7860*/  HADD2.F32 R49, -RZ, R42.H0_H0 ;  /* 0x2000002aff317230 */ /* 0x000fe40000004100 */
[-C--:B------:R-:W-:Y:S01]  /*7870*/  FMUL.FTZ R87, R41, R86.reuse ;  /* 0x0000005629577220 */ /* 0x080fe20000410000 */
[C---:B------:R-:W-:Y:S01]  /*7880*/  FMUL.FTZ R86, R53.reuse, R86 ;  /* 0x0000005635567220 */ /* 0x040fe20000410000 */
[----:B------:R-:W-:Y:S02]  /*7890*/  HADD2.F32 R163, -RZ, R177.H1_H1 ;  /* 0x300000b1ffa37230 */ /* 0x000fe40000004100 */
[-C--:B------:R-:W-:Y:S01]  /*78a0*/  FFMA.FTZ R53, R53, R85.reuse, -R87 ;  /* 0x0000005535357223 */ /* 0x080fe20000010857 */
[----:B------:R-:W-:Y:S01]  /*78b0*/  FFMA.FTZ R41, R41, R85, R86 ;  /* 0x0000005529297223 */ /* 0x000fe20000010056 */
[----:B------:R-:W-:-:S02]  /*78c0*/  IMAD.MOV.U32 R85, RZ, RZ, R55 ;  /* 0x000000ffff557224 */ /* 0x000fc400078e0037 */
[----:B------:R-:W-:Y:S01]  /*78d0*/  HADD2.F32 R55, -RZ, R43.H0_H0 ;  /* 0x2000002bff377230 */ /* 0x000fe20000004100 */
[----:B------:R-:W-:Y:S01]  /*78e0*/  F2FP.F16.F32.PACK_AB R53, R53, R84 ;  /* 0x000000543535723e */ /* 0x000fe200000000ff */
[----:B------:R-:W-:Y:S01]  /*78f0*/  HADD2.F32 R87, -RZ, R178.H0_H0 ;  /* 0x200000b2ff577230 */ /* 0x000fe20000004100 */
[----:B------:R-:W-:Y:S01]  /*7900*/  F2FP.F16.F32.PACK_AB R83, R41, R83 ;  /* 0x000000532953723e */ /* 0x000fe200000000ff */
[----:B------:R-:W-:Y:S02]  /*7910*/  HADD2.F32 R86, -RZ, R85.H0_H0 ;  /* 0x20000055ff567230 */ /* 0x000fe40000004100 */
[----:B------:R-:W-:Y:S02]  /*7920*/  HADD2.F32 R42, -RZ, R42.H1_H1 ;  /* 0x3000002aff2a7230 */ /* 0x000fe40000004100 */
[----:B------:R-:W-:Y:S02]  /*7930*/  IMAD.MOV.U32 R41, RZ, RZ, R53 ;  /* 0x000000ffff297224 */ /* 0x000fe400078e0035 */
[-C--:B------:R-:W-:Y:S01]  /*7940*/  FMUL.FTZ R161, R86, R160.reuse ;  /* 0x000000a056a17220 */ /* 0x080fe20000410000 */
[----:B------:R-:W-:Y:S01]  /*7950*/  FMUL.FTZ R160, R55, R160 ;  /* 0x000000a037a07220 */ /* 0x000fe20000410000 */
[----:B------:R-:W-:-:S02]  /*7960*/  IMAD.MOV.U32 R53, RZ, RZ, R83 ;  /* 0x000000ffff357224 */ /* 0x000fc400078e0053 */
[-C--:B------:R-:W-:Y:S01]  /*7970*/  FFMA.FTZ R55, R55, R87.reuse, -R161 ;  /* 0x0000005737377223 */ /* 0x080fe200000108a1 */
[----:B------:R-:W-:Y:S01]  /*7980*/  FFMA.FTZ R160, R86, R87, R160 ;  /* 0x0000005756a07223 */ /* 0x000fe200000100a0 */
[----:B------:R-:W-:Y:S01]  /*7990*/  SHF.R.U32.HI R87, RZ, 0x10, R51 ;  /* 0x00000010ff577819 */ /* 0x000fe20000011633 */
[----:B------:R-:W-:Y:S01]  /*79a0*/  HADD2.F32 R86, -RZ, R85.H1_H1 ;  /* 0x30000055ff567230 */ /* 0x000fe20000004100 */
[----:B------:R-:W-:Y:S01]  /*79b0*/  SHF.R.U32.HI R161, RZ, 0x10, R39 ;  /* 0x00000010ffa17819 */ /* 0x000fe20000011627 */
[----:B------:R-:W-:Y:S02]  /*79c0*/  HADD2.F32 R39, -RZ, R176.H1_H1 ;  /* 0x300000b0ff277230 */ /* 0x000fe40000004100 */
[----:B------:R-:W-:Y:S02]  /*79d0*/  HADD2.F32 R85, -RZ, R87.H0_H0 ;  /* 0x20000057ff557230 */ /* 0x000fe40000004100 */
[----:B------:R-:W-:Y:S02]  /*79e0*/  HADD2.F32 R87, -RZ, R43.H1_H1 ;  /* 0x3000002bff577230 */ /* 0x000fe40000004100 */
[----:B------:R-:W-:-:S02]  /*79f0*/  HADD2.F32 R43, -RZ, R161.H0_H0 ;  /* 0x200000a1ff2b7230 */ /* 0x000fc40000004100 */
[CC--:B------:R-:W-:Y:S01]  /*7a00*/  FMUL.FTZ R161, R86.reuse, R85.reuse ;  /* 0x0000005556a17220 */ /* 0x0c0fe20000410000 */
[----:B------:R-:W-:Y:S02]  /*7a10*/  HADD2.F32 R51, -RZ, R50.H0_H0 ;  /* 0x20000032ff337230 */ /* 0x000fe40000004100 */
[C---:B------:R-:W-:Y:S01]  /*7a20*/  FMUL.FTZ R162, R87.reuse, R85 ;  /* 0x0000005557a27220 */ /* 0x040fe20000410000 */
[-C--:B------:R-:W-:Y:S01]  /*7a30*/  FFMA.FTZ R85, R87, R43.reuse, -R161 ;  /* 0x0000002b57557223 */ /* 0x080fe200000108a1 */
[----:B------:R-:W-:Y:S02]  /*7a40*/  HADD2.F32 R161, -RZ, R40.H0_H0 ;  /* 0x20000028ffa17230 */ /* 0x000fe40000004100 */
[----:B------:R-:W-:Y:S01]  /*7a50*/  FFMA.FTZ R43, R86, R43, R162 ;  /* 0x0000002b562b7223 */ /* 0x000fe200000100a2 */
[--C-:B------:R-:W-:Y:S02]  /*7a60*/  HADD2.F32 R86, -RZ, R52.reuse.H0_H0 ;  /* 0x20000034ff567230 */ /* 0x100fe40000004100 */
[----:B------:R-:W-:Y:S01]  /*7a70*/  HADD2.F32 R52, -RZ, R52.H1_H1 ;  /* 0x30000034ff347230 */ /* 0x000fe20000004100 */
[----:B------:R-:W-:Y:S01]  /*7a80*/  F2FP.F16.F32.PACK_AB R55, R85, R55 ;  /* 0x000000375537723e */ /* 0x000fe200000000ff */
[----:B------:R-:W-:-:S02]  /*7a90*/  HADD2.F32 R40, -RZ, R40.H1_H1 ;  /* 0x30000028ff287230 */ /* 0x000fc40000004100 */
[-C--:B------:R-:W-:Y:S01]  /*7aa0*/  FMUL.FTZ R162, R86, R163.reuse ;  /* 0x000000a356a27220 */ /* 0x080fe20000410000 */
[----:B------:R-:W-:Y:S02]  /*7ab0*/  HADD2.F32 R87, -RZ, R177.H0_H0 ;  /* 0x200000b1ff577230 */ /* 0x000fe40000004100 */
[-C--:B------:R-:W-:Y:S01]  /*7ac0*/  FMUL.FTZ R37, R52, R48.reuse ;  /* 0x0000003034257220 */ /* 0x080fe20000410000 */
[----:B------:R-:W-:Y:S01]  /*7ad0*/  FMUL.FTZ R163, R161, R163 ;  /* 0x000000a3a1a37220 */ /* 0x000fe20000410000 */
[C---:B------:R-:W-:Y:S01]  /*7ae0*/  FMUL.FTZ R48, R40.reuse, R48 ;  /* 0x0000003028307220 */ /* 0x040fe20000410000 */
[----:B------:R-:W-:Y:S01]  /*7af0*/  F2FP.F16.F32.PACK_AB R160, R43, R160 ;  /* 0x000000a02ba0723e */ /* 0x000fe200000000ff */
[-C--:B------:R-:W-:Y:S01]  /*7b00*/  FFMA.FTZ R37, R40, R36.reuse, -R37 ;  /* 0x0000002428257223 */ /* 0x080fe20000010825 */
[----:B------:R-:W-:Y:S02]  /*7b10*/  HADD2.F32 R40, -RZ, R54.H0_H0 ;  /* 0x20000036ff287230 */ /* 0x000fe40000004100 */
[----:B------:R-:W-:Y:S01]  /*7b20*/  FFMA.FTZ R48, R52, R36, R48 ;  /* 0x0000002434307223 */ /* 0x000fe20000010030 */
[----:B------:R-:W-:-:S02]  /*7b30*/  HADD2.F32 R36, -RZ, R176.H0_H0 ;  /* 0x200000b0ff247230 */ /* 0x000fc40000004100 */
[----:B------:R-:W-:Y:S01]  /*7b40*/  FFMA.FTZ R163, R86, R87, R163 ;  /* 0x0000005756a37223 */ /* 0x000fe200000100a3 */
[----:B------:R-:W-:Y:S02]  /*7b50*/  HADD2.F32 R54, -RZ, R54.H1_H1 ;  /* 0x30000036ff367230 */ /* 0x000fe40000004100 */
[-C--:B------:R-:W-:Y:S01]  /*7b60*/  FMUL.FTZ R50, R40, R39.reuse ;  /* 0x0000002728327220 */ /* 0x080fe20000410000 */
[----:B------:R-:W-:Y:S01]  /*7b70*/  FMUL.FTZ R39, R49, R39 ;  /* 0x0000002731277220 */ /* 0x000fe20000410000 */
[----:B------:R-:W-:Y:S01]  /*7b80*/  FFMA.FTZ R162, R161, R87, -R162 ;  /* 0x00000057a1a27223 */ /* 0x000fe200000108a2 */
[----:B------:R-:W-:Y:S01]  /*7b90*/  F2FP.F16.F32.PACK_AB R48, R48, R163 ;  /* 0x000000a33030723e */ /* 0x000fe200000000ff */
[-C--:B------:R-:W-:Y:S01]  /*7ba0*/  FFMA.FTZ R50, R49, R36.reuse, -R50 ;  /* 0x0000002431327223 */ /* 0x080fe20000010832 */
[----:B------:R-:W-:Y:S02]  /*7bb0*/  HADD2.F32 R49, -RZ, R38.H0_H0 ;  /* 0x20000026ff317230 */ /* 0x000fe40000004100 */
[-C--:B------:R-:W-:Y:S01]  /*7bc0*/  FMUL.FTZ R38, R54, R51.reuse ;  /* 0x0000003336267220 */ /* 0x080fe20000410000 */
[----:B------:R-:W-:Y:S01]  /*7bd0*/  FMUL.FTZ R51, R42, R51 ;  /* 0x000000332a337220 */ /* 0x000fe20000410000 */
[----:B------:R-:W-:Y:S01]  /*7be0*/  FFMA.FTZ R39, R40, R36, R39 ;  /* 0x0000002428277223 */ /* 0x000fe20000010027 */
[----:B------:R-:W-:Y:S01]  /*7bf0*/  F2FP.F16.F32.PACK_AB R37, R37, R162 ;  /* 0x000000a22525723e */ /* 0x000fe200000000ff */
[-C--:B------:R-:W-:Y:S01]  /*7c00*/  FFMA.FTZ R38, R42, R49.reuse, -R38 ;  /* 0x000000312a267223 */ /* 0x080fe20000010826 */
[----:B------:R-:W-:Y:S01]  /*7c10*/  FFMA.FTZ R51, R54, R49, R51 ;  /* 0x0000003136337223 */ /* 0x000fe20000010033 */
[----:B------:R-:W-:Y:S01]  /*7c20*/  IMAD.MOV.U32 R43, RZ, RZ, R55 ;  /* 0x000000ffff2b7224 */ /* 0x000fe200078e0037 */
[----:B------:R-:W-:Y:S01]  /*7c30*/  MOV R40, R37 ;  /* 0x0000002500287202 */ /* 0x000fe20000000f00 */
[----:B------:R-:W-:Y:S01]  /*7c40*/  IMAD.MOV.U32 R52, RZ, RZ, R48 ;  /* 0x000000ffff347224 */ /* 0x000fe200078e0030 */
[----:B------:R-:W-:Y:S01]  /*7c50*/  F2FP.F16.F32.PACK_AB R38, R38, R50 ;  /* 0x000000322626723e */ /* 0x000fe200000000ff */
[----:B------:R-:W-:Y:S01]  /*7c60*/  IMAD.MOV.U32 R55, RZ, RZ, R160 ;  /* 0x000000ffff377224 */ /* 0x000fe200078e00a0 */
[----:B------:R-:W-:-:S03]  /*7c70*/  F2FP.F16.F32.PACK_AB R39, R51, R39 ;  /* 0x000000273327723e */ /* 0x000fc600000000ff */
[----:B------:R-:W-:Y:S02]  /*7c80*/  IMAD.MOV.U32 R42, RZ, RZ, R38 ;  /* 0x000000ffff2a7224 */ /* 0x000fe400078e0026 */
[----:B------:R-:W-:-:S07]  /*7c90*/  IMAD.MOV.U32 R54, RZ, RZ, R39 ;  /* 0x000000ffff367224 */ /* 0x000fce00078e0027 */
.L_x_1770:
[----:B------:R-:W-:Y:S05]  /*7ca0*/  BSYNC B3 ;  /* 0x0000000000037941 */ /* 0x000fea0003800000 */
.L_x_1769:
        /* <DEDUP_REMOVED lines=10> */
.L_x_1768:
[----:B------:R-:W-:Y:S05]  /*7d50*/  BSYNC B2 ;  /* 0x0000000000027941 */ /* 0x000fea0003800000 */
.L_x_1767:
[----:B------:R-:W-:-:S13]  /*7d60*/  ISETP.NE.AND P4, PT, R26, RZ, PT ;  /* 0x000000ff1a00720c */ /* 0x000fda0003f85270 */
[----:B------:R-:W-:Y:S05]  /*7d70*/  @!P4 BRA `(.L_x_1762) ;  /* 0x0000000400d4c947 */ /* 0x000fea0003800000 */
[----:B0-----:R-:W3:Y:S01]  /*7d80*/  LDL R36, [R1] ;  /* 0x0000000001247983 */ /* 0x001ee20000100800 */
        /* <DEDUP_REMOVED lines=9> */
[----:B------:R-:W-:Y:S01]  /*7e20*/  SHF.R.S32.HI R37, RZ, 0x1f, R36 ;  /* 0x0000001fff257819 */ /* 0x000fe20000011424 */
[----:B------:R-:W-:-:S03]  /*7e30*/  IMAD.SHL.U32 R50, R36, 0x8, RZ ;  /* 0x0000000824327824 */ /* 0x000fc600078e00ff */
[----:B------:R-:W-:Y:S02]  /*7e40*/  LEA.HI R37, R37, R36, RZ, 0x3 ;  /* 0x0000002425257211 */ /* 0x000fe400078f18ff */
[----:B------:R-:W-:Y:S02]  /*7e50*/  LOP3.LUT R36, R206, 0x38, R50, 0xf8, !PT ;  /* 0x00000038ce247812 */ /* 0x000fe400078ef832 */
[----:B------:R-:W-:Y:S02]  /*7e60*/  SHF.R.S32.HI R37, RZ, 0x3, R37 ;  /* 0x00000003ff257819 */ /* 0x000fe40000011425 */
[----:B------:R-:W-:-:S03]  /*7e70*/  LOP3.LUT R36, R36, R207, RZ, 0x3c, !PT ;  /* 0x000000cf24247212 */ /* 0x000fc600078e3cff */
[----:B------:R-:W-:-:S05]  /*7e80*/  IMAD R37, R37, 0x1800, R208 ;  /* 0x0000180025257824 */ /* 0x000fca00078e02d0 */
[----:B------:R-:W-:Y:S01]  /*7e90*/  IADD3 R36, R37, R36, RZ ;  /* 0x0000002425247210 */ /* 0x000fe20007ffe0ff */
[----:B------:R-:W-:-:S04]  /*7ea0*/  IMAD R37, R17, 0x4800, R140 ;  /* 0x0000480011257824 */ /* 0x000fc800078e028c */
[----:B------:R-:W-:Y:S02]  /*7eb0*/  IMAD R39, R17, 0x4800, R36 ;  /* 0x0000480011277824 */ /* 0x000fe400078e0224 */
[--C-:B------:R-:W-:Y:S02]  /*7ec0*/  IMAD R37, R37, 0x2, R16.reuse ;  /* 0x0000000225257824 */ /* 0x100fe400078e0210 */
[----:B--2---:R-:W-:-:S04]  /*7ed0*/  IMAD R40, R39, 0x2, R16 ;  /* 0x0000000227287824 */ /* 0x004fc800078e0210 */
        /* <DEDUP_REMOVED lines=11> */
[--C-:B------:R-:W-:Y:S01]  /*7f90*/  SHF.R.U64 R45, R46, 0x10, R47.reuse ;  /* 0x000000102e2d7819 */ /* 0x100fe2000000122f */
[----:B------:R-:W-:Y:S01]  /*7fa0*/  HADD2.F32 R55, -RZ, R51.H0_H0 ;  /* 0x20000033ff377230 */ /* 0x000fe20000004100 */
[----:B------:R-:W-:Y:S01]  /*7fb0*/  SHF.R.U32.HI R46, RZ, 0x10, R47 ;  /* 0x00000010ff2e7819 */ /* 0x000fe2000001162f */
[----:B------:R-:W-:-:S02]  /*7fc0*/  HADD2.F32 R47, -RZ, R173.H1_H1 ;  /* 0x300000adff2f7230 */ /* 0x000fc40000004100 */
[-C--:B------:R-:W-:Y:S01]  /*7fd0*/  FMUL.FTZ R51, R53, R52.reuse ;  /* 0x0000003435337220 */ /* 0x080fe20000410000 */
[----:B------:R-:W-:Y:S02]  /*7fe0*/  HADD2.F32 R44, -RZ, R44.H0_H0 ;  /* 0x2000002cff2c7230 */ /* 0x000fe40000004100 */
[C---:B------:R-:W-:Y:S01]  /*7ff0*/  FMUL.FTZ R80, R41.reuse, R52 ;  /* 0x0000003429507220 */ /* 0x040fe20000410000 */
[----:B------:R-:W-:Y:S01]  /*8000*/  HADD2.F32 R37, -RZ, R37.H1_H1 ;  /* 0x30000025ff257230 */ /* 0x000fe20000004100 */
[----:B------:R-:W-:Y:S01]  /*8010*/  SHF.R.U64 R34, R34, 0x10, R35 ;  /* 0x0000001022227819 */ /* 0x000fe20000001223 */
[-C--:B------:R-:W-:Y:S01]  /*8020*/  FFMA.FTZ R51, R41, R47.reuse, -R51 ;  /* 0x0000002f29337223 */ /* 0x080fe20000010833 */
[-C--:B------:R-:W-:Y:S01]  /*8030*/  FMUL.FTZ R52, R54, R44.reuse ;  /* 0x0000002c36347220 */ /* 0x080fe20000410000 */
[----:B------:R-:W-:Y:S01]  /*8040*/  FFMA.FTZ R80, R53, R47, R80 ;  /* 0x0000002f35507223 */ /* 0x000fe20000010050 */
[----:B------:R-:W-:Y:S01]  /*8050*/  SHF.R.U32.HI R35, RZ, 0x10, R35 ;  /* 0x00000010ff237819 */ /* 0x000fe20000011623 */
[----:B------:R-:W-:Y:S01]  /*8060*/  FMUL.FTZ R44, R37, R44 ;  /* 0x0000002c252c7220 */ /* 0x000fe20000410000 */
[----:B------:R-:W-:-:S02]  /*8070*/  HADD2.F32 R47, -RZ, R43.H0_H0 ;  /* 0x2000002bff2f7230 */ /* 0x000fc40000004100 */
[-C--:B------:R-:W-:Y:S01]  /*8080*/  FFMA.FTZ R52, R37, R55.reuse, -R52 ;  /* 0x0000003725347223 */ /* 0x080fe20000010834 */
[----:B------:R-:W-:Y:S02]  /*8090*/  HADD2.F32 R53, -RZ, R43.H1_H1 ;  /* 0x3000002bff357230 */ /* 0x000fe40000004100 */
[----:B------:R-:W-:Y:S01]  /*80a0*/  FFMA.FTZ R44, R54, R55, R44 ;  /* 0x00000037362c7223 */ /* 0x000fe2000001002c */
[----:B------:R-:W-:Y:S02]  /*80b0*/  HADD2.F32 R41, -RZ, R174.H1_H1 ;  /* 0x300000aeff297230 */ /* 0x000fe40000004100 */
[----:B------:R-:W-:Y:S01]  /*80c0*/  HADD2.F32 R43, -RZ, R39.H0_H0 ;  /* 0x20000027ff2b7230 */ /* 0x000fe20000004100 */
[----:B------:R-:W-:Y:S01]  /*80d0*/  F2FP.F16.F32.PACK_AB R51, R52, R51 ;  /* 0x000000333433723e */ /* 0x000fe200000000ff */
[----:B------:R-:W-:Y:S02]  /*80e0*/  HADD2.F32 R46, -RZ, R46.H0_H0 ;  /* 0x2000002eff2e7230 */ /* 0x000fe40000004100 */
[----:B------:R-:W-:-:S02]  /*80f0*/  HADD2.F32 R54, -RZ, R35.H0_H0 ;  /* 0x20000023ff367230 */ /* 0x000fc40000004100 */
[-C--:B------:R-:W-:Y:S01]  /*8100*/  FMUL.FTZ R35, R47, R41.reuse ;  /* 0x000000292f237220 */ /* 0x080fe20000410000 */
[----:B------:R-:W-:Y:S02]  /*8110*/  HADD2.F32 R39, -RZ, R39.H1_H1 ;  /* 0x30000027ff277230 */ /* 0x000fe40000004100 */
[----:B------:R-:W-:Y:S01]  /*8120*/  FMUL.FTZ R55, R43, R41 ;  /* 0x000000292b377220 */ /* 0x000fe20000410000 */
[-C--:B------:R-:W-:Y:S01]  /*8130*/  FMUL.FTZ R41, R53, R46.reuse ;  /* 0x0000002e35297220 */ /* 0x080fe20000410000 */
[----:B------:R-:W-:Y:S02]  /*8140*/  HADD2.F32 R37, -RZ, R172.H1_H1 ;  /* 0x300000acff257230 */ /* 0x000fe40000004100 */
[C---:B------:R-:W-:Y:S01]  /*8150*/  FMUL.FTZ R46, R39.reuse, R46 ;  /* 0x0000002e272e7220 */ /* 0x040fe20000410000 */
[----:B------:R-:W-:Y:S01]  /*8160*/  FFMA.FTZ R41, R39, R54, -R41 ;  /* 0x0000003627297223 */ /* 0x000fe20000010829 */
[----:B------:R-:W-:Y:S02]  /*8170*/  HADD2.F32 R175, -RZ, R175.H0_H0 ;  /* 0x200000afffaf7230 */ /* 0x000fe40000004100 */
[----:B------:R-:W-:Y:S01]  /*8180*/  FFMA.FTZ R35, R43, R37, -R35 ;  /* 0x000000252b237223 */ /* 0x000fe20000010823 */
[----:B------:R-:W-:-:S02]  /*8190*/  HADD2.F32 R39, -RZ, R40.H0_H0 ;  /* 0x20000028ff277230 */ /* 0x000fc40000004100 */
[----:B------:R-:W-:Y:S01]  /*81a0*/  FFMA.FTZ R55, R47, R37, R55 ;  /* 0x000000252f377223 */ /* 0x000fe20000010037 */
[----:B------:R-:W-:Y:S02]  /*81b0*/  HADD2.F32 R33, -RZ, R33.H0_H0 ;  /* 0x20000021ff217230 */ /* 0x000fe40000004100 */
[----:B------:R-:W-:Y:S01]  /*81c0*/  FFMA.FTZ R46, R53, R54, R46 ;  /* 0x00000036352e7223 */ /* 0x000fe2000001002e */
[----:B------:R-:W-:Y:S02]  /*81d0*/  HADD2.F32 R40, -RZ, R40.H1_H1 ;  /* 0x30000028ff287230 */ /* 0x000fe40000004100 */
[----:B------:R-:W-:Y:S02]  /*81e0*/  HADD2.F32 R173, -RZ, R173.H0_H0 ;  /* 0x200000adffad7230 */ /* 0x000fe40000004100 */
[----:B------:R-:W-:Y:S02]  /*81f0*/  HADD2.F32 R37, -RZ, R36.H0_H0 ;  /* 0x20000024ff257230 */ /* 0x000fe40000004100 */
[----:B------:R-:W-:Y:S01]  /*8200*/  FMUL.FTZ R47, R40, R33 ;  /* 0x00000021282f7220 */ /* 0x000fe20000410000 */
[----:B------:R-:W-:-:S02]  /*8210*/  HADD2.F32 R43, -RZ, R32.H0_H0 ;  /* 0x20000020ff2b7230 */ /* 0x000fc40000004100 */
[-C--:B------:R-:W-:Y:S01]  /*8220*/  FMUL.FTZ R32, R39, R175.reuse ;  /* 0x000000af27207220 */ /* 0x080fe20000410000 */
[----:B------:R-:W-:Y:S02]  /*8230*/  HADD2.F32 R36, -RZ, R36.H1_H1 ;  /* 0x30000024ff247230 */ /* 0x000fe40000004100 */
[C---:B------:R-:W-:Y:S01]  /*8240*/  FMUL.FTZ R175, R37.reuse, R175 ;  /* 0x000000af25af7220 */ /* 0x040fe20000410000 */
[----:B------:R-:W-:Y:S02]  /*8250*/  HADD2.F32 R174, -RZ, R174.H0_H0 ;  /* 0x200000aeffae7230 */ /* 0x000fe40000004100 */
[----:B------:R-:W-:Y:S01]  /*8260*/  FFMA.FTZ R32, R37, R173, -R32 ;  /* 0x000000ad25207223 */ /* 0x000fe20000010820 */
[----:B------:R-:W-:Y:S02]  /*8270*/  HADD2.F32 R37, -RZ, R42.H0_H0 ;  /* 0x2000002aff257230 */ /* 0x000fe40000004100 */
[C---:B------:R-:W-:Y:S01]  /*8280*/  FMUL.FTZ R33, R36.reuse, R33 ;  /* 0x0000002124217220 */ /* 0x040fe20000410000 */
[----:B------:R-:W-:Y:S01]  /*8290*/  FFMA.FTZ R47, R36, R43, -R47 ;  /* 0x0000002b242f7223 */ /* 0x000fe2000001082f */
[----:B------:R-:W-:-:S02]  /*82a0*/  HADD2.F32 R36, -RZ, R38.H0_H0 ;  /* 0x20000026ff247230 */ /* 0x000fc40000004100 */
[----:B------:R-:W-:Y:S01]  /*82b0*/  FFMA.FTZ R175, R39, R173, R175 ;  /* 0x000000ad27af7223 */ /* 0x000fe200000100af */
[----:B------:R-:W-:Y:S02]  /*82c0*/  HADD2.F32 R45, -RZ, R45.H0_H0 ;  /* 0x2000002dff2d7230 */ /* 0x000fe40000004100 */
[----:B------:R-:W-:Y:S01]  /*82d0*/  FFMA.FTZ R33, R40, R43, R33 ;  /* 0x0000002b28217223 */ /* 0x000fe20000010021 */
[----:B------:R-:W-:Y:S01]  /*82e0*/  HADD2.F32 R42, -RZ, R42.H1_H1 ;  /* 0x3000002aff2a7230 */ /* 0x000fe20000004100 */
[----:B------:R-:W-:Y:S01]  /*82f0*/  F2FP.F16.F32.PACK_AB R43, R46, R55 ;  /* 0x000000372e2b723e */ /* 0x000fe200000000ff */
[----:B------:R-:W-:Y:S02]  /*8300*/  HADD2.F32 R38, -RZ, R38.H1_H1 ;  /* 0x30000026ff267230 */ /* 0x000fe40000004100 */
[----:B------:R-:W-:Y:S02]  /*8310*/  HADD2.F32 R39, -RZ, R34.H0_H0 ;  /* 0x20000022ff277230 */ /* 0x000fe40000004100 */
[----:B------:R-:W-:Y:S01]  /*8320*/  FMUL.FTZ R34, R37, R174 ;  /* 0x000000ae25227220 */ /* 0x000fe20000410000 */
[----:B------:R-:W-:-:S02]  /*8330*/  HADD2.F32 R172, -RZ, R172.H0_H0 ;  /* 0x200000acffac7230 */ /* 0x000fc40000004100 */
[----:B------:R-:W-:Y:S01]  /*8340*/  FMUL.FTZ R174, R36, R174 ;  /* 0x000000ae24ae7220 */ /* 0x000fe20000410000 */
[-C--:B------:R-:W-:Y:S01]  /*8350*/  FMUL.FTZ R40, R42, R45.reuse ;  /* 0x0000002d2a287220 */ /* 0x080fe20000410000 */
[----:B------:R-:W-:Y:S02]  /*8360*/  FMUL.FTZ R45, R38, R45 ;  /* 0x0000002d262d7220 */ /* 0x000fe40000410000 */
[-C--:B------:R-:W-:Y:S01]  /*8370*/  FFMA.FTZ R174, R37, R172.reuse, R174 ;  /* 0x000000ac25ae7223 */ /* 0x080fe200000100ae */
[----:B------:R-:W-:Y:S01]  /*8380*/  FFMA.FTZ R34, R36, R172, -R34 ;  /* 0x000000ac24227223 */ /* 0x000fe20000010822 */
[-C--:B------:R-:W-:Y:S01]  /*8390*/  FFMA.FTZ R37, R38, R39.reuse, -R40 ;  /* 0x0000002726257223 */ /* 0x080fe20000010828 */
[----:B------:R-:W-:Y:S01]  /*83a0*/  FFMA.FTZ R45, R42, R39, R45 ;  /* 0x000000272a2d7223 */ /* 0x000fe2000001002d */
[----:B------:R-:W-:Y:S02]  /*83b0*/  F2FP.F16.F32.PACK_AB R39, R41, R35 ;  /* 0x000000232927723e */ /* 0x000fe400000000ff */
[----:B------:R-:W-:-:S02]  /*83c0*/  F2FP.F16.F32.PACK_AB R41, R44, R80 ;  /* 0x000000502c29723e */ /* 0x000fc400000000ff */
[----:B------:R-:W-:Y:S01]  /*83d0*/  F2FP.F16.F32.PACK_AB R38, R37, R34 ;  /* 0x000000222526723e */ /* 0x000fe200000000ff */
[----:B------:R-:W-:Y:S01]  /*83e0*/  IMAD.MOV.U32 R37, RZ, RZ, R51 ;  /* 0x000000ffff257224 */ /* 0x000fe200078e0033 */
[----:B------:R-:W-:Y:S02]  /*83f0*/  F2FP.F16.F32.PACK_AB R36, R47, R32 ;  /* 0x000000202f24723e */ /* 0x000fe400000000ff */
[----:B------:R-:W-:Y:S02]  /*8400*/  F2FP.F16.F32.PACK_AB R40, R33, R175 ;  /* 0x000000af2128723e */ /* 0x000fe400000000ff */
[----:B------:R-:W-:-:S07]  /*8410*/  F2FP.F16.F32.PACK_AB R42, R45, R174 ;  /* 0x000000ae2d2a723e */ /* 0x000fce00000000ff */
.L_x_1772:
[----:B------:R-:W-:Y:S05]  /*8420*/  BSYNC B2 ;  /* 0x0000000000027941 */ /* 0x000fea0003800000 */
.L_x_1771:
        /* <DEDUP_REMOVED lines=10> */
.L_x_1762:
[----:B------:R-:W-:Y:S05]  /*84d0*/  BSYNC B1 ;  /* 0x0000000000017941 */ /* 0x000fea0003800000 */
.L_x_1761:
[-C--:B--23--:R-:W-:Y:S02]  /*84e0*/  IMAD R32, R148, R124.reuse, RZ ;  /* 0x0000007c94207224 */ /* 0x08cfe400078e02ff */
[----:B------:R-:W-:-:S04]  /*84f0*/  IMAD.WIDE.U32 R126, R222, R124, R126 ;  /* 0x0000007cde7e7225 */ /* 0x000fc800078e007e */
[----:B------:R-:W-:Y:S01]  /*8500*/  IMAD R125, R222, R125, R32 ;  /* 0x0000007dde7d7224 */ /* 0x000fe200078e0220 */
[----:B------:R-:W-:Y:S06]  /*8510*/  @P3 BRA `(.L_x_1731) ;  /* 0x0000001800bc3947 */ /* 0x000fec0003800000 */
[----:B------:R-:W-:Y:S01]  /*8520*/  ISETP.NE.AND P3, PT, R21, RZ, PT ;  /* 0x000000ff1500720c */ /* 0x000fe20003f65270 */
[----:B------:R-:W-:Y:S01]  /*8530*/  BSSY B1, `(.L_x_1773) ;  /* 0x000007a000017945 */ /* 0x000fe20003800000 */
[----:B------:R-:W-:-:S11]  /*8540*/  IMAD.IADD R44, R127, 0x1, R125 ;  /* 0x000000017f2c7824 */ /* 0x000fd600078e027d */
[----:B------:R-:W-:Y:S05]  /*8550*/  @!P3 BRA `(.L_x_1774) ;  /* 0x0000000400dcb947 */ /* 0x000fea0003800000 */
[----:B------:R-:W-:Y:S01]  /*8560*/  SEL R32, R130, R146, !P0 ;  /* 0x0000009282207207 */ /* 0x000fe20004000000 */
[----:B------:R-:W-:Y:S01]  /*8570*/  BSSY B2, `(.L_x_1775) ;  /* 0x0000073000027945 */ /* 0x000fe20003800000 */
[----:B------:R-:W-:Y:S02]  /*8580*/  IADD3 R34, P3, P4, R108, R126, R14 ;  /* 0x0000007e6c227210 */ /* 0x000fe40007c7e00e */
[----:B------:R-:W-:Y:S02]  /*8590*/  SHF.R.S32.HI R33, RZ, 0x1f, R32 ;  /* 0x0000001fff217819 */ /* 0x000fe40000011420 */
[----:B------:R-:W-:Y:S02]  /*85a0*/  IADD3.X R35, R4, R44, R114, P3, P4 ;  /* 0x0000002c04237210 */ /* 0x000fe40001fe8472 */
[----:B------:R-:W-:Y:S02]  /*85b0*/  LEA.HI R32, R33, R32, RZ, 0x4 ;  /* 0x0000002021207211 */ /* 0x000fe400078f20ff */
[----:B0-----:R-:W-:-:S02]  /*85c0*/  SHF.R.U32.HI R38, RZ, 0x3, R205 ;  /* 0x00000003ff267819 */ /* 0x001fc400000116cd */
[----:B------:R-:W-:-:S05]  /*85d0*/  LEA.HI.SX32 R36, R32, R119, 0x1c ;  /* 0x0000007720247211 */ /* 0x000fca00078fe2ff */
[----:B------:R-:W-:-:S05]  /*85e0*/  IMAD.SHL.U32 R37, R36, 0x8, RZ ;  /* 0x0000000824257824 */ /* 0x000fca00078e00ff */
        /* <DEDUP_REMOVED lines=23> */
[----:B------:R-:W-:Y:S01]  /*8760*/  SHF.R.U64 R46, R76, 0x10, R77 ;  /* 0x000000104c2e7819 */ /* 0x000fe2000000124d */
[----:B------:R-:W-:Y:S01]  /*8770*/  HADD2.F32 R54, -RZ, R171.H1_H1 ;  /* 0x300000abff367230 */ /* 0x000fe20000004100 */
[----:B--2---:R-:W-:Y:S01]  /*8780*/  MOV R49, R37 ;  /* 0x0000002500317202 */ /* 0x004fe20000000f00 */
[----:B0-----:R-:W-:Y:S01]  /*8790*/  IMAD.MOV.U32 R37, RZ, RZ, R35 ;  /* 0x000000ffff257224 */ /* 0x001fe200078e0023 */
[----:B------:R-:W-:Y:S01]  /*87a0*/  SHF.R.U32.HI R76, RZ, 0x10, R77 ;  /* 0x00000010ff4c7819 */ /* 0x000fe2000001164d */
[----:B------:R-:W-:Y:S01]  /*87b0*/  HADD2.F32 R35, -RZ, R33.H0_H0 ;  /* 0x20000021ff237230 */ /* 0x000fe20000004100 */
[--C-:B------:R-:W-:Y:S01]  /*87c0*/  SHF.R.U64 R45, R64, 0x10, R65.reuse ;  /* 0x00000010402d7819 */ /* 0x100fe20000001241 */
[--C-:B------:R-:W-:Y:S01]  /*87d0*/  HADD2.F32 R51, -RZ, R49.reuse.H0_H0 ;  /* 0x20000031ff337230 */ /* 0x100fe20000004100 */
[----:B------:R-:W-:Y:S01]  /*87e0*/  SHF.R.U32.HI R64, RZ, 0x10, R65 ;  /* 0x00000010ff407819 */ /* 0x000fe20000011641 */
[----:B------:R-:W-:Y:S01]  /*87f0*/  HADD2.F32 R49, -RZ, R49.H1_H1 ;  /* 0x30000031ff317230 */ /* 0x000fe20000004100 */
[----:B------:R-:W-:Y:S01]  /*8800*/  SHF.R.U64 R48, R78, 0x10, R79 ;  /* 0x000000104e307819 */ /* 0x000fe2000000124f */
[----:B------:R-:W-:-:S02]  /*8810*/  HADD2.F32 R76, -RZ, R76.H0_H0 ;  /* 0x2000004cff4c7230 */ /* 0x000fc40000004100 */
[-C--:B------:R-:W-:Y:S01]  /*8820*/  FMUL.FTZ R80, R51, R54.reuse ;  /* 0x0000003633507220 */ /* 0x080fe20000410000 */
[----:B------:R-:W-:Y:S02]  /*8830*/  HADD2.F32 R50, -RZ, R33.H1_H1 ;  /* 0x30000021ff327230 */ /* 0x000fe40000004100 */
[----:B------:R-:W-:Y:S01]  /*8840*/  FMUL.FTZ R54, R35, R54 ;  /* 0x0000003623367220 */ /* 0x000fe20000410000 */
[----:B------:R-:W-:Y:S02]  /*8850*/  HADD2.F32 R52, -RZ, R169.H1_H1 ;  /* 0x300000a9ff347230 */ /* 0x000fe40000004100 */
[-C--:B------:R-:W-:Y:S01]  /*8860*/  FMUL.FTZ R53, R49, R76.reuse ;  /* 0x0000004c31357220 */ /* 0x080fe20000410000 */
[----:B------:R-:W-:Y:S01]  /*8870*/  HADD2.F32 R64, -RZ, R64.H0_H0 ;  /* 0x20000040ff407230 */ /* 0x000fe20000004100 */
[----:B------:R-:W-:Y:S01]  /*8880*/  SHF.R.U32.HI R78, RZ, 0x10, R79 ;  /* 0x00000010ff4e7819 */ /* 0x000fe2000001164f */
[----:B------:R-:W-:Y:S01]  /*8890*/  FMUL.FTZ R76, R50, R76 ;  /* 0x0000004c324c7220 */ /* 0x000fe20000410000 */
[-C--:B------:R-:W-:Y:S01]  /*88a0*/  FFMA.FTZ R35, R35, R52.reuse, -R80 ;  /* 0x0000003423237223 */ /* 0x080fe20000010850 */
[----:B------:R-:W-:Y:S01]  /*88b0*/  FFMA.FTZ R33, R51, R52, R54 ;  /* 0x0000003433217223 */ /* 0x000fe20000010036 */
[----:B------:R-:W-:Y:S01]  /*88c0*/  SHF.R.U64 R47, R66, 0x10, R67 ;  /* 0x00000010422f7819 */ /* 0x000fe20000001243 */
[-C--:B------:R-:W-:Y:S01]  /*88d0*/  FFMA.FTZ R50, R50, R64.reuse, -R53 ;  /* 0x0000004032327223 */ /* 0x080fe20000010835 */
[----:B------:R-:W-:Y:S01]  /*88e0*/  FFMA.FTZ R52, R49, R64, R76 ;  /* 0x0000004031347223 */ /* 0x000fe2000001004c */
[----:B------:R-:W-:Y:S01]  /*88f0*/  SHF.R.U32.HI R66, RZ, 0x10, R67 ;  /* 0x00000010ff427819 */ /* 0x000fe20000011643 */
[----:B------:R-:W-:-:S02]  /*8900*/  HADD2.F32 R64, -RZ, R39.H1_H1 ;  /* 0x30000027ff407230 */ /* 0x000fc40000004100 */
[----:B------:R-:W-:Y:S01]  /*8910*/  HADD2.F32 R53, -RZ, R78.H0_H0 ;  /* 0x2000004eff357230 */ /* 0x000fe20000004100 */
[----:B------:R-:W-:Y:S01]  /*8920*/  F2FP.F16.F32.PACK_AB R35, R50, R35 ;  /* 0x000000233223723e */ /* 0x000fe200000000ff */
[----:B------:R-:W-:Y:S02]  /*8930*/  HADD2.F32 R80, -RZ, R170.H1_H1 ;  /* 0x300000aaff507230 */ /* 0x000fe40000004100 */
[----:B------:R-:W-:Y:S02]  /*8940*/  HADD2.F32 R49, -RZ, R39.H0_H0 ;  /* 0x20000027ff317230 */ /* 0x000fe40000004100 */
[----:B------:R-:W-:Y:S01]  /*8950*/  FMUL.FTZ R55, R64, R53 ;  /* 0x0000003540377220 */ /* 0x000fe20000410000 */
[--C-:B------:R-:W-:Y:S02]  /*8960*/  HADD2.F32 R54, -RZ, R37.reuse.H1_H1 ;  /* 0x30000025ff367230 */ /* 0x100fe40000004100 */
[----:B------:R-:W-:Y:S02]  /*8970*/  HADD2.F32 R39, -RZ, R37.H0_H0 ;  /* 0x20000025ff277230 */ /* 0x000fe40000004100 */
[----:B------:R-:W-:-:S02]  /*8980*/  HADD2.F32 R76, -RZ, R168.H1_H1 ;  /* 0x300000a8ff4c7230 */ /* 0x000fc40000004100 */
[C---:B------:R-:W-:Y:S01]  /*8990*/  FMUL.FTZ R53, R54.reuse, R53 ;  /* 0x0000003536357220 */ /* 0x040fe20000410000 */
[----:B------:R-:W-:Y:S02]  /*89a0*/  HADD2.F32 R51, -RZ, R66.H0_H0 ;  /* 0x20000042ff337230 */ /* 0x000fe40000004100 */
[-C--:B------:R-:W-:Y:S01]  /*89b0*/  FMUL.FTZ R66, R49, R80.reuse ;  /* 0x0000005031427220 */ /* 0x080fe20000410000 */
[C---:B------:R-:W-:Y:S01]  /*89c0*/  FMUL.FTZ R80, R39.reuse, R80 ;  /* 0x0000005027507220 */ /* 0x040fe20000410000 */
[----:B------:R-:W-:Y:S02]  /*89d0*/  HADD2.F32 R171, -RZ, R171.H0_H0 ;  /* 0x200000abffab7230 */ /* 0x000fe40000004100 */
[-C--:B------:R-:W-:Y:S01]  /*89e0*/  FFMA.FTZ R37, R39, R76.reuse, -R66 ;  /* 0x0000004c27257223 */ /* 0x080fe20000010842 */
[-C--:B------:R-:W-:Y:S01]  /*89f0*/  FFMA.FTZ R54, R54, R51.reuse, -R55 ;  /* 0x0000003336367223 */ /* 0x080fe20000010837 */
[----:B------:R-:W-:Y:S01]  /*8a00*/  FFMA.FTZ R64, R64, R51, R53 ;  /* 0x0000003340407223 */ /* 0x000fe20000010035 */
[----:B------:R-:W-:Y:S01]  /*8a10*/  FFMA.FTZ R39, R49, R76, R80 ;  /* 0x0000004c31277223 */ /* 0x000fe20000010050 */
[----:B------:R-:W-:-:S02]  /*8a20*/  HADD2.F32 R51, -RZ, R36.H0_H0 ;  /* 0x20000024ff337230 */ /* 0x000fc40000004100 */
[----:B------:R-:W-:Y:S01]  /*8a30*/  HADD2.F32 R76, -RZ, R46.H0_H0 ;  /* 0x2000002eff4c7230 */ /* 0x000fe20000004100 */
[----:B------:R-:W-:Y:S01]  /*8a40*/  F2FP.F16.F32.PACK_AB R54, R54, R37 ;  /* 0x000000253636723e */ /* 0x000fe200000000ff */
[----:B------:R-:W-:Y:S01]  /*8a50*/  HADD2.F32 R53, -RZ, R36.H1_H1 ;  /* 0x30000024ff357230 */ /* 0x000fe20000004100 */
[----:B------:R-:W-:Y:S01]  /*8a60*/  F2FP.F16.F32.PACK_AB R37, R52, R33 ;  /* 0x000000213425723e */ /* 0x000fe200000000ff */
[--C-:B------:R-:W-:Y:S01]  /*8a70*/  HADD2.F32 R49, -RZ, R32.reuse.H1_H1 ;  /* 0x30000020ff317230 */ /* 0x100fe20000004100 */
[----:B------:R-:W-:Y:S01]  /*8a80*/  F2FP.F16.F32.PACK_AB R39, R64, R39 ;  /* 0x000000274027723e */ /* 0x000fe200000000ff */
[----:B------:R-:W-:Y:S02]  /*8a90*/  HADD2.F32 R169, -RZ, R169.H0_H0 ;  /* 0x200000a9ffa97230 */ /* 0x000fe40000004100 */
[-C--:B------:R-:W-:Y:S01]  /*8aa0*/  FMUL.FTZ R78, R53, R76.reuse ;  /* 0x0000004c354e7220 */ /* 0x080fe20000410000 */
[----:B------:R-:W-:Y:S02]  /*8ab0*/  HADD2.F32 R46, -RZ, R32.H0_H0 ;  /* 0x20000020ff2e7230 */ /* 0x000fe40000004100 */
[----:B------:R-:W-:Y:S01]  /*8ac0*/  FMUL.FTZ R76, R49, R76 ;  /* 0x0000004c314c7220 */ /* 0x000fe20000410000 */
[----:B------:R-:W-:-:S02]  /*8ad0*/  HADD2.F32 R66, -RZ, R45.H0_H0 ;  /* 0x2000002dff427230 */ /* 0x000fc40000004100 */
[-C--:B------:R-:W-:Y:S01]  /*8ae0*/  FMUL.FTZ R45, R51, R171.reuse ;  /* 0x000000ab332d7220 */ /* 0x080fe20000410000 */
[----:B------:R-:W-:Y:S02]  /*8af0*/  HADD2.F32 R55, -RZ, R48.H0_H0 ;  /* 0x20000030ff377230 */ /* 0x000fe40000004100 */
[C---:B------:R-:W-:Y:S01]  /*8b00*/  FMUL.FTZ R36, R46.reuse, R171 ;  /* 0x000000ab2e247220 */ /* 0x040fe20000410000 */
[----:B------:R-:W-:Y:S02]  /*8b10*/  HADD2.F32 R48, -RZ, R38.H0_H0 ;  /* 0x20000026ff307230 */ /* 0x000fe40000004100 */
[-C--:B------:R-:W-:Y:S01]  /*8b20*/  FFMA.FTZ R32, R46, R169.reuse, -R45 ;  /* 0x000000a92e207223 */ /* 0x080fe2000001082d */
[-C--:B------:R-:W-:Y:S01]  /*8b30*/  FFMA.FTZ R45, R49, R66.reuse, -R78 ;  /* 0x00000042312d7223 */ /* 0x080fe2000001084e */
[----:B------:R-:W-:Y:S01]  /*8b40*/  FFMA.FTZ R49, R53, R66, R76 ;  /* 0x0000004235317223 */ /* 0x000fe2000001004c */
[----:B------:R-:W-:Y:S02]  /*8b50*/  HADD2.F32 R53, -RZ, R170.H0_H0 ;  /* 0x200000aaff357230 */ /* 0x000fe40000004100 */
[----:B------:R-:W-:Y:S01]  /*8b60*/  FFMA.FTZ R36, R51, R169, R36 ;  /* 0x000000a933247223 */ /* 0x000fe20000010024 */
[----:B------:R-:W-:Y:S01]  /*8b70*/  HADD2.F32 R46, -RZ, R34.H0_H0 ;  /* 0x20000022ff2e7230 */ /* 0x000fe20000004100 */
[----:B------:R-:W-:Y:S01]  /*8b80*/  F2FP.F16.F32.PACK_AB R32, R45, R32 ;  /* 0x000000202d20723e */ /* 0x000fe200000000ff */
[----:B------:R-:W-:-:S02]  /*8b90*/  HADD2.F32 R38, -RZ, R38.H1_H1 ;  /* 0x30000026ff267230 */ /* 0x000fc40000004100 */
[-C--:B------:R-:W-:Y:S01]  /*8ba0*/  FMUL.FTZ R65, R48, R53.reuse ;  /* 0x0000003530417220 */ /* 0x080fe20000410000 */
[----:B------:R-:W-:Y:S02]  /*8bb0*/  HADD2.F32 R34, -RZ, R34.H1_H1 ;  /* 0x30000022ff227230 */ /* 0x000fe40000004100 */
[----:B------:R-:W-:Y:S01]  /*8bc0*/  FMUL.FTZ R53, R46, R53 ;  /* 0x000000352e357220 */ /* 0x000fe20000410000 */
[----:B------:R-:W-:Y:S02]  /*8bd0*/  HADD2.F32 R51, -RZ, R168.H0_H0 ;  /* 0x200000a8ff337230 */ /* 0x000fe40000004100 */
[-C--:B------:R-:W-:Y:S01]  /*8be0*/  FMUL.FTZ R67, R38, R55.reuse ;  /* 0x0000003726437220 */ /* 0x080fe20000410000 */
[----:B------:R-:W-:Y:S02]  /*8bf0*/  HADD2.F32 R47, -RZ, R47.H0_H0 ;  /* 0x2000002fff2f7230 */ /* 0x000fe40000004100 */
[----:B------:R-:W-:Y:S01]  /*8c00*/  FMUL.FTZ R55, R34, R55 ;  /* 0x0000003722377220 */ /* 0x000fe20000410000 */
[----:B------:R-:W-:-:S02]  /*8c10*/  IMAD.MOV.U32 R33, RZ, RZ, R35 ;  /* 0x000000ffff217224 */ /* 0x000fc400078e0023 */
[-C--:B------:R-:W-:Y:S01]  /*8c20*/  FFMA.FTZ R65, R46, R51.reuse, -R65 ;  /* 0x000000332e417223 */ /* 0x080fe20000010841 */
[----:B------:R-:W-:Y:S01]  /*8c30*/  FFMA.FTZ R53, R48, R51, R53 ;  /* 0x0000003330357223 */ /* 0x000fe20000010035 */
[-C--:B------:R-:W-:Y:S01]  /*8c40*/  FFMA.FTZ R34, R34, R47.reuse, -R67 ;  /* 0x0000002f22227223 */ /* 0x080fe20000010843 */
[----:B------:R-:W-:Y:S01]  /*8c50*/  FFMA.FTZ R38, R38, R47, R55 ;  /* 0x0000002f26267223 */ /* 0x000fe20000010037 */
[----:B------:R-:W-:Y:S01]  /*8c60*/  F2FP.F16.F32.PACK_AB R36, R49, R36 ;  /* 0x000000243124723e */ /* 0x000fe200000000ff */
[----:B------:R-:W-:Y:S02]  /*8c70*/  IMAD.MOV.U32 R35, RZ, RZ, R54 ;  /* 0x000000ffff237224 */ /* 0x000fe400078e0036 */
[----:B------:R-:W-:Y:S02]  /*8c80*/  F2FP.F16.F32.PACK_AB R34, R34, R65 ;  /* 0x000000412222723e */ /* 0x000fe400000000ff */
[----:B------:R-:W-:-:S07]  /*8c90*/  F2FP.F16.F32.PACK_AB R38, R38, R53 ;  /* 0x000000352626723e */ /* 0x000fce00000000ff */
.L_x_1776:
[----:B------:R-:W-:Y:S05]  /*8ca0*/  BSYNC B2 ;  /* 0x0000000000027941 */ /* 0x000fea0003800000 */
.L_x_1775:
[----:B0-----:R3:W-:Y:S04]  /*8cb0*/  STG.E.128 desc[UR60][R40.64], R32 ;  /* 0x0000002028007986 */ /* 0x0017e8000c101d3c */
[----:B--2---:R3:W-:Y:S02]  /*8cc0*/  @!P3 STG.E.128 desc[UR60][R42.64], R36 ;  /* 0x000000242a00b986 */ /* 0x0047e4000c101d3c */
.L_x_1774:
[----:B------:R-:W-:Y:S05]  /*8cd0*/  BSYNC B1 ;  /* 0x0000000000017941 */ /* 0x000fea0003800000 */
.L_x_1773:
[----:B------:R-:W-:Y:S01]  /*8ce0*/  ISETP.NE.AND P3, PT, R25, RZ, PT ;  /* 0x000000ff1900720c */ /* 0x000fe20003f65270 */
[----:B------:R-:W-:-:S12]  /*8cf0*/  BSSY B1, `(.L_x_1777) ;  /* 0x000007a000017945 */ /* 0x000fd80003800000 */
[----:B------:R-:W-:Y:S05]  /*8d00*/  @!P3 BRA `(.L_x_1778) ;  /* 0x0000000400e0b947 */ /* 0x000fea0003800000 */
[----:B---3--:R-:W-:Y:S01]  /*8d10*/  SEL R32, R130, R146, !P1 ;  /* 0x0000009282207207 */ /* 0x008fe20004800000 */
        /* <DEDUP_REMOVED lines=32> */
[----:B------:R-:W-:Y:S01]  /*8f20*/  SHF.R.U32.HI R55, RZ, 0x10, R73 ;  /* 0x00000010ff377819 */ /* 0x000fe20000011649 */
[----:B------:R-:W-:Y:S01]  /*8f30*/  IMAD.MOV.U32 R51, RZ, RZ, R39 ;  /* 0x000000ffff337224 */ /* 0x000fe200078e0027 */
[----:B------:R-:W-:Y:S01]  /*8f40*/  SHF.R.U32.HI R53, RZ, 0x10, R61 ;  /* 0x00000010ff357819 */ /* 0x000fe2000001163d */
[----:B0-----:R-:W-:Y:S01]  /*8f50*/  IMAD.MOV.U32 R37, RZ, RZ, R35 ;  /* 0x000000ffff257224 */ /* 0x001fe200078e0023 */
[----:B------:R-:W-:Y:S01]  /*8f60*/  MOV R49, R36 ;  /* 0x0000002400317202 */ /* 0x000fe20000000f00 */
[--C-:B------:R-:W-:Y:S01]  /*8f70*/  HADD2.F32 R39, -RZ, R50.reuse.H0_H0 ;  /* 0x20000032ff277230 */ /* 0x100fe20000004100 */
[----:B------:R-:W-:Y:S01]  /*8f80*/  SHF.R.U64 R45, R60, 0x10, R61 ;  /* 0x000000103c2d7819 */ /* 0x000fe2000000123d */
[----:B------:R-:W-:Y:S01]  /*8f90*/  HADD2.F32 R50, -RZ, R50.H1_H1 ;  /* 0x30000032ff327230 */ /* 0x000fe20000004100 */
[--C-:B------:R-:W-:Y:S01]  /*8fa0*/  SHF.R.U64 R47, R74, 0x10, R75.reuse ;  /* 0x000000104a2f7819 */ /* 0x100fe2000000124b */
[----:B------:R-:W-:Y:S01]  /*8fb0*/  HADD2.F32 R55, -RZ, R55.H0_H0 ;  /* 0x20000037ff377230 */ /* 0x000fe20000004100 */
[----:B------:R-:W-:Y:S01]  /*8fc0*/  SHF.R.U32.HI R74, RZ, 0x10, R75 ;  /* 0x00000010ff4a7819 */ /* 0x000fe2000001164b */
[----:B------:R-:W-:Y:S01]  /*8fd0*/  HADD2.F32 R54, -RZ, R166.H1_H1 ;  /* 0x300000a6ff367230 */ /* 0x000fe20000004100 */
[----:B------:R-:W-:Y:S01]  /*8fe0*/  SHF.R.U64 R46, R62, 0x10, R63 ;  /* 0x000000103e2e7819 */ /* 0x000fe2000000123f */
[----:B------:R-:W-:-:S02]  /*8ff0*/  HADD2.F32 R36, -RZ, R33.H1_H1 ;  /* 0x30000021ff247230 */ /* 0x000fc40000004100 */
[-C--:B------:R-:W-:Y:S01]  /*9000*/  FMUL.FTZ R61, R50, R55.reuse ;  /* 0x00000037323d7220 */ /* 0x080fe20000410000 */
[----:B------:R-:W-:Y:S02]  /*9010*/  HADD2.F32 R35, -RZ, R33.H0_H0 ;  /* 0x20000021ff237230 */ /* 0x000fe40000004100 */
[-C--:B------:R-:W-:Y:S01]  /*9020*/  FMUL.FTZ R60, R39, R54.reuse ;  /* 0x00000036273c7220 */ /* 0x080fe20000410000 */
[----:B------:R-:W-:Y:S02]  /*9030*/  HADD2.F32 R52, -RZ, R158.H1_H1 ;  /* 0x3000009eff347230 */ /* 0x000fe40000004100 */
[----:B------:R-:W-:Y:S01]  /*9040*/  FMUL.FTZ R55, R36, R55 ;  /* 0x0000003724377220 */ /* 0x000fe20000410000 */
[----:B------:R-:W-:Y:S02]  /*9050*/  HADD2.F32 R53, -RZ, R53.H0_H0 ;  /* 0x20000035ff357230 */ /* 0x000fe40000004100 */
[C---:B------:R-:W-:Y:S01]  /*9060*/  FMUL.FTZ R54, R35.reuse, R54 ;  /* 0x0000003623367220 */ /* 0x040fe20000410000 */
[----:B------:R-:W-:Y:S01]  /*9070*/  SHF.R.U32.HI R62, RZ, 0x10, R63 ;  /* 0x00000010ff3e7819 */ /* 0x000fe2000001163f */
[----:B------:R-:W-:Y:S01]  /*9080*/  FFMA.FTZ R33, R35, R52, -R60 ;  /* 0x0000003423217223 */ /* 0x000fe2000001083c */
[----:B------:R-:W-:-:S02]  /*9090*/  HADD2.F32 R60, -RZ, R159.H1_H1 ;  /* 0x3000009fff3c7230 */ /* 0x000fc40000004100 */
[-C--:B------:R-:W-:Y:S01]  /*90a0*/  FFMA.FTZ R36, R36, R53.reuse, -R61 ;  /* 0x0000003524247223 */ /* 0x080fe2000001083d */
[----:B------:R-:W-:Y:S01]  /*90b0*/  FFMA.FTZ R50, R50, R53, R55 ;  /* 0x0000003532327223 */ /* 0x000fe20000010037 */
[----:B------:R-:W-:Y:S01]  /*90c0*/  FFMA.FTZ R35, R39, R52, R54 ;  /* 0x0000003427237223 */ /* 0x000fe20000010036 */
[----:B------:R-:W-:Y:S01]  /*90d0*/  HADD2.F32 R53, -RZ, R51.H0_H0 ;  /* 0x20000033ff357230 */ /* 0x000fe20000004100 */
[----:B------:R-:W-:Y:S01]  /*90e0*/  SHF.R.U64 R48, R72, 0x10, R73 ;  /* 0x0000001048307819 */ /* 0x000fe20000001249 */
[--C-:B------:R-:W-:Y:S01]  /*90f0*/  HADD2.F32 R39, -RZ, R37.reuse.H0_H0 ;  /* 0x20000025ff277230 */ /* 0x100fe20000004100 */
[----:B------:R-:W-:Y:S01]  /*9100*/  F2FP.F16.F32.PACK_AB R33, R36, R33 ;  /* 0x000000212421723e */ /* 0x000fe200000000ff */
[----:B------:R-:W-:Y:S02]  /*9110*/  HADD2.F32 R55, -RZ, R74.H0_H0 ;  /* 0x2000004aff377230 */ /* 0x000fe40000004100 */
[----:B------:R-:W-:Y:S01]  /*9120*/  FMUL.FTZ R64, R53, R60 ;  /* 0x0000003c35407220 */ /* 0x000fe20000410000 */
[----:B------:R-:W-:-:S02]  /*9130*/  HADD2.F32 R52, -RZ, R37.H1_H1 ;  /* 0x30000025ff347230 */ /* 0x000fc40000004100 */
[C---:B------:R-:W-:Y:S01]  /*9140*/  FMUL.FTZ R60, R39.reuse, R60 ;  /* 0x0000003c273c7220 */ /* 0x040fe20000410000 */
[----:B------:R-:W-:Y:S02]  /*9150*/  HADD2.F32 R54, -RZ, R157.H1_H1 ;  /* 0x3000009dff367230 */ /* 0x000fe40000004100 */
[----:B------:R-:W-:Y:S02]  /*9160*/  HADD2.F32 R51, -RZ, R51.H1_H1 ;  /* 0x30000033ff337230 */ /* 0x000fe40000004100 */
[-C--:B------:R-:W-:Y:S01]  /*9170*/  FMUL.FTZ R66, R52, R55.reuse ;  /* 0x0000003734427220 */ /* 0x080fe20000410000 */
[----:B------:R-:W-:Y:S02]  /*9180*/  HADD2.F32 R62, -RZ, R62.H0_H0 ;  /* 0x2000003eff3e7230 */ /* 0x000fe40000004100 */
[-C--:B------:R-:W-:Y:S01]  /*9190*/  FFMA.FTZ R37, R39, R54.reuse, -R64 ;  /* 0x0000003627257223 */ /* 0x080fe20000010840 */
[----:B------:R-:W-:Y:S01]  /*91a0*/  FFMA.FTZ R39, R53, R54, R60 ;  /* 0x0000003635277223 */ /* 0x000fe2000001003c */
[----:B------:R-:W-:Y:S01]  /*91b0*/  FMUL.FTZ R61, R51, R55 ;  /* 0x00000037333d7220 */ /* 0x000fe20000410000 */
[----:B------:R-:W-:-:S02]  /*91c0*/  HADD2.F32 R166, -RZ, R166.H0_H0 ;  /* 0x200000a6ffa67230 */ /* 0x000fc40000004100 */
[-C--:B------:R-:W-:Y:S01]  /*91d0*/  FFMA.FTZ R54, R51, R62.reuse, R66 ;  /* 0x0000003e33367223 */ /* 0x080fe20000010042 */
[----:B------:R-:W-:Y:S02]  /*91e0*/  HADD2.F32 R53, -RZ, R48.H0_H0 ;  /* 0x20000030ff357230 */ /* 0x000fe40000004100 */
[----:B------:R-:W-:Y:S01]  /*91f0*/  FFMA.FTZ R52, R52, R62, -R61 ;  /* 0x0000003e34347223 */ /* 0x000fe2000001083d */
[--C-:B------:R-:W-:Y:S02]  /*9200*/  HADD2.F32 R51, -RZ, R49.reuse.H0_H0 ;  /* 0x20000031ff337230 */ /* 0x100fe40000004100 */
[--C-:B------:R-:W-:Y:S01]  /*9210*/  HADD2.F32 R48, -RZ, R32.reuse.H0_H0 ;  /* 0x20000020ff307230 */ /* 0x100fe20000004100 */
[----:B------:R-:W-:Y:S01]  /*9220*/  F2FP.F16.F32.PACK_AB R39, R54, R39 ;  /* 0x000000273627723e */ /* 0x000fe200000000ff */
[----:B------:R-:W-:Y:S02]  /*9230*/  HADD2.F32 R49, -RZ, R49.H1_H1 ;  /* 0x30000031ff317230 */ /* 0x000fe40000004100 */
[----:B------:R-:W-:Y:S01]  /*9240*/  FMUL.FTZ R55, R51, R166 ;  /* 0x000000a633377220 */ /* 0x000fe20000410000 */
[----:B------:R-:W-:-:S02]  /*9250*/  HADD2.F32 R32, -RZ, R32.H1_H1 ;  /* 0x30000020ff207230 */ /* 0x000fc40000004100 */
[----:B------:R-:W-:Y:S01]  /*9260*/  FMUL.FTZ R166, R48, R166 ;  /* 0x000000a630a67220 */ /* 0x000fe20000410000 */
[----:B------:R-:W-:Y:S02]  /*9270*/  HADD2.F32 R158, -RZ, R158.H0_H0 ;  /* 0x2000009eff9e7230 */ /* 0x000fe40000004100 */
[-C--:B------:R-:W-:Y:S01]  /*9280*/  FMUL.FTZ R61, R49, R53.reuse ;  /* 0x00000035313d7220 */ /* 0x080fe20000410000 */
[----:B------:R-:W-:Y:S02]  /*9290*/  HADD2.F32 R45, -RZ, R45.H0_H0 ;  /* 0x2000002dff2d7230 */ /* 0x000fe40000004100 */
[----:B------:R-:W-:Y:S01]  /*92a0*/  FMUL.FTZ R60, R32, R53 ;  /* 0x00000035203c7220 */ /* 0x000fe20000410000 */
[----:B------:R-:W-:Y:S02]  /*92b0*/  HADD2.F32 R159, -RZ, R159.H0_H0 ;  /* 0x2000009fff9f7230 */ /* 0x000fe40000004100 */
[-C--:B------:R-:W-:Y:S01]  /*92c0*/  FFMA.FTZ R55, R48, R158.reuse, -R55 ;  /* 0x0000009e30377223 */ /* 0x080fe20000010837 */
[----:B------:R-:W-:Y:S01]  /*92d0*/  FFMA.FTZ R166, R51, R158, R166 ;  /* 0x0000009e33a67223 */ /* 0x000fe200000100a6 */
[-C--:B------:R-:W-:Y:S01]  /*92e0*/  FFMA.FTZ R48, R32, R45.reuse, -R61 ;  /* 0x0000002d20307223 */ /* 0x080fe2000001083d */
[----:B------:R-:W-:Y:S01]  /*92f0*/  FFMA.FTZ R51, R49, R45, R60 ;  /* 0x0000002d31337223 */ /* 0x000fe2000001003c */
[----:B------:R-:W-:Y:S01]  /*9300*/  HADD2.F32 R45, -RZ, R38.H0_H0 ;  /* 0x20000026ff2d7230 */ /* 0x000fe20000004100 */
[----:B------:R-:W-:Y:S01]  /*9310*/  F2FP.F16.F32.PACK_AB R52, R52, R37 ;  /* 0x000000253434723e */ /* 0x000fe200000000ff */
[----:B------:R-:W-:Y:S01]  /*9320*/  HADD2.F32 R49, -RZ, R47.H0_H0 ;  /* 0x2000002fff317230 */ /* 0x000fe20000004100 */
[----:B------:R-:W-:Y:S01]  /*9330*/  F2FP.F16.F32.PACK_AB R37, R50, R35 ;  /* 0x000000233225723e */ /* 0x000fe200000000ff */
[----:B------:R-:W-:-:S02]  /*9340*/  HADD2.F32 R32, -RZ, R34.H0_H0 ;  /* 0x20000022ff207230 */ /* 0x000fc40000004100 */
[----:B------:R-:W-:Y:S01]  /*9350*/  FMUL.FTZ R53, R45, R159 ;  /* 0x0000009f2d357220 */ /* 0x000fe20000410000 */
[----:B------:R-:W-:Y:S01]  /*9360*/  HADD2.F32 R38, -RZ, R38.H1_H1 ;  /* 0x30000026ff267230 */ /* 0x000fe20000004100 */
[----:B------:R-:W-:Y:S01]  /*9370*/  F2FP.F16.F32.PACK_AB R36, R51, R166 ;  /* 0x000000a63324723e */ /* 0x000fe200000000ff */
[----:B------:R-:W-:Y:S02]  /*9380*/  HADD2.F32 R34, -RZ, R34.H1_H1 ;  /* 0x30000022ff227230 */ /* 0x000fe40000004100 */
[----:B------:R-:W-:Y:S02]  /*9390*/  HADD2.F32 R157, -RZ, R157.H0_H0 ;  /* 0x2000009dff9d7230 */ /* 0x000fe40000004100 */
[----:B------:R-:W-:Y:S01]  /*93a0*/  FMUL.FTZ R61, R38, R49 ;  /* 0x00000031263d7220 */ /* 0x000fe20000410000 */
[----:B------:R-:W-:Y:S02]  /*93b0*/  HADD2.F32 R47, -RZ, R46.H0_H0 ;  /* 0x2000002eff2f7230 */ /* 0x000fe40000004100 */
[----:B------:R-:W-:Y:S01]  /*93c0*/  FMUL.FTZ R46, R32, R159 ;  /* 0x0000009f202e7220 */ /* 0x000fe20000410000 */
[----:B------:R-:W-:Y:S01]  /*93d0*/  FMUL.FTZ R49, R34, R49 ;  /* 0x0000003122317220 */ /* 0x000fe20000410000 */
[----:B------:R-:W-:Y:S01]  /*93e0*/  FFMA.FTZ R53, R32, R157, -R53 ;  /* 0x0000009d20357223 */ /* 0x000fe20000010835 */
[----:B------:R-:W-:Y:S01]  /*93f0*/  F2FP.F16.F32.PACK_AB R32, R48, R55 ;  /* 0x000000373020723e */ /* 0x000fe200000000ff */
[----:B------:R-:W-:Y:S01]  /*9400*/  FFMA.FTZ R46, R45, R157, R46 ;  /* 0x0000009d2d2e7223 */ /* 0x000fe2000001002e */
[-C--:B------:R-:W-:Y:S01]  /*9410*/  FFMA.FTZ R34, R34, R47.reuse, -R61 ;  /* 0x0000002f22227223 */ /* 0x080fe2000001083d */
[----:B------:R-:W-:Y:S01]  /*9420*/  FFMA.FTZ R49, R38, R47, R49 ;  /* 0x0000002f26317223 */ /* 0x000fe20000010031 */
[----:B------:R-:W-:-:S03]  /*9430*/  IMAD.MOV.U32 R35, RZ, RZ, R52 ;  /* 0x000000ffff237224 */ /* 0x000fc600078e0034 */
[----:B------:R-:W-:Y:S02]  /*9440*/  F2FP.F16.F32.PACK_AB R34, R34, R53 ;  /* 0x000000352222723e */ /* 0x000fe400000000ff */
[----:B------:R-:W-:-:S07]  /*9450*/  F2FP.F16.F32.PACK_AB R38, R49, R46 ;  /* 0x0000002e3126723e */ /* 0x000fce00000000ff */
.L_x_1780:
[----:B------:R-:W-:Y:S05]  /*9460*/  BSYNC B2 ;  /* 0x0000000000027941 */ /* 0x000fea0003800000 */
.L_x_1779:
[----:B0-----:R4:W-:Y:S04]  /*9470*/  STG.E.128 desc[UR60][R40.64], R32 ;  /* 0x0000002028007986 */ /* 0x0019e8000c101d3c */
[----:B--2---:R4:W-:Y:S02]  /*9480*/  @!P3 STG.E.128 desc[UR60][R42.64], R36 ;  /* 0x000000242a00b986 */ /* 0x0049e4000c101d3c */
.L_x_1778:
[----:B------:R-:W-:Y:S05]  /*9490*/  BSYNC B1 ;  /* 0x0000000000017941 */ /* 0x000fea0003800000 */
.L_x_1777:
[----:B------:R-:W-:-:S13]  /*94a0*/  ISETP.NE.AND P3, PT, R26, RZ, PT ;  /* 0x000000ff1a00720c */ /* 0x000fda0003f65270 */
[----:B------:R-:W-:Y:S05]  /*94b0*/  @!P3 BRA `(.L_x_1731) ;  /* 0x0000000800d4b947 */ /* 0x000fea0003800000 */
[----:B---34-:R-:W2:Y:S01]  /*94c0*/  LDL R32, [R1] ;  /* 0x0000000001207983 */ /* 0x018ea20000100800 */
[----:B------:R-:W-:Y:S01]  /*94d0*/  SHF.R.U32.HI R35, RZ, 0x3, R205 ;  /* 0x00000003ff237819 */ /* 0x000fe200000116cd */
[----:B------:R-:W-:Y:S01]  /*94e0*/  BSSY B1, `(.L_x_1781) ;  /* 0x0000070000017945 */ /* 0x000fe20003800000 */
[----:B------:R-:W-:-:S04]  /*94f0*/  IADD3 R34, P3, P4, R108, R126, R20 ;  /* 0x0000007e6c227210 */ /* 0x000fc80007c7e014 */
[----:B0-----:R-:W-:Y:S02]  /*9500*/  IADD3.X R37, R4, R44, R112, P3, P4 ;  /* 0x0000002c04257210 */ /* 0x001fe40001fe8470 */
        /* <DEDUP_REMOVED lines=23> */
[----:B------:R-:W-:Y:S01]  /*9680*/  SHF.R.U32.HI R54, RZ, 0x10, R69 ;  /* 0x00000010ff367819 */ /* 0x000fe20000011645 */
[----:B--2---:R-:W-:Y:S01]  /*9690*/  IMAD.MOV.U32 R49, RZ, RZ, R39 ;  /* 0x000000ffff317224 */ /* 0x004fe200078e0027 */
[----:B------:R-:W-:Y:S01]  /*96a0*/  MOV R48, R36 ;  /* 0x0000002400307202 */ /* 0x000fe20000000f00 */
[--C-:B------:R-:W-:Y:S01]  /*96b0*/  HADD2.F32 R39, -RZ, R37.reuse.H0_H0 ;  /* 0x20000025ff277230 */ /* 0x100fe20000004100 */
[----:B------:R-:W-:Y:S01]  /*96c0*/  SHF.R.U32.HI R52, RZ, 0x10, R57 ;  /* 0x00000010ff347819 */ /* 0x000fe20000011639 */
[----:B0-----:R-:W-:Y:S01]  /*96d0*/  IMAD.MOV.U32 R36, RZ, RZ, R35 ;  /* 0x000000ffff247224 */ /* 0x001fe200078e0023 */
[----:B------:R-:W-:Y:S01]  /*96e0*/  SHF.R.U64 R42, R58, 0x10, R59 ;  /* 0x000000103a2a7819 */ /* 0x000fe2000000123b */
[----:B------:R-:W-:Y:S01]  /*96f0*/  HADD2.F32 R37, -RZ, R37.H1_H1 ;  /* 0x30000025ff257230 */ /* 0x000fe20000004100 */
[--C-:B------:R-:W-:Y:S01]  /*9700*/  SHF.R.U64 R45, R70, 0x10, R71.reuse ;  /* 0x00000010462d7819 */ /* 0x100fe20000001247 */
[----:B------:R-:W-:Y:S01]  /*9710*/  HADD2.F32 R54, -RZ, R54.H0_H0 ;  /* 0x20000036ff367230 */ /* 0x000fe20000004100 */
[----:B------:R-:W-:Y:S01]  /*9720*/  SHF.R.U32.HI R70, RZ, 0x10, R71 ;  /* 0x00000010ff467819 */ /* 0x000fe20000011647 */
[----:B------:R-:W-:Y:S01]  /*9730*/  HADD2.F32 R35, -RZ, R33.H1_H1 ;  /* 0x30000021ff237230 */ /* 0x000fe20000004100 */
[----:B------:R-:W-:Y:S01]  /*9740*/  SHF.R.U64 R46, R56, 0x10, R57 ;  /* 0x00000010382e7819 */ /* 0x000fe20000001239 */
[----:B------:R-:W-:-:S02]  /*9750*/  IMAD.MOV.U32 R47, RZ, RZ, R32 ;  /* 0x000000ffff2f7224 */ /* 0x000fc400078e0020 */
[-C--:B------:R-:W-:Y:S01]  /*9760*/  FMUL.FTZ R58, R37, R54.reuse ;  /* 0x00000036253a7220 */ /* 0x080fe20000410000 */
[----:B------:R-:W-:Y:S02]  /*9770*/  HADD2.F32 R51, -RZ, R156.H1_H1 ;  /* 0x3000009cff337230 */ /* 0x000fe40000004100 */
[----:B------:R-:W-:Y:S01]  /*9780*/  FMUL.FTZ R54, R35, R54 ;  /* 0x0000003623367220 */ /* 0x000fe20000410000 */
[----:B------:R-:W-:Y:S01]  /*9790*/  HADD2.F32 R32, -RZ, R33.H0_H0 ;  /* 0x20000021ff207230 */ /* 0x000fe20000004100 */
[----:B------:R-:W-:Y:S01]  /*97a0*/  SHF.R.U32.HI R59, RZ, 0x10, R59 ;  /* 0x00000010ff3b7819 */ /* 0x000fe2000001163b */
[----:B------:R-:W-:Y:S02]  /*97b0*/  HADD2.F32 R52, -RZ, R52.H0_H0 ;  /* 0x20000034ff347230 */ /* 0x000fe40000004100 */
[-C--:B------:R-:W-:Y:S01]  /*97c0*/  FMUL.FTZ R33, R39, R51.reuse ;  /* 0x0000003327217220 */ /* 0x080fe20000410000 */
[----:B------:R-:W-:Y:S02]  /*97d0*/  HADD2.F32 R50, -RZ, R154.H1_H1 ;  /* 0x3000009aff327230 */ /* 0x000fe40000004100 */
[----:B------:R-:W-:Y:S01]  /*97e0*/  FMUL.FTZ R56, R32, R51 ;  /* 0x0000003320387220 */ /* 0x000fe20000410000 */
[----:B------:R-:W-:-:S02]  /*97f0*/  HADD2.F32 R51, -RZ, R70.H0_H0 ;  /* 0x20000046ff337230 */ /* 0x000fc40000004100 */
[-C--:B------:R-:W-:Y:S01]  /*9800*/  FFMA.FTZ R53, R35, R52.reuse, -R58 ;  /* 0x0000003423357223 */ /* 0x080fe2000001083a */
[----:B------:R-:W-:Y:S01]  /*9810*/  FFMA.FTZ R54, R37, R52, R54 ;  /* 0x0000003425367223 */ /* 0x000fe20000010036 */
[----:B------:R-:W-:Y:S02]  /*9820*/  HADD2.F32 R52, -RZ, R155.H1_H1 ;  /* 0x3000009bff347230 */ /* 0x000fe40000004100 */
[-C--:B------:R-:W-:Y:S01]  /*9830*/  FFMA.FTZ R32, R32, R50.reuse, -R33 ;  /* 0x0000003220207223 */ /* 0x080fe20000010821 */
[--C-:B------:R-:W-:Y:S02]  /*9840*/  HADD2.F32 R37, -RZ, R49.reuse.H0_H0 ;  /* 0x20000031ff257230 */ /* 0x100fe40000004100 */
[----:B------:R-:W-:Y:S01]  /*9850*/  FFMA.FTZ R33, R39, R50, R56 ;  /* 0x0000003227217223 */ /* 0x000fe20000010038 */
[----:B------:R-:W-:Y:S01]  /*9860*/  HADD2.F32 R49, -RZ, R49.H1_H1 ;  /* 0x30000031ff317230 */ /* 0x000fe20000004100 */
[----:B------:R-:W-:Y:S01]  /*9870*/  SHF.R.U64 R57, R68, 0x10, R69 ;  /* 0x0000001044397819 */ /* 0x000fe20000001245 */
[----:B------:R-:W-:-:S02]  /*9880*/  HADD2.F32 R50, -RZ, R153.H1_H1 ;  /* 0x30000099ff327230 */ /* 0x000fc40000004100 */
[----:B------:R-:W-:Y:S01]  /*9890*/  FMUL.FTZ R56, R37, R52 ;  /* 0x0000003425387220 */ /* 0x000fe20000410000 */
[--C-:B------:R-:W-:Y:S02]  /*98a0*/  HADD2.F32 R35, -RZ, R36.reuse.H0_H0 ;  /* 0x20000024ff237230 */ /* 0x100fe40000004100 */
[-C--:B------:R-:W-:Y:S01]  /*98b0*/  FMUL.FTZ R55, R49, R51.reuse ;  /* 0x0000003331377220 */ /* 0x080fe20000410000 */
[----:B------:R-:W-:Y:S01]  /*98c0*/  HADD2.F32 R36, -RZ, R36.H1_H1 ;  /* 0x30000024ff247230 */ /* 0x000fe20000004100 */
[----:B------:R-:W-:Y:S01]  /*98d0*/  F2FP.F16.F32.PACK_AB R53, R53, R32 ;  /* 0x000000203535723e */ /* 0x000fe200000000ff */
[----:B------:R-:W-:Y:S02]  /*98e0*/  HADD2.F32 R39, -RZ, R59.H0_H0 ;  /* 0x2000003bff277230 */ /* 0x000fe40000004100 */
[C---:B------:R-:W-:Y:S01]  /*98f0*/  FMUL.FTZ R52, R35.reuse, R52 ;  /* 0x0000003423347220 */ /* 0x040fe20000410000 */
[----:B------:R-:W-:Y:S01]  /*9900*/  FFMA.FTZ R56, R35, R50, -R56 ;  /* 0x0000003223387223 */ /* 0x000fe20000010838 */
[----:B------:R-:W-:Y:S01]  /*9910*/  FMUL.FTZ R58, R36, R51 ;  /* 0x00000033243a7220 */ /* 0x000fe20000410000 */
[----:B------:R-:W-:-:S02]  /*9920*/  HADD2.F32 R156, -RZ, R156.H0_H0 ;  /* 0x2000009cff9c7230 */ /* 0x000fc40000004100 */
[-C--:B------:R-:W-:Y:S01]  /*9930*/  FFMA.FTZ R55, R36, R39.reuse, -R55 ;  /* 0x0000002724377223 */ /* 0x080fe20000010837 */
[----:B------:R-:W-:Y:S02]  /*9940*/  HADD2.F32 R35, -RZ, R47.H0_H0 ;  /* 0x2000002fff237230 */ /* 0x000fe40000004100 */
[----:B------:R-:W-:Y:S01]  /*9950*/  FFMA.FTZ R51, R37, R50, R52 ;  /* 0x0000003225337223 */ /* 0x000fe20000010034 */
[----:B------:R-:W-:Y:S02]  /*9960*/  HADD2.F32 R36, -RZ, R48.H0_H0 ;  /* 0x20000030ff247230 */ /* 0x000fe40000004100 */
[----:B------:R-:W-:Y:S01]  /*9970*/  FFMA.FTZ R58, R49, R39, R58 ;  /* 0x00000027313a7223 */ /* 0x000fe2000001003a */
[----:B------:R-:W-:Y:S02]  /*9980*/  HADD2.F32 R154, -RZ, R154.H0_H0 ;  /* 0x2000009aff9a7230 */ /* 0x000fe40000004100 */
[----:B------:R-:W-:Y:S01]  /*9990*/  FMUL.FTZ R39, R35, R156 ;  /* 0x0000009c23277220 */ /* 0x000fe20000410000 */
[----:B------:R-:W-:-:S02]  /*99a0*/  HADD2.F32 R37, -RZ, R57.H0_H0 ;  /* 0x20000039ff257230 */ /* 0x000fc40000004100 */
[C---:B------:R-:W-:Y:S01]  /*99b0*/  FMUL.FTZ R50, R36.reuse, R156 ;  /* 0x0000009c24327220 */ /* 0x040fe20000410000 */
[----:B------:R-:W-:Y:S02]  /*99c0*/  HADD2.F32 R48, -RZ, R48.H1_H1 ;  /* 0x30000030ff307230 */ /* 0x000fe40000004100 */
[-C--:B------:R-:W-:Y:S01]  /*99d0*/  FFMA.FTZ R39, R36, R154.reuse, R39 ;  /* 0x0000009a24277223 */ /* 0x080fe20000010027 */
[----:B------:R-:W-:Y:S02]  /*99e0*/  HADD2.F32 R47, -RZ, R47.H1_H1 ;  /* 0x3000002fff2f7230 */ /* 0x000fe40000004100 */
[----:B------:R-:W-:Y:S01]  /*99f0*/  FFMA.FTZ R50, R35, R154, -R50 ;  /* 0x0000009a23327223 */ /* 0x000fe20000010832 */
[----:B------:R-:W-:Y:S02]  /*9a00*/  HADD2.F32 R46, -RZ, R46.H0_H0 ;  /* 0x2000002eff2e7230 */ /* 0x000fe40000004100 */
[----:B------:R-:W-:Y:S01]  /*9a10*/  FMUL.FTZ R52, R48, R37 ;  /* 0x0000002530347220 */ /* 0x000fe20000410000 */
[----:B------:R-:W-:-:S02]  /*9a20*/  HADD2.F32 R36, -RZ, R38.H0_H0 ;  /* 0x20000026ff247230 */ /* 0x000fc40000004100 */
[C---:B------:R-:W-:Y:S01]  /*9a30*/  FMUL.FTZ R37, R47.reuse, R37 ;  /* 0x000000252f257220 */ /* 0x040fe20000410000 */
[----:B------:R-:W-:Y:S02]  /*9a40*/  HADD2.F32 R155, -RZ, R155.H0_H0 ;  /* 0x2000009bff9b7230 */ /* 0x000fe40000004100 */
[-C--:B------:R-:W-:Y:S01]  /*9a50*/  FFMA.FTZ R47, R47, R46.reuse, -R52 ;  /* 0x0000002e2f2f7223 */ /* 0x080fe20000010834 */
[----:B------:R-:W-:Y:S02]  /*9a60*/  HADD2.F32 R45, -RZ, R45.H0_H0 ;  /* 0x2000002dff2d7230 */ /* 0x000fe40000004100 */
[----:B------:R-:W-:Y:S01]  /*9a70*/  FFMA.FTZ R46, R48, R46, R37 ;  /* 0x0000002e302e7223 */ /* 0x000fe20000010025 */
[----:B------:R-:W-:Y:S01]  /*9a80*/  HADD2.F32 R35, -RZ, R34.H0_H0 ;  /* 0x20000022ff237230 */ /* 0x000fe20000004100 */
[----:B------:R-:W-:Y:S01]  /*9a90*/  F2FP.F16.F32.PACK_AB R51, R58, R51 ;  /* 0x000000333a33723e */ /* 0x000fe200000000ff */
[----:B------:R-:W-:Y:S01]  /*9aa0*/  HADD2.F32 R38, -RZ, R38.H1_H1 ;  /* 0x30000026ff267230 */ /* 0x000fe20000004100 */
[----:B------:R-:W-:Y:S01]  /*9ab0*/  F2FP.F16.F32.PACK_AB R32, R47, R50 ;  /* 0x000000322f20723e */ /* 0x000fe200000000ff */
[----:B------:R-:W-:-:S02]  /*9ac0*/  HADD2.F32 R34, -RZ, R34.H1_H1 ;  /* 0x30000022ff227230 */ /* 0x000fc40000004100 */
[----:B------:R-:W-:Y:S02]  /*9ad0*/  HADD2.F32 R37, -RZ, R42.H0_H0 ;  /* 0x2000002aff257230 */ /* 0x000fe40000004100 */
[----:B------:R-:W-:Y:S01]  /*9ae0*/  FMUL.FTZ R42, R36, R155 ;  /* 0x0000009b242a7220 */ /* 0x000fe20000410000 */
[----:B------:R-:W-:Y:S02]  /*9af0*/  HADD2.F32 R153, -RZ, R153.H0_H0 ;  /* 0x20000099ff997230 */ /* 0x000fe40000004100 */
[----:B------:R-:W-:Y:S01]  /*9b00*/  FMUL.FTZ R49, R38, R45 ;  /* 0x0000002d26317220 */ /* 0x000fe20000410000 */
[C---:B------:R-:W-:Y:S01]  /*9b10*/  FMUL.FTZ R155, R35.reuse, R155 ;  /* 0x0000009b239b7220 */ /* 0x040fe20000410000 */
[----:B------:R-:W-:Y:S01]  /*9b20*/  FMUL.FTZ R45, R34, R45 ;  /* 0x0000002d222d7220 */ /* 0x000fe20000410000 */
[-C--:B------:R-:W-:Y:S02]  /*9b30*/  FFMA.FTZ R42, R35, R153.reuse, -R42 ;  /* 0x00000099232a7223 */ /* 0x080fe4000001082a */
[----:B------:R-:W-:Y:S01]  /*9b40*/  FFMA.FTZ R155, R36, R153, R155 ;  /* 0x00000099249b7223 */ /* 0x000fe2000001009b */
[-C--:B------:R-:W-:Y:S01]  /*9b50*/  FFMA.FTZ R49, R34, R37.reuse, -R49 ;  /* 0x0000002522317223 */ /* 0x080fe20000010831 */
[----:B------:R-:W-:Y:S01]  /*9b60*/  FFMA.FTZ R38, R38, R37, R45 ;  /* 0x0000002526267223 */ /* 0x000fe2000001002d */
[----:B------:R-:W-:Y:S01]  /*9b70*/  F2FP.F16.F32.PACK_AB R37, R54, R33 ;  /* 0x000000213625723e */ /* 0x000fe200000000ff */
[----:B------:R-:W-:Y:S01]  /*9b80*/  IMAD.MOV.U32 R33, RZ, RZ, R53 ;  /* 0x000000ffff217224 */ /* 0x000fe200078e0035 */
[----:B------:R-:W-:Y:S01]  /*9b90*/  F2FP.F16.F32.PACK_AB R36, R46, R39 ;  /* 0x000000272e24723e */ /* 0x000fe200000000ff */
[----:B------:R-:W-:Y:S01]  /*9ba0*/  IMAD.MOV.U32 R39, RZ, RZ, R51 ;  /* 0x000000ffff277224 */ /* 0x000fe200078e0033 */
[----:B------:R-:W-:-:S02]  /*9bb0*/  F2FP.F16.F32.PACK_AB R35, R55, R56 ;  /* 0x000000383723723e */ /* 0x000fc400000000ff */
[----:B------:R-:W-:Y:S02]  /*9bc0*/  F2FP.F16.F32.PACK_AB R34, R49, R42 ;  /* 0x0000002a3122723e */ /* 0x000fe400000000ff */
[----:B------:R-:W-:-:S07]  /*9bd0*/  F2FP.F16.F32.PACK_AB R38, R38, R155 ;  /* 0x0000009b2626723e */ /* 0x000fce00000000ff */
.L_x_1782:
[----:B------:R-:W-:Y:S05]  /*9be0*/  BSYNC B1 ;  /* 0x0000000000017941 */ /* 0x000fea0003800000 */
.L_x_1781:
        /* <DEDUP_REMOVED lines=10> */
.L_x_1698:
[----:B------:R-:W2:Y:S02]  /*9c90*/  LDL R32, [R1+0x4] ;  /* 0x0000040001207983 */ /* 0x000ea40000100800 */
[----:B--2---:R-:W-:-:S13]  /*9ca0*/  R2UR UR4, R32 ;  /* 0x00000000200472ca */ /* 0x004fda00000e0000 */
[----:B------:R-:W-:-:S06]  /*9cb0*/  UISETP.NE.AND UP0, UPT, UR4, 0x3, UPT ;  /* 0x000000030400788c */ /* 0x000fcc000bf05270 */
[----:B------:R-:W-:-:S13]  /*9cc0*/  PLOP3.LUT P2, PT, PT, PT, UP0, 0x80, 0x0 ;  /* 0x000000000000781c */ /* 0x000fda0003f4f008 */
[----:B------:R-:W-:Y:S05]  /*9cd0*/  @!P2 BRA `(.L_x_1783) ;  /* 0x000000000004a947 */ /* 0x000fea0003800000 */
[----:B------:R-:W-:Y:S01]  /*9ce0*/  BPT.TRAP 0x1 ;  /* 0x000000040000795c */ /* 0x000fe20000300000 */
.L_x_1783:
[----:B------:R-:W-:Y:S01]  /*9cf0*/  IMAD R90, R17, 0x8, R16 ;  /* 0x00000008115a7824 */ /* 0x000fe200078e0210 */
[----:B------:R-:W-:Y:S01]  /*9d00*/  SHF.L.U32 R91, R199, 0x1f, RZ ;  /* 0x0000001fc75b7819 */ /* 0x000fe200000006ff */
[----:B------:R-:W-:Y:S01]  /*9d10*/  IMAD R89, R24, -0x60, R2 ;  /* 0xffffffa018597824 */ /* 0x000fe200078e0202 */
[----:B------:R-:W-:Y:S02]  /*9d20*/  BSSY B1, `(.L_x_1784) ;  /* 0x0000004000017945 */ /* 0x000fe40003800000 */
[----:B------:R-:W1:Y:S02]  /*9d30*/  SYNCS.PHASECHK.TRANS64.TRYWAIT P3, [R90+URZ+0x30890], R91 ;  /* 0x0308905b5a0075a7 */ /* 0x000e64000806017f */
[----:B------:R-:W-:Y:S01]  /*9d40*/  VIMNMX R89, R89, 0x60, PT ;  /* 0x0000006059597848 */ /* 0x000fe20003fe0100 */
[----:B-1----:R-:W-:Y:S06]  /*9d50*/  @!P3 BRA `(.L_x_1785) ;  /* 0x000001fc00a0b947 */ /* 0x002fec0003800000 */
.L_x_2151:
[----:B------:R-:W-:Y:S05]  /*9d60*/  BSYNC B1 ;  /* 0x0000000000017941 */ /* 0x000fea0003800000 */
.L_x_1784:
        /* <DEDUP_REMOVED lines=21> */
.L_x_1787:
[----:B------:R-:W-:Y:S05]  /*9ec0*/  BSYNC B1 ;  /* 0x0000000000017941 */ /* 0x000fea0003800000 */
.L_x_1786:
        /* <DEDUP_REMOVED lines=20> */
.L_x_1731:
[----:B------:R-:W-:Y:S05]  /*a010*/  BSYNC B0 ;  /* 0x0000000000007941 */ /* 0x000fea0003800000 */
.L_x_1697:
        /* <DEDUP_REMOVED lines=17> */
.L_x_1789:
[----:B------:R-:W-:Y:S05]  /*a130*/  BSYNC B0 ;  /* 0x0000000000007941 */ /* 0x000fea0003800000 */
.L_x_1788:
[----:B------:R-:W1:Y:S01]  /*a140*/  SYNCS.PHASECHK.TRANS64.TRYWAIT P2, [R90+URZ+0x308b0], R91 ;  /* 0x0308b05b5a0075a7 */ /* 0x000e62000804017f */
[----:B------:R-:W-:Y:S01]  /*a150*/  ULDC.64 UR44, c[0x0][0x328] ;  /* 0x0000ca00002c7ab9 */ /* 0x000fe20000000a00 */
[----:B------:R-:W-:Y:S01]  /*a160*/  ULDC.64 UR46, c[0x0][0x318] ;  /* 0x0000c600002e7ab9 */ /* 0x000fe20000000a00 */
[----:B------:R-:W-:Y:S04]  /*a170*/  BSSY B0, `(.L_x_1790) ;  /* 0x0000002000007945 */ /* 0x000fe80003800000 */
[----:B-1----:R-:W-:Y:S05]  /*a180*/  @!P2 BRA `(.L_x_1791) ;  /* 0x000001f800a8a947 */ /* 0x002fea0003800000 */
.L_x_2152:
[----:B------:R-:W-:Y:S05]  /*a190*/  BSYNC B0 ;  /* 0x0000000000007941 */ /* 0x000fea0003800000 */
.L_x_1790:
[----:B------:R-:W-:Y:S01]  /*a1a0*/  ISETP.GE.AND P2, PT, R195, R89, PT ;  /* 0x00000059c300720c */ /* 0x000fe20003f46270 */
[----:B------:R-:W-:Y:S01]  /*a1b0*/  BSSY B0, `(.L_x_1792) ;  /* 0x000001e000007945 */ /* 0x000fe20003800000 */
[----:B------:R-:W-:-:S11]  /*a1c0*/  IMAD.WIDE R36, R24, 0x60, R122 ;  /* 0x0000006018247825 */ /* 0x000fd600078e027a */
[----:B------:R-:W-:Y:S05]  /*a1d0*/  @P2 BRA `(.L_x_1793) ;  /* 0x00000000006c2947 */ /* 0x000fea0003800000 */
[----:B------:R-:W-:Y:S01]  /*a1e0*/  IMAD R35, R37, UR44, RZ ;  /* 0x0000002c25237c24 */ /* 0x000fe2000f8e02ff */
[----:B------:R-:W-:Y:S01]  /*a1f0*/  ULDC UR4, c[0x0][0x2f4] ;  /* 0x0000bd0000047ab9 */ /* 0x000fe20000000800 */
[----:B0-----:R-:W-:Y:S02]  /*a200*/  IMAD.MOV.U32 R32, RZ, RZ, R106 ;  /* 0x000000ffff207224 */ /* 0x001fe400078e006a */
[----:B------:R-:W-:Y:S02]  /*a210*/  IMAD.MOV.U32 R33, RZ, RZ, R30 ;  /* 0x000000ffff217224 */ /* 0x000fe400078e001e */
[C---:B------:R-:W-:Y:S02]  /*a220*/  IMAD R35, R36.reuse, UR45, R35 ;  /* 0x0000002d24237c24 */ /* 0x040fe4000f8e0223 */
[----:B------:R-:W-:-:S05]  /*a230*/  IMAD.WIDE.U32 R32, R36, UR44, R32 ;  /* 0x0000002c24207c25 */ /* 0x000fca000f8e0020 */
[----:B------:R-:W-:Y:S02]  /*a240*/  IADD3 R33, R33, R35, RZ ;  /* 0x0000002321217210 */ /* 0x000fe40007ffe0ff */
[----:B------:R-:W-:-:S04]  /*a250*/  LEA R38, P2, R32, UR46, 0x1 ;  /* 0x0000002e20267c11 */ /* 0x000fc8000f8408ff */
[----:B------:R-:W-:Y:S02]  /*a260*/  LEA.HI.X R39, R32, UR47, R33, 0x1, P2 ;  /* 0x0000002f20277c11 */ /* 0x000fe400090f0c21 */
[----:B------:R-:W-:-:S13]  /*a270*/  ISETP.GE.AND P2, PT, R18, UR4, PT ;  /* 0x0000000412007c0c */ /* 0x000fda000bf46270 */
[----:B------:R-:W0:Y:S04]  /*a280*/  @!P2 LDS.128 R32, [R31] ;  /* 0x000000001f20a984 */ /* 0x000e280000000c00 */
[----:B0-----:R-:W-:Y:S01]  /*a290*/  @!P2 STG.E.128 desc[UR60][R38.64], R32 ;  /* 0x000000202600a986 */ /* 0x001fe2000c101d3c */
[----:B------:R-:W-:-:S13]  /*a2a0*/  ISETP.GE.AND P2, PT, R197, UR4, PT ;  /* 0x00000004c5007c0c */ /* 0x000fda000bf46270 */
[----:B------:R-:W0:Y:S04]  /*a2b0*/  @!P2 LDS.128 R32, [R88] ;  /* 0x000000005820a984 */ /* 0x000e280000000c00 */
[----:B0-----:R-:W-:Y:S01]  /*a2c0*/  @!P2 STG.E.128 desc[UR60][R38.64+0x40], R32 ;  /* 0x000040202600a986 */ /* 0x001fe2000c101d3c */
[----:B------:R-:W-:-:S13]  /*a2d0*/  ISETP.GE.AND P2, PT, R198, UR4, PT ;  /* 0x00000004c6007c0c */ /* 0x000fda000bf46270 */
[----:B------:R-:W0:Y:S04]  /*a2e0*/  @!P2 LDS.128 R32, [R31+0x3000] ;  /* 0x003000001f20a984 */ /* 0x000e280000000c00 */
        /* <DEDUP_REMOVED lines=9> */
[----:B0-----:R2:W-:Y:S02]  /*a380*/  @!P2 STG.E.128 desc[UR60][R38.64+0x140], R32 ;  /* 0x000140202600a986 */ /* 0x0015e4000c101d3c */
.L_x_1793:
[----:B------:R-:W-:Y:S05]  /*a390*/  BSYNC B0 ;  /* 0x0000000000007941 */ /* 0x000fea0003800000 */
.L_x_1792:
[----:B------:R-:W-:Y:S01]  /*a3a0*/  ISETP.GE.AND P2, PT, R222, R89, PT ;  /* 0x00000059de00720c */ /* 0x000fe20003f46270 */
[----:B------:R-:W-:-:S12]  /*a3b0*/  BSSY B0, `(.L_x_1794) ;  /* 0x000001f000007945 */ /* 0x000fd80003800000 */
[----:B------:R-:W-:Y:S05]  /*a3c0*/  @P2 BRA `(.L_x_1795) ;  /* 0x0000000000742947 */ /* 0x000fea0003800000 */
[----:B--2---:R-:W-:Y:S01]  /*a3d0*/  IADD3 R35, P2, R36, 0x40, RZ ;  /* 0x0000004024237810 */ /* 0x004fe20007f5e0ff */
[----:B0-----:R-:W-:Y:S01]  /*a3e0*/  IMAD.MOV.U32 R32, RZ, RZ, R106 ;  /* 0x000000ffff207224 */ /* 0x001fe200078e006a */
[----:B------:R-:W-:Y:S01]  /*a3f0*/  ULDC UR4, c[0x0][0x2f4] ;  /* 0x0000bd0000047ab9 */ /* 0x000fe20000000800 */
[----:B------:R-:W-:Y:S02]  /*a400*/  IMAD.MOV.U32 R33, RZ, RZ, R30 ;  /* 0x000000ffff217224 */ /* 0x000fe400078e001e */
[----:B------:R-:W-:Y:S02]  /*a410*/  IMAD.X R36, RZ, RZ, R37, P2 ;  /* 0x000000ffff247224 */ /* 0x000fe400010e0625 */
[----:B------:R-:W-:-:S04]  /*a420*/  IMAD.WIDE.U32 R32, R35, UR44, R32 ;  /* 0x0000002c23207c25 */ /* 0x000fc8000f8e0020 */
[----:B------:R-:W-:-:S04]  /*a430*/  IMAD R36, R36, UR44, RZ ;  /* 0x0000002c24247c24 */ /* 0x000fc8000f8e02ff */
[----:B------:R-:W-:Y:S01]  /*a440*/  IMAD R35, R35, UR45, R36 ;  /* 0x0000002d23237c24 */ /* 0x000fe2000f8e0224 */
[----:B------:R-:W-:-:S03]  /*a450*/  LEA R36, P2, R32, UR46, 0x1 ;  /* 0x0000002e20247c11 */ /* 0x000fc6000f8408ff */
[----:B------:R-:W-:-:S05]  /*a460*/  IMAD.IADD R33, R33, 0x1, R35 ;  /* 0x0000000121217824 */ /* 0x000fca00078e0223 */
[----:B------:R-:W-:Y:S02]  /*a470*/  LEA.HI.X R37, R32, UR47, R33, 0x1, P2 ;  /* 0x0000002f20257c11 */ /* 0x000fe400090f0c21 */
        /* <DEDUP_REMOVED lines=18> */
.L_x_1795:
[----:B------:R-:W-:Y:S05]  /*a5a0*/  BSYNC B0 ;  /* 0x0000000000007941 */ /* 0x000fea0003800000 */
.L_x_1794:
[----:B------:R-:W4:Y:S01]  /*a5b0*/  LDL R31, [R1] ;  /* 0x00000000011f7983 */ /* 0x000f220000100800 */
[----:B-1----:R-:W-:Y:S01]  /*a5c0*/  @!P3 VIADD R90, R90, 0x308c0 ;  /* 0x000308c05a5ab836 */ /* 0x002fe20000000000 */
[----:B------:R-:W-:Y:S01]  /*a5d0*/  PLOP3.LUT P2, PT, PT, PT, PT, 0x8, 0x0 ;  /* 0x000000000000781c */ /* 0x000fe20003f4e170 */
[----:B------:R-:W-:Y:S01]  /*a5e0*/  VIADD R17, R17, 0x1 ;  /* 0x0000000111117836 */ /* 0x000fe20000000000 */
[----:B------:R-:W-:Y:S01]  /*a5f0*/  @!PT LDS RZ, [RZ] ;  /* 0x00000000fffff984 */ /* 0x000fe20000000800 */
[----:B------:R-:W-:Y:S01]  /*a600*/  @!PT LDS RZ, [RZ] ;  /* 0x00000000fffff984 */ /* 0x000fe20000000800 */
[----:B------:R-:W-:Y:S01]  /*a610*/  @!PT LDS RZ, [RZ] ;  /* 0x00000000fffff984 */ /* 0x000fe20000000800 */
[----:B------:R-:W-:Y:S01]  /*a620*/  @!PT LDS RZ, [RZ] ;  /* 0x00000000fffff984 */ /* 0x000fe20000000800 */
[----:B------:R1:W-:Y:S06]  /*a630*/  MEMBAR.ALL.CTA ;  /* 0x0000000000007992 */ /* 0x0003ec0000008000 */
[----:B-1----:R-:W1:Y:S01]  /*a640*/  FENCE.VIEW.ASYNC.S ;  /* 0x00000000000073c6 */ /* 0x002e620000000000 */
[----:B------:R-:W-:Y:S01]  /*a650*/  @!P3 PRMT R90, RZ, 0x654, R90 ;  /* 0x00000654ff5ab816 */ /* 0x000fe2000000005a */
[----:B-1----:R1:W-:Y:S06]  /*a660*/  BAR.SYNC.DEFER_BLOCKING R151, 0x80 ;  /* 0x000200970000751d */ /* 0x0023ec0000010000 */
[----:B------:R1:W-:Y:S01]  /*a670*/  @!P3 SYNCS.ARRIVE.TRANS64.RED.A1T0 RZ, [R90+URZ], RZ ;  /* 0x000000ff5affb9a7 */ /* 0x0003e2000810043f */
[----:B------:R-:W-:-:S04]  /*a680*/  ISETP.NE.AND P3, PT, R17, 0x2, PT ;  /* 0x000000021100780c */ /* 0x000fc80003f65270 */
[----:B0-23--:R-:W-:Y:S02]  /*a690*/  SEL R32, RZ, 0x1, P3 ;  /* 0x00000001ff207807 */ /* 0x00dfe40001800000 */
[----:B------:R-:W-:Y:S02]  /*a6a0*/  SEL R17, R17, RZ, P3 ;  /* 0x000000ff11117207 */ /* 0x000fe40001800000 */
[----:B------:R-:W-:Y:S02]  /*a6b0*/  LOP3.LUT R199, R199, R32, RZ, 0x3c, !PT ;  /* 0x00000020c7c77212 */ /* 0x000fe400078e3cff */
[----:B----4-:R-:W-:-:S13]  /*a6c0*/  LOP3.LUT P4, RZ, R31, 0x2, RZ, 0xc0, !PT ;  /* 0x000000021fff7812 */ /* 0x010fda000788c0ff */
[----:B-1----:R-:W-:Y:S05]  /*a6d0*/  @P4 BRA `(.L_x_1796) ;  /* 0xffffff84002c4947 */ /* 0x002fea000383ffff */
.L_x_1692:
[----:B------:R-:W0:Y:S01]  /*a6e0*/  LDC R0, c[0x0][0x448] ;  /* 0x00011200ff007b82 */ /* 0x000e220000000800 */
[----:B------:R-:W-:Y:S01]  /*a6f0*/  IADD3 R5, R196, 0x1, -R194 ;  /* 0x00000001c4057810 */ /* 0x000fe20007ffe8c2 */
[----:B------:R-:W-:Y:S06]  /*a700*/  BSSY B0, `(.L_x_1797) ;  /* 0x000000d000007945 */ /* 0x000fec0003800000 */
[----:B------:R-:W1:Y:S01]  /*a710*/  LDC.64 R6, c[0x0][0x9e0] ;  /* 0x00027800ff067b82 */ /* 0x000e620000000a00 */
[----:B0-----:R-:W-:Y:S01]  /*a720*/  ISETP.NE.AND P1, PT, R0, 0x1, PT ;  /* 0x000000010000780c */ /* 0x001fe20003f25270 */
[----:B------:R-:W-:Y:S01]  /*a730*/  VIADD R0, R209, 0x7f ;  /* 0x0000007fd1007836 */ /* 0x000fe20000000000 */
[----:B-1----:R-:W-:-:S11]  /*a740*/  ISETP.GE.AND P3, PT, R7, 0x1, PT ;  /* 0x000000010700780c */ /* 0x002fd60003f66270 */
[----:B------:R-:W0:Y:S08]  /*a750*/  @P1 LDC R3, c[0x0][0x44c] ;  /* 0x00011300ff031b82 */ /* 0x000e300000000800 */
[----:B------:R-:W1:Y:S01]  /*a760*/  @P1 LDC R2, c[0x0][0x450] ;  /* 0x00011400ff021b82 */ /* 0x000e620000000800 */
[----:B0-----:R-:W-:-:S05]  /*a770*/  @P1 IMAD.HI.U32 R3, R0, R3, RZ ;  /* 0x0000000300031227 */ /* 0x001fca00078e00ff */
[----:B-1----:R-:W-:-:S05]  /*a780*/  @P1 SHF.R.U32.HI R0, RZ, R2, R3 ;  /* 0x00000002ff001219 */ /* 0x002fca0000011603 */
[----:B------:R-:W-:Y:S01]  /*a790*/  IMAD.IADD R3, R5, 0x1, R0 ;  /* 0x0000000105037824 */ /* 0x000fe200078e0200 */
[----:B------:R-:W-:Y:S06]  /*a7a0*/  @P2 BRA `(.L_x_1798) ;  /* 0x0000000000082947 */ /* 0x000fec0003800000 */
[----:B------:R-:W0:Y:S02]  /*a7b0*/  FENCE.VIEW.ASYNC.G ;  /* 0x00000000000073c6 */ /* 0x000e240000000100 */
[----:B0-----:R-:W-:Y:S06]  /*a7c0*/  BAR.ARV 0xc, 0x180 ;  /* 0x0306000000007b1d */ /* 0x001fec0000002000 */
.L_x_1798:
[----:B------:R-:W-:Y:S05]  /*a7d0*/  BSYNC B0 ;  /* 0x0000000000007941 */ /* 0x000fea0003800000 */
.L_x_1797:
        /* <DEDUP_REMOVED lines=13> */
.L_x_1801:
[----:B------:R-:W-:-:S13]  /*a8b0*/  ISETP.NE.AND P0, PT, R7, 0x1, PT ;  /* 0x000000010700780c */ /* 0x000fda0003f05270 */
[----:B------:R-:W0:Y:S02]  /*a8c0*/  @P0 LDC.64 R4, c[0x0][0x9e8] ;  /* 0x00027a00ff040b82 */ /* 0x000e240000000a00 */
[----:B0-----:R-:W-:-:S05]  /*a8d0*/  @P0 IMAD.HI.U32 R4, R2, R4, RZ ;  /* 0x0000000402040227 */ /* 0x001fca00078e00ff */
[----:B------:R-:W-:-:S07]  /*a8e0*/  @P0 SHF.R.U32.HI R2, RZ, R5, R4 ;  /* 0x00000005ff020219 */ /* 0x000fce0000011604 */
.L_x_1802:
[----:B------:R-:W-:Y:S05]  /*a8f0*/  BSYNC B0 ;  /* 0x0000000000007941 */ /* 0x000fea0003800000 */
.L_x_1800:
[----:B------:R-:W-:-:S05]  /*a900*/  IMAD R3, R2, R7, R7 ;  /* 0x0000000702037224 */ /* 0x000fca00078e0207 */
[----:B------:R-:W-:-:S07]  /*a910*/  VIMNMX R0, R0, R3, PT ;  /* 0x0000000300007248 */ /* 0x000fce0003fe0100 */
.L_x_1799:
[----:B------:R-:W0:Y:S01]  /*a920*/  @P1 LDC R2, c[0x0][0x44c] ;  /* 0x00011300ff021b82 */ /* 0x000e220000000800 */
[----:B------:R-:W-:Y:S01]  /*a930*/  VIADD R0, R0, 0x5f ;  /* 0x0000005f00007836 */ /* 0x000fe20000000000 */
[----:B------:R-:W-:-:S03]  /*a940*/  ULDC UR4, c[0x0][0x9dc] ;  /* 0x0002770000047ab9 */ /* 0x000fc60000000800 */
[----:B------:R-:W-:-:S03]  /*a950*/  IMAD.HI R0, R0, 0x2aaaaaab, RZ ;  /* 0x2aaaaaab00007827 */ /* 0x000fc600078e02ff */
[----:B------:R-:W1:Y:S02]  /*a960*/  @P1 LDC R5, c[0x0][0x450] ;  /* 0x00011400ff051b82 */ /* 0x000e640000000800 */
[----:B------:R-:W-:-:S04]  /*a970*/  SHF.R.U32.HI R3, RZ, 0x1f, R0 ;  /* 0x0000001fff037819 */ /* 0x000fc80000011600 */
[----:B------:R-:W-:-:S04]  /*a980*/  LEA.HI.SX32 R3, R0, R3, 0x1c ;  /* 0x0000000300037211 */ /* 0x000fc800078fe2ff */
[----:B------:R-:W-:Y:S01]  /*a990*/  VIMNMX R150, R150, R3, PT ;  /* 0x0000000396967248 */ /* 0x000fe20003fe0100 */
        /* <DEDUP_REMOVED lines=16> */
.L_x_1805:
[----:B------:R-:W-:-:S13]  /*aaa0*/  ISETP.NE.AND P0, PT, R7, 0x1, PT ;  /* 0x000000010700780c */ /* 0x000fda0003f05270 */
[----:B------:R-:W0:Y:S02]  /*aab0*/  @P0 LDC.64 R4, c[0x0][0x9e8] ;  /* 0x00027a00ff040b82 */ /* 0x000e240000000a00 */
[----:B0-----:R-:W-:-:S05]  /*aac0*/  @P0 IMAD.HI.U32 R4, R0, R4, RZ ;  /* 0x0000000400040227 */ /* 0x001fca00078e00ff */
[----:B------:R-:W-:-:S07]  /*aad0*/  @P0 SHF.R.U32.HI R0, RZ, R5, R4 ;  /* 0x00000005ff000219 */ /* 0x000fce0000011604 */
.L_x_1806:
[----:B------:R-:W-:Y:S05]  /*aae0*/  BSYNC B0 ;  /* 0x0000000000007941 */ /* 0x000fea0003800000 */
.L_x_1804:
[----:B------:R-:W-:-:S05]  /*aaf0*/  IMAD R3, R0, R7, RZ ;  /* 0x0000000700037224 */ /* 0x000fca00078e02ff */
[----:B------:R-:W-:-:S07]  /*ab00*/  VIMNMX R2, R2, R3, !PT ;  /* 0x0000000302027248 */ /* 0x000fce0007fe0100 */
.L_x_1803:
[----:B------:R-:W-:Y:S01]  /*ab10*/  IMAD.HI R0, R2, 0x2aaaaaab, RZ ;  /* 0x2aaaaaab02007827 */ /* 0x000fe200078e02ff */
[----:B------:R-:W-:Y:S02]  /*ab20*/  PLOP3.LUT P0, PT, PT, PT, PT, 0x80, 0x0 ;  /* 0x000000000000781c */ /* 0x000fe40003f0f070 */
[----:B------:R-:W-:Y:S02]  /*ab30*/  CS2R R4, SRZ ;  /* 0x0000000000047805 */ /* 0x000fe4000001ff00 */
[----:B------:R-:W-:Y:S02]  /*ab40*/  CS2R R118, SRZ ;  /* 0x0000000000767805 */ /* 0x000fe4000001ff00 */
[----:B------:R-:W-:Y:S02]  /*ab50*/  CS2R R116, SRZ ;  /* 0x0000000000747805 */ /* 0x000fe4000001ff00 */
[----:B------:R-:W-:Y:S02]  /*ab60*/  SHF.R.U32.HI R3, RZ, 0x1f, R0 ;  /* 0x0000001fff037819 */ /* 0x000fe40000011600 */
[----:B------:R-:W-:-:S02]  /*ab70*/  CS2R R114, SRZ ;  /* 0x0000000000727805 */ /* 0x000fc4000001ff00 */
[----:B------:R-:W-:Y:S02]  /*ab80*/  CS2R R112, SRZ ;  /* 0x0000000000707805 */ /* 0x000fe4000001ff00 */
[----:B------:R-:W-:Y:S02]  /*ab90*/  CS2R R106, SRZ ;  /* 0x00000000006a7805 */ /* 0x000fe4000001ff00 */
[----:B------:R-:W-:Y:S01]  /*aba0*/  LEA.HI.SX32 R3, R0, R3, 0x1c ;  /* 0x0000000300037211 */ /* 0x000fe200078fe2ff */
[----:B------:R-:W-:Y:S01]  /*abb0*/  IMAD.MOV.U32 R110, RZ, RZ, RZ ;  /* 0x000000ffff6e7224 */ /* 0x000fe200078e00ff */
[----:B------:R-:W-:Y:S02]  /*abc0*/  CS2R R108, SRZ ;  /* 0x00000000006c7805 */ /* 0x000fe4000001ff00 */
[----:B------:R-:W-:Y:S02]  /*abd0*/  CS2R R62, SRZ ;  /* 0x00000000003e7805 */ /* 0x000fe4000001ff00 */
[----:B------:R-:W-:-:S02]  /*abe0*/  VIMNMX R211, RZ, R3, !PT ;  /* 0x00000003ffd37248 */ /* 0x000fc40007fe0100 */
[----:B------:R-:W-:Y:S01]  /*abf0*/  CS2R R104, SRZ ;  /* 0x0000000000687805 */ /* 0x000fe2000001ff00 */
[----:B------:R-:W-:Y:S01]  /*ac00*/  IMAD.MOV.U32 R103, RZ, RZ, RZ ;  /* 0x000000ffff677224 */ /* 0x000fe200078e00ff */
[----:B------:R-:W-:Y:S02]  /*ac10*/  CS2R R98, SRZ ;  /* 0x0000000000627805 */ /* 0x000fe4000001ff00 */
[----:B------:R-:W-:Y:S02]  /*ac20*/  ISETP.GT.AND P1, PT, R150, R211, PT ;  /* 0x000000d39600720c */ /* 0x000fe40003f24270 */
        /* <DEDUP_REMOVED lines=38> */
[----:B------:R-:W-:Y:S01]  /*ae90*/  CS2R R2, SRZ ;  /* 0x0000000000027805 */ /* 0x000fe2000001ff00 */
[----:B------:R-:W-:Y:S01]  /*aea0*/  IMAD.MOV.U32 R0, RZ, RZ, RZ ;  /* 0x000000ffff007224 */ /* 0x000fe200078e00ff */
[----:B------:R-:W-:Y:S06]  /*aeb0*/  @!P1 BRA `(.L_x_1807) ;  /* 0x0000013c009c9947 */ /* 0x000fec0003800000 */
[----:B------:R-:W2:Y:S04]  /*aec0*/  LDL R6, [R1+0x50] ;  /* 0x0000500001067983 */ /* 0x000ea80000100800 */
[----:B------:R-:W3:Y:S04]  /*aed0*/  LDL R7, [R1+0x48] ;  /* 0x0000480001077983 */ /* 0x000ee80000100800 */
[----:B--2---:R-:W0:Y:S01]  /*aee0*/  SHFL.IDX PT, R0, R6, RZ, 0x1f ;  /* 0x00001fff06007589 */ /* 0x004e2200000e0000 */
[----:B---3--:R-:W-:-:S13]  /*aef0*/  R2UR UR4, R7 ;  /* 0x00000000070472ca */ /* 0x008fda00000e0000 */
[----:B------:R-:W-:Y:S01]  /*af00*/  ULOP3.LUT UP0, URZ, UR4, 0x1bf, URZ, 0xc0, !UPT ;  /* 0x000001bf043f7892 */ /* 0x000fe2000f80c03f */
[----:B0-----:R-:W-:-:S04]  /*af10*/  LEA.HI R2, R0, R0, RZ, 0x1 ;  /* 0x0000000000027211 */ /* 0x001fc800078f08ff */
[----:B------:R-:W-:Y:S02]  /*af20*/  LOP3.LUT R3, R2, 0x1e, RZ, 0xc0, !PT ;  /* 0x0000001e02037812 */ /* 0x000fe400078ec0ff */
[----:B------:R-:W-:-:S03]  /*af30*/  PLOP3.LUT P0, PT, PT, PT, UP0, 0x80, 0x0 ;  /* 0x000000000000781c */ /* 0x000fc60003f0f008 */
[----:B------:R-:W-:-:S05]  /*af40*/  IMAD.IADD R3, R0, 0x1, -R3 ;  /* 0x0000000100037824 */ /* 0x000fca00078e0a03 */
[----:B------:R-:W-:-:S04]  /*af50*/  LEA R3, R3, UR4, 0xd ;  /* 0x0000000403037c11 */ /* 0x000fc8000f8e68ff */
[----:B------:R-:W-:-:S04]  /*af60*/  SHF.R.U32.HI R2, RZ, 0x4, R3 ;  /* 0x00000004ff027819 */ /* 0x000fc80000011603 */
[----:B------:R-:W-:Y:S01]  /*af70*/  LOP3.LUT R2, R2, 0x3fff, RZ, 0xc0, !PT ;  /* 0x00003fff02027812 */ /* 0x000fe200078ec0ff */
[----:B------:R-:W-:Y:S06]  /*af80*/  @!P0 BRA `(.L_x_1808) ;  /* 0x0000000000408947 */ /* 0x000fec0003800000 */
[----:B------:R-:W-:Y:S01]  /*af90*/  MOV R0, 0x0 ;  /* 0x0000000000007802 */ /* 0x000fe20000000f00 */
[----:B------:R-:W-:Y:S01]  /*afa0*/  ULDC.64 UR4, c[0x4][0xa8] ;  /* 0x01002a0000047ab9 */ /* 0x000fe20000000a00 */
[----:B------:R-:W-:Y:S01]  /*afb0*/  ULDC.64 UR6, c[0x4][0x48] ;  /* 0x0100120000067ab9 */ /* 0x000fe20000000a00 */
[----:B------:R-:W-:Y:S01]  /*afc0*/  IMAD.U32 R4, RZ, RZ, UR4 ;  /* 0x00000004ff047e24 */ /* 0x000fe2000f8e00ff */
[----:B------:R0:W1:Y:S01]  /*afd0*/  LDC.64 R14, c[0x4][R0] ;  /* 0x01000000000e7b82 */ /* 0x0000620000000a00 */
[----:B------:R-:W-:Y:S01]  /*afe0*/  IMAD.U32 R5, RZ, RZ, UR5 ;  /* 0x00000005ff057e24 */ /* 0x000fe2000f8e00ff */
[----:B------:R-:W-:Y:S01]  /*aff0*/  ULDC.64 UR4, c[0x4][0xb0] ;  /* 0x01002c0000047ab9 */ /* 0x000fe20000000a00 */
[----:B------:R-:W-:Y:S01]  /*b000*/  MOV R10, UR6 ;  /* 0x00000006000a7c02 */ /* 0x000fe20008000f00 */
[----:B------:R-:W-:Y:S02]  /*b010*/  IMAD.U32 R6, RZ, RZ, UR4 ;  /* 0x00000004ff067e24 */ /* 0x000fe4000f8e00ff */
[----:B------:R-:W-:-:S02]  /*b020*/  IMAD.U32 R7, RZ, RZ, UR5 ;  /* 0x00000005ff077e24 */ /* 0x000fc4000f8e00ff */
[----:B------:R-:W-:Y:S02]  /*b030*/  IMAD.U32 R11, RZ, RZ, UR7 ;  /* 0x00000007ff0b7e24 */ /* 0x000fe4000f8e00ff */
[----:B------:R-:W-:Y:S02]  /*b040*/  IMAD.MOV.U32 R8, RZ, RZ, 0x70 ;  /* 0x00000070ff087424 */ /* 0x000fe400078e00ff */
[----:B------:R-:W-:Y:S02]  /*b050*/  IMAD.MOV.U32 R12, RZ, RZ, 0x1 ;  /* 0x00000001ff0c7424 */ /* 0x000fe400078e00ff */
[----:B0-----:R-:W-:-:S07]  /*b060*/  IMAD.MOV.U32 R13, RZ, RZ, RZ ;  /* 0x000000ffff0d7224 */ /* 0x001fce00078e00ff */
[----:B------:R-:W-:-:S07]  /*b070*/  LEPC R20, `(.L_x_1808) ;  /* 0x000000001014794e */ /* 0x000fce0000000000 */
[----:B-1---5:R-:W-:Y:S05]  /*b080*/  CALL.ABS.NOINC R14 ;  /* 0x000000000e007343 */ /* 0x022fea0003c00000 */
.L_x_1808:
        /* <DEDUP_REMOVED lines=12> */
.L_x_1812:
[----:B-1----:R1:W2:Y:S02]  /*b150*/  SYNCS.PHASECHK.TRANS64.TRYWAIT P0, [R16+URZ+0x30800], R3 ;  /* 0x03080003100075a7 */ /* 0x0022a4000800017f */
[----:B--2---:R-:W-:Y:S05]  /*b160*/  @!P0 NANOSLEEP.SYNCS 0x989680 ;  /* 0x009896800000895d */ /* 0x004fea0003900000 */
[----:B------:R-:W2:Y:S02]  /*b170*/  @!P0 SYNCS.PHASECHK.TRANS64 P0, [R16+URZ+0x30800], R3 ;  /* 0x03080003100085a7 */ /* 0x000ea4000800007f */
[----:B--2---:R-:W-:Y:S05]  /*b180*/  @!P0 BRA `(.L_x_1812) ;  /* 0xfffffffc00f08947 */ /* 0x004fea000383ffff */
.L_x_1811:
[----:B------:R-:W-:Y:S05]  /*b190*/  BSYNC B0 ;  /* 0x0000000000007941 */ /* 0x000fea0003800000 */
.L_x_1810:
[----:B------:R-:W-:Y:S05]  /*b1a0*/  BRA `(.L_x_1813) ;  /* 0x0000006c000c7947 */ /* 0x000fea0003800000 */
.L_x_1809:
[----:B------:R-:W2:Y:S01]  /*b1b0*/  LDL R0, [R1+0x48] ;  /* 0x0000480001007983 */ /* 0x000ea20000100800 */
[----:B------:R-:W-:Y:S02]  /*b1c0*/  ULDC.64 UR6, c[0x0][0x408] ;  /* 0x0001020000067ab9 */ /* 0x000fe40000000a00 */
[----:B-----5:R-:W-:Y:S01]  /*b1d0*/  IMAD.WIDE.U32 R26, R145, UR6, RZ ;  /* 0x00000006911a7c25 */ /* 0x020fe2000f8e00ff */
[----:B--2---:R-:W-:Y:S02]  /*b1e0*/  R2UR UR4, R0 ;  /* 0x00000000000472ca */ /* 0x004fe400000e0000 */
[----:B------:R-:W-:-:S11]  /*b1f0*/  SHF.R.S32.HI R0, RZ, 0x1f, R145 ;  /* 0x0000001fff007819 */ /* 0x000fd60000011491 */
[----:B------:R-:W-:-:S03]  /*b200*/  ULOP3.LUT UP0, URZ, UR4, 0x3ff, URZ, 0xc0, !UPT ;  /* 0x000003ff043f7892 */ /* 0x000fc6000f80c03f */
[----:B------:R-:W-:Y:S02]  /*b210*/  ULDC.64 UR4, c[0x0][0x3f8] ;  /* 0x0000fe0000047ab9 */ /* 0x000fe40000000a00 */
[C---:B------:R-:W-:Y:S01]  /*b220*/  IMAD R4, R0.reuse, UR4, RZ ;  /* 0x0000000400047c24 */ /* 0x040fe2000f8e02ff */
[----:B------:R-:W-:Y:S01]  /*b230*/  PLOP3.LUT P0, PT, PT, PT, UP0, 0x80, 0x0 ;  /* 0x000000000000781c */ /* 0x000fe20003f0f008 */
[----:B------:R-:W-:Y:S02]  /*b240*/  IMAD R0, R0, UR6, RZ ;  /* 0x0000000600007c24 */ /* 0x000fe4000f8e02ff */
[----:B------:R-:W-:-:S04]  /*b250*/  IMAD.WIDE.U32 R24, R145, UR4, RZ ;  /* 0x0000000491187c25 */ /* 0x000fc8000f8e00ff */
[C---:B------:R-:W-:Y:S02]  /*b260*/  IMAD R29, R145.reuse, UR5, R4 ;  /* 0x00000005911d7c24 */ /* 0x040fe4000f8e0204 */
[----:B------:R-:W-:Y:S02]  /*b270*/  IMAD R31, R145, UR7, R0 ;  /* 0x00000007911f7c24 */ /* 0x000fe4000f8e0200 */
[----:B------:R-:W-:Y:S02]  /*b280*/  IMAD.IADD R29, R29, 0x1, R25 ;  /* 0x000000011d1d7824 */ /* 0x000fe400078e0219 */
[----:B------:R-:W-:Y:S01]  /*b290*/  IMAD.IADD R31, R31, 0x1, R27 ;  /* 0x000000011f1f7824 */ /* 0x000fe200078e021b */
[----:B------:R-:W-:Y:S06]  /*b2a0*/  @!P0 BRA `(.L_x_1814) ;  /* 0x0000000000408947 */ /* 0x000fec0003800000 */
[----:B------:R-:W-:Y:S01]  /*b2b0*/  MOV R0, 0x0 ;  /* 0x0000000000007802 */ /* 0x000fe20000000f00 */
[----:B------:R-:W-:Y:S01]  /*b2c0*/  ULDC.64 UR4, c[0x4][0xa8] ;  /* 0x01002a0000047ab9 */ /* 0x000fe20000000a00 */
[----:B------:R-:W-:Y:S01]  /*b2d0*/  ULDC.64 UR6, c[0x4][0x20] ;  /* 0x0100080000067ab9 */ /* 0x000fe20000000a00 */
[----:B------:R-:W-:Y:S01]  /*b2e0*/  IMAD.U32 R4, RZ, RZ, UR4 ;  /* 0x00000004ff047e24 */ /* 0x000fe2000f8e00ff */
[----:B------:R0:W1:Y:S01]  /*b2f0*/  LDC.64 R14, c[0x4][R0] ;  /* 0x01000000000e7b82 */ /* 0x0000620000000a00 */
[----:B------:R-:W-:Y:S01]  /*b300*/  MOV R5, UR5 ;  /* 0x0000000500057c02 */ /* 0x000fe20008000f00 */
        /* <DEDUP_REMOVED lines=10> */
.L_x_1814:
[----:B------:R-:W-:Y:S01]  /*b3b0*/  ULDC.U8 UR4, c[0x0][0x410] ;  /* 0x0001040000047ab9 */ /* 0x000fe20000000000 */
[----:B------:R-:W-:Y:S01]  /*b3c0*/  BSSY B0, `(.L_x_1815) ;  /* 0x0000699000007945 */ /* 0x000fe20003800000 */
[----:B------:R-:W-:Y:S01]  /*b3d0*/  ISETP.NE.AND P0, PT, RZ, UR4, PT ;  /* 0x00000004ff007c0c */ /* 0x000fe2000bf05270 */
[----:B------:R-:W-:-:S12]  /*b3e0*/  IMAD.IADD R10, R195, 0x1, R209 ;  /* 0x00000001c30a7824 */ /* 0x000fd800078e02d1 */
[----:B------:R-:W-:Y:S05]  /*b3f0*/  @!P0 BRA `(.L_x_1816) ;  /* 0x0000003400648947 */ /* 0x000fea0003800000 */
[----:B------:R-:W0:Y:S01]  /*b400*/  LDC R63, c[0x0][0x448] ;  /* 0x00011200ff3f7b82 */ /* 0x000e220000000800 */
[----:B------:R-:W-:Y:S01]  /*b410*/  LEA R3, R223, R10, 0x6 ;  /* 0x0000000adf037211 */ /* 0x000fe200078e30ff */
[----:B------:R-:W-:Y:S01]  /*b420*/  ULDC.64 UR4, c[0x0][0x3f8] ;  /* 0x0000fe0000047ab9 */ /* 0x000fe20000000a00 */
[----:B------:R-:W-:Y:S01]  /*b430*/  ULDC.64 UR6, c[0x0][0x408] ;  /* 0x0001020000067ab9 */ /* 0x000fe20000000a00 */
[----:B------:R-:W-:Y:S02]  /*b440*/  IMAD.MOV.U32 R8, RZ, RZ, R24 ;  /* 0x000000ffff087224 */ /* 0x000fe400078e0018 */
[----:B------:R-:W-:Y:S02]  /*b450*/  IMAD.MOV.U32 R9, RZ, RZ, R29 ;  /* 0x000000ffff097224 */ /* 0x000fe400078e001d */
[----:B------:R-:W-:Y:S02]  /*b460*/  IMAD.MOV.U32 R12, RZ, RZ, R26 ;  /* 0x000000ffff0c7224 */ /* 0x000fe400078e001a */
[----:B------:R-:W-:Y:S01]  /*b470*/  IMAD.MOV.U32 R13, RZ, RZ, R31 ;  /* 0x000000ffff0d7224 */ /* 0x000fe200078e001f */
[----:B0-----:R-:W-:-:S13]  /*b480*/  ISETP.NE.AND P0, PT, R63, 0x1, PT ;  /* 0x000000013f00780c */ /* 0x001fda0003f05270 */
[----:B------:R-:W0:Y:S08]  /*b490*/  @P0 LDC R0, c[0x0][0x44c] ;  /* 0x00011300ff000b82 */ /* 0x000e300000000800 */
[----:B------:R-:W1:Y:S01]  /*b4a0*/  @P0 LDC R5, c[0x0][0x450] ;  /* 0x00011400ff050b82 */ /* 0x000e620000000800 */
[----:B0-----:R-:W-:-:S05]  /*b4b0*/  @P0 IMAD.HI.U32 R0, R3, R0, RZ ;  /* 0x0000000003000227 */ /* 0x001fca00078e00ff */
[----:B-1----:R-:W-:-:S04]  /*b4c0*/  @P0 SHF.R.U32.HI R3, RZ, R5, R0 ;  /* 0x00000005ff030219 */ /* 0x002fc80000011600 */
[----:B------:R-:W-:Y:S01]  /*b4d0*/  SHF.R.S32.HI R0, RZ, 0x1f, R3 ;  /* 0x0000001fff007819 */ /* 0x000fe20000011403 */
[----:B------:R-:W-:-:S04]  /*b4e0*/  IMAD.WIDE.U32 R8, R3, UR4, R8 ;  /* 0x0000000403087c25 */ /* 0x000fc8000f8e0008 */
[C---:B------:R-:W-:Y:S02]  /*b4f0*/  IMAD R4, R0.reuse, UR4, RZ ;  /* 0x0000000400047c24 */ /* 0x040fe4000f8e02ff */
[----:B------:R-:W-:Y:S02]  /*b500*/  IMAD R0, R0, UR6, RZ ;  /* 0x0000000600007c24 */ /* 0x000fe4000f8e02ff */
[C---:B------:R-:W-:Y:S01]  /*b510*/  IMAD R7, R3.reuse, UR5, R4 ;  /* 0x0000000503077c24 */ /* 0x040fe2000f8e0204 */
[----:B------:R-:W-:Y:S01]  /*b520*/  ULDC.64 UR4, c[0x0][0x3e8] ;  /* 0x0000fa0000047ab9 */ /* 0x000fe20000000a00 */
[C---:B------:R-:W-:Y:S01]  /*b530*/  IMAD.WIDE.U32 R12, R3.reuse, UR6, R12 ;  /* 0x00000006030c7c25 */ /* 0x040fe2000f8e000c */
[----:B------:R-:W-:Y:S01]  /*b540*/  LEA R6, P0, R8, UR4, 0x1 ;  /* 0x0000000408067c11 */ /* 0x000fe2000f8008ff */
[----:B------:R-:W-:Y:S02]  /*b550*/  UMOV UR4, 0xffffffff ;  /* 0xffffffff00047882 */ /* 0x000fe40000000000 */
[----:B------:R-:W-:Y:S01]  /*b560*/  IMAD R3, R3, UR7, R0 ;  /* 0x0000000703037c24 */ /* 0x000fe2000f8e0200 */
[----:B------:R-:W-:Y:S01]  /*b570*/  ULDC.64 UR6, c[0x0][0x400] ;  /* 0x0001000000067ab9 */ /* 0x000fe20000000a00 */
[----:B------:R-:W-:Y:S01]  /*b580*/  IMAD.IADD R7, R9, 0x1, R7 ;  /* 0x0000000109077824 */ /* 0x000fe200078e0207 */
[----:B------:R-:W-:Y:S01]  /*b590*/  LEA R4, P1, R12, UR6, 0x1 ;  /* 0x000000060c047c11 */ /* 0x000fe2000f8208ff */
[----:B------:R-:W-:-:S03]  /*b5a0*/  IMAD.IADD R3, R13, 0x1, R3 ;  /* 0x000000010d037824 */ /* 0x000fc600078e0203 */
[----:B------:R-:W-:Y:S02]  /*b5b0*/  LEA.HI.X R7, R8, UR5, R7, 0x1, P0 ;  /* 0x0000000508077c11 */ /* 0x000fe400080f0c07 */
[----:B------:R-:W-:Y:S01]  /*b5c0*/  LEA.HI.X R8, R12, UR7, R3, 0x1, P1 ;  /* 0x000000070c087c11 */ /* 0x000fe200088f0c03 */
[----:B------:R-:W-:Y:S06]  /*b5d0*/  BRA.DIV UR4, `(.L_x_1817) ;  /* 0x000001e604a87947 */ /* 0x000fec000b800000 */
[----:B------:R0:W1:Y:S04]  /*b5e0*/  SHFL.IDX PT, R3, R7, RZ, 0x1c1f ;  /* 0x001c1fff07037589 */ /* 0x00006800000e0000 */
[----:B------:R0:W2:Y:S04]  /*b5f0*/  SHFL.IDX PT, R0, R6, RZ, 0x1c1f ;  /* 0x001c1fff06007589 */ /* 0x0000a800000e0000 */
[----:B------:R0:W3:Y:S04]  /*b600*/  SHFL.IDX PT, R5, R8, RZ, 0x1c1f ;  /* 0x001c1fff08057589 */ /* 0x0000e800000e0000 */
[----:B------:R0:W4:Y:S02]  /*b610*/  SHFL.IDX PT, R14, R4, RZ, 0x1c1f ;  /* 0x001c1fff040e7589 */ /* 0x00012400000e0000 */
.L_x_2158:
[----:B------:R-:W-:Y:S01]  /*b620*/  IMAD R63, R194, R63, RZ ;  /* 0x0000003fc23f7224 */ /* 0x000fe200078e02ff */
[----:B------:R-:W-:Y:S01]  /*b630*/  BSSY B1, `(.L_x_1818) ;  /* 0x0000051000017945 */ /* 0x000fe20003800000 */
[----:B------:R-:W-:Y:S02]  /*b640*/  CS2R R58, SRZ ;  /* 0x00000000003a7805 */ /* 0x000fe4000001ff00 */
[----:B------:R-:W-:Y:S02]  /*b650*/  CS2R R54, SRZ ;  /* 0x0000000000367805 */ /* 0x000fe4000001ff00 */
[----:B------:R-:W-:Y:S02]  /*b660*/  CS2R R50, SRZ ;  /* 0x0000000000327805 */ /* 0x000fe4000001ff00 */
[----:B------:R-:W-:Y:S02]  /*b670*/  ISETP.GE.AND P0, PT, R10, R63, PT ;  /* 0x0000003f0a00720c */ /* 0x000fe40003f06270 */
        /* <DEDUP_REMOVED lines=10> */
[----:B------:R-:W-:Y:S01]  /*b720*/  ULDC UR4, c[0x0][0x3f4] ;  /* 0x0000fd0000047ab9 */ /* 0x000fe20000000800 */
[----:B------:R-:W-:Y:S02]  /*b730*/  CS2R R60, SRZ ;  /* 0x00000000003c7805 */ /* 0x000fe4000001ff00 */
[----:B------:R-:W-:Y:S02]  /*b740*/  ISETP.GE.AND P3, PT, R203, UR4, PT ;  /* 0x00000004cb007c0c */ /* 0x000fe4000bf66270 */
[----:B------:R-:W-:Y:S02]  /*b750*/  CS2R R58, SRZ ;  /* 0x00000000003a7805 */ /* 0x000fe4000001ff00 */
[----:B------:R-:W-:Y:S02]  /*b760*/  ISETP.GE.AND P2, PT, R201, UR4, PT ;  /* 0x00000004c9007c0c */ /* 0x000fe4000bf46270 */
[----:B------:R-:W-:Y:S02]  /*b770*/  ISETP.GE.AND P1, PT, R202, UR4, PT ;  /* 0x00000004ca007c0c */ /* 0x000fe4000bf26270 */
[----:B------:R-:W-:-:S02]  /*b780*/  ISETP.GE.AND P0, PT, R200, UR4, PT ;  /* 0x00000004c8007c0c */ /* 0x000fc4000bf06270 */
[----:B------:R-:W-:-:S03]  /*b790*/  ISETP.GE.AND P4, PT, R192, UR4, PT ;  /* 0x00000004c0007c0c */ /* 0x000fc6000bf86270 */
[C---:B------:R-:W-:Y:S01]  /*b7a0*/  @!P3 IMAD.SHL.U32 R27, R203.reuse, 0x2, RZ ;  /* 0x00000002cb1bb824 */ /* 0x040fe200078e00ff */
[----:B------:R-:W-:-:S03]  /*b7b0*/  @!P3 SHF.L.U64.HI R20, R203, 0x1, R232 ;  /* 0x00000001cb14b819 */ /* 0x000fc600000102e8 */
[C---:B------:R-:W-:Y:S01]  /*b7c0*/  @!P2 IMAD.SHL.U32 R31, R201.reuse, 0x2, RZ ;  /* 0x00000002c91fa824 */ /* 0x040fe200078e00ff */
[----:B------:R-:W-:Y:S02]  /*b7d0*/  @!P2 SHF.L.U64.HI R12, R201, 0x1, R231 ;  /* 0x00000001c90ca819 */ /* 0x000fe400000102e7 */
[-C--:B--2---:R-:W-:Y:S01]  /*b7e0*/  @!P3 IADD3 R24, P6, R0, R27.reuse, RZ ;  /* 0x0000001b0018b210 */ /* 0x084fe20007fde0ff */
[----:B------:R-:W-:Y:S01]  /*b7f0*/  @!P0 IMAD.SHL.U32 R65, R200, 0x2, RZ ;  /* 0x00000002c8418824 */ /* 0x000fe200078e00ff */
[----:B----4-:R-:W-:Y:S01]  /*b800*/  @!P3 IADD3 R26, P5, R14, R27, RZ ;  /* 0x0000001b0e1ab210 */ /* 0x010fe20007fbe0ff */
[----:B-1----:R-:W-:Y:S01]  /*b810*/  @!P4 IMAD.MOV.U32 R13, RZ, RZ, R3 ;  /* 0x000000ffff0dc224 */ /* 0x002fe200078e0003 */
[----:B------:R-:W-:Y:S01]  /*b820*/  @!P1 SHF.L.U32 R39, R202, 0x1, RZ ;  /* 0x00000001ca279819 */ /* 0x000fe200000006ff */
[--C-:B------:R-:W-:Y:S01]  /*b830*/  @!P3 IMAD.X R25, R3, 0x1, R20.reuse, P6 ;  /* 0x000000010319b824 */ /* 0x100fe200030e0614 */
[-C--:B------:R-:W-:Y:S01]  /*b840*/  @!P2 IADD3 R28, P6, R0, R31.reuse, RZ ;  /* 0x0000001f001ca210 */ /* 0x080fe20007fde0ff */
[----:B---3--:R-:W-:Y:S01]  /*b850*/  @!P3 IMAD.X R27, R5, 0x1, R20, P5 ;  /* 0x00000001051bb824 */ /* 0x008fe200028e0614 */
[----:B------:R-:W-:Y:S01]  /*b860*/  @!P2 IADD3 R30, P5, R14, R31, RZ ;  /* 0x0000001f0e1ea210 */ /* 0x000fe20007fbe0ff */
[----:B------:R-:W-:Y:S01]  /*b870*/  @!P4 IMAD.MOV.U32 R15, RZ, RZ, R5 ;  /* 0x000000ffff0fc224 */ /* 0x000fe200078e0005 */
[----:B------:R-:W-:Y:S01]  /*b880*/  @!P1 SHF.L.U64.HI R20, R202, 0x1, R230 ;  /* 0x00000001ca149819 */ /* 0x000fe200000102e6 */
[--C-:B------:R-:W-:Y:S01]  /*b890*/  @!P2 IMAD.X R29, R3, 0x1, R12.reuse, P6 ;  /* 0x00000001031da824 */ /* 0x100fe200030e060c */
[-C--:B------:R-:W-:Y:S01]  /*b8a0*/  @!P1 IADD3 R36, P6, R0, R39.reuse, RZ ;  /* 0x0000002700249210 */ /* 0x080fe20007fde0ff */
[----:B------:R-:W-:Y:S01]  /*b8b0*/  @!P2 IMAD.X R31, R5, 0x1, R12, P5 ;  /* 0x00000001051fa824 */ /* 0x000fe200028e060c */
[----:B------:R-:W-:Y:S01]  /*b8c0*/  ISETP.GE.AND P5, PT, R204, UR4, PT ;  /* 0x00000004cc007c0c */ /* 0x000fe2000bfa6270 */
[----:B------:R-:W-:Y:S01]  /*b8d0*/  @!P4 IMAD.MOV.U32 R12, RZ, RZ, R0 ;  /* 0x000000ffff0cc224 */ /* 0x000fe200078e0000 */
[----:B------:R-:W-:Y:S01]  /*b8e0*/  @!P0 SHF.L.U64.HI R34, R200, 0x1, R229 ;  /* 0x00000001c8228819 */ /* 0x000fe200000102e5 */
[----:B------:R-:W-:Y:S01]  /*b8f0*/  @!P1 IMAD.X R37, R3, 0x1, R20, P6 ;  /* 0x0000000103259824 */ /* 0x000fe200030e0614 */
[----:B------:R-:W-:Y:S01]  /*b900*/  @!P1 IADD3 R38, P6, R14, R39, RZ ;  /* 0x000000270e269210 */ /* 0x000fe20007fde0ff */
[----:B------:R-:W-:-:S03]  /*b910*/  @!P4 IMAD.WIDE R12, R192, 0x2, R12 ;  /* 0x00000002c00cc825 */ /* 0x000fc600078e020c */
[----:B------:R-:W-:Y:S01]  /*b920*/  @!P1 IADD3.X R39, R5, R20, RZ, P6, !PT ;  /* 0x0000001405279210 */ /* 0x000fe200037fe4ff */
[----:B------:R-:W-:Y:S01]  /*b930*/  @!P4 IMAD.WIDE R20, R192, 0x2, R14 ;  /* 0x00000002c014c825 */ /* 0x000fe200078e020e */
[-C--:B------:R-:W-:Y:S01]  /*b940*/  @!P0 IADD3 R44, P6, R0, R65.reuse, RZ ;  /* 0x00000041002c8210 */ /* 0x080fe20007fde0ff */
[----:B------:R1:W5:Y:S02]  /*b950*/  @!P4 LD.E.64 R60, desc[UR60][R12.64] ;  /* 0x0000003c0c3cc980 */ /* 0x000364000c101b00 */
[----:B------:R-:W-:Y:S02]  /*b960*/  @!P5 IMAD.SHL.U32 R15, R204, 0x2, RZ ;  /* 0x00000002cc0fd824 */ /* 0x000fe400078e00ff */
[----:B------:R-:W-:Y:S01]  /*b970*/  @!P0 IMAD.X R45, R3, 0x1, R34, P6 ;  /* 0x00000001032d8824 */ /* 0x000fe200030e0622 */
[----:B------:R-:W-:Y:S01]  /*b980*/  @!P0 IADD3 R64, P6, R14, R65, RZ ;  /* 0x000000410e408210 */ /* 0x000fe20007fde0ff */
[----:B------:R1:W5:Y:S01]  /*b990*/  @!P4 LD.E.64 R58, desc[UR60][R20.64] ;  /* 0x0000003c143ac980 */ /* 0x000362000c101b00 */
[----:B------:R-:W-:-:S02]  /*b9a0*/  @!P5 SHF.L.U64.HI R32, R204, 0x1, R228 ;  /* 0x00000001cc20d819 */ /* 0x000fc400000102e4 */
[----:B------:R-:W-:Y:S02]  /*b9b0*/  CS2R R56, SRZ ;  /* 0x0000000000387805 */ /* 0x000fe4000001ff00 */
[-C--:B------:R-:W-:Y:S01]  /*b9c0*/  @!P5 IADD3 R66, P4, R0, R15.reuse, RZ ;  /* 0x0000000f0042d210 */ /* 0x080fe20007f9e0ff */
[----:B------:R-:W-:Y:S01]  /*b9d0*/  @!P0 IMAD.X R65, R5, 0x1, R34, P6 ;  /* 0x0000000105418824 */ /* 0x000fe200030e0622 */
[----:B------:R-:W-:Y:S02]  /*b9e0*/  @!P5 IADD3 R14, P6, R14, R15, RZ ;  /* 0x0000000f0e0ed210 */ /* 0x000fe40007fde0ff */
[----:B------:R-:W-:Y:S02]  /*b9f0*/  CS2R R54, SRZ ;  /* 0x0000000000367805 */ /* 0x000fe4000001ff00 */
[----:B------:R-:W-:Y:S01]  /*ba00*/  CS2R R52, SRZ ;  /* 0x0000000000347805 */ /* 0x000fe2000001ff00 */
[--C-:B------:R-:W-:Y:S01]  /*ba10*/  @!P5 IMAD.X R67, R3, 0x1, R32.reuse, P4 ;  /* 0x000000010343d824 */ /* 0x100fe200020e0620 */
[----:B------:R-:W-:Y:S01]  /*ba20*/  CS2R R50, SRZ ;  /* 0x0000000000327805 */ /* 0x000fe2000001ff00 */
[----:B------:R-:W-:Y:S01]  /*ba30*/  @!P5 IMAD.X R15, R5, 0x1, R32, P6 ;  /* 0x00000001050fd824 */ /* 0x000fe200030e0620 */
[----:B------:R-:W-:-:S02]  /*ba40*/  CS2R R48, SRZ ;  /* 0x0000000000307805 */ /* 0x000fc4000001ff00 */
[----:B------:R-:W-:Y:S02]  /*ba50*/  CS2R R46, SRZ ;  /* 0x00000000002e7805 */ /* 0x000fe4000001ff00 */
[----:B------:R-:W-:Y:S02]  /*ba60*/  CS2R R42, SRZ ;  /* 0x00000000002a7805 */ /* 0x000fe4000001ff00 */
[----:B------:R-:W-:Y:S02]  /*ba70*/  CS2R R40, SRZ ;  /* 0x0000000000287805 */ /* 0x000fe4000001ff00 */
[----:B------:R-:W-:Y:S02]  /*ba80*/  CS2R R32, SRZ ;  /* 0x0000000000207805 */ /* 0x000fe4000001ff00 */
[----:B------:R-:W-:Y:S01]  /*ba90*/  CS2R R34, SRZ ;  /* 0x0000000000227805 */ /* 0x000fe2000001ff00 */
[----:B------:R1:W5:Y:S04]  /*baa0*/  @!P3 LD.E.64 R56, desc[UR60][R24.64] ;  /* 0x0000003c1838b980 */ /* 0x000368000c101b00 */
        /* <DEDUP_REMOVED lines=8> */
[----:B------:R1:W5:Y:S02]  /*bb30*/  @!P5 LD.E.64 R34, desc[UR60][R14.64] ;  /* 0x0000003c0e22d980 */ /* 0x000364000c101b00 */
.L_x_1819:
[----:B------:R-:W-:Y:S05]  /*bb40*/  BSYNC B1 ;  /* 0x0000000000017941 */ /* 0x000fea0003800000 */
.L_x_1818:
[----:B--2--5:R-:W-:Y:S01]  /*bb50*/  IMAD.MOV.U32 R0, RZ, RZ, R58 ;  /* 0x000000ffff007224 */ /* 0x024fe200078e003a */
[----:B---3--:R-:W-:Y:S01]  /*bb60*/  MOV R5, R54 ;  /* 0x0000003600057202 */ /* 0x008fe20000000f00 */
[----:B-1----:R-:W-:Y:S01]  /*bb70*/  IMAD.MOV.U32 R3, RZ, RZ, R59 ;  /* 0x000000ffff037224 */ /* 0x002fe200078e003b */
[----:B------:R-:W-:Y:S01]  /*bb80*/  UMOV UR4, 0xffffffff ;  /* 0xffffffff00047882 */ /* 0x000fe20000000000 */
[----:B------:R-:W-:Y:S01]  /*bb90*/  IMAD.MOV.U32 R9, RZ, RZ, R55 ;  /* 0x000000ffff097224 */ /* 0x000fe200078e0037 */
[----:B------:R-:W-:Y:S01]  /*bba0*/  PRMT R87, R0, 0x7610, R87 ;  /* 0x0000761000577816 */ /* 0x000fe20000000057 */
[----:B------:R-:W-:Y:S01]  /*bbb0*/  IMAD.MOV.U32 R0, RZ, RZ, R50 ;  /* 0x000000ffff007224 */ /* 0x000fe200078e0032 */
[----:B------:R-:W-:Y:S01]  /*bbc0*/  PRMT R86, R86, 0x5410, R3 ;  /* 0x0000541056567816 */ /* 0x000fe20000000003 */
[----:B------:R-:W-:Y:S01]  /*bbd0*/  IMAD.MOV.U32 R3, RZ, RZ, R51 ;  /* 0x000000ffff037224 */ /* 0x000fe200078e0033 */
[----:B------:R-:W-:Y:S01]  /*bbe0*/  PRMT R84, R5, 0x5410, R9 ;  /* 0x0000541005547816 */ /* 0x000fe20000000009 */
[----:B------:R-:W-:Y:S01]  /*bbf0*/  IMAD.MOV.U32 R5, RZ, RZ, R46 ;  /* 0x000000ffff057224 */ /* 0x000fe200078e002e */
[----:B------:R-:W-:Y:S01]  /*bc00*/  CS2R R30, SRZ ;  /* 0x00000000001e7805 */ /* 0x000fe2000001ff00 */
[----:B------:R-:W-:Y:S01]  /*bc10*/  IMAD.MOV.U32 R9, RZ, RZ, R47 ;  /* 0x000000ffff097224 */ /* 0x000fe200078e002f */
[----:B------:R-:W-:Y:S01]  /*bc20*/  PRMT R82, R0, 0x5410, R3 ;  /* 0x0000541000527816 */ /* 0x000fe20000000003 */
[----:B------:R-:W-:-:S02]  /*bc30*/  IMAD.MOV.U32 R0, RZ, RZ, R40 ;  /* 0x000000ffff007224 */ /* 0x000fc400078e0028 */
[----:B------:R-:W-:Y:S01]  /*bc40*/  IMAD.MOV.U32 R3, RZ, RZ, R41 ;  /* 0x000000ffff037224 */ /* 0x000fe200078e0029 */
[----:B------:R-:W-:Y:S01]  /*bc50*/  PRMT R80, R5, 0x5410, R9 ;  /* 0x0000541005507816 */ /* 0x000fe20000000009 */
[----:B------:R-:W-:Y:S01]  /*bc60*/  IMAD.MOV.U32 R5, RZ, RZ, R34 ;  /* 0x000000ffff057224 */ /* 0x000fe200078e0022 */
[----:B------:R-:W-:Y:S02]  /*bc70*/  MOV R9, R35 ;  /* 0x0000002300097202 */ /* 0x000fe40000000f00 */
        /* <DEDUP_REMOVED lines=8> */
[----:B------:R-:W-:-:S02]  /*bd00*/  IMAD.MOV.U32 R0, RZ, RZ, R52 ;  /* 0x000000ffff007224 */ /* 0x000fc400078e0034 */
[----:B------:R-:W-:Y:S01]  /*bd10*/  IMAD.MOV.U32 R3, RZ, RZ, R53 ;  /* 0x000000ffff037224 */ /* 0x000fe200078e0035 */
[----:B------:R-:W-:Y:S01]  /*bd20*/  PRMT R85, R5, 0x5410, R9 ;  /* 0x0000541005557816 */ /* 0x000fe20000000009 */
[----:B------:R-:W-:Y:S02]  /*bd30*/  IMAD.MOV.U32 R5, RZ, RZ, R48 ;  /* 0x000000ffff057224 */ /* 0x000fe400078e0030 */
[----:B------:R-:W-:Y:S01]  /*bd40*/  IMAD.MOV.U32 R9, RZ, RZ, R49 ;  /* 0x000000ffff097224 */ /* 0x000fe200078e0031 */
[----:B------:R-:W-:Y:S01]  /*bd50*/  PRMT R83, R0, 0x5410, R3 ;  /* 0x0000541000537816 */ /* 0x000fe20000000003 */
[----:B------:R-:W-:Y:S01]  /*bd60*/  IMAD.MOV.U32 R3, RZ, RZ, R43 ;  /* 0x000000ffff037224 */ /* 0x000fe200078e002b */
[----:B------:R-:W-:Y:S02]  /*bd70*/  MOV R0, R42 ;  /* 0x0000002a00007202 */ /* 0x000fe40000000f00 */
[----:B------:R-:W-:Y:S01]  /*bd80*/  PRMT R81, R5, 0x5410, R9 ;  /* 0x0000541005517816 */ /* 0x000fe20000000009 */
[----:B------:R-:W-:Y:S01]  /*bd90*/  IMAD.MOV.U32 R5, RZ, RZ, R32 ;  /* 0x000000ffff057224 */ /* 0x000fe200078e0020 */
[----:B------:R-:W-:Y:S01]  /*bda0*/  PRMT R79, R0, 0x5410, R3 ;  /* 0x00005410004f7816 */ /* 0x000fe20000000003 */
[----:B------:R-:W-:-:S05]  /*bdb0*/  IMAD.MOV.U32 R9, RZ, RZ, R33 ;  /* 0x000000ffff097224 */ /* 0x000fca00078e0021 */
[----:B------:R-:W-:Y:S01]  /*bdc0*/  PRMT R76, R9, 0x5410, R5 ;  /* 0x00005410094c7816 */ /* 0x000fe20000000005 */
[----:B------:R-:W-:Y:S06]  /*bdd0*/  BRA.DIV UR4, `(.L_x_1820) ;  /* 0x000001e204187947 */ /* 0x000fec000b800000 */
[----:B------:R1:W2:Y:S04]  /*bde0*/  SHFL.IDX PT, R3, R7, 0x1, 0x1c1f ;  /* 0x003c1f0007037f89 */ /* 0x0002a800000e0000 */
[----:B------:R1:W3:Y:S04]  /*bdf0*/  SHFL.IDX PT, R0, R6, 0x1, 0x1c1f ;  /* 0x003c1f0006007f89 */ /* 0x0002e800000e0000 */
[----:B------:R1:W1:Y:S04]  /*be00*/  SHFL.IDX PT, R5, R8, 0x1, 0x1c1f ;  /* 0x003c1f0008057f89 */ /* 0x00026800000e0000 */
[----:B0-----:R-:W0:Y:S02]  /*be10*/  SHFL.IDX PT, R4, R4, 0x1, 0x1c1f ;  /* 0x003c1f0004047f89 */ /* 0x001e2400000e0000 */
.L_x_2164:
[----:B------:R-:W-:Y:S01]  /*be20*/  VIADD R10, R10, 0x40 ;  /* 0x000000400a0a7836 */ /* 0x000fe20000000000 */
[----:B-1----:R-:W-:Y:S01]  /*be30*/  LOP3.LUT R6, R206, 0x18, R18, 0xf8, !PT ;  /* 0x00000018ce067812 */ /* 0x002fe200078ef812 */
[----:B------:R-:W-:Y:S01]  /*be40*/  BSSY B1, `(.L_x_1821) ;  /* 0x0000053000017945 */ /* 0x000fe20003800000 */
[----:B------:R-:W-:Y:S02]  /*be50*/  LOP3.LUT P0, RZ, R215, 0x4, RZ, 0xc0, !PT ;  /* 0x00000004d7ff7812 */ /* 0x000fe4000780c0ff */
[----:B------:R-:W-:Y:S02]  /*be60*/  CS2R R36, SRZ ;  /* 0x0000000000247805 */ /* 0x000fe4000001ff00 */
[----:B------:R-:W-:Y:S02]  /*be70*/  ISETP.GE.AND P1, PT, R10, R63, PT ;  /* 0x0000003f0a00720c */ /* 0x000fe40003f26270 */
[----:B------:R-:W-:Y:S02]  /*be80*/  CS2R R26, SRZ ;  /* 0x00000000001a7805 */ /* 0x000fe4000001ff00 */
[----:B------:R-:W-:-:S02]  /*be90*/  LOP3.LUT R7, R6, R207, RZ, 0x3c, !PT ;  /* 0x000000cf06077212 */ /* 0x000fc400078e3cff */
[----:B------:R-:W-:Y:S02]  /*bea0*/  CS2R R20, SRZ ;  /* 0x0000000000147805 */ /* 0x000fe4000001ff00 */
[----:B------:R-:W-:Y:S02]  /*beb0*/  CS2R R12, SRZ ;  /* 0x00000000000c7805 */ /* 0x000fe4000001ff00 */
[----:B------:R-:W-:Y:S02]  /*bec0*/  CS2R R8, SRZ ;  /* 0x0000000000087805 */ /* 0x000fe4000001ff00 */
[----:B------:R-:W-:Y:S01]  /*bed0*/  CS2R R44, SRZ ;  /* 0x00000000002c7805 */ /* 0x000fe2000001ff00 */
[----:B------:R-:W-:Y:S01]  /*bee0*/  IMAD.IADD R7, R208, 0x1, R7 ;  /* 0x00000001d0077824 */ /* 0x000fe200078e0207 */
[----:B------:R-:W-:Y:S02]  /*bef0*/  CS2R R38, SRZ ;  /* 0x0000000000267805 */ /* 0x000fe4000001ff00 */
[----:B------:R-:W-:-:S02]  /*bf00*/  CS2R R28, SRZ ;  /* 0x00000000001c7805 */ /* 0x000fc4000001ff00 */
[----:B------:R-:W-:Y:S02]  /*bf10*/  CS2R R24, SRZ ;  /* 0x0000000000187805 */ /* 0x000fe4000001ff00 */
[----:B----4-:R-:W-:Y:S01]  /*bf20*/  CS2R R14, SRZ ;  /* 0x00000000000e7805 */ /* 0x010fe2000001ff00 */
[----:B------:R-:W-:Y:S01]  /*bf30*/  IMAD R62, R7, 0x2, R16 ;  /* 0x00000002073e7824 */ /* 0x000fe200078e0210 */
        /* <DEDUP_REMOVED lines=8> */
[----:B------:R-:W-:-:S05]  /*bfc0*/  ISETP.GE.AND P1, PT, R200, UR4, PT ;  /* 0x00000004c8007c0c */ /* 0x000fca000bf26270 */
[C---:B------:R-:W-:Y:S01]  /*bfd0*/  @!P4 IMAD.SHL.U32 R9, R203.reuse, 0x2, RZ ;  /* 0x00000002cb09c824 */ /* 0x040fe200078e00ff */
[----:B------:R-:W-:-:S03]  /*bfe0*/  @!P4 SHF.L.U64.HI R6, R203, 0x1, R232 ;  /* 0x00000001cb06c819 */ /* 0x000fc600000102e8 */
[C---:B------:R-:W-:Y:S01]  /*bff0*/  @!P3 IMAD.SHL.U32 R71, R201.reuse, 0x2, RZ ;  /* 0x00000002c947b824 */ /* 0x040fe200078e00ff */
[----:B------:R-:W-:Y:S02]  /*c000*/  @!P3 SHF.L.U64.HI R12, R201, 0x1, R231 ;  /* 0x00000001c90cb819 */ /* 0x000fe400000102e7 */
[-C--:B---3--:R-:W-:Y:S01]  /*c010*/  @!P4 IADD3 R10, P5, R0, R9.reuse, RZ ;  /* 0x00000009000ac210 */ /* 0x088fe20007fbe0ff */
[----:B------:R-:W-:Y:S01]  /*c020*/  @!P1 IMAD.SHL.U32 R7, R200, 0x2, RZ ;  /* 0x00000002c8079824 */ /* 0x000fe200078e00ff */
[----:B0-----:R-:W-:Y:S02]  /*c030*/  @!P4 IADD3 R8, P6, R4, R9, RZ ;  /* 0x000000090408c210 */ /* 0x001fe40007fde0ff */
[----:B------:R-:W-:Y:S01]  /*c040*/  @!P2 SHF.L.U32 R67, R202, 0x1, RZ ;  /* 0x00000001ca43a819 */ /* 0x000fe200000006ff */
[--C-:B--2---:R-:W-:Y:S01]  /*c050*/  @!P4 IMAD.X R11, R3, 0x1, R6.reuse, P5 ;  /* 0x00000001030bc824 */ /* 0x104fe200028e0606 */
[----:B------:R-:W-:Y:S01]  /*c060*/  @!P3 IADD3 R74, P5, R0, R71, RZ ;  /* 0x00000047004ab210 */ /* 0x000fe20007fbe0ff */
[----:B------:R-:W-:Y:S01]  /*c070*/  @!P4 IMAD.X R9, R5, 0x1, R6, P6 ;  /* 0x000000010509c824 */ /* 0x000fe200030e0606 */
[----:B------:R-:W-:-:S02]  /*c080*/  @!P2 SHF.L.U64.HI R14, R202, 0x1, R230 ;  /* 0x00000001ca0ea819 */ /* 0x000fc400000102e6 */
[----:B------:R-:W-:Y:S01]  /*c090*/  @!P3 IADD3 R70, P6, R4, R71, RZ ;  /* 0x000000470446b210 */ /* 0x000fe20007fde0ff */
[--C-:B------:R-:W-:Y:S01]  /*c0a0*/  @!P3 IMAD.X R75, R3, 0x1, R12.reuse, P5 ;  /* 0x00000001034bb824 */ /* 0x100fe200028e060c */
[-C--:B------:R-:W-:Y:S02]  /*c0b0*/  @!P2 IADD3 R68, P5, R0, R67.reuse, RZ ;  /* 0x000000430044a210 */ /* 0x080fe40007fbe0ff */
[----:B------:R-:W-:Y:S01]  /*c0c0*/  @!P1 SHF.L.U64.HI R20, R200, 0x1, R229 ;  /* 0x00000001c8149819 */ /* 0x000fe200000102e5 */
[----:B------:R-:W-:Y:S01]  /*c0d0*/  @!P3 IMAD.X R71, R5, 0x1, R12, P6 ;  /* 0x000000010547b824 */ /* 0x000fe200030e060c */
[----:B------:R-:W-:Y:S01]  /*c0e0*/  @!P2 IADD3 R66, P6, R4, R67, RZ ;  /* 0x000000430442a210 */ /* 0x000fe20007fde0ff */
[----:B------:R-:W-:Y:S01]  /*c0f0*/  @!P2 IMAD.X R69, R3, 0x1, R14, P5 ;  /* 0x000000010345a824 */ /* 0x000fe200028e060e */
[----:B------:R-:W-:-:S03]  /*c100*/  @!P1 IADD3 R64, P5, R0, R7, RZ ;  /* 0x0000000700409210 */ /* 0x000fc60007fbe0ff */
[----:B------:R-:W-:Y:S01]  /*c110*/  @!P2 IMAD.X R67, R5, 0x1, R14, P6 ;  /* 0x000000010543a824 */ /* 0x000fe200030e060e */
[----:B------:R-:W-:Y:S01]  /*c120*/  ISETP.GE.AND P6, PT, R192, UR4, PT ;  /* 0x00000004c0007c0c */ /* 0x000fe2000bfc6270 */
[----:B------:R-:W-:Y:S01]  /*c130*/  @!P1 IMAD.X R65, R3, 0x1, R20, P5 ;  /* 0x0000000103419824 */ /* 0x000fe200028e0614 */
[----:B------:R-:W-:-:S04]  /*c140*/  @!P1 IADD3 R6, P5, R4, R7, RZ ;  /* 0x0000000704069210 */ /* 0x000fc80007fbe0ff */
[----:B------:R-:W-:Y:S02]  /*c150*/  @!P1 IADD3.X R7, R5, R20, RZ, P5, !PT ;  /* 0x0000001405079210 */ /* 0x000fe40002ffe4ff */
[----:B------:R-:W-:-:S05]  /*c160*/  ISETP.GE.AND P5, PT, R204, UR4, PT ;  /* 0x00000004cc007c0c */ /* 0x000fca000bfa6270 */
[----:B------:R-:W-:Y:S02]  /*c170*/  @!P6 IMAD.MOV.U32 R12, RZ, RZ, R0 ;  /* 0x000000ffff0ce224 */ /* 0x000fe400078e0000 */
[----:B------:R-:W-:Y:S02]  /*c180*/  @!P6 IMAD.MOV.U32 R13, RZ, RZ, R3 ;  /* 0x000000ffff0de224 */ /* 0x000fe400078e0003 */
[----:B------:R-:W-:-:S04]  /*c190*/  @!P6 IMAD.WIDE R14, R192, 0x2, R4 ;  /* 0x00000002c00ee825 */ /* 0x000fc800078e0204 */
[----:B------:R-:W-:Y:S01]  /*c1a0*/  @!P6 IMAD.WIDE R12, R192, 0x2, R12 ;  /* 0x00000002c00ce825 */ /* 0x000fe200078e020c */
[----:B------:R0:W5:Y:S03]  /*c1b0*/  @!P6 LD.E.64 R30, desc[UR60][R14.64] ;  /* 0x0000003c0e1ee980 */ /* 0x000166000c101b00 */
[C---:B------:R-:W-:Y:S01]  /*c1c0*/  @!P5 IMAD.SHL.U32 R21, R204.reuse, 0x2, RZ ;  /* 0x00000002cc15d824 */ /* 0x040fe200078e00ff */
[----:B------:R1:W5:Y:S01]  /*c1d0*/  @!P6 LD.E.64 R44, desc[UR60][R12.64] ;  /* 0x0000003c0c2ce980 */ /* 0x000362000c101b00 */
[----:B------:R-:W-:-:S03]  /*c1e0*/  @!P5 SHF.L.U64.HI R20, R204, 0x1, R228 ;  /* 0x00000001cc14d819 */ /* 0x000fc600000102e4 */
[-C--:B------:R-:W-:Y:S02]  /*c1f0*/  @!P5 IADD3 R72, P6, R0, R21.reuse, RZ ;  /* 0x000000150048d210 */ /* 0x080fe40007fde0ff */
[----:B------:R-:W-:Y:S02]  /*c200*/  CS2R R38, SRZ ;  /* 0x0000000000267805 */ /* 0x000fe4000001ff00 */
[----:B------:R-:W-:Y:S01]  /*c210*/  CS2R R36, SRZ ;  /* 0x0000000000247805 */ /* 0x000fe2000001ff00 */
[----:B------:R-:W-:Y:S01]  /*c220*/  @!P5 IMAD.X R73, R3, 0x1, R20, P6 ;  /* 0x000000010349d824 */ /* 0x000fe200030e0614 */
[----:B------:R-:W-:Y:S02]  /*c230*/  @!P5 IADD3 R4, P6, R4, R21, RZ ;  /* 0x000000150404d210 */ /* 0x000fe40007fde0ff */
[----:B------:R2:W5:Y:S01]  /*c240*/  @!P4 LD.E.64 R38, desc[UR60][R10.64] ;  /* 0x0000003c0a26c980 */ /* 0x000562000c101b00 */
[----:B------:R-:W-:Y:S02]  /*c250*/  CS2R R28, SRZ ;  /* 0x00000000001c7805 */ /* 0x000fe4000001ff00 */
[----:B------:R-:W-:-:S02]  /*c260*/  CS2R R26, SRZ ;  /* 0x00000000001a7805 */ /* 0x000fc4000001ff00 */
[----:B------:R-:W-:Y:S01]  /*c270*/  CS2R R24, SRZ ;  /* 0x0000000000187805 */ /* 0x000fe2000001ff00 */
[----:B------:R-:W-:Y:S01]  /*c280*/  @!P5 IMAD.X R5, R5, 0x1, R20, P6 ;  /* 0x000000010505d824 */ /* 0x000fe200030e0614 */
[----:B------:R3:W5:Y:S01]  /*c290*/  @!P4 LD.E.64 R36, desc[UR60][R8.64] ;  /* 0x0000003c0824c980 */ /* 0x000762000c101b00 */
[----:B------:R-:W-:Y:S02]  /*c2a0*/  CS2R R20, SRZ ;  /* 0x0000000000147805 */ /* 0x000fe4000001ff00 */
[----:B0-----:R-:W-:Y:S02]  /*c2b0*/  CS2R R14, SRZ ;  /* 0x00000000000e7805 */ /* 0x001fe4000001ff00 */
[----:B-1----:R-:W-:Y:S01]  /*c2c0*/  CS2R R12, SRZ ;  /* 0x00000000000c7805 */ /* 0x002fe2000001ff00 */
[----:B------:R1:W5:Y:S01]  /*c2d0*/  @!P3 LD.E.64 R28, desc[UR60][R74.64] ;  /* 0x0000003c4a1cb980 */ /* 0x000362000c101b00 */
[----:B--2---:R-:W-:-:S03]  /*c2e0*/  CS2R R10, SRZ ;  /* 0x00000000000a7805 */ /* 0x004fc6000001ff00 */
[----:B------:R1:W5:Y:S01]  /*c2f0*/  @!P3 LD.E.64 R26, desc[UR60][R70.64] ;  /* 0x0000003c461ab980 */ /* 0x000362000c101b00 */
[----:B---3--:R-:W-:-:S03]  /*c300*/  CS2R R8, SRZ ;  /* 0x0000000000087805 */ /* 0x008fc6000001ff00 */
[----:B------:R1:W5:Y:S04]  /*c310*/  @!P2 LD.E.64 R24, desc[UR60][R68.64] ;  /* 0x0000003c4418a980 */ /* 0x000368000c101b00 */
[----:B------:R1:W5:Y:S04]  /*c320*/  @!P2 LD.E.64 R20, desc[UR60][R66.64] ;  /* 0x0000003c4214a980 */ /* 0x000368000c101b00 */
[----:B------:R1:W5:Y:S04]  /*c330*/  @!P1 LD.E.64 R14, desc[UR60][R64.64] ;  /* 0x0000003c400e9980 */ /* 0x000368000c101b00 */
[----:B------:R1:W5:Y:S04]  /*c340*/  @!P1 LD.E.64 R12, desc[UR60][R6.64] ;  /* 0x0000003c060c9980 */ /* 0x000368000c101b00 */
[----:B------:R1:W5:Y:S04]  /*c350*/  @!P5 LD.E.64 R10, desc[UR60][R72.64] ;  /* 0x0000003c480ad980 */ /* 0x000368000c101b00 */
[----:B------:R1:W5:Y:S02]  /*c360*/  @!P5 LD.E.64 R8, desc[UR60][R4.64] ;  /* 0x0000003c0408d980 */ /* 0x000364000c101b00 */
.L_x_1822:
[----:B------:R-:W-:Y:S05]  /*c370*/  BSYNC B1 ;  /* 0x0000000000017941 */ /* 0x000fea0003800000 */
.L_x_1821:
[----:B01---5:R-:W-:Y:S01]  /*c380*/  IMAD.MOV.U32 R4, RZ, RZ, R30 ;  /* 0x000000ffff047224 */ /* 0x023fe200078e001e */
[----:B--2---:R-:W-:Y:S01]  /*c390*/  LEA.HI R3, R221, R221, RZ, 0x1 ;  /* 0x000000dddd037211 */ /* 0x004fe200078f08ff */
[C---:B------:R-:W-:Y:S01]  /*c3a0*/  VIADD R5, R62.reuse, 0x12400 ;  /* 0x000124003e057836 */ /* 0x040fe20000000000 */
[----:B------:R-:W-:Y:S01]  /*c3b0*/  VIADDMNMX R68, R63, -R209, 0x80, PT ;  /* 0x000000803f447446 */ /* 0x000fe200038009d1 */
[----:B---3--:R-:W-:Y:S01]  /*c3c0*/  VIADD R0, R62, 0x12440 ;  /* 0x000124403e007836 */ /* 0x008fe20000000000 */
[----:B------:R-:W-:Y:S01]  /*c3d0*/  PRMT R73, R4, 0x7610, R73 ;  /* 0x0000761004497816 */ /* 0x000fe20000000049 */
[----:B------:R-:W-:Y:S01]  /*c3e0*/  IMAD.MOV.U32 R6, RZ, RZ, R36 ;  /* 0x000000ffff067224 */ /* 0x000fe200078e0024 */
[----:B------:R-:W-:Y:S01]  /*c3f0*/  LOP3.LUT R4, R3, 0xfffffffe, RZ, 0xc0, !PT ;  /* 0xfffffffe03047812 */ /* 0x000fe200078ec0ff */
[----:B------:R-:W-:Y:S01]  /*c400*/  IMAD.MOV.U32 R7, RZ, RZ, R37 ;  /* 0x000000ffff077224 */ /* 0x000fe200078e0025 */
[----:B------:R-:W-:Y:S01]  /*c410*/  @P0 IADD3 R0, R5, -0x40, RZ ;  /* 0xffffffc005000810 */ /* 0x000fe20007ffe0ff */
[----:B------:R-:W-:Y:S01]  /*c420*/  IMAD.MOV.U32 R5, RZ, RZ, R31 ;  /* 0x000000ffff057224 */ /* 0x000fe200078e001f */
[----:B------:R-:W-:Y:S01]  /*c430*/  BSSY B1, `(.L_x_1823) ;  /* 0x0000028000017945 */ /* 0x000fe20003800000 */
[----:B------:R-:W-:Y:S01]  /*c440*/  IMAD.IADD R4, R221, 0x1, -R4 ;  /* 0x00000001dd047824 */ /* 0x000fe200078e0a04 */
[----:B------:R-:W-:Y:S01]  /*c450*/  PRMT R71, R6, 0x5410, R7 ;  /* 0x0000541006477816 */ /* 0x000fe20000000007 */
[----:B------:R-:W-:Y:S01]  /*c460*/  IMAD.MOV.U32 R3, RZ, RZ, R26 ;  /* 0x000000ffff037224 */ /* 0x000fe200078e001a */
[----:B------:R-:W-:Y:S01]  /*c470*/  PRMT R73, R73, 0x5410, R5 ;  /* 0x0000541049497816 */ /* 0x000fe20000000005 */
[----:B------:R-:W-:Y:S01]  /*c480*/  IMAD.MOV.U32 R6, RZ, RZ, R27 ;  /* 0x000000ffff067224 */ /* 0x000fe200078e001b */
[----:B------:R-:W-:Y:S01]  /*c490*/  SHF.L.U32 R5, R4, 0x1f, RZ ;  /* 0x0000001f04057819 */ /* 0x000fe200000006ff */
[----:B------:R-:W-:Y:S01]  /*c4a0*/  IMAD.MOV.U32 R7, RZ, RZ, R20 ;  /* 0x000000ffff077224 */ /* 0x000fe200078e0014 */
[----:B------:R-:W-:Y:S01]  /*c4b0*/  MOV R4, R12 ;  /* 0x0000000c00047202 */ /* 0x000fe20000000f00 */
[----:B------:R-:W-:Y:S01]  /*c4c0*/  IMAD.MOV.U32 R65, RZ, RZ, R38 ;  /* 0x000000ffff417224 */ /* 0x000fe200078e0026 */
[----:B------:R-:W0:Y:S01]  /*c4d0*/  SYNCS.PHASECHK.TRANS64.TRYWAIT P0, [R16+URZ+0x30800], R5 ;  /* 0x03080005100075a7 */ /* 0x000e22000800017f */
[----:B------:R-:W-:Y:S01]  /*c4e0*/  PRMT R69, R3, 0x5410, R6 ;  /* 0x0000541003457816 */ /* 0x000fe20000000006 */
[----:B------:R-:W-:Y:S01]  /*c4f0*/  IMAD.MOV.U32 R3, RZ, RZ, R21 ;  /* 0x000000ffff037224 */ /* 0x000fe200078e0015 */
        /* <DEDUP_REMOVED lines=10> */
[----:B------:R-:W-:Y:S01]  /*c5a0*/  ISETP.GE.AND P1, PT, R195, R68, PT ;  /* 0x00000044c300720c */ /* 0x000fe20003f26270 */
[----:B------:R-:W-:Y:S01]  /*c5b0*/  IMAD.MOV.U32 R7, RZ, RZ, R45 ;  /* 0x000000ffff077224 */ /* 0x000fe200078e002d */
[----:B------:R-:W-:Y:S01]  /*c5c0*/  PRMT R3, R3, 0x5410, R4 ;  /* 0x0000541003037816 */ /* 0x000fe20000000004 */
        /* <DEDUP_REMOVED lines=8> */
[----:B------:R-:W-:-:S03]  /*c650*/  IMAD.MOV.U32 R7, RZ, RZ, R14 ;  /* 0x000000ffff077224 */ /* 0x000fc600078e000e */
[----:B------:R-:W-:Y:S01]  /*c660*/  PRMT R67, R4, 0x5410, R6 ;  /* 0x0000541004437816 */ /* 0x000fe20000000006 */
[----:B------:R-:W-:Y:S01]  /*c670*/  IMAD.MOV.U32 R4, RZ, RZ, R10 ;  /* 0x000000ffff047224 */ /* 0x000fe200078e000a */
[----:B------:R-:W-:Y:S01]  /*c680*/  PRMT R65, R7, 0x5410, R63 ;  /* 0x0000541007417816 */ /* 0x000fe2000000003f */
[----:B------:R-:W-:Y:S01]  /*c690*/  IMAD.MOV.U32 R6, RZ, RZ, R11 ;  /* 0x000000ffff067224 */ /* 0x000fe200078e000b */
[----:B0-----:R-:W-:Y:S06]  /*c6a0*/  @!P0 BRA `(.L_x_1824) ;  /* 0x000001d800588947 */ /* 0x001fec0003800000 */
.L_x_2165:
[----:B------:R-:W-:Y:S05]  /*c6b0*/  BSYNC B1 ;  /* 0x0000000000017941 */ /* 0x000fea0003800000 */
.L_x_1823:
[----:B------:R-:W-:Y:S01]  /*c6c0*/  BSSY B1, `(.L_x_1825) ;  /* 0x0000116000017945 */ /* 0x000fe20003800000 */
[----:B------:R-:W-:-:S03]  /*c6d0*/  PRMT R63, R4, 0x5410, R6 ;  /* 0x00005410043f7816 */ /* 0x000fc60000000006 */
[----:B------:R-:W-:Y:S05]  /*c6e0*/  @P1 BRA `(.L_x_1826) ;  /* 0x00000010004c1947 */ /* 0x000fea0003800000 */
[----:B0-----:R-:W0:Y:S01]  /*c6f0*/  LDC R5, c[0x0][0x3f4] ;  /* 0x0000fd00ff057b82 */ /* 0x001e220000000800 */
[----:B------:R-:W-:Y:S01]  /*c700*/  BSSY B2, `(.L_x_1827) ;  /* 0x0000032000027945 */ /* 0x000fe20003800000 */
[-C--:B0-----:R-:W-:Y:S02]  /*c710*/  ISETP.GE.AND P0, PT, R192, R5.reuse, PT ;  /* 0x00000005c000720c */ /* 0x081fe40003f06270 */
[-C--:B------:R-:W-:Y:S02]  /*c720*/  ISETP.GE.AND P1, PT, R203, R5.reuse, PT ;  /* 0x00000005cb00720c */ /* 0x080fe40003f26270 */
[-C--:B------:R-:W-:Y:S02]  /*c730*/  ISETP.GE.AND P2, PT, R201, R5.reuse, PT ;  /* 0x00000005c900720c */ /* 0x080fe40003f46270 */
[-C--:B------:R-:W-:Y:S02]  /*c740*/  ISETP.GE.AND P3, PT, R202, R5.reuse, PT ;  /* 0x00000005ca00720c */ /* 0x080fe40003f66270 */
[----:B------:R-:W-:-:S02]  /*c750*/  ISETP.GE.AND P4, PT, R200, R5, PT ;  /* 0x00000005c800720c */ /* 0x000fc40003f86270 */
[----:B------:R-:W-:-:S03]  /*c760*/  ISETP.GE.AND P5, PT, R204, R5, PT ;  /* 0x00000005cc00720c */ /* 0x000fc60003fa6270 */
[----:B------:R-:W-:Y:S10]  /*c770*/  @P0 BRA `(.L_x_1828) ;  /* 0x0000000000a80947 */ /* 0x000ff40003800000 */
[----:B------:R-:W0:Y:S01]  /*c780*/  LDS.128 R4, [R62+0x12400] ;  /* 0x012400003e047984 */ /* 0x000e220000000c00 */
[----:B------:R-:W-:Y:S01]  /*c790*/  SHF.R.U32.HI R90, RZ, 0x10, R61 ;  /* 0x00000010ff5a7819 */ /* 0x000fe2000001163d */
[--C-:B------:R-:W-:Y:S01]  /*c7a0*/  HADD2.F32 R75, -RZ, R87.reuse.H1_H1 ;  /* 0x30000057ff4b7230 */ /* 0x100fe20000004100 */
[----:B------:R-:W-:Y:S01]  /*c7b0*/  SHF.R.U32.HI R89, RZ, 0x10, R59 ;  /* 0x00000010ff597819 */ /* 0x000fe2000001163b */
[----:B------:R-:W-:Y:S01]  /*c7c0*/  HADD2.F32 R88, -RZ, R87.H0_H0 ;  /* 0x20000057ff587230 */ /* 0x000fe20000004100 */
[----:B------:R-:W-:Y:S01]  /*c7d0*/  SHF.R.U64 R95, R60, 0x10, R61 ;  /* 0x000000103c5f7819 */ /* 0x000fe2000000123d */
[----:B------:R-:W-:Y:S01]  /*c7e0*/  HADD2.F32 R87, -RZ, R90.H0_H0 ;  /* 0x2000005aff577230 */ /* 0x000fe20000004100 */
[----:B------:R-:W-:Y:S01]  /*c7f0*/  SHF.R.U64 R93, R58, 0x10, R59 ;  /* 0x000000103a5d7819 */ /* 0x000fe2000000123b */
[----:B------:R-:W-:Y:S02]  /*c800*/  HADD2.F32 R89, -RZ, R89.H0_H0 ;  /* 0x20000059ff597230 */ /* 0x000fe40000004100 */
[----:B0-----:R-:W-:-:S02]  /*c810*/  HADD2.F32 R61, -RZ, R7.H1_H1 ;  /* 0x30000007ff3d7230 */ /* 0x001fc40000004100 */
[----:B------:R-:W-:Y:S02]  /*c820*/  HADD2.F32 R60, -RZ, R7.H0_H0 ;  /* 0x20000007ff3c7230 */ /* 0x000fe40000004100 */
[--C-:B------:R-:W-:Y:S02]  /*c830*/  HADD2.F32 R7, -RZ, R4.reuse.H0_H0 ;  /* 0x20000004ff077230 */ /* 0x100fe40000004100 */
[C---:B------:R-:W-:Y:S01]  /*c840*/  FMUL.FTZ R92, R61.reuse, R87 ;  /* 0x000000573d5c7220 */ /* 0x040fe20000410000 */
[----:B------:R-:W-:Y:S02]  /*c850*/  HADD2.F32 R4, -RZ, R4.H1_H1 ;  /* 0x30000004ff047230 */ /* 0x000fe40000004100 */
[-C--:B------:R-:W-:Y:S01]  /*c860*/  FMUL.FTZ R91, R61, R89.reuse ;  /* 0x000000593d5b7220 */ /* 0x080fe20000410000 */
[--C-:B------:R-:W-:Y:S02]  /*c870*/  HADD2.F32 R58, -RZ, R6.reuse.H0_H0 ;  /* 0x20000006ff3a7230 */ /* 0x100fe40000004100 */
[----:B------:R-:W-:Y:S01]  /*c880*/  FFMA.FTZ R94, R60, R89, R92 ;  /* 0x000000593c5e7223 */ /* 0x000fe2000001005c */
[----:B------:R-:W-:-:S02]  /*c890*/  HADD2.F32 R59, -RZ, R6.H1_H1 ;  /* 0x30000006ff3b7230 */ /* 0x000fc40000004100 */
[----:B------:R-:W-:Y:S01]  /*c8a0*/  FMUL.FTZ R90, R4, R88 ;  /* 0x00000058045a7220 */ /* 0x000fe20000410000 */
[--C-:B------:R-:W-:Y:S02]  /*c8b0*/  HADD2.F32 R61, -RZ, R86.reuse.H1_H1 ;  /* 0x30000056ff3d7230 */ /* 0x100fe40000004100 */
[----:B------:R-:W-:Y:S01]  /*c8c0*/  FFMA.FTZ R91, R60, R87, -R91 ;  /* 0x000000573c5b7223 */ /* 0x000fe2000001085b */
[--C-:B------:R-:W-:Y:S02]  /*c8d0*/  HADD2.F32 R6, -RZ, R5.reuse.H0_H0 ;  /* 0x20000005ff067230 */ /* 0x100fe40000004100 */
[-C--:B------:R-:W-:Y:S01]  /*c8e0*/  FMUL.FTZ R92, R4, R75.reuse ;  /* 0x0000004b045c7220 */ /* 0x080fe20000410000 */
[----:B------:R-:W-:Y:S02]  /*c8f0*/  HADD2.F32 R86, -RZ, R86.H0_H0 ;  /* 0x20000056ff567230 */ /* 0x000fe40000004100 */
[----:B------:R-:W-:Y:S01]  /*c900*/  FFMA.FTZ R90, R7, R75, -R90 ;  /* 0x0000004b075a7223 */ /* 0x000fe2000001085a */
[----:B------:R-:W-:-:S02]  /*c910*/  HADD2.F32 R5, -RZ, R5.H1_H1 ;  /* 0x30000005ff057230 */ /* 0x000fc40000004100 */
[----:B------:R-:W-:Y:S01]  /*c920*/  FFMA.FTZ R75, R7, R88, R92 ;  /* 0x00000058074b7223 */ /* 0x000fe2000001005c */
[----:B------:R-:W-:Y:S02]  /*c930*/  HADD2.F32 R60, -RZ, R93.H0_H0 ;  /* 0x2000005dff3c7230 */ /* 0x000fe40000004100 */
[CC--:B------:R-:W-:Y:S01]  /*c940*/  FMUL.FTZ R87, R59.reuse, R61.reuse ;  /* 0x0000003d3b577220 */ /* 0x0c0fe20000410000 */
[----:B------:R-:W-:Y:S02]  /*c950*/  HADD2.F32 R4, -RZ, R95.H0_H0 ;  /* 0x2000005fff047230 */ /* 0x000fe40000004100 */
[----:B------:R-:W-:Y:S01]  /*c960*/  FMUL.FTZ R88, R59, R86 ;  /* 0x000000563b587220 */ /* 0x000fe20000410000 */
[C---:B------:R-:W-:Y:S01]  /*c970*/  FMUL.FTZ R7, R5.reuse, R60 ;  /* 0x0000003c05077220 */ /* 0x040fe20000410000 */
[C---:B------:R-:W-:Y:S01]  /*c980*/  FFMA.FTZ R87, R58.reuse, R86, -R87 ;  /* 0x000000563a577223 */ /* 0x040fe20000010857 */
[-C--:B------:R-:W-:Y:S01]  /*c990*/  FMUL.FTZ R59, R5, R4.reuse ;  /* 0x00000004053b7220 */ /* 0x080fe20000410000 */
[----:B------:R-:W-:Y:S01]  /*c9a0*/  FFMA.FTZ R88, R58, R61, R88 ;  /* 0x0000003d3a587223 */ /* 0x000fe20000010058 */
[----:B------:R-:W-:Y:S01]  /*c9b0*/  FFMA.FTZ R5, R6, R4, -R7 ;  /* 0x0000000406057223 */ /* 0x000fe20000010807 */
[----:B------:R-:W-:Y:S01]  /*c9c0*/  F2FP.F16.F32.PACK_AB R7, R94, R91 ;  /* 0x0000005b5e07723e */ /* 0x000fe200000000ff */
[----:B------:R-:W-:Y:S01]  /*c9d0*/  FFMA.FTZ R60, R6, R60, R59 ;  /* 0x0000003c063c7223 */ /* 0x000fe2000001003b */
[----:B------:R-:W-:-:S02]  /*c9e0*/  F2FP.F16.F32.PACK_AB R4, R75, R90 ;  /* 0x0000005a4b04723e */ /* 0x000fc400000000ff */
[----:B------:R-:W-:Y:S02]  /*c9f0*/  F2FP.F16.F32.PACK_AB R6, R88, R87 ;  /* 0x000000575806723e */ /* 0x000fe400000000ff */
[----:B------:R-:W-:-:S05]  /*ca00*/  F2FP.F16.F32.PACK_AB R5, R60, R5 ;  /* 0x000000053c05723e */ /* 0x000fca00000000ff */
[----:B------:R0:W-:Y:S02]  /*ca10*/  STS.128 [R62+0x12400], R4 ;  /* 0x012400043e007388 */ /* 0x0001e40000000c00 */
.L_x_1828:
[----:B------:R-:W-:Y:S05]  /*ca20*/  BSYNC B2 ;  /* 0x0000000000027941 */ /* 0x000fea0003800000 */
.L_x_1827:
[----:B------:R-:W-:Y:S04]  /*ca30*/  BSSY B2, `(.L_x_1829) ;  /* 0x000002c000027945 */ /* 0x000fe80003800000 */
[----:B------:R-:W-:Y:S05]  /*ca40*/  @P1 BRA `(.L_x_1830) ;  /* 0x0000000000a81947 */ /* 0x000fea0003800000 */
[----:B0-----:R-:W0:Y:S01]  /*ca50*/  LDS.128 R4, [R0] ;  /* 0x0000000000047984 */ /* 0x001e220000000c00 */
[----:B------:R-:W-:Y:S01]  /*ca60*/  SHF.R.U32.HI R59, RZ, 0x10, R57 ;  /* 0x00000010ff3b7819 */ /* 0x000fe20000011639 */
[----:B------:R-:W-:Y:S01]  /*ca70*/  HADD2.F32 R58, -RZ, R85.H0_H0 ;  /* 0x20000055ff3a7230 */ /* 0x000fe20000004100 */
[----:B------:R-:W-:Y:S01]  /*ca80*/  SHF.R.U32.HI R61, RZ, 0x10, R55 ;  /* 0x00000010ff3d7819 */ /* 0x000fe20000011637 */
[--C-:B------:R-:W-:Y:S01]  /*ca90*/  HADD2.F32 R60, -RZ, R84.reuse.H0_H0 ;  /* 0x20000054ff3c7230 */ /* 0x100fe20000004100 */
[----:B------:R-:W-:Y:S01]  /*caa0*/  SHF.R.U64 R89, R56, 0x10, R57 ;  /* 0x0000001038597819 */ /* 0x000fe20000001239 */
[----:B------:R-:W-:Y:S01]  /*cab0*/  HADD2.F32 R59, -RZ, R59.H0_H0 ;  /* 0x2000003bff3b7230 */ /* 0x000fe20000004100 */
[----:B------:R-:W-:Y:S01]  /*cac0*/  SHF.R.U64 R87, R54, 0x10, R55 ;  /* 0x0000001036577819 */ /* 0x000fe20000001237 */
[----:B------:R-:W-:Y:S02]  /*cad0*/  HADD2.F32 R61, -RZ, R61.H0_H0 ;  /* 0x2000003dff3d7230 */ /* 0x000fe40000004100 */
[----:B------:R-:W-:-:S02]  /*cae0*/  HADD2.F32 R84, -RZ, R84.H1_H1 ;  /* 0x30000054ff547230 */ /* 0x000fc40000004100 */
[----:B------:R-:W-:Y:S02]  /*caf0*/  HADD2.F32 R85, -RZ, R85.H1_H1 ;  /* 0x30000055ff557230 */ /* 0x000fe40000004100 */
[--C-:B0-----:R-:W-:Y:S02]  /*cb00*/  HADD2.F32 R57, -RZ, R7.reuse.H1_H1 ;  /* 0x30000007ff397230 */ /* 0x101fe40000004100 */
[----:B------:R-:W-:Y:S02]  /*cb10*/  HADD2.F32 R56, -RZ, R7.H0_H0 ;  /* 0x20000007ff387230 */ /* 0x000fe40000004100 */
[--C-:B------:R-:W-:Y:S02]  /*cb20*/  HADD2.F32 R7, -RZ, R4.reuse.H0_H0 ;  /* 0x20000004ff077230 */ /* 0x100fe40000004100 */
[C---:B------:R-:W-:Y:S01]  /*cb30*/  FMUL.FTZ R88, R57.reuse, R59 ;  /* 0x0000003b39587220 */ /* 0x040fe20000410000 */
[----:B------:R-:W-:Y:S02]  /*cb40*/  HADD2.F32 R4, -RZ, R4.H1_H1 ;  /* 0x30000004ff047230 */ /* 0x000fe40000004100 */
[----:B------:R-:W-:Y:S01]  /*cb50*/  FMUL.FTZ R75, R57, R61 ;  /* 0x0000003d394b7220 */ /* 0x000fe20000410000 */
[----:B------:R-:W-:-:S02]  /*cb60*/  HADD2.F32 R54, -RZ, R6.H0_H0 ;  /* 0x20000006ff367230 */ /* 0x000fc40000004100 */
[----:B------:R-:W-:Y:S01]  /*cb70*/  FFMA.FTZ R90, R56, R61, R88 ;  /* 0x0000003d385a7223 */ /* 0x000fe20000010058 */
[----:B------:R-:W-:Y:S02]  /*cb80*/  HADD2.F32 R55, -RZ, R6.H1_H1 ;  /* 0x30000006ff377230 */ /* 0x000fe40000004100 */
[----:B------:R-:W-:Y:S01]  /*cb90*/  FMUL.FTZ R86, R4, R60 ;  /* 0x0000003c04567220 */ /* 0x000fe20000410000 */
[--C-:B------:R-:W-:Y:S02]  /*cba0*/  HADD2.F32 R6, -RZ, R5.reuse.H0_H0 ;  /* 0x20000005ff067230 */ /* 0x100fe40000004100 */
[----:B------:R-:W-:Y:S01]  /*cbb0*/  FFMA.FTZ R75, R56, R59, -R75 ;  /* 0x0000003b384b7223 */ /* 0x000fe2000001084b */
[-C--:B------:R-:W-:Y:S01]  /*cbc0*/  FMUL.FTZ R88, R4, R58.reuse ;  /* 0x0000003a04587220 */ /* 0x080fe20000410000 */
[----:B------:R-:W-:Y:S02]  /*cbd0*/  HADD2.F32 R5, -RZ, R5.H1_H1 ;  /* 0x30000005ff057230 */ /* 0x000fe40000004100 */
[----:B------:R-:W-:Y:S01]  /*cbe0*/  FFMA.FTZ R86, R7, R58, -R86 ;  /* 0x0000003a07567223 */ /* 0x000fe20000010856 */
[----:B------:R-:W-:-:S02]  /*cbf0*/  HADD2.F32 R56, -RZ, R87.H0_H0 ;  /* 0x20000057ff387230 */ /* 0x000fc40000004100 */
[----:B------:R-:W-:Y:S01]  /*cc00*/  FFMA.FTZ R57, R7, R60, R88 ;  /* 0x0000003c07397223 */ /* 0x000fe20000010058 */
[----:B------:R-:W-:Y:S02]  /*cc10*/  HADD2.F32 R4, -RZ, R89.H0_H0 ;  /* 0x20000059ff047230 */ /* 0x000fe40000004100 */
[C---:B------:R-:W-:Y:S01]  /*cc20*/  FMUL.FTZ R59, R55.reuse, R84 ;  /* 0x00000054373b7220 */ /* 0x040fe20000410000 */
[-C--:B------:R-:W-:Y:S01]  /*cc30*/  FMUL.FTZ R61, R55, R85.reuse ;  /* 0x00000055373d7220 */ /* 0x080fe20000410000 */
[C---:B------:R-:W-:Y:S01]  /*cc40*/  FMUL.FTZ R7, R5.reuse, R56 ;  /* 0x0000003805077220 */ /* 0x040fe20000410000 */
[----:B------:R-:W-:Y:S01]  /*cc50*/  FMUL.FTZ R55, R5, R4 ;  /* 0x0000000405377220 */ /* 0x000fe20000410000 */
[C---:B------:R-:W-:Y:S01]  /*cc60*/  FFMA.FTZ R59, R54.reuse, R85, -R59 ;  /* 0x00000055363b7223 */ /* 0x040fe2000001083b */
[----:B------:R-:W-:Y:S01]  /*cc70*/  FFMA.FTZ R54, R54, R84, R61 ;  /* 0x0000005436367223 */ /* 0x000fe2000001003d */
[C---:B------:R-:W-:Y:S01]  /*cc80*/  FFMA.FTZ R5, R6.reuse, R4, -R7 ;  /* 0x0000000406057223 */ /* 0x040fe20000010807 */
[----:B------:R-:W-:Y:S01]  /*cc90*/  FFMA.FTZ R56, R6, R56, R55 ;  /* 0x0000003806387223 */ /* 0x000fe20000010037 */
[----:B------:R-:W-:-:S02]  /*cca0*/  F2FP.F16.F32.PACK_AB R7, R90, R75 ;  /* 0x0000004b5a07723e */ /* 0x000fc400000000ff */
[----:B------:R-:W-:Y:S02]  /*ccb0*/  F2FP.F16.F32.PACK_AB R6, R54, R59 ;  /* 0x0000003b3606723e */ /* 0x000fe400000000ff */
[----:B------:R-:W-:Y:S02]  /*ccc0*/  F2FP.F16.F32.PACK_AB R4, R57, R86 ;  /* 0x000000563904723e */ /* 0x000fe400000000ff */
[----:B------:R-:W-:-:S05]  /*ccd0*/  F2FP.F16.F32.PACK_AB R5, R56, R5 ;  /* 0x000000053805723e */ /* 0x000fca00000000ff */
[----:B------:R1:W-:Y:S02]  /*cce0*/  STS.128 [R0], R4 ;  /* 0x0000000400007388 */ /* 0x0003e40000000c00 */
.L_x_1830:
[----:B------:R-:W-:Y:S05]  /*ccf0*/  BSYNC B2 ;  /* 0x0000000000027941 */ /* 0x000fea0003800000 */
.L_x_1829:
[----:B------:R-:W-:Y:S04]  /*cd00*/  BSSY B2, `(.L_x_1831) ;  /* 0x000002c000027945 */ /* 0x000fe80003800000 */
[----:B------:R-:W-:Y:S05]  /*cd10*/  @P2 BRA `(.L_x_1832) ;  /* 0x0000000000a82947 */ /* 0x000fea0003800000 */
[----:B01----:R-:W0:Y:S01]  /*cd20*/  LDS.128 R4, [R62+0x16400] ;  /* 0x016400003e047984 */ /* 0x003e220000000c00 */
        /* <DEDUP_REMOVED lines=40> */
[----:B------:R2:W-:Y:S02]  /*cfb0*/  STS.128 [R62+0x16400], R4 ;  /* 0x016400043e007388 */ /* 0x0005e40000000c00 */
.L_x_1832:
[----:B------:R-:W-:Y:S05]  /*cfc0*/  BSYNC B2 ;  /* 0x0000000000027941 */ /* 0x000fea0003800000 */
.L_x_1831:
[----:B------:R-:W-:Y:S04]  /*cfd0*/  BSSY B2, `(.L_x_1833) ;  /* 0x000002c000027945 */ /* 0x000fe80003800000 */
[----:B------:R-:W-:Y:S05]  /*cfe0*/  @P3 BRA `(.L_x_1834) ;  /* 0x0000000000a83947 */ /* 0x000fea0003800000 */
[----:B012---:R-:W0:Y:S01]  /*cff0*/  LDS.128 R4, [R0+0x4000] ;  /* 0x0040000000047984 */ /* 0x007e220000000c00 */
        /* <DEDUP_REMOVED lines=41> */
.L_x_1834:
[----:B------:R-:W-:Y:S05]  /*d290*/  BSYNC B2 ;  /* 0x0000000000027941 */ /* 0x000fea0003800000 */
.L_x_1833:
[----:B------:R-:W-:Y:S04]  /*d2a0*/  BSSY B2, `(.L_x_1835) ;  /* 0x000002c000027945 */ /* 0x000fe80003800000 */
[----:B------:R-:W-:Y:S05]  /*d2b0*/  @P4 BRA `(.L_x_1836) ;  /* 0x0000000000a84947 */ /* 0x000fea0003800000 */
[----:B0123--:R-:W0:Y:S01]  /*d2c0*/  LDS.128 R4, [R62+0x1a400] ;  /* 0x01a400003e047984 */ /* 0x00fe220000000c00 */
        /* <DEDUP_REMOVED lines=41> */
.L_x_1836:
[----:B------:R-:W-:Y:S05]  /*d560*/  BSYNC B2 ;  /* 0x0000000000027941 */ /* 0x000fea0003800000 */
.L_x_1835:
[----:B------:R-:W-:Y:S05]  /*d570*/  @P5 BRA `(.L_x_1826) ;  /* 0x0000000000a85947 */ /* 0x000fea0003800000 */
[----:B01234-:R-:W0:Y:S01]  /*d580*/  LDS.128 R4, [R0+0x8000] ;  /* 0x0080000000047984 */ /* 0x01fe220000000c00 */
[----:B------:R-:W-:Y:S01]  /*d590*/  SHF.R.U32.HI R41, RZ, 0x10, R33 ;  /* 0x00000010ff297819 */ /* 0x000fe20000011621 */
[----:B------:R-:W-:Y:S01]  /*d5a0*/  HADD2.F32 R40, -RZ, R76.H1_H1 ;  /* 0x3000004cff287230 */ /* 0x000fe20000004100 */
[--C-:B------:R-:W-:Y:S01]  /*d5b0*/  SHF.R.U32.HI R43, RZ, 0x10, R35.reuse ;  /* 0x00000010ff2b7819 */ /* 0x100fe20000011623 */
[----:B------:R-:W-:Y:S01]  /*d5c0*/  HADD2.F32 R42, -RZ, R77.H1_H1 ;  /* 0x3000004dff2a7230 */ /* 0x000fe20000004100 */
[----:B------:R-:W-:Y:S01]  /*d5d0*/  SHF.R.U64 R49, R34, 0x10, R35 ;  /* 0x0000001022317819 */ /* 0x000fe20000001223 */
[----:B------:R-:W-:Y:S01]  /*d5e0*/  HADD2.F32 R41, -RZ, R41.H0_H0 ;  /* 0x20000029ff297230 */ /* 0x000fe20000004100 */
[----:B------:R-:W-:Y:S01]  /*d5f0*/  SHF.R.U64 R51, R32, 0x10, R33 ;  /* 0x0000001020337819 */ /* 0x000fe20000001221 */
[----:B------:R-:W-:Y:S02]  /*d600*/  HADD2.F32 R43, -RZ, R43.H0_H0 ;  /* 0x2000002bff2b7230 */ /* 0x000fe40000004100 */
[----:B------:R-:W-:-:S02]  /*d610*/  HADD2.F32 R77, -RZ, R77.H0_H0 ;  /* 0x2000004dff4d7230 */ /* 0x000fc40000004100 */
[----:B------:R-:W-:Y:S02]  /*d620*/  HADD2.F32 R76, -RZ, R76.H0_H0 ;  /* 0x2000004cff4c7230 */ /* 0x000fe40000004100 */
        /* <DEDUP_REMOVED lines=18> */
[CC--:B------:R-:W-:Y:S01]  /*d750*/  FMUL.FTZ R41, R33.reuse, R77.reuse ;  /* 0x0000004d21297220 */ /* 0x0c0fe20000410000 */
[----:B------:R-:W-:Y:S01]  /*d760*/  FMUL.FTZ R40, R33, R76 ;  /* 0x0000004c21287220 */ /* 0x000fe20000410000 */
        /* <DEDUP_REMOVED lines=11> */
.L_x_1826:
[----:B------:R-:W-:Y:S05]  /*d820*/  BSYNC B1 ;  /* 0x0000000000017941 */ /* 0x000fea0003800000 */
.L_x_1825:
[----:B------:R-:W-:-:S13]  /*d830*/  ISETP.GE.AND P0, PT, R222, R68, PT ;  /* 0x00000044de00720c */ /* 0x000fda0003f06270 */
[----:B------:R-:W-:Y:S05]  /*d840*/  @P0 BRA `(.L_x_1837) ;  /* 0x0000004400400947 */ /* 0x000fea0003800000 */
[----:B01234-:R-:W0:Y:S01]  /*d850*/  LDC R5, c[0x0][0x3f4] ;  /* 0x0000fd00ff057b82 */ /* 0x01fe220000000800 */
        /* <DEDUP_REMOVED lines=10> */
[----:B------:R-:W-:Y:S01]  /*d900*/  HADD2.F32 R34, -RZ, R74.H0_H0 ;  /* 0x2000004aff227230 */ /* 0x000fe20000004100 */
[----:B------:R-:W-:Y:S01]  /*d910*/  SHF.R.U32.HI R41, RZ, 0x10, R31 ;  /* 0x00000010ff297819 */ /* 0x000fe2000001161f */
[----:B------:R-:W-:Y:S01]  /*d920*/  HADD2.F32 R40, -RZ, R73.H0_H0 ;  /* 0x20000049ff287230 */ /* 0x000fe20000004100 */
        /* <DEDUP_REMOVED lines=37> */
.L_x_1839:
[----:B------:R-:W-:Y:S05]  /*db80*/  BSYNC B1 ;  /* 0x0000000000017941 */ /* 0x000fea0003800000 */
.L_x_1838:
[----:B------:R-:W-:Y:S04]  /*db90*/  BSSY B1, `(.L_x_1840) ;  /* 0x000002c000017945 */ /* 0x000fe80003800000 */
[----:B------:R-:W-:Y:S05]  /*dba0*/  @P1 BRA `(.L_x_1841) ;  /* 0x0000000000a81947 */ /* 0x000fea0003800000 */
[----:B0-----:R-:W0:Y:S01]  /*dbb0*/  LDS.128 R4, [R0+0x2000] ;  /* 0x0020000000047984 */ /* 0x001e220000000c00 */
[----:B------:R-:W-:Y:S01]  /*dbc0*/  SHF.R.U32.HI R35, RZ, 0x10, R39 ;  /* 0x00000010ff237819 */ /* 0x000fe20000011627 */
[----:B------:R-:W-:Y:S01]  /*dbd0*/  HADD2.F32 R34, -RZ, R72.H0_H0 ;  /* 0x20000048ff227230 */ /* 0x000fe20000004100 */
[--C-:B------:R-:W-:Y:S01]  /*dbe0*/  SHF.R.U64 R41, R36, 0x10, R37.reuse ;  /* 0x0000001024297819 */ /* 0x100fe20000001225 */
[----:B------:R-:W-:Y:S01]  /*dbf0*/  HADD2.F32 R36, -RZ, R71.H0_H0 ;  /* 0x20000047ff247230 */ /* 0x000fe20000004100 */
[----:B------:R-:W-:Y:S01]  /*dc00*/  SHF.R.U32.HI R37, RZ, 0x10, R37 ;  /* 0x00000010ff257819 */ /* 0x000fe20000011625 */
[----:B------:R-:W-:Y:S01]  /*dc10*/  HADD2.F32 R35, -RZ, R35.H0_H0 ;  /* 0x20000023ff237230 */ /* 0x000fe20000004100 */
[----:B------:R-:W-:Y:S01]  /*dc20*/  SHF.R.U64 R43, R38, 0x10, R39 ;  /* 0x00000010262b7819 */ /* 0x000fe20000001227 */
[----:B------:R-:W-:Y:S02]  /*dc30*/  HADD2.F32 R71, -RZ, R71.H1_H1 ;  /* 0x30000047ff477230 */ /* 0x000fe40000004100 */
[----:B------:R-:W-:-:S02]  /*dc40*/  HADD2.F32 R37, -RZ, R37.H0_H0 ;  /* 0x20000025ff257230 */ /* 0x000fc40000004100 */
        /* <DEDUP_REMOVED lines=32> */
.L_x_1841:
[----:B------:R-:W-:Y:S05]  /*de50*/  BSYNC B1 ;  /* 0x0000000000017941 */ /* 0x000fea0003800000 */
.L_x_1840:
[----:B------:R-:W-:Y:S04]  /*de60*/  BSSY B1, `(.L_x_1842) ;  /* 0x000002c000017945 */ /* 0x000fe80003800000 */
[----:B------:R-:W-:Y:S05]  /*de70*/  @P2 BRA `(.L_x_1843) ;  /* 0x0000000000a82947 */ /* 0x000fea0003800000 */
[----:B01----:R-:W0:Y:S01]  /*de80*/  LDS.128 R4, [R62+0x18400] ;  /* 0x018400003e047984 */ /* 0x003e220000000c00 */
        /* <DEDUP_REMOVED lines=41> */
.L_x_1843:
[----:B------:R-:W-:Y:S05]  /*e120*/  BSYNC B1 ;  /* 0x0000000000017941 */ /* 0x000fea0003800000 */
.L_x_1842:
        /* <DEDUP_REMOVED lines=44> */
.L_x_1845:
[----:B------:R-:W-:Y:S05]  /*e3f0*/  BSYNC B1 ;  /* 0x0000000000017941 */ /* 0x000fea0003800000 */
.L_x_1844:
        /* <DEDUP_REMOVED lines=44> */
.L_x_1847:
[----:B------:R-:W-:Y:S05]  /*e6c0*/  BSYNC B1 ;  /* 0x0000000000017941 */ /* 0x000fea0003800000 */
.L_x_1846:
[----:B------:R-:W-:Y:S05]  /*e6d0*/  @P5 BRA `(.L_x_1837) ;  /* 0x00000034009c5947 */ /* 0x000fea0003800000 */
[----:B01234-:R-:W0:Y:S01]  /*e6e0*/  LDS.128 R4, [R0+0xa000] ;  /* 0x00a0000000047984 */ /* 0x01fe220000000c00 */
        /* <DEDUP_REMOVED lines=9> */
[--C-:B0-----:R-:W-:Y:S02]  /*e780*/  HADD2.F32 R11, -RZ, R7.reuse.H1_H1 ;  /* 0x30000007ff0b7230 */ /* 0x101fe40000004100 */
[----:B------:R-:W-:Y:S02]  /*e790*/  HADD2.F32 R10, -RZ, R7.H0_H0 ;  /* 0x20000007ff0a7230 */ /* 0x000fe40000004100 */
[--C-:B------:R-:W-:Y:S02]  /*e7a0*/  HADD2.F32 R7, -RZ, R4.reuse.H0_H0 ;  /* 0x20000004ff077230 */ /* 0x100fe40000004100 */
[C---:B------:R-:W-:Y:S01]  /*e7b0*/  FMUL.FTZ R21, R11.reuse, R15 ;  /* 0x0000000f0b157220 */ /* 0x040fe20000410000 */
[----:B------:R-:W-:Y:S02]  /*e7c0*/  HADD2.F32 R4, -RZ, R4.H1_H1 ;  /* 0x30000004ff047230 */ /* 0x000fe40000004100 */
[----:B------:R-:W-:Y:S01]  /*e7d0*/  FMUL.FTZ R24, R11, R13 ;  /* 0x0000000d0b187220 */ /* 0x000fe20000410000 */
[----:B------:R-:W-:-:S02]  /*e7e0*/  HADD2.F32 R8, -RZ, R6.H0_H0 ;  /* 0x20000006ff087230 */ /* 0x000fc40000004100 */
[C---:B------:R-:W-:Y:S01]  /*e7f0*/  FFMA.FTZ R21, R10.reuse, R13, -R21 ;  /* 0x0000000d0a157223 */ /* 0x040fe20000010815 */
[----:B------:R-:W-:Y:S02]  /*e800*/  HADD2.F32 R9, -RZ, R6.H1_H1 ;  /* 0x30000006ff097230 */ /* 0x000fe40000004100 */
[----:B------:R-:W-:Y:S01]  /*e810*/  FFMA.FTZ R26, R10, R15, R24 ;  /* 0x0000000f0a1a7223 */ /* 0x000fe20000010018 */
[----:B------:R-:W-:Y:S02]  /*e820*/  HADD2.F32 R6, -RZ, R5.H0_H0 ;  /* 0x20000005ff067230 */ /* 0x000fe40000004100 */
[C---:B------:R-:W-:Y:S01]  /*e830*/  FMUL.FTZ R20, R4.reuse, R14 ;  /* 0x0000000e04147220 */ /* 0x040fe20000410000 */
[----:B------:R-:W-:Y:S01]  /*e840*/  FMUL.FTZ R24, R4, R12 ;  /* 0x0000000c04187220 */ /* 0x000fe20000410000 */
[----:B------:R-:W-:Y:S02]  /*e850*/  HADD2.F32 R10, -RZ, R3.H1_H1 ;  /* 0x30000003ff0a7230 */ /* 0x000fe40000004100 */
[----:B------:R-:W-:Y:S01]  /*e860*/  FMUL.FTZ R15, R9, R63 ;  /* 0x0000003f090f7220 */ /* 0x000fe20000410000 */
[----:B------:R-:W-:-:S02]  /*e870*/  HADD2.F32 R5, -RZ, R5.H1_H1 ;  /* 0x30000005ff057230 */ /* 0x000fc40000004100 */
[C---:B------:R-:W-:Y:S01]  /*e880*/  FFMA.FTZ R20, R7.reuse, R12, -R20 ;  /* 0x0000000c07147223 */ /* 0x040fe20000010814 */
[----:B------:R-:W-:Y:S02]  /*e890*/  HADD2.F32 R4, -RZ, R25.H0_H0 ;  /* 0x20000019ff047230 */ /* 0x000fe40000004100 */
[----:B------:R-:W-:Y:S01]  /*e8a0*/  FFMA.FTZ R11, R7, R14, R24 ;  /* 0x0000000e070b7223 */ /* 0x000fe20000010018 */
[----:B------:R-:W-:Y:S02]  /*e8b0*/  HADD2.F32 R3, -RZ, R27.H0_H0 ;  /* 0x2000001bff037230 */ /* 0x000fe40000004100 */
[-C--:B------:R-:W-:Y:S01]  /*e8c0*/  FMUL.FTZ R13, R9, R10.reuse ;  /* 0x0000000a090d7220 */ /* 0x080fe20000410000 */
[C---:B------:R-:W-:Y:S01]  /*e8d0*/  FFMA.FTZ R10, R8.reuse, R10, R15 ;  /* 0x0000000a080a7223 */ /* 0x040fe2000001000f */
[C---:B------:R-:W-:Y:S01]  /*e8e0*/  FMUL.FTZ R7, R5.reuse, R4 ;  /* 0x0000000405077220 */ /* 0x040fe20000410000 */
[----:B------:R-:W-:Y:S01]  /*e8f0*/  FMUL.FTZ R9, R5, R3 ;  /* 0x0000000305097220 */ /* 0x000fe20000410000 */
[----:B------:R-:W-:-:S02]  /*e900*/  FFMA.FTZ R13, R8, R63, -R13 ;  /* 0x0000003f080d7223 */ /* 0x000fc4000001080d */
[----:B------:R-:W-:Y:S01]  /*e910*/  FFMA.FTZ R5, R6, R3, -R7 ;  /* 0x0000000306057223 */ /* 0x000fe20000010807 */
[----:B------:R-:W-:Y:S01]  /*e920*/  F2FP.F16.F32.PACK_AB R7, R26, R21 ;  /* 0x000000151a07723e */ /* 0x000fe200000000ff */
[----:B------:R-:W-:Y:S01]  /*e930*/  FFMA.FTZ R8, R6, R4, R9 ;  /* 0x0000000406087223 */ /* 0x000fe20000010009 */
[----:B------:R-:W-:Y:S02]  /*e940*/  F2FP.F16.F32.PACK_AB R4, R11, R20 ;  /* 0x000000140b04723e */ /* 0x000fe400000000ff */
[----:B------:R-:W-:Y:S02]  /*e950*/  F2FP.F16.F32.PACK_AB R6, R10, R13 ;  /* 0x0000000d0a06723e */ /* 0x000fe400000000ff */
[----:B------:R-:W-:-:S05]  /*e960*/  F2FP.F16.F32.PACK_AB R5, R8, R5 ;  /* 0x000000050805723e */ /* 0x000fca00000000ff */
[----:B------:R0:W-:Y:S01]  /*e970*/  STS.128 [R0+0xa000], R4 ;  /* 0x00a0000400007388 */ /* 0x0001e20000000c00 */
[----:B------:R-:W-:Y:S05]  /*e980*/  BRA `(.L_x_1837) ;  /* 0x0000003000f07947 */ /* 0x000fea0003800000 */
.L_x_1816:
[----:B------:R-:W0:Y:S01]  /*e990*/  LDC R25, c[0x0][0x448] ;  /* 0x00011200ff197b82 */ /* 0x000e220000000800 */
[----:B------:R-:W-:Y:S01]  /*e9a0*/  IMAD R3, R223, 0x40, R10 ;  /* 0x00000040df037824 */ /* 0x000fe200078e020a */
[----:B------:R-:W-:Y:S01]  /*e9b0*/  ULDC.64 UR4, c[0x0][0x3f8] ;  /* 0x0000fe0000047ab9 */ /* 0x000fe20000000a00 */
[----:B------:R-:W-:Y:S01]  /*e9c0*/  MOV R9, R29 ;  /* 0x0000001d00097202 */ /* 0x000fe20000000f00 */
[----:B------:R-:W-:Y:S01]  /*e9d0*/  ULDC.64 UR6, c[0x0][0x408] ;  /* 0x0001020000067ab9 */ /* 0x000fe20000000a00 */
[----:B------:R-:W-:Y:S02]  /*e9e0*/  IMAD.MOV.U32 R8, RZ, RZ, R24 ;  /* 0x000000ffff087224 */ /* 0x000fe400078e0018 */
[----:B------:R-:W-:Y:S01]  /*e9f0*/  IMAD.MOV.U32 R4, RZ, RZ, R26 ;  /* 0x000000ffff047224 */ /* 0x000fe200078e001a */
[----:B0-----:R-:W-:-:S13]  /*ea00*/  ISETP.NE.AND P0, PT, R25, 0x1, PT ;  /* 0x000000011900780c */ /* 0x001fda0003f05270 */
[----:B------:R-:W0:Y:S08]  /*ea10*/  @P0 LDC R0, c[0x0][0x44c] ;  /* 0x00011300ff000b82 */ /* 0x000e300000000800 */
[----:B------:R-:W1:Y:S01]  /*ea20*/  @P0 LDC R5, c[0x0][0x450] ;  /* 0x00011400ff050b82 */ /* 0x000e620000000800 */
[----:B0-----:R-:W-:-:S05]  /*ea30*/  @P0 IMAD.HI.U32 R0, R3, R0, RZ ;  /* 0x0000000003000227 */ /* 0x001fca00078e00ff */
[----:B-1----:R-:W-:Y:S01]  /*ea40*/  @P0 SHF.R.U32.HI R3, RZ, R5, R0 ;  /* 0x00000005ff030219 */ /* 0x002fe20000011600 */
[----:B------:R-:W-:-:S03]  /*ea50*/  IMAD.MOV.U32 R5, RZ, RZ, R31 ;  /* 0x000000ffff057224 */ /* 0x000fc600078e001f */
        /* <DEDUP_REMOVED lines=17> */
[----:B------:R-:W0:Y:S04]  /*eb70*/  SHFL.IDX PT, R3, R8, RZ, 0x1c1f ;  /* 0x001c1fff08037589 */ /* 0x000e2800000e0000 */
[----:B------:R-:W1:Y:S04]  /*eb80*/  SHFL.IDX PT, R0, R6, RZ, 0x1c1f ;  /* 0x001c1fff06007589 */ /* 0x000e6800000e0000 */
[----:B------:R2:W3:Y:S04]  /*eb90*/  SHFL.IDX PT, R5, R7, RZ, 0x1c1f ;  /* 0x001c1fff07057589 */ /* 0x0004e800000e0000 */
[----:B------:R2:W4:Y:S01]  /*eba0*/  SHFL.IDX PT, R14, R9, RZ, 0x1c1f ;  /* 0x001c1fff090e7589 */ /* 0x00052200000e0000 */
[----:B0-----:R-:W-:-:S02]  /*ebb0*/  IMAD.MOV.U32 R21, RZ, RZ, R3 ;  /* 0x000000ffff157224 */ /* 0x001fc400078e0003 */
[----:B-12---:R-:W-:-:S07]  /*ebc0*/  IMAD.MOV.U32 R20, RZ, RZ, R0 ;  /* 0x000000ffff147224 */ /* 0x006fce00078e0000 */
.L_x_2171:
[----:B------:R-:W-:Y:S01]  /*ebd0*/  IMAD R70, R194, R25, RZ ;  /* 0x00000019c2467224 */ /* 0x000fe200078e02ff */
[----:B------:R-:W-:Y:S01]  /*ebe0*/  BSSY B1, `(.L_x_1849) ;  /* 0x000002f000017945 */ /* 0x000fe20003800000 */
[----:B----4-:R-:W-:Y:S01]  /*ebf0*/  IMAD.MOV.U32 R50, RZ, RZ, R14 ;  /* 0x000000ffff327224 */ /* 0x010fe200078e000e */
[----:B------:R-:W-:Y:S01]  /*ec00*/  CS2R R44, SRZ ;  /* 0x00000000002c7805 */ /* 0x000fe2000001ff00 */
[----:B---3--:R-:W-:Y:S01]  /*ec10*/  IMAD.MOV.U32 R51, RZ, RZ, R5 ;  /* 0x000000ffff337224 */ /* 0x008fe200078e0005 */
[----:B------:R-:W-:Y:S02]  /*ec20*/  ISETP.GE.AND P0, PT, R10, R70, PT ;  /* 0x000000460a00720c */ /* 0x000fe40003f06270 */
        /* <DEDUP_REMOVED lines=18> */
[----:B------:R-:W-:-:S02]  /*ed50*/  CS2R R44, SRZ ;  /* 0x00000000002c7805 */ /* 0x000fc4000001ff00 */
[----:B------:R-:W-:Y:S02]  /*ed60*/  CS2R R46, SRZ ;  /* 0x00000000002e7805 */ /* 0x000fe4000001ff00 */
[----:B------:R-:W-:Y:S02]  /*ed70*/  CS2R R28, SRZ ;  /* 0x00000000001c7805 */ /* 0x000fe4000001ff00 */
[----:B------:R-:W-:-:S03]  /*ed80*/  @!P1 SHF.L.U32 R15, R225, 0x3, RZ ;  /* 0x00000003e10f9819 */ /* 0x000fc600000006ff */
[----:B------:R-:W-:-:S04]  /*ed90*/  @!P0 IMAD.WIDE R4, R18, 0x2, R20 ;  /* 0x0000000212048825 */ /* 0x000fc800078e0214 */
[----:B------:R-:W-:Y:S01]  /*eda0*/  @!P2 IMAD.SHL.U32 R49, R226, 0x8, RZ ;  /* 0x00000008e231a824 */ /* 0x000fe200078e00ff */
[----:B------:R0:W5:Y:S01]  /*edb0*/  @!P0 LD.E.128 R32, desc[UR60][R4.64] ;  /* 0x0000003c04208980 */ /* 0x000162000c101d00 */
[--C-:B------:R-:W-:Y:S01]  /*edc0*/  @!P1 IMAD.WIDE R12, R15, 0x2, R20.reuse ;  /* 0x000000020f0c9825 */ /* 0x100fe200078e0214 */
[----:B------:R-:W-:Y:S02]  /*edd0*/  CS2R R30, SRZ ;  /* 0x00000000001e7805 */ /* 0x000fe4000001ff00 */
[----:B------:R-:W-:Y:S02]  /*ede0*/  CS2R R40, SRZ ;  /* 0x0000000000287805 */ /* 0x000fe4000001ff00 */
[----:B------:R-:W-:Y:S01]  /*edf0*/  CS2R R42, SRZ ;  /* 0x00000000002a7805 */ /* 0x000fe2000001ff00 */
[----:B------:R-:W-:Y:S01]  /*ee00*/  @!P2 IMAD.WIDE R20, R49, 0x2, R20 ;  /* 0x000000023114a825 */ /* 0x000fe200078e0214 */
[----:B------:R-:W-:Y:S02]  /*ee10*/  CS2R R24, SRZ ;  /* 0x0000000000187805 */ /* 0x000fe4000001ff00 */
[----:B------:R-:W-:-:S02]  /*ee20*/  CS2R R26, SRZ ;  /* 0x00000000001a7805 */ /* 0x000fc4000001ff00 */
[----:B------:R-:W-:Y:S02]  /*ee30*/  CS2R R36, SRZ ;  /* 0x0000000000247805 */ /* 0x000fe4000001ff00 */
[----:B------:R-:W-:Y:S01]  /*ee40*/  CS2R R38, SRZ ;  /* 0x0000000000267805 */ /* 0x000fe2000001ff00 */
[--C-:B------:R-:W-:Y:S01]  /*ee50*/  @!P1 IMAD.WIDE R14, R15, 0x2, R50.reuse ;  /* 0x000000020f0e9825 */ /* 0x100fe200078e0232 */
[----:B------:R1:W5:Y:S03]  /*ee60*/  @!P1 LD.E.128 R28, desc[UR60][R12.64] ;  /* 0x0000003c0c1c9980 */ /* 0x000366000c101d00 */
[--C-:B------:R-:W-:Y:S01]  /*ee70*/  @!P2 IMAD.WIDE R48, R49, 0x2, R50.reuse ;  /* 0x000000023130a825 */ /* 0x100fe200078e0232 */
[----:B------:R1:W5:Y:S03]  /*ee80*/  @!P1 LD.E.128 R40, desc[UR60][R14.64] ;  /* 0x0000003c0e289980 */ /* 0x000366000c101d00 */
[----:B0-----:R-:W-:Y:S01]  /*ee90*/  @!P0 IMAD.WIDE R4, R18, 0x2, R50 ;  /* 0x0000000212048825 */ /* 0x001fe200078e0232 */
[----:B------:R1:W5:Y:S04]  /*eea0*/  @!P2 LD.E.128 R24, desc[UR60][R20.64] ;  /* 0x0000003c1418a980 */ /* 0x000368000c101d00 */
[----:B------:R1:W5:Y:S04]  /*eeb0*/  @!P0 LD.E.128 R44, desc[UR60][R4.64] ;  /* 0x0000003c042c8980 */ /* 0x000368000c101d00 */
[----:B------:R1:W5:Y:S02]  /*eec0*/  @!P2 LD.E.128 R36, desc[UR60][R48.64] ;  /* 0x0000003c3024a980 */ /* 0x000364000c101d00 */
.L_x_1850:
[----:B------:R-:W-:Y:S05]  /*eed0*/  BSYNC B1 ;  /* 0x0000000000017941 */ /* 0x000fea0003800000 */
.L_x_1849:
[----:B-1---5:R-:W-:Y:S01]  /*eee0*/  IMAD.MOV.U32 R4, RZ, RZ, R46 ;  /* 0x000000ffff047224 */ /* 0x022fe200078e002e */
[----:B------:R-:W-:Y:S01]  /*eef0*/  UMOV UR4, 0xffffffff ;  /* 0xffffffff00047882 */ /* 0x000fe20000000000 */
        /* <DEDUP_REMOVED lines=37> */
[----:B------:R-:W-:Y:S02]  /*f150*/  PRMT R76, R4, 0x5410, R5 ;  /* 0x00005410044c7816 */ /* 0x000fe40000000005 */
[----:B------:R-:W-:-:S02]  /*f160*/  CS2R R4, SRZ ;  /* 0x0000000000047805 */ /* 0x000fc4000001ff00 */
[----:B------:R-:W-:Y:S01]  /*f170*/  PRMT R75, R0, 0x5410, R3 ;  /* 0x00005410004b7816 */ /* 0x000fe20000000003 */
[----:B------:R-:W-:Y:S06]  /*f180*/  BRA.DIV UR4, `(.L_x_1851) ;  /* 0x000001b2042c7947 */ /* 0x000fec000b800000 */
[----:B------:R-:W0:Y:S04]  /*f190*/  SHFL.IDX PT, R3, R8, 0x1, 0x1c1f ;  /* 0x003c1f0008037f89 */ /* 0x000e2800000e0000 */
[----:B------:R-:W1:Y:S04]  /*f1a0*/  SHFL.IDX PT, R0, R6, 0x1, 0x1c1f ;  /* 0x003c1f0006007f89 */ /* 0x000e6800000e0000 */
[----:B------:R-:W2:Y:S04]  /*f1b0*/  SHFL.IDX PT, R7, R7, 0x1, 0x1c1f ;  /* 0x003c1f0007077f89 */ /* 0x000ea800000e0000 */
[----:B------:R3:W4:Y:S01]  /*f1c0*/  SHFL.IDX PT, R14, R9, 0x1, 0x1c1f ;  /* 0x003c1f00090e7f89 */ /* 0x00072200000e0000 */
[----:B0-----:R-:W-:Y:S01]  /*f1d0*/  MOV R61, R3 ;  /* 0x00000003003d7202 */ /* 0x001fe20000000f00 */
[----:B-1-3--:R-:W-:-:S07]  /*f1e0*/  IMAD.MOV.U32 R60, RZ, RZ, R0 ;  /* 0x000000ffff3c7224 */ /* 0x00afce00078e0000 */
.L_x_2177:
[----:B------:R-:W-:Y:S01]  /*f1f0*/  VIADD R3, R10, 0x40 ;  /* 0x000000400a037836 */ /* 0x000fe20000000000 */
[----:B------:R-:W-:Y:S01]  /*f200*/  BSSY B1, `(.L_x_1852) ;  /* 0x000002e000017945 */ /* 0x000fe20003800000 */
[----:B----4-:R-:W-:Y:S01]  /*f210*/  IMAD.MOV.U32 R62, RZ, RZ, R14 ;  /* 0x000000ffff3e7224 */ /* 0x010fe200078e000e */
[----:B------:R-:W-:Y:S01]  /*f220*/  CS2R R8, SRZ ;  /* 0x0000000000087805 */ /* 0x000fe2000001ff00 */
[----:B--2---:R-:W-:Y:S01]  /*f230*/  IMAD.MOV.U32 R63, RZ, RZ, R7 ;  /* 0x000000ffff3f7224 */ /* 0x004fe200078e0007 */
        /* <DEDUP_REMOVED lines=20> */
[----:B------:R-:W-:Y:S01]  /*f380*/  CS2R R52, SRZ ;  /* 0x0000000000347805 */ /* 0x000fe2000001ff00 */
[----:B------:R-:W-:-:S04]  /*f390*/  @!P0 IMAD.WIDE R12, R18, 0x2, R60 ;  /* 0x00000002120c8825 */ /* 0x000fc800078e023c */
[----:B------:R-:W-:Y:S01]  /*f3a0*/  @!P1 IMAD.SHL.U32 R65, R225, 0x8, RZ ;  /* 0x00000008e1419824 */ /* 0x000fe200078e00ff */
[----:B------:R0:W5:Y:S01]  /*f3b0*/  @!P0 LD.E.128 R48, desc[UR60][R12.64] ;  /* 0x0000003c0c308980 */ /* 0x000162000c101d00 */
[----:B------:R-:W-:Y:S01]  /*f3c0*/  @!P2 IMAD.SHL.U32 R67, R226, 0x8, RZ ;  /* 0x00000008e243a824 */ /* 0x000fe200078e00ff */
[----:B------:R-:W-:Y:S01]  /*f3d0*/  CS2R R54, SRZ ;  /* 0x0000000000367805 */ /* 0x000fe2000001ff00 */
[--C-:B------:R-:W-:Y:S01]  /*f3e0*/  @!P1 IMAD.WIDE R20, R65, 0x2, R60.reuse ;  /* 0x0000000241149825 */ /* 0x100fe200078e023c */
[----:B------:R-:W-:Y:S02]  /*f3f0*/  CS2R R8, SRZ ;  /* 0x0000000000087805 */ /* 0x000fe4000001ff00 */
[----:B------:R-:W-:Y:S02]  /*f400*/  CS2R R10, SRZ ;  /* 0x00000000000a7805 */ /* 0x000fe4000001ff00 */
[----:B------:R-:W-:Y:S01]  /*f410*/  CS2R R56, SRZ ;  /* 0x0000000000387805 */ /* 0x000fe2000001ff00 */
[----:B------:R-:W-:Y:S01]  /*f420*/  @!P2 IMAD.WIDE R60, R67, 0x2, R60 ;  /* 0x00000002433ca825 */ /* 0x000fe200078e023c */
[----:B------:R-:W-:-:S02]  /*f430*/  CS2R R58, SRZ ;  /* 0x00000000003a7805 */ /* 0x000fc4000001ff00 */
[----:B------:R-:W-:Y:S02]  /*f440*/  CS2R R14, SRZ ;  /* 0x00000000000e7805 */ /* 0x000fe4000001ff00 */
[----:B0-----:R-:W-:Y:S01]  /*f450*/  CS2R R12, SRZ ;  /* 0x00000000000c7805 */ /* 0x001fe2000001ff00 */
[--C-:B------:R-:W-:Y:S01]  /*f460*/  @!P1 IMAD.WIDE R64, R65, 0x2, R62.reuse ;  /* 0x0000000241409825 */ /* 0x100fe200078e023e */
[----:B------:R0:W5:Y:S03]  /*f470*/  @!P1 LD.E.128 R52, desc[UR60][R20.64] ;  /* 0x0000003c14349980 */ /* 0x000166000c101d00 */
[--C-:B------:R-:W-:Y:S01]  /*f480*/  @!P2 IMAD.WIDE R66, R67, 0x2, R62.reuse ;  /* 0x000000024342a825 */ /* 0x100fe200078e023e */
[----:B------:R0:W5:Y:S03]  /*f490*/  @!P1 LD.E.128 R8, desc[UR60][R64.64] ;  /* 0x0000003c40089980 */ /* 0x000166000c101d00 */
[----:B------:R-:W-:Y:S01]  /*f4a0*/  @!P0 IMAD.WIDE R62, R18, 0x2, R62 ;  /* 0x00000002123e8825 */ /* 0x000fe200078e023e */
[----:B------:R0:W5:Y:S04]  /*f4b0*/  @!P2 LD.E.128 R56, desc[UR60][R60.64] ;  /* 0x0000003c3c38a980 */ /* 0x000168000c101d00 */
[----:B------:R0:W5:Y:S04]  /*f4c0*/  @!P0 LD.E.128 R4, desc[UR60][R62.64] ;  /* 0x0000003c3e048980 */ /* 0x000168000c101d00 */
[----:B------:R0:W5:Y:S02]  /*f4d0*/  @!P2 LD.E.128 R12, desc[UR60][R66.64] ;  /* 0x0000003c420ca980 */ /* 0x000164000c101d00 */
.L_x_1853:
[----:B------:R-:W-:Y:S05]  /*f4e0*/  BSYNC B1 ;  /* 0x0000000000017941 */ /* 0x000fea0003800000 */
.L_x_1852:
[----:B------:R-:W-:Y:S01]  /*f4f0*/  LEA.HI R0, R221, R221, RZ, 0x1 ;  /* 0x000000dddd007211 */ /* 0x000fe200078f08ff */
[----:B-----5:R-:W-:Y:S01]  /*f500*/  IMAD.MOV.U32 R3, RZ, RZ, R4 ;  /* 0x000000ffff037224 */ /* 0x020fe200078e0004 */
[----:B0-----:R-:W-:Y:S01]  /*f510*/  MOV R21, R7 ;  /* 0x0000000700157202 */ /* 0x001fe20000000f00 */
[----:B------:R-:W-:Y:S01]  /*f520*/  IMAD.MOV.U32 R20, RZ, RZ, R5 ;  /* 0x000000ffff147224 */ /* 0x000fe200078e0005 */
[----:B------:R-:W-:Y:S01]  /*f530*/  LOP3.LUT R0, R0, 0xfffffffe, RZ, 0xc0, !PT ;  /* 0xfffffffe00007812 */ /* 0x000fe200078ec0ff */
[----:B------:R-:W-:Y:S01]  /*f540*/  IMAD.MOV.U32 R60, RZ, RZ, R10 ;  /* 0x000000ffff3c7224 */ /* 0x000fe200078e000a */
[----:B------:R-:W-:Y:S01]  /*f550*/  VIADDMNMX R70, R70, -R209, 0x80, PT ;  /* 0x0000008046467446 */ /* 0x000fe200038009d1 */
[----:B------:R-:W-:Y:S01]  /*f560*/  IMAD.MOV.U32 R61, RZ, RZ, R49 ;  /* 0x000000ffff3d7224 */ /* 0x000fe200078e0031 */
[----:B------:R-:W-:Y:S01]  /*f570*/  PRMT R77, R3, 0x5410, R20 ;  /* 0x00005410034d7816 */ /* 0x000fe20000000014 */
[----:B------:R-:W-:Y:S01]  /*f580*/  IMAD.MOV.U32 R3, RZ, RZ, R6 ;  /* 0x000000ffff037224 */ /* 0x000fe200078e0006 */
[----:B------:R-:W-:Y:S01]  /*f590*/  PRMT R69, R60, 0x7610, R69 ;  /* 0x000076103c457816 */ /* 0x000fe20000000045 */
[----:B------:R-:W-:Y:S01]  /*f5a0*/  IMAD.IADD R0, R221, 0x1, -R0 ;  /* 0x00000001dd007824 */ /* 0x000fe200078e0a00 */
[----:B------:R-:W-:Y:S01]  /*f5b0*/  BSSY B1, `(.L_x_1854) ;  /* 0x0000023000017945 */ /* 0x000fe20003800000 */
[----:B------:R-:W-:Y:S01]  /*f5c0*/  IMAD.MOV.U32 R20, RZ, RZ, R9 ;  /* 0x000000ffff147224 */ /* 0x000fe200078e0009 */
[----:B------:R-:W-:Y:S01]  /*f5d0*/  PRMT R78, R3, 0x5410, R21 ;  /* 0x00005410034e7816 */ /* 0x000fe20000000015 */
[----:B------:R-:W-:Y:S01]  /*f5e0*/  IMAD.MOV.U32 R3, RZ, RZ, R8 ;  /* 0x000000ffff037224 */ /* 0x000fe200078e0008 */
[----:B------:R-:W-:Y:S01]  /*f5f0*/  SHF.L.U32 R21, R0, 0x1f, RZ ;  /* 0x0000001f00157819 */ /* 0x000fe200000006ff */
[----:B------:R-:W-:Y:S01]  /*f600*/  IMAD.MOV.U32 R0, RZ, RZ, R11 ;  /* 0x000000ffff007224 */ /* 0x000fe200078e000b */
[----:B------:R-:W-:Y:S01]  /*f610*/  ISETP.GE.AND P1, PT, R195, R70, PT ;  /* 0x00000046c300720c */ /* 0x000fe20003f26270 */
[----:B------:R-:W-:Y:S01]  /*f620*/  IMAD.MOV.U32 R60, RZ, RZ, R14 ;  /* 0x000000ffff3c7224 */ /* 0x000fe200078e000e */
[----:B------:R-:W0:Y:S01]  /*f630*/  SYNCS.PHASECHK.TRANS64.TRYWAIT P0, [R16+URZ+0x30800], R21 ;  /* 0x03080015100075a7 */ /* 0x000e22000800017f */
[----:B------:R-:W-:Y:S01]  /*f640*/  PRMT R68, R3, 0x5410, R20 ;  /* 0x0000541003447816 */ /* 0x000fe20000000014 */
[----:B------:R-:W-:Y:S01]  /*f650*/  IMAD.MOV.U32 R3, RZ, RZ, R12 ;  /* 0x000000ffff037224 */ /* 0x000fe200078e000c */
[----:B------:R-:W-:Y:S01]  /*f660*/  PRMT R69, R69, 0x5410, R0 ;  /* 0x0000541045457816 */ /* 0x000fe20000000000 */
[----:B------:R-:W-:-:S02]  /*f670*/  IMAD.MOV.U32 R20, RZ, RZ, R13 ;  /* 0x000000ffff147224 */ /* 0x000fc400078e000d */
[----:B------:R-:W-:-:S03]  /*f680*/  IMAD.MOV.U32 R62, RZ, RZ, R50 ;  /* 0x000000ffff3e7224 */ /* 0x000fc600078e0032 */
[----:B------:R-:W-:Y:S02]  /*f690*/  PRMT R0, R3, 0x5410, R20 ;  /* 0x0000541003007816 */ /* 0x000fe40000000014 */
        /* <DEDUP_REMOVED lines=8> */
[----:B------:R-:W-:-:S02]  /*f720*/  IMAD.MOV.U32 R60, RZ, RZ, R52 ;  /* 0x000000ffff3c7224 */ /* 0x000fc400078e0034 */
[----:B------:R-:W-:Y:S01]  /*f730*/  IMAD.MOV.U32 R61, RZ, RZ, R53 ;  /* 0x000000ffff3d7224 */ /* 0x000fe200078e0035 */
[----:B------:R-:W-:Y:S01]  /*f740*/  PRMT R80, R80, 0x5410, R20 ;  /* 0x0000541050507816 */ /* 0x000fe20000000014 */
[----:B------:R-:W-:-:S03]  /*f750*/  IMAD.MOV.U32 R20, RZ, RZ, R54 ;  /* 0x000000ffff147224 */ /* 0x000fc600078e0036 */
[----:B------:R-:W-:Y:S01]  /*f760*/  PRMT R71, R60, 0x5410, R61 ;  /* 0x000054103c477816 */ /* 0x000fe2000000003d */
[----:B------:R-:W-:Y:S01]  /*f770*/  IMAD.MOV.U32 R60, RZ, RZ, R55 ;  /* 0x000000ffff3c7224 */ /* 0x000fe200078e0037 */
[----:B------:R-:W-:-:S04]  /*f780*/  MOV R61, R56 ;  /* 0x00000038003d7202 */ /* 0x000fc80000000f00 */
[----:B------:R-:W-:Y:S01]  /*f790*/  PRMT R72, R20, 0x5410, R60 ;  /* 0x0000541014487816 */ /* 0x000fe2000000003c */
[----:B------:R-:W-:Y:S01]  /*f7a0*/  IMAD.MOV.U32 R60, RZ, RZ, R58 ;  /* 0x000000ffff3c7224 */ /* 0x000fe200078e003a */
[----:B------:R-:W-:Y:S01]  /*f7b0*/  PRMT R20, R61, 0x5410, R62 ;  /* 0x000054103d147816 */ /* 0x000fe2000000003e */
[----:B------:R-:W-:Y:S01]  /*f7c0*/  IMAD.MOV.U32 R61, RZ, RZ, R59 ;  /* 0x000000ffff3d7224 */ /* 0x000fe200078e003b */
[----:B0-----:R-:W-:Y:S06]  /*f7d0*/  @!P0 BRA `(.L_x_1855) ;  /* 0x000001ac00108947 */ /* 0x001fec0003800000 */
.L_x_2178:
[----:B------:R-:W-:Y:S05]  /*f7e0*/  BSYNC B1 ;  /* 0x0000000000017941 */ /* 0x000fea0003800000 */
.L_x_1854:
[----:B------:R-:W-:Y:S01]  /*f7f0*/  BSSY B1, `(.L_x_1856) ;  /* 0x000012d000017945 */ /* 0x000fe20003800000 */
[----:B0-----:R-:W-:-:S03]  /*f800*/  PRMT R21, R60, 0x5410, R61 ;  /* 0x000054103c157816 */ /* 0x001fc6000000003d */
[----:B------:R-:W-:Y:S05]  /*f810*/  @P1 BRA `(.L_x_1857) ;  /* 0x0000001000a81947 */ /* 0x000fea0003800000 */
[----:B------:R-:W0:Y:S01]  /*f820*/  LDC R81, c[0x0][0x3f4] ;  /* 0x0000fd00ff517b82 */ /* 0x000e220000000800 */
[----:B------:R-:W-:Y:S01]  /*f830*/  BSSY B2, `(.L_x_1858) ;  /* 0x0000067000027945 */ /* 0x000fe20003800000 */
[-C--:B0-----:R-:W-:Y:S02]  /*f840*/  ISETP.GE.AND P0, PT, R18, R81.reuse, PT ;  /* 0x000000511200720c */ /* 0x081fe40003f06270 */
[-C--:B------:R-:W-:Y:S02]  /*f850*/  ISETP.GE.AND P1, PT, R197, R81.reuse, PT ;  /* 0x00000051c500720c */ /* 0x080fe40003f26270 */
[----:B------:R-:W-:-:S09]  /*f860*/  ISETP.GE.AND P2, PT, R198, R81, PT ;  /* 0x00000051c600720c */ /* 0x000fd20003f46270 */
[----:B------:R-:W-:Y:S05]  /*f870*/  @P0 BRA `(.L_x_1859) ;  /* 0x0000000400880947 */ /* 0x000fea0003800000 */
[----:B------:R-:W-:Y:S01]  /*f880*/  LEA.HI R62, R81, R223, RZ, 0x1d ;  /* 0x000000df513e7211 */ /* 0x000fe200078fe8ff */
[--C-:B------:R-:W-:Y:S01]  /*f890*/  HADD2.F32 R95, -RZ, R91.reuse.H1_H1 ;  /* 0x3000005bff5f7230 */ /* 0x100fe20000004100 */
[----:B------:R-:W-:Y:S01]  /*f8a0*/  LOP3.LUT R60, R206, 0x38, R18, 0xf8, !PT ;  /* 0x00000038ce3c7812 */ /* 0x000fe200078ef812 */
[----:B------:R-:W-:Y:S01]  /*f8b0*/  HADD2.F32 R97, -RZ, R91.H0_H0 ;  /* 0x2000005bff617230 */ /* 0x000fe20000004100 */
[----:B------:R-:W-:Y:S01]  /*f8c0*/  SHF.R.S32.HI R65, RZ, 0x1f, R62 ;  /* 0x0000001fff417819 */ /* 0x000fe2000001143e */
[----:B------:R-:W-:Y:S01]  /*f8d0*/  IMAD.SHL.U32 R63, R62, 0x8, RZ ;  /* 0x000000083e3f7824 */ /* 0x000fe200078e00ff */
[-C--:B------:R-:W-:Y:S01]  /*f8e0*/  LOP3.LUT R61, R60, R207.reuse, RZ, 0x3c, !PT ;  /* 0x000000cf3c3d7212 */ /* 0x080fe200078e3cff */
[--C-:B------:R-:W-:Y:S01]  /*f8f0*/  HADD2.F32 R98, -RZ, R90.reuse.H1_H1 ;  /* 0x3000005aff627230 */ /* 0x100fe20000004100 */
[----:B------:R-:W-:Y:S01]  /*f900*/  LEA.HI R65, R65, R62, RZ, 0x3 ;  /* 0x0000003e41417211 */ /* 0x000fe200078f18ff */
[----:B------:R-:W-:Y:S01]  /*f910*/  HADD2.F32 R90, -RZ, R90.H0_H0 ;  /* 0x2000005aff5a7230 */ /* 0x000fe20000004100 */
[----:B------:R-:W-:Y:S01]  /*f920*/  LOP3.LUT R60, R206, 0x38, R63, 0xf8, !PT ;  /* 0x00000038ce3c7812 */ /* 0x000fe200078ef83f */
[----:B------:R-:W-:Y:S01]  /*f930*/  IMAD.IADD R61, R208, 0x1, R61 ;  /* 0x00000001d03d7824 */ /* 0x000fe200078e023d */
[--C-:B------:R-:W-:Y:S01]  /*f940*/  SHF.R.U32.HI R100, RZ, 0x10, R45.reuse ;  /* 0x00000010ff647819 */ /* 0x100fe2000001162d */
[----:B------:R-:W-:Y:S01]  /*f950*/  IMAD.SHL.U32 R65, R65, 0x400, RZ ;  /* 0x0000040041417824 */ /* 0x000fe200078e00ff */
[----:B------:R-:W-:Y:S01]  /*f960*/  LOP3.LUT R64, R60, R207, RZ, 0x3c, !PT ;  /* 0x000000cf3c407212 */ /* 0x000fe200078e3cff */
[----:B------:R-:W-:Y:S01]  /*f970*/  IMAD R86, R61, 0x2, R16 ;  /* 0x000000023d567824 */ /* 0x000fe200078e0210 */
[----:B------:R-:W-:Y:S01]  /*f980*/  SHF.R.U64 R44, R44, 0x10, R45 ;  /* 0x000000102c2c7819 */ /* 0x000fe2000000122d */
[----:B------:R-:W-:Y:S01]  /*f990*/  HADD2.F32 R100, -RZ, R100.H0_H0 ;  /* 0x20000064ff647230 */ /* 0x000fe20000004100 */
[----:B------:R-:W-:-:S02]  /*f9a0*/  LOP3.LUT R65, R65, 0x7fffe000, RZ, 0xc0, !PT ;  /* 0x7fffe00041417812 */ /* 0x000fc400078ec0ff */
[----:B------:R-:W0:Y:S01]  /*f9b0*/  LDS.128 R60, [R86+0x12400] ;  /* 0x01240000563c7984 */ /* 0x000e220000000c00 */
[--C-:B------:R-:W-:Y:S02]  /*f9c0*/  SHF.R.U64 R32, R32, 0x10, R33.reuse ;  /* 0x0000001020207819 */ /* 0x100fe40000001221 */
[----:B------:R-:W-:Y:S02]  /*f9d0*/  IADD3 R65, R64, R65, R208 ;  /* 0x0000004140417210 */ /* 0x000fe40007ffe0d0 */
[----:B------:R-:W-:Y:S02]  /*f9e0*/  SHF.R.U32.HI R96, RZ, 0x10, R33 ;  /* 0x00000010ff607819 */ /* 0x000fe40000011621 */
[----:B------:R-:W-:Y:S01]  /*f9f0*/  SHF.R.U64 R33, R34, 0x10, R35 ;  /* 0x0000001022217819 */ /* 0x000fe20000001223 */
[----:B------:R-:W-:Y:S01]  /*fa00*/  IMAD R89, R65, 0x2, R16 ;  /* 0x0000000241597824 */ /* 0x000fe200078e0210 */
[----:B------:R-:W-:Y:S01]  /*fa10*/  SHF.R.U64 R34, R46, 0x10, R47 ;  /* 0x000000102e227819 */ /* 0x000fe2000000122f */
[----:B------:R-:W-:Y:S01]  /*fa20*/  HADD2.F32 R96, -RZ, R96.H0_H0 ;  /* 0x20000060ff607230 */ /* 0x000fe20000004100 */
[----:B------:R-:W-:Y:S01]  /*fa30*/  SHF.R.U32.HI R105, RZ, 0x10, R35 ;  /* 0x00000010ff697819 */ /* 0x000fe20000011623 */
[----:B------:R-:W-:Y:S01]  /*fa40*/  HADD2.F32 R33, -RZ, R33.H0_H0 ;  /* 0x20000021ff217230 */ /* 0x000fe20000004100 */
[----:B------:R-:W1:Y:S01]  /*fa50*/  LDS.128 R64, [R89+0x12400] ;  /* 0x0124000059407984 */ /* 0x000e620000000c00 */
[----:B------:R-:W-:Y:S01]  /*fa60*/  SHF.R.U32.HI R103, RZ, 0x10, R47 ;  /* 0x00000010ff677819 */ /* 0x000fe2000001162f */
[----:B0-----:R-:W-:-:S02]  /*fa70*/  HADD2.F32 R46, -RZ, R61.H0_H0 ;  /* 0x2000003dff2e7230 */ /* 0x001fc40000004100 */
[----:B------:R-:W-:Y:S02]  /*fa80*/  HADD2.F32 R61, -RZ, R61.H1_H1 ;  /* 0x3000003dff3d7230 */ /* 0x000fe40000004100 */
[----:B------:R-:W-:Y:S02]  /*fa90*/  HADD2.F32 R35, -RZ, R60.H0_H0 ;  /* 0x2000003cff237230 */ /* 0x000fe40000004100 */
[----:B------:R-:W-:Y:S02]  /*faa0*/  HADD2.F32 R47, -RZ, R62.H0_H0 ;  /* 0x2000003eff2f7230 */ /* 0x000fe40000004100 */
[--C-:B------:R-:W-:Y:S02]  /*fab0*/  HADD2.F32 R92, -RZ, R63.reuse.H0_H0 ;  /* 0x2000003fff5c7230 */ /* 0x100fe40000004100 */
[----:B------:R-:W-:Y:S02]  /*fac0*/  HADD2.F32 R63, -RZ, R63.H1_H1 ;  /* 0x3000003fff3f7230 */ /* 0x000fe40000004100 */
[----:B------:R-:W-:-:S02]  /*fad0*/  HADD2.F32 R60, -RZ, R60.H1_H1 ;  /* 0x3000003cff3c7230 */ /* 0x000fc40000004100 */
[--C-:B-1----:R-:W-:Y:S02]  /*fae0*/  HADD2.F32 R45, -RZ, R65.reuse.H0_H0 ;  /* 0x20000041ff2d7230 */ /* 0x102fe40000004100 */
[----:B------:R-:W-:Y:S02]  /*faf0*/  HADD2.F32 R91, -RZ, R65.H1_H1 ;  /* 0x30000041ff5b7230 */ /* 0x000fe40000004100 */
[----:B------:R-:W-:Y:S02]  /*fb00*/  HADD2.F32 R65, -RZ, R64.H0_H0 ;  /* 0x20000040ff417230 */ /* 0x000fe40000004100 */
[C---:B------:R-:W-:Y:S01]  /*fb10*/  FMUL.FTZ R99, R45.reuse, R97 ;  /* 0x000000612d637220 */ /* 0x040fe20000410000 */
[-C--:B------:R-:W-:Y:S01]  /*fb20*/  FMUL.FTZ R101, R45, R95.reuse ;  /* 0x0000005f2d657220 */ /* 0x080fe20000410000 */
[C---:B------:R-:W-:Y:S01]  /*fb30*/  FMUL.FTZ R102, R91.reuse, R100 ;  /* 0x000000645b667220 */ /* 0x040fe20000410000 */
[----:B------:R-:W-:Y:S01]  /*fb40*/  FMUL.FTZ R104, R91, R96 ;  /* 0x000000605b687220 */ /* 0x000fe20000410000 */
[C---:B------:R-:W-:Y:S01]  /*fb50*/  FFMA.FTZ R45, R46.reuse, R95, -R99 ;  /* 0x0000005f2e2d7223 */ /* 0x040fe20000010863 */
[----:B------:R-:W-:Y:S01]  /*fb60*/  FFMA.FTZ R101, R46, R97, R101 ;  /* 0x000000612e657223 */ /* 0x000fe20000010065 */
[C---:B------:R-:W-:Y:S01]  /*fb70*/  FMUL.FTZ R46, R65.reuse, R98 ;  /* 0x00000062412e7220 */ /* 0x040fe20000410000 */
[----:B------:R-:W-:Y:S01]  /*fb80*/  FMUL.FTZ R65, R65, R90 ;  /* 0x0000005a41417220 */ /* 0x000fe20000410000 */
[----:B------:R-:W-:Y:S01]  /*fb90*/  FFMA.FTZ R102, R61, R96, -R102 ;  /* 0x000000603d667223 */ /* 0x000fe20000010866 */
[----:B------:R-:W-:-:S02]  /*fba0*/  HADD2.F32 R93, -RZ, R66.H0_H0 ;  /* 0x20000042ff5d7230 */ /* 0x000fc40000004100 */
[C---:B------:R-:W-:Y:S01]  /*fbb0*/  FFMA.FTZ R90, R35.reuse, R90, -R46 ;  /* 0x0000005a235a7223 */ /* 0x040fe2000001082e */
[--C-:B------:R-:W-:Y:S02]  /*fbc0*/  HADD2.F32 R96, -RZ, R88.reuse.H1_H1 ;  /* 0x30000058ff607230 */ /* 0x100fe40000004100 */
[----:B------:R-:W-:Y:S01]  /*fbd0*/  FFMA.FTZ R65, R35, R98, R65 ;  /* 0x0000006223417223 */ /* 0x000fe20000010041 */
[----:B------:R-:W-:Y:S02]  /*fbe0*/  HADD2.F32 R35, -RZ, R87.H1_H1 ;  /* 0x30000057ff237230 */ /* 0x000fe40000004100 */
[----:B------:R-:W-:Y:S01]  /*fbf0*/  FFMA.FTZ R104, R61, R100, R104 ;  /* 0x000000643d687223 */ /* 0x000fe20000010068 */
[----:B------:R-:W-:Y:S02]  /*fc00*/  HADD2.F32 R94, -RZ, R67.H0_H0 ;  /* 0x20000043ff5e7230 */ /* 0x000fe40000004100 */
[----:B------:R-:W-:Y:S01]  /*fc10*/  FMUL.FTZ R46, R93, R96 ;  /* 0x000000605d2e7220 */ /* 0x000fe20000410000 */
[----:B------:R-:W-:-:S02]  /*fc20*/  HADD2.F32 R88, -RZ, R88.H0_H0 ;  /* 0x20000058ff587230 */ /* 0x000fc40000004100 */
[----:B------:R-:W-:Y:S02]  /*fc30*/  HADD2.F32 R87, -RZ, R87.H0_H0 ;  /* 0x20000057ff577230 */ /* 0x000fe40000004100 */
[----:B------:R-:W-:Y:S02]  /*fc40*/  HADD2.F32 R67, -RZ, R67.H1_H1 ;  /* 0x30000043ff437230 */ /* 0x000fe40000004100 */
[-C--:B------:R-:W-:Y:S01]  /*fc50*/  FMUL.FTZ R98, R93, R88.reuse ;  /* 0x000000585d627220 */ /* 0x080fe20000410000 */
[----:B------:R-:W-:Y:S01]  /*fc60*/  FFMA.FTZ R91, R47, R88, -R46 ;  /* 0x000000582f5b7223 */ /* 0x000fe2000001082e */
[C---:B------:R-:W-:Y:S01]  /*fc70*/  FMUL.FTZ R61, R94.reuse, R87 ;  /* 0x000000575e3d7220 */ /* 0x040fe20000410000 */
[----:B------:R-:W-:Y:S02]  /*fc80*/  HADD2.F32 R88, -RZ, R103.H0_H0 ;  /* 0x20000067ff587230 */ /* 0x000fe40000004100 */
[----:B------:R-:W-:Y:S01]  /*fc90*/  FMUL.FTZ R94, R94, R35 ;  /* 0x000000235e5e7220 */ /* 0x000fe20000410000 */
[----:B------:R-:W-:-:S02]  /*fca0*/  HADD2.F32 R46, -RZ, R105.H0_H0 ;  /* 0x20000069ff2e7230 */ /* 0x000fc40000004100 */
[----:B------:R-:W-:Y:S01]  /*fcb0*/  FFMA.FTZ R98, R47, R96, R98 ;  /* 0x000000602f627223 */ /* 0x000fe20000010062 */
[C---:B------:R-:W-:Y:S01]  /*fcc0*/  FFMA.FTZ R93, R92.reuse, R35, -R61 ;  /* 0x000000235c5d7223 */ /* 0x040fe2000001083d */
[----:B------:R-:W-:Y:S01]  /*fcd0*/  FFMA.FTZ R94, R92, R87, R94 ;  /* 0x000000575c5e7223 */ /* 0x000fe2000001005e */
[----:B------:R-:W-:Y:S02]  /*fce0*/  HADD2.F32 R64, -RZ, R64.H1_H1 ;  /* 0x30000040ff407230 */ /* 0x000fe40000004100 */
[C---:B------:R-:W-:Y:S01]  /*fcf0*/  FMUL.FTZ R96, R67.reuse, R88 ;  /* 0x0000005843607220 */ /* 0x040fe20000410000 */
[----:B------:R-:W-:Y:S02]  /*fd00*/  HADD2.F32 R66, -RZ, R66.H1_H1 ;  /* 0x30000042ff427230 */ /* 0x000fe40000004100 */
[-C--:B------:R-:W-:Y:S01]  /*fd10*/  FMUL.FTZ R92, R67, R46.reuse ;  /* 0x0000002e435c7220 */ /* 0x080fe20000410000 */
[----:B------:R-:W-:Y:S02]  /*fd20*/  HADD2.F32 R47, -RZ, R44.H0_H0 ;  /* 0x2000002cff2f7230 */ /* 0x000fe40000004100 */
[----:B------:R-:W-:Y:S01]  /*fd30*/  FFMA.FTZ R96, R63, R46, -R96 ;  /* 0x0000002e3f607223 */ /* 0x000fe20000010860 */
[----:B------:R-:W-:-:S02]  /*fd40*/  HADD2.F32 R61, -RZ, R34.H0_H0 ;  /* 0x20000022ff3d7230 */ /* 0x000fc40000004100 */
[----:B------:R-:W-:Y:S01]  /*fd50*/  FFMA.FTZ R87, R63, R88, R92 ;  /* 0x000000583f577223 */ /* 0x000fe2000001005c */
[----:B------:R-:W-:Y:S02]  /*fd60*/  HADD2.F32 R35, -RZ, R32.H0_H0 ;  /* 0x20000020ff237230 */ /* 0x000fe40000004100 */
[----:B------:R-:W-:Y:S01]  /*fd70*/  FMUL.FTZ R63, R64, R47 ;  /* 0x0000002f403f7220 */ /* 0x000fe20000410000 */
[----:B------:R-:W-:Y:S02]  /*fd80*/  HADD2.F32 R62, -RZ, R62.H1_H1 ;  /* 0x3000003eff3e7230 */ /* 0x000fe40000004100 */
[C---:B------:R-:W-:Y:S01]  /*fd90*/  FMUL.FTZ R67, R66.reuse, R61 ;  /* 0x0000003d42437220 */ /* 0x040fe20000410000 */
[----:B------:R-:W-:Y:S01]  /*fda0*/  FMUL.FTZ R66, R66, R33 ;  /* 0x0000002142427220 */ /* 0x000fe20000410000 */
[-C--:B------:R-:W-:Y:S01]  /*fdb0*/  FMUL.FTZ R64, R64, R35.reuse ;  /* 0x0000002340407220 */ /* 0x080fe20000410000 */
[----:B------:R-:W-:Y:S01]  /*fdc0*/  FFMA.FTZ R63, R60, R35, -R63 ;  /* 0x000000233c3f7223 */ /* 0x000fe2000001083f */
[C---:B------:R-:W-:Y:S01]  /*fdd0*/  FFMA.FTZ R34, R62.reuse, R33, -R67 ;  /* 0x000000213e227223 */ /* 0x040fe20000010843 */
        /* <DEDUP_REMOVED lines=9> */
[----:B------:R-:W-:-:S02]  /*fe70*/  F2FP.F16.F32.PACK_AB R44, R44, R65 ;  /* 0x000000412c2c723e */ /* 0x000fc400000000ff */
[----:B------:R-:W-:-:S05]  /*fe80*/  F2FP.F16.F32.PACK_AB R46, R61, R98 ;  /* 0x000000623d2e723e */ /* 0x000fca00000000ff */
[----:B------:R0:W-:Y:S02]  /*fe90*/  STS.128 [R89+0x12400], R44 ;  /* 0x0124002c59007388 */ /* 0x0001e40000000c00 */
.L_x_1859:
[----:B------:R-:W-:Y:S05]  /*fea0*/  BSYNC B2 ;  /* 0x0000000000027941 */ /* 0x000fea0003800000 */
.L_x_1858:
[----:B------:R-:W-:Y:S04]  /*feb0*/  BSSY B2, `(.L_x_1860) ;  /* 0x0000061000027945 */ /* 0x000fe80003800000 */
[----:B------:R-:W-:Y:S05]  /*fec0*/  @P1 BRA `(.L_x_1861) ;  /* 0x00000004007c1947 */ /* 0x000fea0003800000 */
[----:B------:R-:W2:Y:S01]  /*fed0*/  LDL R94, [R1+0x44] ;  /* 0x00004400015e7983 */ /* 0x000ea20000100800 */
[----:B0-----:R-:W-:Y:S01]  /*fee0*/  LEA.HI R32, R81, R225, RZ, 0x1d ;  /* 0x000000e151207211 */ /* 0x001fe200078fe8ff */
[----:B------:R-:W-:Y:S01]  /*fef0*/  HADD2.F32 R62, -RZ, R84.H1_H1 ;  /* 0x30000054ff3e7230 */ /* 0x000fe20000004100 */
[----:B------:R-:W-:Y:S01]  /*ff00*/  SHF.R.U64 R90, R40, 0x10, R41 ;  /* 0x00000010285a7819 */ /* 0x000fe20000001229 */
[----:B------:R-:W-:Y:S01]  /*ff10*/  HADD2.F32 R64, -RZ, R82.H1_H1 ;  /* 0x30000052ff407230 */ /* 0x000fe20000004100 */
[----:B------:R-:W-:Y:S02]  /*ff20*/  SHF.R.S32.HI R35, RZ, 0x1f, R32 ;  /* 0x0000001fff237819 */ /* 0x000fe40000011420 */
[----:B------:R-:W-:Y:S02]  /*ff30*/  SHF.L.U32 R33, R32, 0x3, RZ ;  /* 0x0000000320217819 */ /* 0x000fe400000006ff */
[----:B------:R-:W-:Y:S02]  /*ff40*/  LEA.HI R35, R35, R32, RZ, 0x3 ;  /* 0x0000002023237211 */ /* 0x000fe400078f18ff */
[----:B------:R-:W-:-:S02]  /*ff50*/  LOP3.LUT R32, R206, 0x38, R33, 0xf8, !PT ;  /* 0x00000038ce207812 */ /* 0x000fc400078ef821 */
[----:B------:R-:W-:Y:S01]  /*ff60*/  SHF.R.U32.HI R66, RZ, 0x10, R41 ;  /* 0x00000010ff427819 */ /* 0x000fe20000011629 */
[----:B------:R-:W-:Y:S01]  /*ff70*/  IMAD.SHL.U32 R35, R35, 0x400, RZ ;  /* 0x0000040023237824 */ /* 0x000fe200078e00ff */
[----:B------:R-:W-:Y:S02]  /*ff80*/  LOP3.LUT R44, R32, R207, RZ, 0x3c, !PT ;  /* 0x000000cf202c7212 */ /* 0x000fe400078e3cff */
[--C-:B------:R-:W-:Y:S01]  /*ff90*/  SHF.R.U64 R93, R28, 0x10, R29.reuse ;  /* 0x000000101c5d7819 */ /* 0x100fe2000000121d */
[----:B------:R-:W-:Y:S01]  /*ffa0*/  HADD2.F32 R66, -RZ, R66.H0_H0 ;  /* 0x20000042ff427230 */ /* 0x000fe20000004100 */
[----:B------:R-:W-:Y:S02]  /*ffb0*/  LOP3.LUT R45, R35, 0x7fffe000, RZ, 0xc0, !PT ;  /* 0x7fffe000232d7812 */ /* 0x000fe400078ec0ff */
[----:B------:R-:W-:Y:S02]  /*ffc0*/  SHF.R.U32.HI R61, RZ, 0x10, R29 ;  /* 0x00000010ff3d7819 */ /* 0x000fe4000001161d */
[----:B------:R-:W-:-:S02]  /*ffd0*/  IADD3 R45, R44, R45, R208 ;  /* 0x0000002d2c2d7210 */ /* 0x000fc40007ffe0d0 */
[--C-:B------:R-:W-:Y:S02]  /*ffe0*/  SHF.R.U64 R89, R42, 0x10, R43.reuse ;  /* 0x000000102a597819 */ /* 0x100fe4000000122b */
[----:B------:R-:W-:Y:S01]  /*fff0*/  SHF.R.U32.HI R87, RZ, 0x10, R43 ;  /* 0x00000010ff577819 */ /* 0x000fe2000001162b */
[----:B------:R-:W-:Y:S01]  /*10000*/  IMAD R60, R45, 0x2, R16 ;  /* 0x000000022d3c7824 */ /* 0x000fe200078e0210 */
[--C-:B------:R-:W-:Y:S02]  /*10010*/  SHF.R.U32.HI R91, RZ, 0x10, R31.reuse ;  /* 0x00000010ff5b7819 */ /* 0x100fe4000001161f */
[----:B------:R-:W-:Y:S02]  /*10020*/  SHF.R.U64 R92, R30, 0x10, R31 ;  /* 0x000000101e5c7819 */ /* 0x000fe4000000121f */
[----:B------:R-:W0:Y:S02]  /*10030*/  LDS.128 R44, [R60+0x12400] ;  /* 0x012400003c2c7984 */ /* 0x000e240000000c00 */
[----:B0-----:R-:W-:-:S02]  /*10040*/  HADD2.F32 R41, -RZ, R45.H0_H0 ;  /* 0x2000002dff297230 */ /* 0x001fc40000004100 */
[----:B------:R-:W-:Y:S02]  /*10050*/  HADD2.F32 R40, -RZ, R44.H0_H0 ;  /* 0x2000002cff287230 */ /* 0x000fe40000004100 */
[----:B------:R-:W-:Y:S02]  /*10060*/  HADD2.F32 R45, -RZ, R45.H1_H1 ;  /* 0x3000002dff2d7230 */ /* 0x000fe40000004100 */
[C---:B------:R-:W-:Y:S01]  /*10070*/  FMUL.FTZ R86, R41.reuse, R64 ;  /* 0x0000004029567220 */ /* 0x040fe20000410000 */
[----:B------:R-:W-:Y:S01]  /*10080*/  FMUL.FTZ R88, R41, R62 ;  /* 0x0000003e29587220 */ /* 0x000fe20000410000 */
[----:B------:R-:W-:Y:S02]  /*10090*/  HADD2.F32 R41, -RZ, R82.H0_H0 ;  /* 0x20000052ff297230 */ /* 0x000fe40000004100 */
[----:B------:R-:W-:Y:S01]  /*100a0*/  FMUL.FTZ R82, R45, R66 ;  /* 0x000000422d527220 */ /* 0x000fe20000410000 */
[----:B------:R-:W-:Y:S02]  /*100b0*/  HADD2.F32 R42, -RZ, R46.H0_H0 ;  /* 0x2000002eff2a7230 */ /* 0x000fe40000004100 */
[----:B------:R-:W-:-:S02]  /*100c0*/  HADD2.F32 R43, -RZ, R47.H0_H0 ;  /* 0x2000002fff2b7230 */ /* 0x000fc40000004100 */
[----:B------:R-:W-:Y:S02]  /*100d0*/  HADD2.F32 R47, -RZ, R47.H1_H1 ;  /* 0x3000002fff2f7230 */ /* 0x000fe40000004100 */
[----:B------:R-:W-:Y:S02]  /*100e0*/  HADD2.F32 R44, -RZ, R44.H1_H1 ;  /* 0x3000002cff2c7230 */ /* 0x000fe40000004100 */
[----:B------:R-:W-:Y:S01]  /*100f0*/  HADD2.F32 R46, -RZ, R46.H1_H1 ;  /* 0x3000002eff2e7230 */ /* 0x000fe20000004100 */
[----:B--2---:R-:W0:Y:S02]  /*10100*/  LDS.128 R32, [R94] ;  /* 0x000000005e207984 */ /* 0x004e240000000c00 */
[--C-:B0-----:R-:W-:Y:S02]  /*10110*/  HADD2.F32 R29, -RZ, R33.reuse.H0_H0 ;  /* 0x20000021ff1d7230 */ /* 0x101fe40000004100 */
[----:B------:R-:W-:Y:S02]  /*10120*/  HADD2.F32 R28, -RZ, R32.H0_H0 ;  /* 0x20000020ff1c7230 */ /* 0x000fe40000004100 */
[----:B------:R-:W-:-:S02]  /*10130*/  HADD2.F32 R33, -RZ, R33.H1_H1 ;  /* 0x30000021ff217230 */ /* 0x000fc40000004100 */
[C---:B------:R-:W-:Y:S01]  /*10140*/  FFMA.FTZ R86, R29.reuse, R62, -R86 ;  /* 0x0000003e1d567223 */ /* 0x040fe20000010856 */
[----:B------:R-:W-:Y:S01]  /*10150*/  FFMA.FTZ R88, R29, R64, R88 ;  /* 0x000000401d587223 */ /* 0x000fe20000010058 */
[----:B------:R-:W-:Y:S02]  /*10160*/  HADD2.F32 R29, -RZ, R84.H0_H0 ;  /* 0x20000054ff1d7230 */ /* 0x000fe40000004100 */
[----:B------:R-:W-:Y:S02]  /*10170*/  HADD2.F32 R62, -RZ, R61.H0_H0 ;  /* 0x2000003dff3e7230 */ /* 0x000fe40000004100 */
[C---:B------:R-:W-:Y:S01]  /*10180*/  FMUL.FTZ R61, R40.reuse, R41 ;  /* 0x00000029283d7220 */ /* 0x040fe20000410000 */
[----:B------:R-:W-:Y:S02]  /*10190*/  HADD2.F32 R30, -RZ, R34.H0_H0 ;  /* 0x20000022ff1e7230 */ /* 0x000fe40000004100 */
[----:B------:R-:W-:Y:S01]  /*101a0*/  FMUL.FTZ R40, R40, R29 ;  /* 0x0000001d28287220 */ /* 0x000fe20000410000 */
[----:B------:R-:W-:-:S02]  /*101b0*/  HADD2.F32 R31, -RZ, R35.H0_H0 ;  /* 0x20000023ff1f7230 */ /* 0x000fc40000004100 */
[-C--:B------:R-:W-:Y:S01]  /*101c0*/  FMUL.FTZ R64, R45, R62.reuse ;  /* 0x0000003e2d407220 */ /* 0x080fe20000410000 */
[C---:B------:R-:W-:Y:S01]  /*101d0*/  FFMA.FTZ R61, R28.reuse, R29, -R61 ;  /* 0x0000001d1c3d7223 */ /* 0x040fe2000001083d */
[C---:B------:R-:W-:Y:S01]  /*101e0*/  FFMA.FTZ R65, R33.reuse, R62, -R82 ;  /* 0x0000003e21417223 */ /* 0x040fe20000010852 */
[----:B------:R-:W-:Y:S02]  /*101f0*/  HADD2.F32 R45, -RZ, R83.H0_H0 ;  /* 0x20000053ff2d7230 */ /* 0x000fe40000004100 */
[----:B------:R-:W-:Y:S01]  /*10200*/  FFMA.FTZ R63, R28, R41, R40 ;  /* 0x000000291c3f7223 */ /* 0x000fe20000010028 */
[----:B------:R-:W-:Y:S02]  /*10210*/  HADD2.F32 R29, -RZ, R85.H0_H0 ;  /* 0x20000055ff1d7230 */ /* 0x000fe40000004100 */
[----:B------:R-:W-:Y:S01]  /*10220*/  FFMA.FTZ R67, R33, R66, R64 ;  /* 0x0000004221437223 */ /* 0x000fe20000010040 */
[----:B------:R-:W-:Y:S02]  /*10230*/  HADD2.F32 R62, -RZ, R83.H1_H1 ;  /* 0x30000053ff3e7230 */ /* 0x000fe40000004100 */
[----:B------:R-:W-:Y:S01]  /*10240*/  FMUL.FTZ R33, R42, R45 ;  /* 0x0000002d2a217220 */ /* 0x000fe20000410000 */
[----:B------:R-:W-:-:S02]  /*10250*/  HADD2.F32 R28, -RZ, R85.H1_H1 ;  /* 0x30000055ff1c7230 */ /* 0x000fc40000004100 */
[-C--:B------:R-:W-:Y:S01]  /*10260*/  FMUL.FTZ R41, R42, R29.reuse ;  /* 0x0000001d2a297220 */ /* 0x080fe20000410000 */
[----:B------:R-:W-:Y:S02]  /*10270*/  HADD2.F32 R42, -RZ, R87.H0_H0 ;  /* 0x20000057ff2a7230 */ /* 0x000fe40000004100 */
[C---:B------:R-:W-:Y:S01]  /*10280*/  FMUL.FTZ R66, R43.reuse, R62 ;  /* 0x0000003e2b427220 */ /* 0x040fe20000410000 */
[----:B------:R-:W-:Y:S02]  /*10290*/  HADD2.F32 R40, -RZ, R91.H0_H0 ;  /* 0x2000005bff287230 */ /* 0x000fe40000004100 */
[-C--:B------:R-:W-:Y:S01]  /*102a0*/  FMUL.FTZ R43, R43, R28.reuse ;  /* 0x0000001c2b2b7220 */ /* 0x080fe20000410000 */
[----:B------:R-:W-:Y:S02]  /*102b0*/  HADD2.F32 R35, -RZ, R35.H1_H1 ;  /* 0x30000023ff237230 */ /* 0x000fe40000004100 */
[C---:B------:R-:W-:Y:S01]  /*102c0*/  FFMA.FTZ R64, R30.reuse, R29, -R33 ;  /* 0x0000001d1e407223 */ /* 0x040fe20000010821 */
[----:B------:R-:W-:Y:S01]  /*102d0*/  FFMA.FTZ R45, R30, R45, R41 ;  /* 0x0000002d1e2d7223 */ /* 0x000fe20000010029 */
[----:B------:R-:W-:Y:S01]  /*102e0*/  FFMA.FTZ R66, R31, R28, -R66 ;  /* 0x0000001c1f427223 */ /* 0x000fe20000010842 */
[----:B------:R-:W-:Y:S01]  /*102f0*/  FMUL.FTZ R30, R47, R42 ;  /* 0x0000002a2f1e7220 */ /* 0x000fe20000410000 */
[----:B------:R-:W-:Y:S01]  /*10300*/  FFMA.FTZ R62, R31, R62, R43 ;  /* 0x0000003e1f3e7223 */ /* 0x000fe2000001002b */
[----:B------:R-:W-:Y:S01]  /*10310*/  FMUL.FTZ R28, R47, R40 ;  /* 0x000000282f1c7220 */ /* 0x000fe20000410000 */
[----:B------:R-:W-:-:S02]  /*10320*/  HADD2.F32 R33, -RZ, R90.H0_H0 ;  /* 0x2000005aff217230 */ /* 0x000fc40000004100 */
[C---:B------:R-:W-:Y:S01]  /*10330*/  FFMA.FTZ R47, R35.reuse, R40, -R30 ;  /* 0x00000028232f7223 */ /* 0x040fe2000001081e */
[----:B------:R-:W-:Y:S02]  /*10340*/  HADD2.F32 R41, -RZ, R89.H0_H0 ;  /* 0x20000059ff297230 */ /* 0x000fe40000004100 */
[----:B------:R-:W-:Y:S01]  /*10350*/  FFMA.FTZ R83, R35, R42, R28 ;  /* 0x0000002a23537223 */ /* 0x000fe2000001001c */
[----:B------:R-:W-:Y:S02]  /*10360*/  HADD2.F32 R29, -RZ, R93.H0_H0 ;  /* 0x2000005dff1d7230 */ /* 0x000fe40000004100 */
[----:B------:R-:W-:Y:S01]  /*10370*/  FMUL.FTZ R35, R44, R33 ;  /* 0x000000212c237220 */ /* 0x000fe20000410000 */
[----:B------:R-:W-:Y:S02]  /*10380*/  HADD2.F32 R31, -RZ, R92.H0_H0 ;  /* 0x2000005cff1f7230 */ /* 0x000fe40000004100 */
[----:B------:R-:W-:Y:S01]  /*10390*/  FMUL.FTZ R43, R46, R41 ;  /* 0x000000292e2b7220 */ /* 0x000fe20000410000 */
[----:B------:R-:W-:-:S02]  /*103a0*/  HADD2.F32 R32, -RZ, R32.H1_H1 ;  /* 0x30000020ff207230 */ /* 0x000fc40000004100 */
[----:B------:R-:W-:Y:S01]  /*103b0*/  FMUL.FTZ R44, R44, R29 ;  /* 0x0000001d2c2c7220 */ /* 0x000fe20000410000 */
[----:B------:R-:W-:Y:S02]  /*103c0*/  HADD2.F32 R34, -RZ, R34.H1_H1 ;  /* 0x30000022ff227230 */ /* 0x000fe40000004100 */
[----:B------:R-:W-:Y:S01]  /*103d0*/  FMUL.FTZ R46, R46, R31 ;  /* 0x0000001f2e2e7220 */ /* 0x000fe20000410000 */
[C---:B------:R-:W-:Y:S01]  /*103e0*/  FFMA.FTZ R28, R32.reuse, R29, -R35 ;  /* 0x0000001d201c7223 */ /* 0x040fe20000010823 */
[----:B------:R-:W-:Y:S01]  /*103f0*/  FFMA.FTZ R32, R32, R33, R44 ;  /* 0x0000002120207223 */ /* 0x000fe2000001002c */
[C---:B------:R-:W-:Y:S01]  /*10400*/  FFMA.FTZ R43, R34.reuse, R31, -R43 ;  /* 0x0000001f222b7223 */ /* 0x040fe2000001082b */
[----:B------:R-:W-:Y:S01]  /*10410*/  FFMA.FTZ R34, R34, R41, R46 ;  /* 0x0000002922227223 */ /* 0x000fe2000001002e */
[----:B------:R-:W-:Y:S02]  /*10420*/  F2FP.F16.F32.PACK_AB R31, R47, R66 ;  /* 0x000000422f1f723e */ /* 0x000fe400000000ff */
        /* <DEDUP_REMOVED lines=9> */
.L_x_1861:
[----:B------:R-:W-:Y:S05]  /*104c0*/  BSYNC B2 ;  /* 0x0000000000027941 */ /* 0x000fea0003800000 */
.L_x_1860:
[----:B------:R-:W-:Y:S05]  /*104d0*/  @P2 BRA `(.L_x_1857) ;  /* 0x0000000400782947 */ /* 0x000fea0003800000 */
[----:B------:R-:W-:Y:S01]  /*104e0*/  LEA.HI R81, R81, R226, RZ, 0x1d ;  /* 0x000000e251517211 */ /* 0x000fe200078fe8ff */
[----:B------:R-:W-:Y:S01]  /*104f0*/  HADD2.F32 R41, -RZ, R73.H1_H1 ;  /* 0x30000049ff297230 */ /* 0x000fe20000004100 */
[----:B------:R-:W-:Y:S01]  /*10500*/  SHF.R.U64 R61, R36, 0x10, R37 ;  /* 0x00000010243d7819 */ /* 0x000fe20000001225 */
[----:B------:R-:W-:Y:S01]  /*10510*/  HADD2.F32 R40, -RZ, R75.H1_H1 ;  /* 0x3000004bff287230 */ /* 0x000fe20000004100 */
[----:B-1----:R-:W-:Y:S01]  /*10520*/  SHF.R.S32.HI R28, RZ, 0x1f, R81 ;  /* 0x0000001fff1c7819 */ /* 0x002fe20000011451 */
[----:B------:R-:W-:Y:S01]  /*10530*/  IMAD.SHL.U32 R29, R81, 0x8, RZ ;  /* 0x00000008511d7824 */ /* 0x000fe200078e00ff */
[----:B------:R-:W-:Y:S01]  /*10540*/  SHF.R.U32.HI R42, RZ, 0x10, R37 ;  /* 0x00000010ff2a7819 */ /* 0x000fe20000011625 */
[----:B------:R-:W-:Y:S01]  /*10550*/  HADD2.F32 R73, -RZ, R73.H0_H0 ;  /* 0x20000049ff497230 */ /* 0x000fe20000004100 */
[----:B------:R-:W-:Y:S01]  /*10560*/  LEA.HI R81, R28, R81, RZ, 0x3 ;  /* 0x000000511c517211 */ /* 0x000fe200078f18ff */
[----:B------:R-:W-:Y:S01]  /*10570*/  HADD2.F32 R75, -RZ, R75.H0_H0 ;  /* 0x2000004bff4b7230 */ /* 0x000fe20000004100 */
[----:B------:R-:W-:Y:S01]  /*10580*/  LOP3.LUT R28, R206, 0x38, R29, 0xf8, !PT ;  /* 0x00000038ce1c7812 */ /* 0x000fe200078ef81d */
[----:B------:R-:W-:Y:S01]  /*10590*/  HADD2.F32 R42, -RZ, R42.H0_H0 ;  /* 0x2000002aff2a7230 */ /* 0x000fe20000004100 */
[----:B------:R-:W-:Y:S01]  /*105a0*/  SHF.R.U64 R64, R24, 0x10, R25 ;  /* 0x0000001018407819 */ /* 0x000fe20000001219 */
[----:B------:R-:W-:Y:S01]  /*105b0*/  IMAD.SHL.U32 R81, R81, 0x400, RZ ;  /* 0x0000040051517824 */ /* 0x000fe200078e00ff */
[----:B0-----:R-:W-:-:S02]  /*105c0*/  LOP3.LUT R32, R28, R207, RZ, 0x3c, !PT ;  /* 0x000000cf1c207212 */ /* 0x001fc400078e3cff */
[----:B------:R-:W0:Y:S01]  /*105d0*/  LDS.128 R28, [R236] ;  /* 0x00000000ec1c7984 */ /* 0x000e220000000c00 */
[----:B------:R-:W-:Y:S02]  /*105e0*/  SHF.R.U32.HI R43, RZ, 0x10, R25 ;  /* 0x00000010ff2b7819 */ /* 0x000fe40000011619 */
[----:B------:R-:W-:Y:S02]  /*105f0*/  LOP3.LUT R81, R81, 0x7fffe000, RZ, 0xc0, !PT ;  /* 0x7fffe00051517812 */ /* 0x000fe400078ec0ff */
[--C-:B------:R-:W-:Y:S02]  /*10600*/  SHF.R.U64 R47, R38, 0x10, R39.reuse ;  /* 0x00000010262f7819 */ /* 0x100fe40000001227 */
[----:B------:R-:W-:Y:S02]  /*10610*/  IADD3 R81, R32, R81, R208 ;  /* 0x0000005120517210 */ /* 0x000fe40007ffe0d0 */
[----:B------:R-:W-:Y:S02]  /*10620*/  SHF.R.U32.HI R45, RZ, 0x10, R39 ;  /* 0x00000010ff2d7819 */ /* 0x000fe40000011627 */
[--C-:B------:R-:W-:Y:S01]  /*10630*/  SHF.R.U32.HI R62, RZ, 0x10, R27.reuse ;  /* 0x00000010ff3e7819 */ /* 0x100fe2000001161b */
[----:B------:R-:W-:Y:S01]  /*10640*/  IMAD R81, R81, 0x2, R16 ;  /* 0x0000000251517824 */ /* 0x000fe200078e0210 */
[----:B------:R-:W-:-:S04]  /*10650*/  SHF.R.U64 R63, R26, 0x10, R27 ;  /* 0x000000101a3f7819 */ /* 0x000fc8000000121b */
[----:B------:R-:W1:Y:S01]  /*10660*/  LDS.128 R32, [R81+0x12400] ;  /* 0x0124000051207984 */ /* 0x000e620000000c00 */
[--C-:B0-----:R-:W-:Y:S02]  /*10670*/  HADD2.F32 R25, -RZ, R29.reuse.H0_H0 ;  /* 0x2000001dff197230 */ /* 0x101fe40000004100 */
[----:B------:R-:W-:Y:S02]  /*10680*/  HADD2.F32 R29, -RZ, R29.H1_H1 ;  /* 0x3000001dff1d7230 */ /* 0x000fe40000004100 */
[----:B------:R-:W-:Y:S02]  /*10690*/  HADD2.F32 R24, -RZ, R28.H0_H0 ;  /* 0x2000001cff187230 */ /* 0x000fe40000004100 */
[----:B------:R-:W-:Y:S02]  /*106a0*/  HADD2.F32 R26, -RZ, R30.H0_H0 ;  /* 0x2000001eff1a7230 */ /* 0x000fe40000004100 */
[--C-:B------:R-:W-:Y:S02]  /*106b0*/  HADD2.F32 R27, -RZ, R31.reuse.H0_H0 ;  /* 0x2000001fff1b7230 */ /* 0x100fe40000004100 */
[----:B------:R-:W-:-:S02]  /*106c0*/  HADD2.F32 R31, -RZ, R31.H1_H1 ;  /* 0x3000001fff1f7230 */ /* 0x000fc40000004100 */
[----:B------:R-:W-:Y:S02]  /*106d0*/  HADD2.F32 R28, -RZ, R28.H1_H1 ;  /* 0x3000001cff1c7230 */ /* 0x000fe40000004100 */
[----:B------:R-:W-:Y:S02]  /*106e0*/  HADD2.F32 R30, -RZ, R30.H1_H1 ;  /* 0x3000001eff1e7230 */ /* 0x000fe40000004100 */
[--C-:B-1----:R-:W-:Y:S02]  /*106f0*/  HADD2.F32 R36, -RZ, R33.reuse.H0_H0 ;  /* 0x20000021ff247230 */ /* 0x102fe40000004100 */
[----:B------:R-:W-:Y:S02]  /*10700*/  HADD2.F32 R37, -RZ, R33.H1_H1 ;  /* 0x30000021ff257230 */ /* 0x000fe40000004100 */
[----:B------:R-:W-:Y:S02]  /*10710*/  HADD2.F32 R33, -RZ, R32.H0_H0 ;  /* 0x20000020ff217230 */ /* 0x000fe40000004100 */
[C---:B------:R-:W-:Y:S01]  /*10720*/  FMUL.FTZ R44, R36.reuse, R41 ;  /* 0x00000029242c7220 */ /* 0x040fe20000410000 */
[----:B------:R-:W-:Y:S01]  /*10730*/  FMUL.FTZ R46, R36, R40 ;  /* 0x00000028242e7220 */ /* 0x000fe20000410000 */
[----:B------:R-:W-:-:S02]  /*10740*/  HADD2.F32 R36, -RZ, R43.H0_H0 ;  /* 0x2000002bff247230 */ /* 0x000fc40000004100 */
[----:B------:R-:W-:Y:S01]  /*10750*/  FFMA.FTZ R44, R25, R40, -R44 ;  /* 0x00000028192c7223 */ /* 0x000fe2000001082c */
[----:B------:R-:W-:Y:S01]  /*10760*/  FMUL.FTZ R40, R37, R42 ;  /* 0x0000002a25287220 */ /* 0x000fe20000410000 */
[----:B------:R-:W-:Y:S01]  /*10770*/  FFMA.FTZ R46, R25, R41, R46 ;  /* 0x00000029192e7223 */ /* 0x000fe2000001002e */
[----:B------:R-:W-:Y:S01]  /*10780*/  FMUL.FTZ R25, R33, R73 ;  /* 0x0000004921197220 */ /* 0x000fe20000410000 */
[-C--:B------:R-:W-:Y:S01]  /*10790*/  FMUL.FTZ R60, R37, R36.reuse ;  /* 0x00000024253c7220 */ /* 0x080fe20000410000 */
[----:B------:R-:W-:Y:S01]  /*107a0*/  FFMA.FTZ R41, R29, R36, -R40 ;  /* 0x000000241d297223 */ /* 0x000fe20000010828 */
[-C--:B------:R-:W-:Y:S01]  /*107b0*/  FMUL.FTZ R36, R33, R75.reuse ;  /* 0x0000004b21247220 */ /* 0x080fe20000410000 */
[----:B------:R-:W-:Y:S02]  /*107c0*/  HADD2.F32 R37, -RZ, R74.H0_H0 ;  /* 0x2000004aff257230 */ /* 0x000fe40000004100 */
[----:B------:R-:W-:Y:S01]  /*107d0*/  FFMA.FTZ R75, R24, R75, -R25 ;  /* 0x0000004b184b7223 */ /* 0x000fe20000010819 */
[----:B------:R-:W-:-:S02]  /*107e0*/  HADD2.F32 R38, -RZ, R34.H0_H0 ;  /* 0x20000022ff267230 */ /* 0x000fc40000004100 */
[----:B------:R-:W-:Y:S01]  /*107f0*/  FFMA.FTZ R43, R29, R42, R60 ;  /* 0x0000002a1d2b7223 */ /* 0x000fe2000001003c */
[--C-:B------:R-:W-:Y:S02]  /*10800*/  HADD2.F32 R39, -RZ, R35.reuse.H0_H0 ;  /* 0x20000023ff277230 */ /* 0x100fe40000004100 */
[----:B------:R-:W-:Y:S01]  /*10810*/  FFMA.FTZ R73, R24, R73, R36 ;  /* 0x0000004918497223 */ /* 0x000fe20000010024 */
[----:B------:R-:W-:Y:S02]  /*10820*/  HADD2.F32 R25, -RZ, R76.H0_H0 ;  /* 0x2000004cff197230 */ /* 0x000fe40000004100 */
[C---:B------:R-:W-:Y:S01]  /*10830*/  FMUL.FTZ R29, R38.reuse, R37 ;  /* 0x00000025261d7220 */ /* 0x040fe20000410000 */
[----:B------:R-:W-:Y:S02]  /*10840*/  HADD2.F32 R74, -RZ, R74.H1_H1 ;  /* 0x3000004aff4a7230 */ /* 0x000fe40000004100 */
[----:B------:R-:W-:Y:S02]  /*10850*/  HADD2.F32 R76, -RZ, R76.H1_H1 ;  /* 0x3000004cff4c7230 */ /* 0x000fe40000004100 */
[----:B------:R-:W-:Y:S01]  /*10860*/  FMUL.FTZ R33, R38, R25 ;  /* 0x0000001926217220 */ /* 0x000fe20000410000 */
[----:B------:R-:W-:-:S02]  /*10870*/  HADD2.F32 R35, -RZ, R35.H1_H1 ;  /* 0x30000023ff237230 */ /* 0x000fc40000004100 */
[C---:B------:R-:W-:Y:S01]  /*10880*/  FMUL.FTZ R40, R39.reuse, R74 ;  /* 0x0000004a27287220 */ /* 0x040fe20000410000 */
[----:B------:R-:W-:Y:S02]  /*10890*/  HADD2.F32 R36, -RZ, R45.H0_H0 ;  /* 0x2000002dff247230 */ /* 0x000fe40000004100 */
[----:B------:R-:W-:Y:S01]  /*108a0*/  FMUL.FTZ R39, R39, R76 ;  /* 0x0000004c27277220 */ /* 0x000fe20000410000 */
[----:B------:R-:W-:Y:S02]  /*108b0*/  HADD2.F32 R24, -RZ, R62.H0_H0 ;  /* 0x2000003eff187230 */ /* 0x000fe40000004100 */
[C---:B------:R-:W-:Y:S01]  /*108c0*/  FFMA.FTZ R38, R26.reuse, R25, -R29 ;  /* 0x000000191a267223 */ /* 0x040fe2000001081d */
[----:B------:R-:W-:Y:S01]  /*108d0*/  FFMA.FTZ R37, R26, R37, R33 ;  /* 0x000000251a257223 */ /* 0x000fe20000010021 */
[----:B------:R-:W-:Y:S02]  /*108e0*/  HADD2.F32 R32, -RZ, R32.H1_H1 ;  /* 0x30000020ff207230 */ /* 0x000fe40000004100 */
[----:B------:R-:W-:Y:S01]  /*108f0*/  FMUL.FTZ R26, R35, R36 ;  /* 0x00000024231a7220 */ /* 0x000fe20000410000 */
[----:B------:R-:W-:-:S02]  /*10900*/  HADD2.F32 R34, -RZ, R34.H1_H1 ;  /* 0x30000022ff227230 */ /* 0x000fc40000004100 */
[C---:B------:R-:W-:Y:S01]  /*10910*/  FFMA.FTZ R40, R27.reuse, R76, -R40 ;  /* 0x0000004c1b287223 */ /* 0x040fe20000010828 */
[----:B------:R-:W-:Y:S01]  /*10920*/  FFMA.FTZ R39, R27, R74, R39 ;  /* 0x0000004a1b277223 */ /* 0x000fe20000010027 */
[-C--:B------:R-:W-:Y:S01]  /*10930*/  FMUL.FTZ R42, R35, R24.reuse ;  /* 0x00000018232a7220 */ /* 0x080fe20000410000 */
[----:B------:R-:W-:Y:S02]  /*10940*/  HADD2.F32 R29, -RZ, R61.H0_H0 ;  /* 0x2000003dff1d7230 */ /* 0x000fe40000004100 */
[C---:B------:R-:W-:Y:S01]  /*10950*/  FFMA.FTZ R45, R31.reuse, R24, -R26 ;  /* 0x000000181f2d7223 */ /* 0x040fe2000001081a */
[----:B------:R-:W-:Y:S02]  /*10960*/  HADD2.F32 R33, -RZ, R47.H0_H0 ;  /* 0x2000002fff217230 */ /* 0x000fe40000004100 */
[----:B------:R-:W-:Y:S01]  /*10970*/  FFMA.FTZ R42, R31, R36, R42 ;  /* 0x000000241f2a7223 */ /* 0x000fe2000001002a */
[----:B------:R-:W-:Y:S02]  /*10980*/  HADD2.F32 R25, -RZ, R64.H0_H0 ;  /* 0x20000040ff197230 */ /* 0x000fe40000004100 */
[----:B------:R-:W-:Y:S01]  /*10990*/  FMUL.FTZ R31, R32, R29 ;  /* 0x0000001d201f7220 */ /* 0x000fe20000410000 */
[----:B------:R-:W-:-:S02]  /*109a0*/  HADD2.F32 R27, -RZ, R63.H0_H0 ;  /* 0x2000003fff1b7230 */ /* 0x000fc40000004100 */
[----:B------:R-:W-:Y:S01]  /*109b0*/  FMUL.FTZ R35, R34, R33 ;  /* 0x0000002122237220 */ /* 0x000fe20000410000 */
[-C--:B------:R-:W-:Y:S01]  /*109c0*/  FMUL.FTZ R32, R32, R25.reuse ;  /* 0x0000001920207220 */ /* 0x080fe20000410000 */
[----:B------:R-:W-:Y:S01]  /*109d0*/  FFMA.FTZ R24, R28, R25, -R31 ;  /* 0x000000191c187223 */ /* 0x000fe2000001081f */
[-C--:B------:R-:W-:Y:S01]  /*109e0*/  FMUL.FTZ R34, R34, R27.reuse ;  /* 0x0000001b22227220 */ /* 0x080fe20000410000 */
[----:B------:R-:W-:Y:S01]  /*109f0*/  FFMA.FTZ R35, R30, R27, -R35 ;  /* 0x0000001b1e237223 */ /* 0x000fe20000010823 */
[----:B------:R-:W-:Y:S01]  /*10a00*/  FFMA.FTZ R28, R28, R29, R32 ;  /* 0x0000001d1c1c7223 */ /* 0x000fe20000010020 */
[----:B------:R-:W-:Y:S01]  /*10a10*/  F2FP.F16.F32.PACK_AB R27, R45, R40 ;  /* 0x000000282d1b723e */ /* 0x000fe200000000ff */
[----:B------:R-:W-:Y:S01]  /*10a20*/  FFMA.FTZ R30, R30, R33, R34 ;  /* 0x000000211e1e7223 */ /* 0x000fe20000010022 */
[----:B------:R-:W-:Y:S02]  /*10a30*/  F2FP.F16.F32.PACK_AB R25, R41, R44 ;  /* 0x0000002c2919723e */ /* 0x000fe400000000ff */
[----:B------:R-:W-:-:S02]  /*10a40*/  F2FP.F16.F32.PACK_AB R24, R24, R75 ;  /* 0x0000004b1818723e */ /* 0x000fc400000000ff */
[----:B------:R-:W-:Y:S02]  /*10a50*/  F2FP.F16.F32.PACK_AB R26, R35, R38 ;  /* 0x00000026231a723e */ /* 0x000fe400000000ff */
[----:B------:R-:W-:Y:S02]  /*10a60*/  F2FP.F16.F32.PACK_AB R31, R42, R39 ;  /* 0x000000272a1f723e */ /* 0x000fe400000000ff */
[----:B------:R-:W-:Y:S01]  /*10a70*/  F2FP.F16.F32.PACK_AB R29, R43, R46 ;  /* 0x0000002e2b1d723e */ /* 0x000fe200000000ff */
[----:B------:R2:W-:Y:S01]  /*10a80*/  STS.128 [R236], R24 ;  /* 0x00000018ec007388 */ /* 0x0005e20000000c00 */
[----:B------:R-:W-:Y:S02]  /*10a90*/  F2FP.F16.F32.PACK_AB R28, R28, R73 ;  /* 0x000000491c1c723e */ /* 0x000fe400000000ff */
[----:B------:R-:W-:-:S05]  /*10aa0*/  F2FP.F16.F32.PACK_AB R30, R30, R37 ;  /* 0x000000251e1e723e */ /* 0x000fca00000000ff */
[----:B------:R2:W-:Y:S02]  /*10ab0*/  STS.128 [R81+0x12400], R28 ;  /* 0x0124001c51007388 */ /* 0x0005e40000000c00 */
.L_x_1857:
[----:B------:R-:W-:Y:S05]  /*10ac0*/  BSYNC B1 ;  /* 0x0000000000017941 */ /* 0x000fea0003800000 */
.L_x_1856:
[----:B------:R-:W-:-:S13]  /*10ad0*/  ISETP.GE.AND P0, PT, R222, R70, PT ;  /* 0x00000046de00720c */ /* 0x000fda0003f06270 */
[----:B------:R-:W-:Y:S05]  /*10ae0*/  @P0 BRA `(.L_x_1837) ;  /* 0x0000001000980947 */ /* 0x000fea0003800000 */
[----:B01----:R-:W0:Y:S01]  /*10af0*/  LDC R32, c[0x0][0x3f4] ;  /* 0x0000fd00ff207b82 */ /* 0x003e220000000800 */
[----:B------:R-:W-:Y:S01]  /*10b00*/  BSSY B1, `(.L_x_1862) ;  /* 0x0000064000017945 */ /* 0x000fe20003800000 */
[----:B------:R-:W-:Y:S02]  /*10b10*/  SHF.R.U32.HI R61, RZ, 0x3, R205 ;  /* 0x00000003ff3d7819 */ /* 0x000fe400000116cd */
[-C--:B0-----:R-:W-:Y:S02]  /*10b20*/  ISETP.GE.AND P0, PT, R18, R32.reuse, PT ;  /* 0x000000201200720c */ /* 0x081fe40003f06270 */
[-C--:B------:R-:W-:Y:S02]  /*10b30*/  ISETP.GE.AND P1, PT, R197, R32.reuse, PT ;  /* 0x00000020c500720c */ /* 0x080fe40003f26270 */
[----:B------:R-:W-:-:S09]  /*10b40*/  ISETP.GE.AND P2, PT, R198, R32, PT ;  /* 0x00000020c600720c */ /* 0x000fd20003f46270 */
[----:B------:R-:W-:Y:S05]  /*10b50*/  @P0 BRA `(.L_x_1863) ;  /* 0x0000000400780947 */ /* 0x000fea0003800000 */
[----:B--2---:R-:W-:Y:S01]  /*10b60*/  LEA.HI R24, R32, R223, RZ, 0x1d ;  /* 0x000000df20187211 */ /* 0x004fe200078fe8ff */
[----:B------:R-:W-:Y:S01]  /*10b70*/  HADD2.F32 R39, -RZ, R77.H1_H1 ;  /* 0x3000004dff277230 */ /* 0x000fe20000004100 */
[----:B------:R-:W-:Y:S01]  /*10b80*/  SHF.R.U32.HI R40, RZ, 0x10, R5 ;  /* 0x00000010ff287819 */ /* 0x000fe20000011605 */
[----:B------:R-:W-:Y:S01]  /*10b90*/  HADD2.F32 R38, -RZ, R79.H1_H1 ;  /* 0x3000004fff267230 */ /* 0x000fe20000004100 */
[----:B------:R-:W-:Y:S01]  /*10ba0*/  SHF.R.S32.HI R25, RZ, 0x1f, R24 ;  /* 0x0000001fff197819 */ /* 0x000fe20000011418 */
[----:B------:R-:W-:Y:S01]  /*10bb0*/  IMAD.SHL.U32 R26, R24, 0x8, RZ ;  /* 0x00000008181a7824 */ /* 0x000fe200078e00ff */
[----:B------:R-:W-:Y:S01]  /*10bc0*/  SHF.R.U64 R60, R48, 0x10, R49 ;  /* 0x00000010303c7819 */ /* 0x000fe20000001231 */
[----:B------:R-:W-:Y:S01]  /*10bd0*/  HADD2.F32 R40, -RZ, R40.H0_H0 ;  /* 0x20000028ff287230 */ /* 0x000fe20000004100 */
[----:B------:R-:W-:Y:S01]  /*10be0*/  LEA.HI R25, R25, R24, RZ, 0x3 ;  /* 0x0000001819197211 */ /* 0x000fe200078f18ff */
[----:B------:R-:W-:Y:S01]  /*10bf0*/  HADD2.F32 R77, -RZ, R77.H0_H0 ;  /* 0x2000004dff4d7230 */ /* 0x000fe20000004100 */
[----:B------:R-:W-:Y:S01]  /*10c00*/  LOP3.LUT R24, R205, 0x38, R26, 0xf8, !PT ;  /* 0x00000038cd187812 */ /* 0x000fe200078ef81a */
[----:B------:R-:W-:Y:S01]  /*10c10*/  HADD2.F32 R79, -RZ, R79.H0_H0 ;  /* 0x2000004fff4f7230 */ /* 0x000fe20000004100 */
[----:B------:R-:W-:Y:S01]  /*10c20*/  SHF.R.U64 R47, R4, 0x10, R5 ;  /* 0x00000010042f7819 */ /* 0x000fe20000001205 */
[----:B------:R-:W-:Y:S01]  /*10c30*/  IMAD.SHL.U32 R25, R25, 0x400, RZ ;  /* 0x0000040019197824 */ /* 0x000fe200078e00ff */
[----:B------:R-:W-:-:S02]  /*10c40*/  LOP3.LUT R29, R24, R61, RZ, 0x3c, !PT ;  /* 0x0000003d181d7212 */ /* 0x000fc400078e3cff */
[----:B------:R-:W-:Y:S02]  /*10c50*/  SHF.R.U32.HI R49, RZ, 0x10, R49 ;  /* 0x00000010ff317819 */ /* 0x000fe40000011631 */
[----:B------:R-:W-:Y:S02]  /*10c60*/  LOP3.LUT R28, R25, 0x7fffe000, RZ, 0xc0, !PT ;  /* 0x7fffe000191c7812 */ /* 0x000fe400078ec0ff */
[----:B------:R-:W0:Y:S01]  /*10c70*/  LDS.128 R24, [R237] ;  /* 0x00000000ed187984 */ /* 0x000e220000000c00 */
        /* <DEDUP_REMOVED lines=59> */
[----:B------:R-:W-:Y:S02]  /*11030*/  HADD2.F32 R26, -RZ, R26.H1_H1 ;  /* 0x3000001aff1a7230 */ /* 0x000fe40000004100 */
[-C--:B------:R-:W-:Y:S01]  /*11040*/  FMUL.FTZ R28, R28, R5.reuse ;  /* 0x000000051c1c7220 */ /* 0x080fe20000410000 */
[----:B------:R-:W-:Y:S01]  /*11050*/  FFMA.FTZ R4, R24, R5, -R27 ;  /* 0x0000000518047223 */ /* 0x000fe2000001081b */
[-C--:B------:R-:W-:Y:S01]  /*11060*/  FMUL.FTZ R30, R30, R7.reuse ;  /* 0x000000071e1e7220 */ /* 0x080fe20000410000 */
        /* <DEDUP_REMOVED lines=13> */
.L_x_1863:
[----:B------:R-:W-:Y:S05]  /*11140*/  BSYNC B1 ;  /* 0x0000000000017941 */ /* 0x000fea0003800000 */
.L_x_1862:
[----:B------:R-:W-:Y:S04]  /*11150*/  BSSY B1, `(.L_x_1864) ;  /* 0x0000060000017945 */ /* 0x000fe80003800000 */
[----:B------:R-:W-:Y:S05]  /*11160*/  @P1 BRA `(.L_x_1865) ;  /* 0x0000000400781947 */ /* 0x000fea0003800000 */
[----:B0-----:R-:W-:Y:S01]  /*11170*/  LEA.HI R4, R32, R225, RZ, 0x1d ;  /* 0x000000e120047211 */ /* 0x001fe200078fe8ff */
[----:B------:R-:W-:Y:S01]  /*11180*/  HADD2.F32 R34, -RZ, R71.H1_H1 ;  /* 0x30000047ff227230 */ /* 0x000fe20000004100 */
[----:B------:R-:W-:Y:S01]  /*11190*/  SHF.R.U32.HI R36, RZ, 0x10, R9 ;  /* 0x00000010ff247819 */ /* 0x000fe20000011609 */
[--C-:B------:R-:W-:Y:S01]  /*111a0*/  HADD2.F32 R35, -RZ, R68.reuse.H1_H1 ;  /* 0x30000044ff237230 */ /* 0x100fe20000004100 */
[----:B------:R-:W-:Y:S01]  /*111b0*/  SHF.R.S32.HI R5, RZ, 0x1f, R4 ;  /* 0x0000001fff057819 */ /* 0x000fe20000011404 */
[----:B------:R-:W-:Y:S01]  /*111c0*/  HADD2.F32 R68, -RZ, R68.H0_H0 ;  /* 0x20000044ff447230 */ /* 0x000fe20000004100 */
[----:B------:R-:W-:Y:S01]  /*111d0*/  SHF.L.U32 R6, R4, 0x3, RZ ;  /* 0x0000000304067819 */ /* 0x000fe200000006ff */
[----:B------:R-:W-:Y:S01]  /*111e0*/  HADD2.F32 R36, -RZ, R36.H0_H0 ;  /* 0x20000024ff247230 */ /* 0x000fe20000004100 */
[----:B------:R-:W-:Y:S02]  /*111f0*/  LEA.HI R5, R5, R4, RZ, 0x3 ;  /* 0x0000000405057211 */ /* 0x000fe400078f18ff */
[----:B------:R-:W-:-:S02]  /*11200*/  LOP3.LUT R4, R205, 0x38, R6, 0xf8, !PT ;  /* 0x00000038cd047812 */ /* 0x000fc400078ef806 */
[--C-:B------:R-:W-:Y:S01]  /*11210*/  SHF.R.U64 R46, R52, 0x10, R53.reuse ;  /* 0x00000010342e7819 */ /* 0x100fe20000001235 */
[----:B------:R-:W-:Y:S01]  /*11220*/  IMAD.SHL.U32 R5, R5, 0x400, RZ ;  /* 0x0000040005057824 */ /* 0x000fe200078e00ff */
[----:B--2---:R-:W-:Y:S02]  /*11230*/  LOP3.LUT R25, R4, R61, RZ, 0x3c, !PT ;  /* 0x0000003d04197212 */ /* 0x004fe400078e3cff */
[----:B------:R-:W-:Y:S02]  /*11240*/  SHF.R.U32.HI R52, RZ, 0x10, R53 ;  /* 0x00000010ff347819 */ /* 0x000fe40000011635 */
[----:B------:R-:W-:Y:S02]  /*11250*/  LOP3.LUT R24, R5, 0x7fffe000, RZ, 0xc0, !PT ;  /* 0x7fffe00005187812 */ /* 0x000fe400078ec0ff */
[----:B------:R-:W0:Y:S01]  /*11260*/  LDS.128 R4, [R235] ;  /* 0x00000000eb047984 */ /* 0x000e220000000c00 */
[----:B------:R-:W-:Y:S02]  /*11270*/  SHF.R.U64 R44, R8, 0x10, R9 ;  /* 0x00000010082c7819 */ /* 0x000fe40000001209 */
[----:B------:R-:W-:-:S02]  /*11280*/  IADD3 R25, R25, R24, R210 ;  /* 0x0000001819197210 */ /* 0x000fc40007ffe0d2 */
[----:B------:R-:W-:Y:S02]  /*11290*/  SHF.R.U64 R43, R10, 0x10, R11 ;  /* 0x000000100a2b7819 */ /* 0x000fe4000000120b */
[--C-:B------:R-:W-:Y:S01]  /*112a0*/  SHF.R.U64 R45, R54, 0x10, R55.reuse ;  /* 0x00000010362d7819 */ /* 0x100fe20000001237 */
[----:B------:R-:W-:Y:S01]  /*112b0*/  IMAD R28, R25, 0x2, R16 ;  /* 0x00000002191c7824 */ /* 0x000fe200078e0210 */
[----:B------:R-:W-:Y:S02]  /*112c0*/  SHF.R.U32.HI R54, RZ, 0x10, R55 ;  /* 0x00000010ff367819 */ /* 0x000fe40000011637 */
[----:B------:R-:W-:Y:S02]  /*112d0*/  SHF.R.U32.HI R41, RZ, 0x10, R11 ;  /* 0x00000010ff297819 */ /* 0x000fe4000001160b */
[----:B------:R-:W1:Y:S01]  /*112e0*/  LDS.128 R24, [R28+0x12400] ;  /* 0x012400001c187984 */ /* 0x000e620000000c00 */
[--C-:B0-----:R-:W-:Y:S02]  /*112f0*/  HADD2.F32 R8, -RZ, R5.reuse.H0_H0 ;  /* 0x20000005ff087230 */ /* 0x101fe40000004100 */
[----:B------:R-:W-:-:S02]  /*11300*/  HADD2.F32 R9, -RZ, R5.H1_H1 ;  /* 0x30000005ff097230 */ /* 0x000fc40000004100 */
[----:B------:R-:W-:Y:S02]  /*11310*/  HADD2.F32 R5, -RZ, R4.H0_H0 ;  /* 0x20000004ff057230 */ /* 0x000fe40000004100 */
[----:B------:R-:W-:Y:S02]  /*11320*/  HADD2.F32 R10, -RZ, R6.H0_H0 ;  /* 0x20000006ff0a7230 */ /* 0x000fe40000004100 */
[--C-:B------:R-:W-:Y:S02]  /*11330*/  HADD2.F32 R11, -RZ, R7.reuse.H0_H0 ;  /* 0x20000007ff0b7230 */ /* 0x100fe40000004100 */
[----:B------:R-:W-:Y:S02]  /*11340*/  HADD2.F32 R7, -RZ, R7.H1_H1 ;  /* 0x30000007ff077230 */ /* 0x000fe40000004100 */
[----:B------:R-:W-:Y:S02]  /*11350*/  HADD2.F32 R4, -RZ, R4.H1_H1 ;  /* 0x30000004ff047230 */ /* 0x000fe40000004100 */
[----:B-1----:R-:W-:-:S02]  /*11360*/  HADD2.F32 R29, -RZ, R25.H0_H0 ;  /* 0x20000019ff1d7230 */ /* 0x002fc40000004100 */
[----:B------:R-:W-:Y:S02]  /*11370*/  HADD2.F32 R30, -RZ, R25.H1_H1 ;  /* 0x30000019ff1e7230 */ /* 0x000fe40000004100 */
[----:B------:R-:W-:Y:S02]  /*11380*/  HADD2.F32 R25, -RZ, R24.H0_H0 ;  /* 0x20000018ff197230 */ /* 0x000fe40000004100 */
[CC--:B------:R-:W-:Y:S01]  /*11390*/  FMUL.FTZ R37, R29.reuse, R35.reuse ;  /* 0x000000231d257220 */ /* 0x0c0fe20000410000 */
[-C--:B------:R-:W-:Y:S01]  /*113a0*/  FMUL.FTZ R39, R29, R34.reuse ;  /* 0x000000221d277220 */ /* 0x080fe20000410000 */
[----:B------:R-:W-:Y:S02]  /*113b0*/  HADD2.F32 R29, -RZ, R52.H0_H0 ;  /* 0x20000034ff1d7230 */ /* 0x000fe40000004100 */
[C---:B------:R-:W-:Y:S01]  /*113c0*/  FFMA.FTZ R37, R8.reuse, R34, -R37 ;  /* 0x0000002208257223 */ /* 0x040fe20000010825 */
[----:B------:R-:W-:Y:S01]  /*113d0*/  FFMA.FTZ R39, R8, R35, R39 ;  /* 0x0000002308277223 */ /* 0x000fe20000010027 */
[----:B------:R-:W-:Y:S01]  /*113e0*/  FMUL.FTZ R34, R30, R36 ;  /* 0x000000241e227220 */ /* 0x000fe20000410000 */
[----:B------:R-:W-:-:S02]  /*113f0*/  HADD2.F32 R8, -RZ, R71.H0_H0 ;  /* 0x20000047ff087230 */ /* 0x000fc40000004100 */
[-C--:B------:R-:W-:Y:S01]  /*11400*/  FMUL.FTZ R40, R30, R29.reuse ;  /* 0x0000001d1e287220 */ /* 0x080fe20000410000 */
[----:B------:R-:W-:Y:S01]  /*11410*/  FMUL.FTZ R30, R25, R68 ;  /* 0x00000044191e7220 */ /* 0x000fe20000410000 */
[----:B------:R-:W-:Y:S01]  /*11420*/  FFMA.FTZ R38, R9, R29, -R34 ;  /* 0x0000001d09267223 */ /* 0x000fe20000010822 */
[----:B------:R-:W-:Y:S02]  /*11430*/  HADD2.F32 R31, -RZ, R26.H0_H0 ;  /* 0x2000001aff1f7230 */ /* 0x000fe40000004100 */
[-C--:B------:R-:W-:Y:S01]  /*11440*/  FMUL.FTZ R25, R25, R8.reuse ;  /* 0x0000000819197220 */ /* 0x080fe20000410000 */
[----:B------:R-:W-:Y:S02]  /*11450*/  HADD2.F32 R29, -RZ, R69.H0_H0 ;  /* 0x20000045ff1d7230 */ /* 0x000fe40000004100 */
[C---:B------:R-:W-:Y:S01]  /*11460*/  FFMA.FTZ R35, R5.reuse, R8, -R30 ;  /* 0x0000000805237223 */ /* 0x040fe2000001081e */
[----:B------:R-:W-:Y:S02]  /*11470*/  HADD2.F32 R8, -RZ, R72.H0_H0 ;  /* 0x20000048ff087230 */ /* 0x000fe40000004100 */
[----:B------:R-:W-:Y:S01]  /*11480*/  FFMA.FTZ R68, R5, R68, R25 ;  /* 0x0000004405447223 */ /* 0x000fe20000010019 */
[----:B------:R-:W-:-:S02]  /*11490*/  HADD2.F32 R33, -RZ, R27.H0_H0 ;  /* 0x2000001bff217230 */ /* 0x000fc40000004100 */
[----:B------:R-:W-:Y:S01]  /*114a0*/  FMUL.FTZ R5, R31, R29 ;  /* 0x0000001d1f057220 */ /* 0x000fe20000410000 */
[----:B------:R-:W-:Y:S02]  /*114b0*/  HADD2.F32 R30, -RZ, R69.H1_H1 ;  /* 0x30000045ff1e7230 */ /* 0x000fe40000004100 */
[----:B------:R-:W-:Y:S01]  /*114c0*/  FFMA.FTZ R40, R9, R36, R40 ;  /* 0x0000002409287223 */ /* 0x000fe20000010028 */
[----:B------:R-:W-:Y:S02]  /*114d0*/  HADD2.F32 R72, -RZ, R72.H1_H1 ;  /* 0x30000048ff487230 */ /* 0x000fe40000004100 */
[-C--:B------:R-:W-:Y:S01]  /*114e0*/  FMUL.FTZ R9, R31, R8.reuse ;  /* 0x000000081f097220 */ /* 0x080fe20000410000 */
[----:B------:R-:W-:Y:S01]  /*114f0*/  FFMA.FTZ R31, R10, R8, -R5 ;  /* 0x000000080a1f7223 */ /* 0x000fe20000010805 */
[C---:B------:R-:W-:Y:S01]  /*11500*/  FMUL.FTZ R36, R33.reuse, R30 ;  /* 0x0000001e21247220 */ /* 0x040fe20000410000 */
[----:B------:R-:W-:Y:S02]  /*11510*/  HADD2.F32 R27, -RZ, R27.H1_H1 ;  /* 0x3000001bff1b7230 */ /* 0x000fe40000004100 */
[----:B------:R-:W-:Y:S01]  /*11520*/  FMUL.FTZ R33, R33, R72 ;  /* 0x0000004821217220 */ /* 0x000fe20000410000 */
[----:B------:R-:W-:-:S02]  /*11530*/  HADD2.F32 R34, -RZ, R41.H0_H0 ;  /* 0x20000029ff227230 */ /* 0x000fc40000004100 */
[C---:B------:R-:W-:Y:S01]  /*11540*/  FFMA.FTZ R36, R11.reuse, R72, -R36 ;  /* 0x000000480b247223 */ /* 0x040fe20000010824 */
[----:B------:R-:W-:Y:S02]  /*11550*/  HADD2.F32 R8, -RZ, R54.H0_H0 ;  /* 0x20000036ff087230 */ /* 0x000fe40000004100 */
[----:B------:R-:W-:Y:S01]  /*11560*/  FFMA.FTZ R33, R11, R30, R33 ;  /* 0x0000001e0b217223 */ /* 0x000fe20000010021 */
[----:B------:R-:W-:Y:S02]  /*11570*/  HADD2.F32 R24, -RZ, R24.H1_H1 ;  /* 0x30000018ff187230 */ /* 0x000fe40000004100 */
[C---:B------:R-:W-:Y:S01]  /*11580*/  FMUL.FTZ R42, R27.reuse, R34 ;  /* 0x000000221b2a7220 */ /* 0x040fe20000410000 */
[----:B------:R-:W-:Y:S02]  /*11590*/  HADD2.F32 R11, -RZ, R44.H0_H0 ;  /* 0x2000002cff0b7230 */ /* 0x000fe40000004100 */
[----:B------:R-:W-:Y:S01]  /*115a0*/  FMUL.FTZ R30, R27, R8 ;  /* 0x000000081b1e7220 */ /* 0x000fe20000410000 */
[----:B------:R-:W-:-:S02]  /*115b0*/  HADD2.F32 R5, -RZ, R46.H0_H0 ;  /* 0x2000002eff057230 */ /* 0x000fc40000004100 */
[----:B------:R-:W-:Y:S01]  /*115c0*/  FFMA.FTZ R10, R10, R29, R9 ;  /* 0x0000001d0a0a7223 */ /* 0x000fe20000010009 */
[----:B------:R-:W-:Y:S02]  /*115d0*/  HADD2.F32 R26, -RZ, R26.H1_H1 ;  /* 0x3000001aff1a7230 */ /* 0x000fe40000004100 */
[C---:B------:R-:W-:Y:S01]  /*115e0*/  FFMA.FTZ R41, R7.reuse, R8, -R42 ;  /* 0x0000000807297223 */ /* 0x040fe2000001082a */
[----:B------:R-:W-:Y:S02]  /*115f0*/  HADD2.F32 R25, -RZ, R43.H0_H0 ;  /* 0x2000002bff197230 */ /* 0x000fe40000004100 */
[----:B------:R-:W-:Y:S01]  /*11600*/  FFMA.FTZ R30, R7, R34, R30 ;  /* 0x00000022071e7223 */ /* 0x000fe2000001001e */
[----:B------:R-:W-:Y:S02]  /*11610*/  HADD2.F32 R9, -RZ, R45.H0_H0 ;  /* 0x2000002dff097230 */ /* 0x000fe40000004100 */
[----:B------:R-:W-:Y:S01]  /*11620*/  FMUL.FTZ R7, R24, R11 ;  /* 0x0000000b18077220 */ /* 0x000fe20000410000 */
[----:B------:R-:W-:-:S02]  /*11630*/  HADD2.F32 R6, -RZ, R6.H1_H1 ;  /* 0x30000006ff067230 */ /* 0x000fc40000004100 */
[----:B------:R-:W-:Y:S01]  /*11640*/  FMUL.FTZ R24, R24, R5 ;  /* 0x0000000518187220 */ /* 0x000fe20000410000 */
[C---:B------:R-:W-:Y:S01]  /*11650*/  FMUL.FTZ R29, R26.reuse, R25 ;  /* 0x000000191a1d7220 */ /* 0x040fe20000410000 */
[----:B------:R-:W-:Y:S01]  /*11660*/  FMUL.FTZ R26, R26, R9 ;  /* 0x000000091a1a7220 */ /* 0x000fe20000410000 */
[C---:B------:R-:W-:Y:S01]  /*11670*/  FFMA.FTZ R8, R4.reuse, R5, -R7 ;  /* 0x0000000504087223 */ /* 0x040fe20000010807 */
[----:B------:R-:W-:Y:S01]  /*11680*/  FFMA.FTZ R27, R4, R11, R24 ;  /* 0x0000000b041b7223 */ /* 0x000fe20000010018 */
[C---:B------:R-:W-:Y:S01]  /*11690*/  FFMA.FTZ R24, R6.reuse, R9, -R29 ;  /* 0x0000000906187223 */ /* 0x040fe2000001081d */
[----:B------:R-:W-:Y:S01]  /*116a0*/  FFMA.FTZ R25, R6, R25, R26 ;  /* 0x0000001906197223 */ /* 0x000fe2000001001a */
[----:B------:R-:W-:Y:S02]  /*116b0*/  F2FP.F16.F32.PACK_AB R7, R41, R36 ;  /* 0x000000242907723e */ /* 0x000fe400000000ff */
        /* <DEDUP_REMOVED lines=9> */
.L_x_1865:
[----:B------:R-:W-:Y:S05]  /*11750*/  BSYNC B1 ;  /* 0x0000000000017941 */ /* 0x000fea0003800000 */
.L_x_1864:
[----:B------:R-:W-:Y:S05]  /*11760*/  @P2 BRA `(.L_x_1837) ;  /* 0x0000000400782947 */ /* 0x000fea0003800000 */
[----:B------:R-:W-:Y:S01]  /*11770*/  LEA.HI R32, R32, R226, RZ, 0x1d ;  /* 0x000000e220207211 */ /* 0x000fe200078fe8ff */
[----:B--2---:R-:W-:Y:S01]  /*11780*/  HADD2.F32 R29, -RZ, R20.H1_H1 ;  /* 0x30000014ff1d7230 */ /* 0x004fe20000004100 */
[--C-:B------:R-:W-:Y:S01]  /*11790*/  SHF.R.U64 R40, R56, 0x10, R57.reuse ;  /* 0x0000001038287819 */ /* 0x100fe20000001239 */
[--C-:B------:R-:W-:Y:S01]  /*117a0*/  HADD2.F32 R31, -RZ, R0.reuse.H1_H1 ;  /* 0x30000000ff1f7230 */ /* 0x100fe20000004100 */
[----:B01----:R-:W-:Y:S01]  /*117b0*/  SHF.R.S32.HI R5, RZ, 0x1f, R32 ;  /* 0x0000001fff057819 */ /* 0x003fe20000011420 */
[----:B------:R-:W-:Y:S01]  /*117c0*/  IMAD.SHL.U32 R4, R32, 0x8, RZ ;  /* 0x0000000820047824 */ /* 0x000fe200078e00ff */
[----:B------:R-:W-:Y:S01]  /*117d0*/  SHF.R.U32.HI R56, RZ, 0x10, R57 ;  /* 0x00000010ff387819 */ /* 0x000fe20000011639 */
[----:B------:R-:W-:Y:S01]  /*117e0*/  HADD2.F32 R30, -RZ, R0.H0_H0 ;  /* 0x20000000ff1e7230 */ /* 0x000fe20000004100 */
[----:B------:R-:W-:Y:S01]  /*117f0*/  LEA.HI R5, R5, R32, RZ, 0x3 ;  /* 0x0000002005057211 */ /* 0x000fe200078f18ff */
[----:B------:R-:W-:Y:S01]  /*11800*/  HADD2.F32 R20, -RZ, R20.H0_H0 ;  /* 0x20000014ff147230 */ /* 0x000fe20000004100 */
[----:B------:R-:W-:-:S02]  /*11810*/  LOP3.LUT R4, R205, 0x38, R4, 0xf8, !PT ;  /* 0x00000038cd047812 */ /* 0x000fc400078ef804 */
[--C-:B------:R-:W-:Y:S01]  /*11820*/  SHF.R.U32.HI R32, RZ, 0x10, R13.reuse ;  /* 0x00000010ff207819 */ /* 0x100fe2000001160d */
[----:B------:R-:W-:Y:S01]  /*11830*/  IMAD.SHL.U32 R5, R5, 0x400, RZ ;  /* 0x0000040005057824 */ /* 0x000fe200078e00ff */
[----:B------:R-:W-:Y:S02]  /*11840*/  LOP3.LUT R9, R4, R61, RZ, 0x3c, !PT ;  /* 0x0000003d04097212 */ /* 0x000fe400078e3cff */
[----:B------:R-:W-:Y:S01]  /*11850*/  SHF.R.U64 R38, R12, 0x10, R13 ;  /* 0x000000100c267819 */ /* 0x000fe2000000120d */
[----:B------:R-:W-:Y:S01]  /*11860*/  HADD2.F32 R32, -RZ, R32.H0_H0 ;  /* 0x20000020ff207230 */ /* 0x000fe20000004100 */
[----:B------:R-:W-:Y:S02]  /*11870*/  LOP3.LUT R8, R5, 0x7fffe000, RZ, 0xc0, !PT ;  /* 0x7fffe00005087812 */ /* 0x000fe400078ec0ff */
[----:B------:R-:W0:Y:S01]  /*11880*/  LDS.128 R4, [R234] ;  /* 0x00000000ea047984 */ /* 0x000e220000000c00 */
[----:B------:R-:W-:Y:S02]  /*11890*/  SHF.R.U64 R37, R14, 0x10, R15 ;  /* 0x000000100e257819 */ /* 0x000fe4000000120f */
[----:B------:R-:W-:-:S02]  /*118a0*/  IADD3 R9, R9, R8, R210 ;  /* 0x0000000809097210 */ /* 0x000fc40007ffe0d2 */
[--C-:B------:R-:W-:Y:S02]  /*118b0*/  SHF.R.U64 R39, R58, 0x10, R59.reuse ;  /* 0x000000103a277819 */ /* 0x100fe4000000123b */
[----:B------:R-:W-:Y:S01]  /*118c0*/  SHF.R.U32.HI R58, RZ, 0x10, R59 ;  /* 0x00000010ff3a7819 */ /* 0x000fe2000001163b */
[----:B------:R-:W-:Y:S01]  /*118d0*/  IMAD R24, R9, 0x2, R16 ;  /* 0x0000000209187824 */ /* 0x000fe200078e0210 */
[----:B------:R-:W-:-:S04]  /*118e0*/  SHF.R.U32.HI R36, RZ, 0x10, R15 ;  /* 0x00000010ff247819 */ /* 0x000fc8000001160f */
[----:B------:R-:W1:Y:S01]  /*118f0*/  LDS.128 R8, [R24+0x12400] ;  /* 0x0124000018087984 */ /* 0x000e620000000c00 */
[--C-:B0-----:R-:W-:Y:S02]  /*11900*/  HADD2.F32 R13, -RZ, R5.reuse.H1_H1 ;  /* 0x30000005ff0d7230 */ /* 0x101fe40000004100 */
[----:B------:R-:W-:Y:S02]  /*11910*/  HADD2.F32 R12, -RZ, R5.H0_H0 ;  /* 0x20000005ff0c7230 */ /* 0x000fe40000004100 */
        /* <DEDUP_REMOVED lines=11> */
[----:B------:R-:W-:Y:S01]  /*119d0*/  FMUL.FTZ R0, R26, R32 ;  /* 0x000000201a007220 */ /* 0x000fe20000410000 */
[C---:B------:R-:W-:Y:S01]  /*119e0*/  FFMA.FTZ R33, R12.reuse, R29, -R33 ;  /* 0x0000001d0c217223 */ /* 0x040fe20000010821 */
[----:B------:R-:W-:Y:S01]  /*119f0*/  FFMA.FTZ R35, R12, R31, R35 ;  /* 0x0000001f0c237223 */ /* 0x000fe20000010023 */
[----:B------:R-:W-:Y:S02]  /*11a00*/  HADD2.F32 R27, -RZ, R10.H0_H0 ;  /* 0x2000000aff1b7230 */ /* 0x000fe40000004100 */
[-C--:B------:R-:W-:Y:S01]  /*11a10*/  FMUL.FTZ R34, R26, R25.reuse ;  /* 0x000000191a227220 */ /* 0x080fe20000410000 */
[----:B------:R-:W-:Y:S01]  /*11a20*/  FFMA.FTZ R26, R13, R25, -R0 ;  /* 0x000000190d1a7223 */ /* 0x000fe20000010800 */
[C---:B------:R-:W-:Y:S01]  /*11a30*/  FMUL.FTZ R0, R9.reuse, R30 ;  /* 0x0000001e09007220 */ /* 0x040fe20000410000 */
[----:B------:R-:W-:Y:S02]  /*11a40*/  HADD2.F32 R12, -RZ, R3.H0_H0 ;  /* 0x20000003ff0c7230 */ /* 0x000fe40000004100 */
[----:B------:R-:W-:Y:S01]  /*11a50*/  FMUL.FTZ R9, R9, R20 ;  /* 0x0000001409097220 */ /* 0x000fe20000410000 */
[----:B------:R-:W-:Y:S01]  /*11a60*/  FFMA.FTZ R34, R13, R32, R34 ;  /* 0x000000200d227223 */ /* 0x000fe20000010022 */
[----:B------:R-:W-:Y:S01]  /*11a70*/  FFMA.FTZ R13, R5, R20, -R0 ;  /* 0x00000014050d7223 */ /* 0x000fe20000010800 */
[----:B------:R-:W-:-:S02]  /*11a80*/  HADD2.F32 R0, -RZ, R21.H0_H0 ;  /* 0x20000015ff007230 */ /* 0x000fc40000004100 */
[----:B------:R-:W-:Y:S01]  /*11a90*/  FFMA.FTZ R30, R5, R30, R9 ;  /* 0x0000001e051e7223 */ /* 0x000fe20000010009 */
[C---:B------:R-:W-:Y:S01]  /*11aa0*/  FMUL.FTZ R5, R27.reuse, R12 ;  /* 0x0000000c1b057220 */ /* 0x040fe20000410000 */
[----:B------:R-:W-:Y:S02]  /*11ab0*/  HADD2.F32 R28, -RZ, R11.H0_H0 ;  /* 0x2000000bff1c7230 */ /* 0x000fe40000004100 */
[----:B------:R-:W-:Y:S02]  /*11ac0*/  HADD2.F32 R3, -RZ, R3.H1_H1 ;  /* 0x30000003ff037230 */ /* 0x000fe40000004100 */
[-C--:B------:R-:W-:Y:S01]  /*11ad0*/  FMUL.FTZ R27, R27, R0.reuse ;  /* 0x000000001b1b7220 */ /* 0x080fe20000410000 */
[----:B------:R-:W-:Y:S02]  /*11ae0*/  HADD2.F32 R21, -RZ, R21.H1_H1 ;  /* 0x30000015ff157230 */ /* 0x000fe40000004100 */
[----:B------:R-:W-:Y:S01]  /*11af0*/  FFMA.FTZ R25, R14, R0, -R5 ;  /* 0x000000000e197223 */ /* 0x000fe20000010805 */
[----:B------:R-:W-:-:S02]  /*11b00*/  HADD2.F32 R11, -RZ, R11.H1_H1 ;  /* 0x3000000bff0b7230 */ /* 0x000fc40000004100 */
[C---:B------:R-:W-:Y:S01]  /*11b10*/  FMUL.FTZ R32, R28.reuse, R3 ;  /* 0x000000031c207220 */ /* 0x040fe20000410000 */
[----:B------:R-:W-:Y:S02]  /*11b20*/  HADD2.F32 R20, -RZ, R36.H0_H0 ;  /* 0x20000024ff147230 */ /* 0x000fe40000004100 */
[----:B------:R-:W-:Y:S01]  /*11b30*/  FMUL.FTZ R28, R28, R21 ;  /* 0x000000151c1c7220 */ /* 0x000fe20000410000 */
[----:B------:R-:W-:Y:S02]  /*11b40*/  HADD2.F32 R0, -RZ, R58.H0_H0 ;  /* 0x2000003aff007230 */ /* 0x000fe40000004100 */
[----:B------:R-:W-:Y:S01]  /*11b50*/  FFMA.FTZ R27, R14, R12, R27 ;  /* 0x0000000c0e1b7223 */ /* 0x000fe2000001001b */
[----:B------:R-:W-:Y:S02]  /*11b60*/  HADD2.F32 R8, -RZ, R8.H1_H1 ;  /* 0x30000008ff087230 */ /* 0x000fe40000004100 */
[----:B------:R-:W-:Y:S01]  /*11b70*/  FMUL.FTZ R12, R11, R20 ;  /* 0x000000140b0c7220 */ /* 0x000fe20000410000 */
[----:B------:R-:W-:-:S02]  /*11b80*/  HADD2.F32 R10, -RZ, R10.H1_H1 ;  /* 0x3000000aff0a7230 */ /* 0x000fc40000004100 */
[-C--:B------:R-:W-:Y:S01]  /*11b90*/  FMUL.FTZ R14, R11, R0.reuse ;  /* 0x000000000b0e7220 */ /* 0x080fe20000410000 */
[C---:B------:R-:W-:Y:S01]  /*11ba0*/  FFMA.FTZ R28, R15.reuse, R3, R28 ;  /* 0x000000030f1c7223 */ /* 0x040fe2000001001c */
[----:B------:R-:W-:Y:S02]  /*11bb0*/  HADD2.F32 R9, -RZ, R38.H0_H0 ;  /* 0x20000026ff097230 */ /* 0x000fe40000004100 */
[----:B------:R-:W-:Y:S01]  /*11bc0*/  FFMA.FTZ R32, R15, R21, -R32 ;  /* 0x000000150f207223 */ /* 0x000fe20000010820 */
[----:B------:R-:W-:Y:S02]  /*11bd0*/  HADD2.F32 R11, -RZ, R37.H0_H0 ;  /* 0x20000025ff0b7230 */ /* 0x000fe40000004100 */
[C---:B------:R-:W-:Y:S01]  /*11be0*/  FFMA.FTZ R21, R7.reuse, R0, -R12 ;  /* 0x0000000007157223 */ /* 0x040fe2000001080c */
[----:B------:R-:W-:Y:S02]  /*11bf0*/  HADD2.F32 R3, -RZ, R40.H0_H0 ;  /* 0x20000028ff037230 */ /* 0x000fe40000004100 */
[----:B------:R-:W-:Y:S01]  /*11c00*/  FFMA.FTZ R29, R7, R20, R14 ;  /* 0x00000014071d7223 */ /* 0x000fe2000001000e */
[----:B------:R-:W-:-:S02]  /*11c10*/  HADD2.F32 R5, -RZ, R39.H0_H0 ;  /* 0x20000027ff057230 */ /* 0x000fc40000004100 */
[----:B------:R-:W-:Y:S01]  /*11c20*/  FMUL.FTZ R7, R8, R9 ;  /* 0x0000000908077220 */ /* 0x000fe20000410000 */
[----:B------:R-:W-:Y:S02]  /*11c30*/  HADD2.F32 R6, -RZ, R6.H1_H1 ;  /* 0x30000006ff067230 */ /* 0x000fe40000004100 */
        /* <DEDUP_REMOVED lines=17> */
.L_x_1837:
[----:B------:R-:W-:Y:S05]  /*11d50*/  BSYNC B0 ;  /* 0x0000000000007941 */ /* 0x000fea0003800000 */
.L_x_1815:
        /* <DEDUP_REMOVED lines=8> */
.L_x_1813:
[----:B01-3--:R-:W3:Y:S02]  /*11de0*/  LDL R0, [R1+0x4] ;  /* 0x0000040001007983 */ /* 0x00bee40000100800 */
[----:B---3--:R-:W-:-:S13]  /*11df0*/  R2UR UR4, R0 ;  /* 0x00000000000472ca */ /* 0x008fda00000e0000 */
[----:B------:R-:W-:-:S05]  /*11e00*/  IMAD.U32 R0, RZ, RZ, UR4 ;  /* 0x00000004ff007e24 */ /* 0x000fca000f8e00ff */
[----:B------:R-:W-:-:S13]  /*11e10*/  ISETP.NE.AND P0, PT, R0, 0x3, PT ;  /* 0x000000030000780c */ /* 0x000fda0003f05270 */
[----:B------:R-:W-:Y:S05]  /*11e20*/  @!P0 BRA `(.L_x_1866) ;  /* 0x0000000000048947 */ /* 0x000fea0003800000 */
[----:B------:R-:W-:Y:S01]  /*11e30*/  BPT.TRAP 0x1 ;  /* 0x000000040000795c */ /* 0x000fe20000300000 */
.L_x_1866:
[----:B--2-4-:R-:W-:Y:S01]  /*11e40*/  IMAD R5, R22, 0x8, R16 ;  /* 0x0000000816057824 */ /* 0x014fe200078e0210 */
[----:B------:R-:W-:-:S04]  /*11e50*/  SHF.L.U32 R0, R23, 0x1f, RZ ;  /* 0x0000001f17007819 */ /* 0x000fc800000006ff */
[----:B------:R0:W1:Y:S01]  /*11e60*/  SYNCS.PHASECHK.TRANS64.TRYWAIT P2, [R5+URZ+0x30830], R0 ;  /* 0x03083000050075a7 */ /* 0x000062000804017f */
[----:B------:R-:W-:Y:S05]  /*11e70*/  @!P0 BRA `(.L_x_1867) ;  /* 0x0000000000048947 */ /* 0x000fea0003800000 */
[----:B------:R-:W-:Y:S01]  /*11e80*/  BPT.TRAP 0x1 ;  /* 0x000000040000795c */ /* 0x000fe20000300000 */
.L_x_1867:
[----:B------:R-:W2:Y:S02]  /*11e90*/  S2R R3, SR_TID.X ;  /* 0x0000000000037919 */ /* 0x000ea40000002100 */
[----:B--2---:R-:W-:-:S04]  /*11ea0*/  LOP3.LUT R3, R3, 0x7f, RZ, 0xc0, !PT ;  /* 0x0000007f03037812 */ /* 0x004fc800078ec0ff */
[----:B------:R-:W-:Y:S01]  /*11eb0*/  ISETP.NE.AND P1, PT, R3, RZ, PT ;  /* 0x000000ff0300720c */ /* 0x000fe20003f25270 */
[----:B-1----:R-:W-:-:S12]  /*11ec0*/  @P2 BRA `(.L_x_1868) ;  /* 0x0000000000082947 */ /* 0x002fd80003800000 */
[----:B------:R-:W1:Y:S02]  /*11ed0*/  SYNCS.PHASECHK.TRANS64.TRYWAIT P2, [R5+URZ+0x30830], R0 ;  /* 0x03083000050075a7 */ /* 0x000e64000804017f */
[----:B-1----:R-:W-:Y:S05]  /*11ee0*/  @!P2 BRA `(.L_x_1869) ;  /* 0x000001840060a947 */ /* 0x002fea0003800000 */
.L_x_1868:
[----:B------:R-:W-:Y:S05]  /*11ef0*/  WARPSYNC.ALL ;  /* 0x0000000000007948 */ /* 0x000fea0003800000 */
[----:B01----:R-:W-:Y:S01]  /*11f00*/  VIADD R0, R16, 0x1e400 ;  /* 0x0001e40010007836 */ /* 0x003fe20000000000 */
[----:B------:R-:W-:Y:S01]  /*11f10*/  R2UR UR52, R2 ;  /* 0x00000000023472ca */ /* 0x000fe200000e0000 */
[----:B------:R-:W-:Y:S01]  /*11f20*/  WARPGROUP.ARRIVE ;  /* 0x00000000000079c5 */ /* 0x000fe20000000000 */
[----:B------:R-:W-:Y:S01]  /*11f30*/  MOV R3, 0x40000040 ;  /* 0x4000004000037802 */ /* 0x000fe20000000f00 */
[----:B------:R-:W-:Y:S01]  /*11f40*/  UMOV UR53, 0x40000040 ;  /* 0x4000004000357882 */ /* 0x000fe20000000000 */
[----:B------:R-:W-:Y:S01]  /*11f50*/  SHF.R.U32.HI R0, RZ, 0x4, R0 ;  /* 0x00000004ff007819 */ /* 0x000fe20000011600 */
[----:B------:R-:W-:Y:S01]  /*11f60*/  IMAD.MOV.U32 R7, RZ, RZ, 0x40000040 ;  /* 0x40000040ff077424 */ /* 0x000fe200078e00ff */
[----:B------:R-:W-:Y:S01]  /*11f70*/  R2UR UR55, R3 ;  /* 0x00000000033772ca */ /* 0x000fe200000e0000 */
[----:B------:R-:W-:Y:S01]  /*11f80*/  UMOV UR49, 0x40000040 ;  /* 0x4000004000317882 */ /* 0x000fe20000000000 */
[----:B------:R-:W-:Y:S01]  /*11f90*/  LOP3.LUT R0, R0, 0x3fff, RZ, 0xc0, !PT ;  /* 0x00003fff00007812 */ /* 0x000fe200078ec0ff */
[----:B------:R-:W-:Y:S01]  /*11fa0*/  UMOV UR9, 0x40000040 ;  /* 0x4000004000097882 */ /* 0x000fe20000000000 */
[----:B------:R-:W-:Y:S01]  /*11fb0*/  R2UR UR51, R7 ;  /* 0x00000000073372ca */ /* 0x000fe200000e0000 */
[----:B------:R-:W-:Y:S01]  /*11fc0*/  IMAD.MOV.U32 R7, RZ, RZ, 0x40000040 ;  /* 0x40000040ff077424 */ /* 0x000fe200078e00ff */
[----:B------:R-:W-:Y:S01]  /*11fd0*/  LOP3.LUT R8, R0, 0x10000, RZ, 0xfc, !PT ;  /* 0x0001000000087812 */ /* 0x000fe200078efcff */
[----:B------:R-:W-:Y:S01]  /*11fe0*/  ULOP3.LUT UR52, UR52, 0x10000, URZ, 0xfc, !UPT ;  /* 0x0001000034347892 */ /* 0x000fe2000f8efc3f */
[----:B------:R-:W-:Y:S01]  /*11ff0*/  IMAD.U32 R11, RZ, RZ, UR9 ;  /* 0x00000009ff0b7e24 */ /* 0x000fe2000f8e00ff */
[----:B------:R-:W-:Y:S01]  /*12000*/  UMOV UR57, 0x40000040 ;  /* 0x4000004000397882 */ /* 0x000fe20000000000 */
[----:B------:R-:W-:Y:S01]  /*12010*/  R2UR UR11, R7 ;  /* 0x00000000070b72ca */ /* 0x000fe200000e0000 */
[----:B------:R-:W-:Y:S01]  /*12020*/  IMAD R2, R22, 0x900, R8 ;  /* 0x0000090016027824 */ /* 0x000fe200078e0208 */
[----:B------:R-:W-:Y:S01]  /*12030*/  UIADD3 UR48, UR52, 0x2, URZ ;  /* 0x0000000234307890 */ /* 0x000fe2000fffe03f */
[----:B------:R-:W-:Y:S01]  /*12040*/  IMAD.MOV.U32 R7, RZ, RZ, 0x40000040 ;  /* 0x40000040ff077424 */ /* 0x000fe200078e00ff */
[----:B------:R-:W-:Y:S01]  /*12050*/  UIADD3 UR4, UR52, 0x4, URZ ;  /* 0x0000000434047890 */ /* 0x000fe2000fffe03f */
[C---:B------:R-:W-:Y:S01]  /*12060*/  VIADD R6, R2.reuse, 0x2 ;  /* 0x0000000202067836 */ /* 0x040fe20000000000 */
[----:B------:R-:W-:Y:S01]  /*12070*/  R2UR UR54, R2 ;  /* 0x00000000023672ca */ /* 0x000fe200000e0000 */
[----:B------:R-:W-:Y:S01]  /*12080*/  UMOV UR41, 0x40000040 ;  /* 0x4000004000297882 */ /* 0x000fe20000000000 */
[----:B------:R-:W-:Y:S01]  /*12090*/  UMOV UR37, 0x40000040 ;  /* 0x4000004000257882 */ /* 0x000fe20000000000 */
[----:B------:R-:W0:Y:S01]  /*120a0*/  LDC R227, c[0x0][0x448] ;  /* 0x00011200ffe37b82 */ /* 0x000e220000000800 */
[----:B------:R-:W-:Y:S01]  /*120b0*/  R2UR UR50, R6 ;  /* 0x00000000063272ca */ /* 0x000fe200000e0000 */
[----:B------:R-:W-:Y:S01]  /*120c0*/  VIADD R6, R2, 0x4 ;  /* 0x0000000402067836 */ /* 0x000fe20000000000 */
[----:B------:R-:W-:Y:S01]  /*120d0*/  UMOV UR8, UR4 ;  /* 0x0000000400087c82 */ /* 0x000fe20008000000 */
[----:B------:R-:W-:Y:S01]  /*120e0*/  UIADD3 UR4, UR52, 0x6, URZ ;  /* 0x0000000634047890 */ /* 0x000fe2000fffe03f */
[----:B------:R-:W-:-:S02]  /*120f0*/  IMAD.U32 R10, RZ, RZ, UR8 ;  /* 0x00000008ff0a7e24 */ /* 0x000fc4000f8e00ff */
[----:B------:R-:W-:Y:S01]  /*12100*/  R2UR UR10, R6 ;  /* 0x00000000060a72ca */ /* 0x000fe200000e0000 */
[----:B------:R-:W-:Y:S01]  /*12110*/  VIADD R6, R2, 0x6 ;  /* 0x0000000602067836 */ /* 0x000fe20000000000 */
[----:B------:R-:W1:Y:S01]  /*12120*/  LDC.64 R12, c[0x0][0x9e0] ;  /* 0x00027800ff0c7b82 */ /* 0x000e620000000a00 */
[----:B------:R-:W-:Y:S01]  /*12130*/  HGMMA.64x96x16.F32 R24, gdesc[UR52], RZ, !UPT, gsb0 ;  /* 0x01600000341879f0 */ /* 0x000fe2000c0008ff */
[----:B------:R2:W-:Y:S02]  /*12140*/  STL.64 [R1+0x38], R10 ;  /* 0x0000380a01007387 */ /* 0x0005e40000100a00 */
[----:B------:R-:W-:Y:S02]  /*12150*/  WARPGROUP.DEPBAR.LE gsb0, 0x0 ;  /* 0x00008000000079c5 */ /* 0x000fe40000010000 */
[----:B------:R-:W-:-:S06]  /*12160*/  WARPGROUP.ARRIVE ;  /* 0x00000000000079c5 */ /* 0x000fcc0000000000 */
[----:B------:R-:W-:Y:S03]  /*12170*/  HGMMA.64x96x16.F32 R24, gdesc[UR48], R24, gsb0 ;  /* 0x01600000301879f0 */ /* 0x000fe60008000818 */
[----:B------:R-:W-:Y:S02]  /*12180*/  WARPGROUP.DEPBAR.LE gsb0, 0x0 ;  /* 0x00008000000079c5 */ /* 0x000fe40000010000 */
[----:B------:R-:W-:-:S06]  /*12190*/  WARPGROUP.ARRIVE ;  /* 0x00000000000079c5 */ /* 0x000fcc0000000000 */
[----:B------:R-:W-:Y:S01]  /*121a0*/  HGMMA.64x96x16.F32 R24, gdesc[UR8], R24, gsb0 ;  /* 0x01600000081879f0 */ /* 0x000fe20008000818 */
[----:B------:R-:W-:Y:S01]  /*121b0*/  R2UR UR10, R6 ;  /* 0x00000000060a72ca */ /* 0x000fe200000e0000 */
[----:B------:R-:W-:Y:S01]  /*121c0*/  UMOV UR8, UR4 ;  /* 0x0000000400087c82 */ /* 0x000fe20008000000 */
[----:B------:R-:W-:Y:S01]  /*121d0*/  R2UR UR11, R7 ;  /* 0x00000000070b72ca */ /* 0x000fe200000e0000 */
[----:B------:R-:W-:Y:S01]  /*121e0*/  UMOV UR9, 0x40000040 ;  /* 0x4000004000097882 */ /* 0x000fe20000000000 */
[----:B------:R-:W-:Y:S01]  /*121f0*/  VIADD R6, R2, 0x300 ;  /* 0x0000030002067836 */ /* 0x000fe20000000000 */
[----:B------:R-:W-:Y:S01]  /*12200*/  UIADD3 UR4, UR52, 0x400, URZ ;  /* 0x0000040034047890 */ /* 0x000fe2000fffe03f */
[----:B------:R-:W-:Y:S01]  /*12210*/  IMAD.MOV.U32 R7, RZ, RZ, 0x40000040 ;  /* 0x40000040ff077424 */ /* 0x000fe200078e00ff */
[----:B--2---:R-:W-:Y:S01]  /*12220*/  MOV R10, UR8 ;  /* 0x00000008000a7c02 */ /* 0x004fe20008000f00 */
[----:B------:R-:W-:-:S05]  /*12230*/  IMAD.U32 R11, RZ, RZ, UR9 ;  /* 0x00000009ff0b7e24 */ /* 0x000fca000f8e00ff */
[----:B------:R2:W-:Y:S01]  /*12240*/  STL.64 [R1+0x30], R10 ;  /* 0x0000300a01007387 */ /* 0x0005e20000100a00 */
        /* <DEDUP_REMOVED lines=9> */
[----:B------:R-:W-:Y:S02]  /*122e0*/  IMAD.MOV.U32 R7, RZ, RZ, 0x40000040 ;  /* 0x40000040ff077424 */ /* 0x000fe400078e00ff */
[----:B--2---:R-:W-:Y:S02]  /*122f0*/  IMAD.U32 R10, RZ, RZ, UR8 ;  /* 0x00000008ff0a7e24 */ /* 0x004fe4000f8e00ff */
        /* <DEDUP_REMOVED lines=14> */
[----:B------:R2:W-:Y:S04]  /*123e0*/  STL.64 [R1+0x20], R10 ;  /* 0x0000200a01007387 */ /* 0x0005e80000100a00 */
[----:B------:R-:W3:Y:S01]  /*123f0*/  LDL.LU R15, [R1] ;  /* 0x00000000010f7983 */ /* 0x000ee20000300800 */
[----:B------:R-:W-:Y:S02]  /*12400*/  WARPGROUP.DEPBAR.LE gsb0, 0x0 ;  /* 0x00008000000079c5 */ /* 0x000fe40000010000 */
[----:B------:R-:W-:-:S06]  /*12410*/  WARPGROUP.ARRIVE ;  /* 0x00000000000079c5 */ /* 0x000fcc0000000000 */
[----:B------:R-:W-:Y:S01]  /*12420*/  HGMMA.64x96x16.F32 R24, gdesc[UR8], R24, gsb0 ;  /* 0x01600000081879f0 */ /* 0x000fe20008000818 */
[----:B------:R-:W-:Y:S01]  /*12430*/  R2UR UR10, R6 ;  /* 0x00000000060a72ca */ /* 0x000fe200000e0000 */
[----:B------:R-:W-:Y:S01]  /*12440*/  UMOV UR8, UR4 ;  /* 0x0000000400087c82 */ /* 0x000fe20008000000 */
[----:B------:R-:W-:Y:S01]  /*12450*/  R2UR UR11, R7 ;  /* 0x00000000070b72ca */ /* 0x000fe200000e0000 */
[----:B------:R-:W-:Y:S01]  /*12460*/  UMOV UR9, 0x40000040 ;  /* 0x4000004000097882 */ /* 0x000fe20000000000 */
[----:B------:R-:W-:Y:S02]  /*12470*/  VIADD R6, R2, 0x306 ;  /* 0x0000030602067836 */ /* 0x000fe40000000000 */
[----:B------:R-:W-:Y:S01]  /*12480*/  IMAD.MOV.U32 R7, RZ, RZ, 0x40000040 ;  /* 0x40000040ff077424 */ /* 0x000fe200078e00ff */
[----:B------:R-:W-:Y:S02]  /*12490*/  WARPGROUP.DEPBAR.LE gsb0, 0x0 ;  /* 0x00008000000079c5 */ /* 0x000fe40000010000 */
[----:B------:R-:W-:Y:S01]  /*124a0*/  WARPGROUP.ARRIVE ;  /* 0x00000000000079c5 */ /* 0x000fe20000000000 */
[----:B------:R-:W-:Y:S01]  /*124b0*/  UIADD3 UR4, UR52, 0x406, URZ ;  /* 0x0000040634047890 */ /* 0x000fe2000fffe03f */
[----:B--2---:R-:W-:-:S02]  /*124c0*/  IMAD.U32 R10, RZ, RZ, UR8 ;  /* 0x00000008ff0a7e24 */ /* 0x004fc4000f8e00ff */
[----:B------:R-:W-:Y:S02]  /*124d0*/  IMAD.U32 R11, RZ, RZ, UR9 ;  /* 0x00000009ff0b7e24 */ /* 0x000fe4000f8e00ff */
[----:B------:R-:W-:Y:S01]  /*124e0*/  HGMMA.64x96x16.F32 R24, gdesc[UR8], R24, gsb0 ;  /* 0x01600000081879f0 */ /* 0x000fe20008000818 */
[----:B------:R-:W-:Y:S02]  /*124f0*/  R2UR UR10, R6 ;  /* 0x00000000060a72ca */ /* 0x000fe400000e0000 */
[----:B------:R-:W-:Y:S01]  /*12500*/  R2UR UR11, R7 ;  /* 0x00000000070b72ca */ /* 0x000fe200000e0000 */
[----:B------:R-:W-:Y:S01]  /*12510*/  UMOV UR8, UR4 ;  /* 0x0000000400087c82 */ /* 0x000fe20008000000 */
[----:B------:R-:W-:Y:S01]  /*12520*/  UMOV UR9, 0x40000040 ;  /* 0x4000004000097882 */ /* 0x000fe20000000000 */
[----:B------:R-:W-:Y:S01]  /*12530*/  IMAD.MOV.U32 R7, RZ, RZ, 0x40000040 ;  /* 0x40000040ff077424 */ /* 0x000fe200078e00ff */
[----:B------:R-:W-:Y:S01]  /*12540*/  IADD3 R6, R2, 0x600, RZ ;  /* 0x0000060002067810 */ /* 0x000fe20007ffe0ff */
[----:B------:R-:W-:-:S02]  /*12550*/  WARPGROUP.DEPBAR.LE gsb0, 0x0 ;  /* 0x00008000000079c5 */ /* 0x000fc40000010000 */
[----:B------:R-:W-:-:S06]  /*12560*/  WARPGROUP.ARRIVE ;  /* 0x00000000000079c5 */ /* 0x000fcc0000000000 */
[----:B------:R-:W-:Y:S01]  /*12570*/  HGMMA.64x96x16.F32 R24, gdesc[UR8], R24, gsb0 ;  /* 0x01600000081879f0 */ /* 0x000fe20008000818 */
[----:B------:R-:W-:Y:S02]  /*12580*/  R2UR UR10, R6 ;  /* 0x00000000060a72ca */ /* 0x000fe400000e0000 */
[----:B------:R-:W-:Y:S01]  /*12590*/  R2UR UR11, R7 ;  /* 0x00000000070b72ca */ /* 0x000fe200000e0000 */
[----:B------:R-:W-:Y:S01]  /*125a0*/  UIADD3 UR4, UR52, 0x800, URZ ;  /* 0x0000080034047890 */ /* 0x000fe2000fffe03f */
[----:B------:R2:W-:Y:S02]  /*125b0*/  STL.64 [R1+0x18], R10 ;  /* 0x0000180a01007387 */ /* 0x0005e40000100a00 */
[----:B--2---:R-:W-:-:S04]  /*125c0*/  IMAD.U32 R10, RZ, RZ, UR8 ;  /* 0x00000008ff0a7e24 */ /* 0x004fc8000f8e00ff */
[----:B------:R-:W-:Y:S01]  /*125d0*/  UMOV UR8, UR4 ;  /* 0x0000000400087c82 */ /* 0x000fe20008000000 */
[----:B------:R-:W-:Y:S01]  /*125e0*/  IMAD.U32 R11, RZ, RZ, UR9 ;  /* 0x00000009ff0b7e24 */ /* 0x000fe2000f8e00ff */
[----:B------:R-:W-:Y:S01]  /*125f0*/  UMOV UR9, 0x40000040 ;  /* 0x4000004000097882 */ /* 0x000fe20000000000 */
[----:B------:R-:W-:Y:S02]  /*12600*/  WARPGROUP.DEPBAR.LE gsb0, 0x0 ;  /* 0x00008000000079c5 */ /* 0x000fe40000010000 */
[----:B------:R-:W-:Y:S01]  /*12610*/  WARPGROUP.ARRIVE ;  /* 0x00000000000079c5 */ /* 0x000fe20000000000 */
[----:B------:R-:W-:Y:S01]  /*12620*/  VIADD R6, R2, 0x602 ;  /* 0x0000060202067836 */ /* 0x000fe20000000000 */
[----:B------:R-:W-:Y:S01]  /*12630*/  UIADD3 UR56, UR52, 0x802, URZ ;  /* 0x0000080234387890 */ /* 0x000fe2000fffe03f */
[----:B------:R-:W-:Y:S01]  /*12640*/  IMAD.MOV.U32 R7, RZ, RZ, 0x40000040 ;  /* 0x40000040ff077424 */ /* 0x000fe200078e00ff */
[----:B------:R-:W-:Y:S02]  /*12650*/  UIADD3 UR40, UR52, 0x804, URZ ;  /* 0x0000080434287890 */ /* 0x000fe4000fffe03f */
[----:B------:R-:W-:Y:S01]  /*12660*/  HGMMA.64x96x16.F32 R24, gdesc[UR8], R24, gsb0 ;  /* 0x01600000081879f0 */ /* 0x000fe20008000818 */
[----:B------:R-:W-:-:S02]  /*12670*/  R2UR UR58, R6 ;  /* 0x00000000063a72ca */ /* 0x000fc400000e0000 */
[----:B------:R-:W-:Y:S01]  /*12680*/  MOV R3, 0x40000040 ;  /* 0x4000004000037802 */ /* 0x000fe20000000f00 */
[----:B------:R-:W-:Y:S01]  /*12690*/  UIADD3 UR36, UR52, 0x806, URZ ;  /* 0x0000080634247890 */ /* 0x000fe2000fffe03f */
[----:B------:R-:W-:Y:S01]  /*126a0*/  R2UR UR59, R7 ;  /* 0x00000000073b72ca */ /* 0x000fe200000e0000 */
[----:B------:R-:W-:Y:S01]  /*126b0*/  VIADD R6, R2, 0x604 ;  /* 0x0000060402067836 */ /* 0x000fe20000000000 */
[----:B0-----:R-:W-:Y:S01]  /*126c0*/  ISETP.NE.AND P2, PT, R227, 0x1, PT ;  /* 0x00000001e300780c */ /* 0x001fe20003f45270 */
[----:B------:R-:W-:Y:S02]  /*126d0*/  IMAD.MOV.U32 R7, RZ, RZ, 0x40000040 ;  /* 0x40000040ff077424 */ /* 0x000fe400078e00ff */
[----:B------:R-:W-:Y:S01]  /*126e0*/  IMAD.IADD R0, R213, 0x1, R209 ;  /* 0x00000001d5007824 */ /* 0x000fe200078e02d1 */
[----:B---3--:R-:W-:Y:S01]  /*126f0*/  LOP3.LUT R15, R15, 0xffdfffff, RZ, 0xc0, !PT ;  /* 0xffdfffff0f0f7812 */ /* 0x008fe200078ec0ff */
[----:B------:R-:W-:Y:S01]  /*12700*/  ULDC UR4, c[0x0][0x9dc] ;  /* 0x0002770000047ab9 */ /* 0x000fe20000000800 */
[----:B------:R-:W-:-:S02]  /*12710*/  WARPGROUP.DEPBAR.LE gsb0, 0x0 ;  /* 0x00008000000079c5 */ /* 0x000fc40000010000 */
[----:B------:R-:W-:-:S06]  /*12720*/  WARPGROUP.ARRIVE ;  /* 0x00000000000079c5 */ /* 0x000fcc0000000000 */
[----:B------:R-:W-:Y:S01]  /*12730*/  HGMMA.64x96x16.F32 R24, gdesc[UR56], R24, gsb0 ;  /* 0x01600000381879f0 */ /* 0x000fe20008000818 */
[----:B------:R-:W-:Y:S02]  /*12740*/  R2UR UR42, R6 ;  /* 0x00000000062a72ca */ /* 0x000fe400000e0000 */
[----:B------:R-:W-:Y:S01]  /*12750*/  R2UR UR43, R7 ;  /* 0x00000000072b72ca */ /* 0x000fe200000e0000 */
[----:B------:R-:W-:Y:S01]  /*12760*/  VIADD R2, R2, 0x606 ;  /* 0x0000060602027836 */ /* 0x000fe20000000000 */
[----:B------:R-:W-:Y:S01]  /*12770*/  R2UR UR39, R3 ;  /* 0x00000000032772ca */ /* 0x000fe200000e0000 */
[----:B------:R-:W0:Y:S03]  /*12780*/  @P2 LDC R7, c[0x0][0x450] ;  /* 0x00011400ff072b82 */ /* 0x000e260000000800 */
[----:B------:R-:W-:-:S05]  /*12790*/  R2UR UR38, R2 ;  /* 0x00000000022672ca */ /* 0x000fca00000e0000 */
[----:B------:R-:W2:Y:S01]  /*127a0*/  @P2 LDC R3, c[0x0][0x44c] ;  /* 0x00011300ff032b82 */ /* 0x000ea20000000800 */
[----:B------:R-:W-:Y:S02]  /*127b0*/  WARPGROUP.DEPBAR.LE gsb0, 0x0 ;  /* 0x00008000000079c5 */ /* 0x000fe40000010000 */
[----:B------:R-:W-:-:S06]  /*127c0*/  WARPGROUP.ARRIVE ;  /* 0x00000000000079c5 */ /* 0x000fcc0000000000 */
[----:B------:R-:W-:Y:S01]  /*127d0*/  HGMMA.64x96x16.F32 R24, gdesc[UR40], R24, gsb0 ;  /* 0x01600000281879f0 */ /* 0x000fe20008000818 */
[----:B--2---:R-:W-:Y:S01]  /*127e0*/  @P2 IMAD.HI.U32 R2, R0, R3, RZ ;  /* 0x0000000300022227 */ /* 0x004fe200078e00ff */
[----:B------:R-:W-:-:S03]  /*127f0*/  @P2 LOP3.LUT R15, R15, 0x200000, RZ, 0xfc, !PT ;  /* 0x002000000f0f2812 */ /* 0x000fc600078efcff */
[----:B------:R-:W-:Y:S01]  /*12800*/  IMAD.MOV.U32 R4, RZ, RZ, R0 ;  /* 0x000000ffff047224 */ /* 0x000fe200078e0000 */
[----:B0-----:R-:W-:Y:S02]  /*12810*/  @P2 SHF.R.U32.HI R4, RZ, R7, R2 ;  /* 0x00000007ff042219 */ /* 0x001fe40000011602 */
[----:B-1----:R-:W-:Y:S01]  /*12820*/  ISETP.GE.AND P2, PT, R13, 0x1, PT ;  /* 0x000000010d00780c */ /* 0x002fe20003f46270 */
[----:B------:R0:W-:Y:S01]  /*12830*/  STL.64 [R1+0x10], R10 ;  /* 0x0000100a01007387 */ /* 0x0001e20000100a00 */
[----:B------:R-:W-:Y:S01]  /*12840*/  LOP3.LUT R15, R15, 0xffefffff, RZ, 0xc0, !PT ;  /* 0xffefffff0f0f7812 */ /* 0x000fe200078ec0ff */
[----:B------:R-:W-:Y:S01]  /*12850*/  @!P1 VIADD R0, R5, 0x30840 ;  /* 0x0003084005009836 */ /* 0x000fe20000000000 */
[----:B------:R-:W-:Y:S02]  /*12860*/  WARPGROUP.DEPBAR.LE gsb0, 0x0 ;  /* 0x00008000000079c5 */ /* 0x000fe40000010000 */
[----:B------:R-:W-:-:S06]  /*12870*/  WARPGROUP.ARRIVE ;  /* 0x00000000000079c5 */ /* 0x000fcc0000000000 */
[----:B------:R-:W-:Y:S01]  /*12880*/  HGMMA.64x96x16.F32 R24, gdesc[UR36], R24, gsb0 ;  /* 0x01600000241879f0 */ /* 0x000fe20008000818 */
[----:B0-----:R-:W-:Y:S02]  /*12890*/  IMAD.U32 R10, RZ, RZ, UR8 ;  /* 0x00000008ff0a7e24 */ /* 0x001fe4000f8e00ff */
[----:B------:R-:W-:Y:S01]  /*128a0*/  IMAD.U32 R11, RZ, RZ, UR9 ;  /* 0x00000009ff0b7e24 */ /* 0x000fe2000f8e00ff */
[----:B------:R-:W-:Y:S01]  /*128b0*/  @P2 LOP3.LUT R15, R15, 0x100000, RZ, 0xfc, !PT ;  /* 0x001000000f0f2812 */ /* 0x000fe200078efcff */
[----:B------:R-:W-:-:S03]  /*128c0*/  IMAD.MOV.U32 R5, RZ, RZ, -0x60 ;  /* 0xffffffa0ff057424 */ /* 0x000fc600078e00ff */
[----:B------:R0:W-:Y:S04]  /*128d0*/  STL.64 [R1+0x8], R10 ;  /* 0x0000080a01007387 */ /* 0x0001e80000100a00 */
[----:B------:R-:W1:Y:S01]  /*128e0*/  SHFL.IDX PT, R11, R4, RZ, 0x1c1f ;  /* 0x001c1fff040b7589 */ /* 0x000e6200000e0000 */
[----:B------:R-:W-:Y:S01]  /*128f0*/  @!P1 PRMT R0, RZ, 0x654, R0 ;  /* 0x00000654ff009816 */ /* 0x000fe20000000000 */
[----:B------:R-:W-:Y:S02]  /*12900*/  IMAD R5, R150, R5, 0x61 ;  /* 0x0000006196057424 */ /* 0x000fe400078e0205 */
[----:B------:R2:W-:Y:S02]  /*12910*/  STL [R1], R15 ;  /* 0x0000000f01007387 */ /* 0x0005e40000100800 */
[----:B------:R-:W-:-:S02]  /*12920*/  IMAD R7, R212, -0x2, R5 ;  /* 0xfffffffed4077824 */ /* 0x000fc400078e0205 */
[----:B0-----:R-:W-:-:S03]  /*12930*/  IMAD.U32 R10, RZ, RZ, UR4 ;  /* 0x00000004ff0a7e24 */ /* 0x001fc6000f8e00ff */
[----:B------:R-:W-:-:S05]  /*12940*/  IADD3 R9, -R194, R7, R196 ;  /* 0x00000007c2097210 */ /* 0x000fca0007ffe1c4 */
[----:B------:R-:W-:Y:S01]  /*12950*/  IMAD.IADD R73, R9, 0x1, R12 ;  /* 0x0000000109497824 */ /* 0x000fe200078e020c */
[----:B------:R-:W-:Y:S01]  /*12960*/  IADD3 R72, R5, -0x1, RZ ;  /* 0xffffffff05487810 */ /* 0x000fe20007ffe0ff */
[----:B------:R-:W-:Y:S01]  /*12970*/  VIADD R74, R7, 0xffffffff ;  /* 0xffffffff074a7836 */ /* 0x000fe20000000000 */
[----:B------:R-:W-:Y:S02]  /*12980*/  WARPGROUP.DEPBAR.LE gsb0, 0x0 ;  /* 0x00008000000079c5 */ /* 0x000fe40000010000 */
[----:B------:R0:W-:Y:S02]  /*12990*/  @!P1 SYNCS.ARRIVE.TRANS64.RED.A1T0 RZ, [R0+URZ], RZ ;  /* 0x000000ff00ff99a7 */ /* 0x0001e4000810043f */
[----:B0-----:R-:W-:-:S04]  /*129a0*/  IMAD R0, R150, -0x60, R196 ;  /* 0xffffffa096007824 */ /* 0x001fc800078e02c4 */
[----:B------:R-:W-:Y:S01]  /*129b0*/  VIADD R3, R0, 0x60 ;  /* 0x0000006000037836 */ /* 0x000fe20000000000 */
[----:B------:R-:W-:-:S03]  /*129c0*/  LOP3.LUT R0, RZ, R10, RZ, 0x33, !PT ;  /* 0x0000000aff007212 */ /* 0x000fc600078e33ff */
[----:B------:R-:W-:Y:S02]  /*129d0*/  IMAD R14, R212, -0x2, R3 ;  /* 0xfffffffed40e7824 */ /* 0x000fe400078e0203 */
[----:B------:R-:W-:-:S03]  /*129e0*/  IMAD.IADD R20, R9, 0x1, R0 ;  /* 0x0000000109147824 */ /* 0x000fc600078e0200 */
[----:B-1----:R-:W-:Y:S01]  /*129f0*/  VIADDMNMX R0, R11, R73, R14, PT ;  /* 0x000000490b007246 */ /* 0x002fe2000380010e */
[----:B------:R-:W-:Y:S01]  /*12a00*/  IMAD.IADD R2, R20, 0x1, R11 ;  /* 0x0000000114027824 */ /* 0x000fe200078e020b */
[----:B--2---:R-:W-:Y:S06]  /*12a10*/  @!P2 BRA `(.L_x_1870) ;  /* 0x00000000004ca947 */ /* 0x004fec0003800000 */
[----:B------:R-:W-:Y:S01]  /*12a20*/  IADD3 R3, -R194, R196, R11 ;  /* 0x000000c4c2037210 */ /* 0x000fe20007ffe10b */
[----:B------:R-:W-:Y:S03]  /*12a30*/  BSSY B0, `(.L_x_1871) ;  /* 0x000000e000007945 */ /* 0x000fe60003800000 */
        /* <DEDUP_REMOVED lines=9> */
.L_x_1872:
[----:B------:R-:W-:-:S13]  /*12ad0*/  ISETP.NE.AND P2, PT, R13, 0x1, PT ;  /* 0x000000010d00780c */ /* 0x000fda0003f45270 */
[----:B------:R-:W0:Y:S02]  /*12ae0*/  @P2 LDC.64 R6, c[0x0][0x9e8] ;  /* 0x00027a00ff062b82 */ /* 0x000e240000000a00 */
[----:B0-----:R-:W-:-:S05]  /*12af0*/  @P2 IMAD.HI.U32 R6, R3, R6, RZ ;  /* 0x0000000603062227 */ /* 0x001fca00078e00ff */
[----:B------:R-:W-:-:S07]  /*12b00*/  @P2 SHF.R.U32.HI R3, RZ, R7, R6 ;  /* 0x00000007ff032219 */ /* 0x000fce0000011606 */
.L_x_1873:
[----:B------:R-:W-:Y:S05]  /*12b10*/  BSYNC B0 ;  /* 0x0000000000007941 */ /* 0x000fea0003800000 */
.L_x_1871:
[----:B------:R-:W-:-:S05]  /*12b20*/  IMAD R3, R3, R13, R74 ;  /* 0x0000000d03037224 */ /* 0x000fca00078e024a */
[----:B------:R-:W-:Y:S02]  /*12b30*/  VIMNMX R2, R2, R3, !PT ;  /* 0x0000000302027248 */ /* 0x000fe40007fe0100 */
[----:B------:R-:W-:-:S07]  /*12b40*/  VIADDMNMX R0, R3, R13, R0, PT ;  /* 0x0000000d03007246 */ /* 0x000fce0003800100 */
.L_x_1870:
[C---:B------:R-:W-:Y:S02]  /*12b50*/  ISETP.GE.AND P2, PT, R72.reuse, 0x2, PT ;  /* 0x000000024800780c */ /* 0x040fe40003f46270 */
[----:B------:R-:W-:Y:S02]  /*12b60*/  ISETP.GE.AND P6, PT, R72, 0x9, PT ;  /* 0x000000094800780c */ /* 0x000fe40003fc6270 */
[----:B------:R-:W-:Y:S02]  /*12b70*/  ISETP.GT.AND P3, PT, R2, 0x1, !P2 ;  /* 0x000000010200780c */ /* 0x000fe40005764270 */
[----:B------:R-:W-:Y:S02]  /*12b80*/  ISETP.GE.AND P4, PT, R72, 0xa, PT ;  /* 0x0000000a4800780c */ /* 0x000fe40003f86270 */
[----:B------:R-:W-:-:S04]  /*12b90*/  ISETP.LT.OR P3, PT, R0, 0x2, P3 ;  /* 0x000000020000780c */ /* 0x000fc80001f61670 */
[----:B------:R-:W-:Y:S02]  /*12ba0*/  FSEL R91, R25, -INF , !P3 ;  /* 0xff800000195b7808 */ /* 0x000fe40005800000 */
[----:B------:R-:W-:Y:S01]  /*12bb0*/  ISETP.GT.AND P3, PT, R2, 0x8, !P6 ;  /* 0x000000080200780c */ /* 0x000fe20007764270 */
[----:B------:R-:W0:Y:S03]  /*12bc0*/  SHFL.IDX PT, R25, R4, 0x1, 0x1c1f ;  /* 0x003c1f0004197f89 */ /* 0x000e2600000e0000 */
[----:B------:R-:W-:-:S04]  /*12bd0*/  ISETP.LT.OR P3, PT, R0, 0x9, P3 ;  /* 0x000000090000780c */ /* 0x000fc80001f61670 */
        /* <DEDUP_REMOVED lines=8> */
[----:B------:R-:W-:Y:S01]  /*12c60*/  ISETP.LT.OR P3, PT, R0, 0x11, P3 ;  /* 0x000000110000780c */ /* 0x000fe20001f61670 */
[----:B0-----:R-:W-:Y:S01]  /*12c70*/  IMAD.IADD R6, R20, 0x1, R25 ;  /* 0x0000000114067824 */ /* 0x001fe200078e0219 */
        /* <DEDUP_REMOVED lines=84> */
[----:B------:R-:W-:-:S04]  /*131c0*/  ISETP.LT.OR P3, PT, R0, 0x52, P3 ;  /* 0x000000520000780c */ /* 0x000fc80001f61670 */
[----:B------:R-:W-:Y:S02]  /*131d0*/  FSEL R65, R65, -INF , !P3 ;  /* 0xff80000041417808 */ /* 0x000fe40005800000 */
[----:B------:R-:W-:-:S04]  /*131e0*/  ISETP.GE.AND P3, PT, R72, 0x59, PT ;  /* 0x000000594800780c */ /* 0x000fc80003f66270 */
[----:B------:R-:W-:-:S04]  /*131f0*/  ISETP.GT.AND P4, PT, R2, 0x58, !P3 ;  /* 0x000000580200780c */ /* 0x000fc80005f84270 */
[----:B------:R-:W-:-:S04]  /*13200*/  ISETP.LT.OR P4, PT, R0, 0x59, P4 ;  /* 0x000000590000780c */ /* 0x000fc80002781670 */
[----:B------:R-:W-:Y:S02]  /*13210*/  FSEL R5, R68, -INF , !P4 ;  /* 0xff80000044057808 */ /* 0x000fe40006000000 */
[----:B------:R-:W-:-:S04]  /*13220*/  ISETP.GE.AND P4, PT, R72, 0x1, PT ;  /* 0x000000014800780c */ /* 0x000fc80003f86270 */
[----:B------:R-:W-:-:S04]  /*13230*/  ISETP.GT.AND P5, PT, R2, RZ, !P4 ;  /* 0x000000ff0200720c */ /* 0x000fc800067a4270 */
[----:B------:R-:W-:-:S04]  /*13240*/  ISETP.LT.OR P5, PT, R0, 0x1, P5 ;  /* 0x000000010000780c */ /* 0x000fc80002fa1670 */
[----:B------:R-:W-:Y:S02]  /*13250*/  FSEL R101, R24, -INF , !P5 ;  /* 0xff80000018657808 */ /* 0x000fe40006800000 */
[----:B------:R-:W-:-:S04]  /*13260*/  ISETP.GE.AND P5, PT, R72, 0x5a, PT ;  /* 0x0000005a4800780c */ /* 0x000fc80003fa6270 */
[----:B------:R-:W-:Y:S02]  /*13270*/  P2R R68, PR, RZ, 0x20 ;  /* 0x00000020ff447803 */ /* 0x000fe40000000000 */
[----:B------:R-:W-:Y:S02]  /*13280*/  ISETP.GT.AND P5, PT, R2, 0x59, !P5 ;  /* 0x000000590200780c */ /* 0x000fe40006fa4270 */
[----:B------:R-:W-:Y:S02]  /*13290*/  VIADDMNMX R2, R25, R73, R14, PT ;  /* 0x0000004919027246 */ /* 0x000fe4000380010e */
[----:B------:R-:W-:-:S04]  /*132a0*/  ISETP.LT.OR P5, PT, R0, 0x5a, P5 ;  /* 0x0000005a0000780c */ /* 0x000fc80002fa1670 */
[----:B------:R-:W-:Y:S02]  /*132b0*/  FSEL R69, R69, -INF , !P5 ;  /* 0xff80000045457808 */ /* 0x000fe40006800000 */
[----:B------:R-:W-:-:S13]  /*132c0*/  ISETP.GE.AND P5, PT, R13, 0x1, PT ;  /* 0x000000010d00780c */ /* 0x000fda0003fa6270 */
[----:B------:R-:W-:Y:S05]  /*132d0*/  @!P5 BRA `(.L_x_1874) ;  /* 0x00000000004cd947 */ /* 0x000fea0003800000 */
        /* <DEDUP_REMOVED lines=11> */
.L_x_1876:
[----:B------:R-:W-:-:S13]  /*13390*/  ISETP.NE.AND P5, PT, R13, 0x1, PT ;  /* 0x000000010d00780c */ /* 0x000fda0003fa5270 */
[----:B------:R-:W0:Y:S02]  /*133a0*/  @P5 LDC.64 R24, c[0x0][0x9e8] ;  /* 0x00027a00ff185b82 */ /* 0x000e240000000a00 */
[----:B0-----:R-:W-:-:S05]  /*133b0*/  @P5 IMAD.HI.U32 R24, R0, R24, RZ ;  /* 0x0000001800185227 */ /* 0x001fca00078e00ff */
[----:B------:R-:W-:-:S07]  /*133c0*/  @P5 SHF.R.U32.HI R0, RZ, R25, R24 ;  /* 0x00000019ff005219 */ /* 0x000fce0000011618 */
.L_x_1877:
[----:B------:R-:W-:Y:S05]  /*133d0*/  BSYNC B0 ;  /* 0x0000000000007941 */ /* 0x000fea0003800000 */
.L_x_1875:
[----:B------:R-:W-:-:S05]  /*133e0*/  IMAD R25, R0, R13, R74 ;  /* 0x0000000d00197224 */ /* 0x000fca00078e024a */
[----:B------:R-:W-:Y:S02]  /*133f0*/  VIMNMX R6, R6, R25, !PT ;  /* 0x0000001906067248 */ /* 0x000fe40007fe0100 */
[----:B------:R-:W-:-:S07]  /*13400*/  VIADDMNMX R2, R25, R13, R2, PT ;  /* 0x0000000d19027246 */ /* 0x000fce0003800102 */
.L_x_1874:
[----:B------:R-:W-:Y:S01]  /*13410*/  ISETP.GT.AND P2, PT, R6, 0x1, !P2 ;  /* 0x000000010600780c */ /* 0x000fe20005744270 */
[----:B------:R-:W-:Y:S01]  /*13420*/  ULDC UR4, c[0x0][0x988] ;  /* 0x0002620000047ab9 */ /* 0x000fe20000000800 */
[----:B------:R-:W-:Y:S02]  /*13430*/  FMNMX.FTZ R0, R101, R91, !PT ;  /* 0x0000005b65007209 */ /* 0x000fe40007810000 */
[----:B------:R-:W-:Y:S02]  /*13440*/  ISETP.LT.OR P2, PT, R2, 0x2, P2 ;  /* 0x000000020200780c */ /* 0x000fe40001741670 */
[----:B------:R-:W-:Y:S02]  /*13450*/  FMNMX.FTZ R0, R99, R0, !PT ;  /* 0x0000000063007209 */ /* 0x000fe40007810000 */
[----:B------:R-:W-:Y:S02]  /*13460*/  FSEL R27, R27, -INF , !P2 ;  /* 0xff8000001b1b7808 */ /* 0x000fe40005000000 */
[----:B------:R-:W-:-:S02]  /*13470*/  ISETP.NE.AND P2, PT, R28, RZ, PT ;  /* 0x000000ff1c00720c */ /* 0x000fc40003f45270 */
[C---:B------:R-:W-:Y:S02]  /*13480*/  ISETP.GT.AND P6, PT, R6.reuse, 0x8, !P6 ;  /* 0x000000080600780c */ /* 0x040fe400077c4270 */
[----:B------:R-:W-:Y:S02]  /*13490*/  ISETP.GT.AND P2, PT, R6, 0x9, !P2 ;  /* 0x000000090600780c */ /* 0x000fe40005744270 */
[----:B------:R-:W-:Y:S02]  /*134a0*/  FMNMX.FTZ R0, R93, R0, !PT ;  /* 0x000000005d007209 */ /* 0x000fe40007810000 */
[C---:B------:R-:W-:Y:S02]  /*134b0*/  ISETP.LT.OR P2, PT, R2.reuse, 0xa, P2 ;  /* 0x0000000a0200780c */ /* 0x040fe40001741670 */
[----:B------:R-:W-:Y:S02]  /*134c0*/  ISETP.LT.OR P6, PT, R2, 0x9, P6 ;  /* 0x000000090200780c */ /* 0x000fe400037c1670 */
[----:B------:R-:W-:-:S02]  /*134d0*/  FSEL R31, R31, -INF , !P2 ;  /* 0xff8000001f1f7808 */ /* 0x000fc40005000000 */
[----:B------:R-:W-:Y:S02]  /*134e0*/  ISETP.NE.AND P2, PT, R75, RZ, PT ;  /* 0x000000ff4b00720c */ /* 0x000fe40003f45270 */
[----:B------:R-:W-:Y:S02]  /*134f0*/  FMNMX.FTZ R0, R97, R0, !PT ;  /* 0x0000000061007209 */ /* 0x000fe40007810000 */
[----:B------:R-:W-:Y:S02]  /*13500*/  ISETP.GT.AND P2, PT, R6, 0x10, !P2 ;  /* 0x000000100600780c */ /* 0x000fe40005744270 */
[----:B------:R-:W-:Y:S02]  /*13510*/  FSEL R25, R30, -INF , !P6 ;  /* 0xff8000001e197808 */ /* 0x000fe40007000000 */
[----:B------:R-:W-:Y:S02]  /*13520*/  ISETP.LT.OR P2, PT, R2, 0x11, P2 ;  /* 0x000000110200780c */ /* 0x000fe40001741670 */
[----:B------:R-:W-:-:S02]  /*13530*/  ISETP.NE.AND P6, PT, R36, RZ, PT ;  /* 0x000000ff2400720c */ /* 0x000fc40003fc5270 */
[----:B------:R-:W-:Y:S02]  /*13540*/  FSEL R29, R34, -INF , !P2 ;  /* 0xff800000221d7808 */ /* 0x000fe40005000000 */
[----:B------:R-:W-:Y:S02]  /*13550*/  ISETP.NE.AND P2, PT, R32, RZ, PT ;  /* 0x000000ff2000720c */ /* 0x000fe40003f45270 */
[----:B------:R-:W-:Y:S02]  /*13560*/  FMNMX.FTZ R0, R95, R0, !PT ;  /* 0x000000005f007209 */ /* 0x000fe40007810000 */
[----:B------:R-:W-:Y:S02]  /*13570*/  ISETP.GT.AND P2, PT, R6, 0x11, !P2 ;  /* 0x000000110600780c */ /* 0x000fe40005744270 */
[----:B------:R-:W-:Y:S02]  /*13580*/  FMNMX.FTZ R0, R77, R0, !PT ;  /* 0x000000004d007209 */ /* 0x000fe40007810000 */
[----:B------:R-:W-:-:S02]  /*13590*/  ISETP.LT.OR P2, PT, R2, 0x12, P2 ;  /* 0x000000120200780c */ /* 0x000fc40001741670 */
[----:B------:R-:W-:Y:S02]  /*135a0*/  ISETP.NE.AND P5, PT, R78, RZ, PT ;  /* 0x000000ff4e00720c */ /* 0x000fe40003fa5270 */
        /* <DEDUP_REMOVED lines=19> */
[----:B------:R-:W-:Y:S01]  /*136e0*/  IMAD.MOV.U32 R40, RZ, RZ, R209 ;  /* 0x000000ffff287224 */ /* 0x000fe200078e00d1 */
        /* <DEDUP_REMOVED lines=23> */
[----:B------:R-:W-:Y:S01]  /*13860*/  FMNMX.FTZ R14, R69, R0, !PT ;  /* 0x00000000450e7209 */ /* 0x000fe20007810000 */
[----:B------:R-:W-:Y:S01]  /*13870*/  IMAD.U32 R0, RZ, RZ, UR4 ;  /* 0x00000004ff007e24 */ /* 0x000fe2000f8e00ff */
[----:B------:R-:W-:Y:S02]  /*13880*/  ISETP.LT.OR P2, PT, R2, 0x31, P2 ;  /* 0x000000310200780c */ /* 0x000fe40001741670 */
[----:B------:R-:W-:Y:S01]  /*13890*/  ISETP.GT.AND P4, PT, R6, RZ, !P4 ;  /* 0x000000ff0600720c */ /* 0x000fe20006784270 */
[----:B------:R-:W0:Y:S01]  /*138a0*/  SHFL.BFLY PT, R89, R14, 0x2, 0x1f ;  /* 0x0c401f000e597f89 */ /* 0x000e2200000e0000 */
[----:B------:R-:W-:Y:S02]  /*138b0*/  FSEL R81, R50, -INF , !P2 ;  /* 0xff80000032517808 */ /* 0x000fe40005000000 */
        /* <DEDUP_REMOVED lines=8> */
[C---:B------:R-:W-:Y:S02]  /*13940*/  ISETP.GT.AND P3, PT, R6.reuse, 0x58, !P3 ;  /* 0x000000580600780c */ /* 0x040fe40005f64270 */
[----:B------:R-:W-:Y:S02]  /*13950*/  ISETP.GT.AND P2, PT, R6, 0x38, !P2 ;  /* 0x000000380600780c */ /* 0x000fe40005744270 */
[C---:B------:R-:W-:Y:S02]  /*13960*/  ISETP.LT.OR P3, PT, R2.reuse, 0x59, P3 ;  /* 0x000000590200780c */ /* 0x040fe40001f61670 */
[----:B------:R-:W-:Y:S02]  /*13970*/  ISETP.LT.OR P2, PT, R2, 0x39, P2 ;  /* 0x000000390200780c */ /* 0x000fe40001741670 */
[----:B0-----:R-:W-:-:S02]  /*13980*/  FMNMX.FTZ R20, R14, R89, !PT ;  /* 0x000000590e147209 */ /* 0x001fc40007810000 */
[----:B------:R-:W-:Y:S02]  /*13990*/  FSEL R83, R54, -INF , !P2 ;  /* 0xff80000036537808 */ /* 0x000fe40005000000 */
[----:B------:R-:W-:Y:S01]  /*139a0*/  ISETP.NE.AND P2, PT, R52, RZ, PT ;  /* 0x000000ff3400720c */ /* 0x000fe20003f45270 */
[----:B------:R-:W0:Y:S01]  /*139b0*/  SHFL.BFLY PT, R89, R20, 0x1, 0x1f ;  /* 0x0c201f0014597f89 */ /* 0x000e2200000e0000 */
        /* <DEDUP_REMOVED lines=30> */
[C---:B------:R-:W-:Y:S01]  /*13ba0*/  FMUL.FTZ R24, R4.reuse, R0 ;  /* 0x0000000004187220 */ /* 0x040fe20000410000 */
        /* <DEDUP_REMOVED lines=10> */
[-CC-:B------:R-:W-:Y:S01]  /*13c50*/  FFMA.FTZ R182, R3, R0.reuse, -R24.reuse ;  /* 0x0000000003b67223 */ /* 0x180fe20000010818 */
[----:B------:R-:W-:Y:S01]  /*13c60*/  ISETP.NE.AND P6, PT, R64, RZ, PT ;  /* 0x000000ff4000720c */ /* 0x000fe20003fc5270 */
[--C-:B------:R-:W-:Y:S01]  /*13c70*/  FFMA.FTZ R188, R101, R0, -R24.reuse ;  /* 0x0000000065bc7223 */ /* 0x100fe20000010818 */
[----:B------:R-:W-:Y:S01]  /*13c80*/  FMNMX.FTZ R14, R59, R14, !PT ;  /* 0x0000000e3b0e7209 */ /* 0x000fe20007810000 */
[-CC-:B------:R-:W-:Y:S01]  /*13c90*/  FFMA.FTZ R91, R91, R0.reuse, -R24.reuse ;  /* 0x000000005b5b7223 */ /* 0x180fe20000010818 */
[----:B------:R-:W-:Y:S01]  /*13ca0*/  FSEL R89, R66, -INF , !P2 ;  /* 0xff80000042597808 */ /* 0x000fe20005000000 */
[--C-:B------:R-:W-:Y:S01]  /*13cb0*/  FFMA.FTZ R190, R99, R0, -R24.reuse ;  /* 0x0000000063be7223 */ /* 0x100fe20000010818 */
[----:B------:R-:W-:Y:S01]  /*13cc0*/  ISETP.GT.AND P2, PT, R6, 0x51, !P6 ;  /* 0x000000510600780c */ /* 0x000fe20007744270 */
[----:B------:R-:W-:Y:S01]  /*13cd0*/  MUFU.EX2 R188, R188 ;  /* 0x000000bc00bc7308 */ /* 0x000fe20000000800 */
[----:B------:R-:W-:Y:S01]  /*13ce0*/  FMNMX.FTZ R14, R87, R14, !PT ;  /* 0x0000000e570e7209 */ /* 0x000fe20007810000 */
[-CC-:B------:R-:W-:Y:S01]  /*13cf0*/  FFMA.FTZ R93, R93, R0.reuse, -R24.reuse ;  /* 0x000000005d5d7223 */ /* 0x180fe20000010818 */
[----:B------:R-:W-:Y:S01]  /*13d00*/  ISETP.NE.AND P5, PT, R68, RZ, PT ;  /* 0x000000ff4400720c */ /* 0x000fe20003fa5270 */
[-CC-:B------:R-:W-:Y:S01]  /*13d10*/  FFMA.FTZ R184, R97, R0.reuse, -R24.reuse ;  /* 0x0000000061b87223 */ /* 0x180fe20000010818 */
[----:B------:R-:W-:Y:S01]  /*13d20*/  ISETP.LT.OR P2, PT, R2, 0x52, P2 ;  /* 0x000000520200780c */ /* 0x000fe20001741670 */
[--C-:B------:R-:W-:Y:S01]  /*13d30*/  FFMA.FTZ R95, R95, R0, -R24.reuse ;  /* 0x000000005f5f7223 */ /* 0x100fe20000010818 */
[----:B------:R-:W-:Y:S01]  /*13d40*/  FMNMX.FTZ R14, R63, R14, !PT ;  /* 0x0000000e3f0e7209 */ /* 0x000fe20007810000 */
[----:B------:R-:W0:Y:S01]  /*13d50*/  MUFU.EX2 R91, R91 ;  /* 0x0000005b005b7308 */ /* 0x000e220000000800 */
[----:B------:R-:W-:Y:S01]  /*13d60*/  ISETP.GT.AND P4, PT, R6, 0x59, !P5 ;  /* 0x000000590600780c */ /* 0x000fe20006f84270 */
[-CC-:B------:R-:W-:Y:S01]  /*13d70*/  FFMA.FTZ R37, R37, R0.reuse, -R24.reuse ;  /* 0x0000000025257223 */ /* 0x180fe20000010818 */
[----:B------:R-:W-:Y:S01]  /*13d80*/  FSEL R67, R67, -INF , !P2 ;  /* 0xff80000043437808 */ /* 0x000fe20005000000 */
[--C-:B------:R-:W-:Y:S01]  /*13d90*/  FFMA.FTZ R180, R33, R0, -R24.reuse ;  /* 0x0000000021b47223 */ /* 0x100fe20000010818 */
[----:B------:R-:W-:Y:S01]  /*13da0*/  FMNMX.FTZ R14, R89, R14, !PT ;  /* 0x0000000e590e7209 */ /* 0x000fe20007810000 */
[-CC-:B------:R-:W-:Y:S01]  /*13db0*/  FFMA.FTZ R33, R41, R0.reuse, -R24.reuse ;  /* 0x0000000029217223 */ /* 0x180fe20000010818 */
[----:B------:R-:W-:Y:S01]  /*13dc0*/  ISETP.LT.OR P4, PT, R2, 0x5a, P4 ;  /* 0x0000005a0200780c */ /* 0x000fe20002781670 */
[----:B------:R-:W1:Y:S01]  /*13dd0*/  MUFU.EX2 R190, R190 ;  /* 0x000000be00be7308 */ /* 0x000e620000000800 */
[----:B------:R-:W-:Y:S01]  /*13de0*/  FSEL R77, R70, -INF , !P3 ;  /* 0xff800000464d7808 */ /* 0x000fe20005800000 */
[--C-:B------:R-:W-:Y:S01]  /*13df0*/  FFMA.FTZ R41, R45, R0, -R24.reuse ;  /* 0x000000002d297223 */ /* 0x100fe20000010818 */
[----:B------:R-:W-:Y:S01]  /*13e00*/  FMNMX.FTZ R14, R67, R14, !PT ;  /* 0x0000000e430e7209 */ /* 0x000fe20007810000 */
[-CC-:B------:R-:W-:Y:S01]  /*13e10*/  FFMA.FTZ R176, R15, R0.reuse, -R24.reuse ;  /* 0x000000000fb07223 */ /* 0x180fe20000010818 */
[----:B------:R-:W-:Y:S01]  /*13e20*/  FSEL R71, R71, -INF , !P4 ;  /* 0xff80000047477808 */ /* 0x000fe20006000000 */
[--C-:B------:R-:W-:Y:S01]  /*13e30*/  FFMA.FTZ R178, R7, R0, -R24.reuse ;  /* 0x0000000007b27223 */ /* 0x100fe20000010818 */
[----:B------:R-:W-:Y:S01]  /*13e40*/  FMNMX.FTZ R14, R77, R14, !PT ;  /* 0x0000000e4d0e7209 */ /* 0x000fe20007810000 */
[----:B------:R-:W2:Y:S01]  /*13e50*/  MUFU.EX2 R93, R93 ;  /* 0x0000005d005d7308 */ /* 0x000ea20000000800 */
[----:B------:R-:W-:Y:S01]  /*13e60*/  ISETP.NE.AND P5, PT, R227, 0x1, PT ;  /* 0x00000001e300780c */ /* 0x000fe20003fa5270 */
[--C-:B------:R-:W-:Y:S01]  /*13e70*/  FFMA.FTZ R172, R11, R0, -R24.reuse ;  /* 0x000000000bac7223 */ /* 0x100fe20000010818 */
[----:B------:R-:W-:Y:S01]  /*13e80*/  FMNMX.FTZ R14, R71, R14, !PT ;  /* 0x0000000e470e7209 */ /* 0x000fe20007810000 */
[-CC-:B------:R-:W-:Y:S01]  /*13e90*/  FFMA.FTZ R174, R21, R0.reuse, -R24.reuse ;  /* 0x0000000015ae7223 */ /* 0x180fe20000010818 */
[-CC-:B------:R-:W-:Y:S01]  /*13ea0*/  FFMA.FTZ R168, R9, R0.reuse, -R24.reuse ;  /* 0x0000000009a87223 */ /* 0x180fe20000010818 */
[-CC-:B------:R-:W-:Y:S01]  /*13eb0*/  FFMA.FTZ R170, R5, R0.reuse, -R24.reuse ;  /* 0x0000000005aa7223 */ /* 0x180fe20000010818 */
[-CC-:B------:R-:W-:Y:S01]  /*13ec0*/  FFMA.FTZ R15, R49, R0.reuse, -R24.reuse ;  /* 0x00000000310f7223 */ /* 0x180fe20000010818 */
[----:B------:R-:W3:Y:S01]  /*13ed0*/  SHFL.BFLY PT, R3, R14, 0x2, 0x1f ;  /* 0x0c401f000e037f89 */ /* 0x000ee200000e0000 */
[----:B------:R-:W4:Y:S01]  /*13ee0*/  MUFU.EX2 R184, R184 ;  /* 0x000000b800b87308 */ /* 0x000f220000000800 */
[-CC-:B------:R-:W-:Y:S01]  /*13ef0*/  FFMA.FTZ R7, R53, R0.reuse, -R24.reuse ;  /* 0x0000000035077223 */ /* 0x180fe20000010818 */
[-CC-:B------:R-:W-:Y:S01]  /*13f00*/  FFMA.FTZ R11, R57, R0.reuse, -R24.reuse ;  /* 0x00000000390b7223 */ /* 0x180fe20000010818 */
[-CC-:B------:R-:W-:Y:S01]  /*13f10*/  FFMA.FTZ R21, R61, R0.reuse, -R24.reuse ;  /* 0x000000003d157223 */ /* 0x180fe20000010818 */
[-CC-:B------:R-:W-:Y:S01]  /*13f20*/  FFMA.FTZ R9, R65, R0.reuse, -R24.reuse ;  /* 0x0000000041097223 */ /* 0x180fe20000010818 */
[----:B------:R-:W4:Y:S01]  /*13f30*/  @P5 LDC R38, c[0x0][0x44c] ;  /* 0x00011300ff265b82 */ /* 0x000f220000000800 */
[----:B------:R-:W-:-:S02]  /*13f40*/  FFMA.FTZ R5, R69, R0, -R24 ;  /* 0x0000000045057223 */ /* 0x000fc40000010818 */
[----:B------:R-:W4:Y:S05]  /*13f50*/  MUFU.EX2 R95, R95 ;  /* 0x0000005f005f7308 */ /* 0x000f2a0000000800 */
[----:B------:R-:W4:Y:S03]  /*13f60*/  @P5 LDC R42, c[0x0][0x450] ;  /* 0x00011400ff2a5b82 */ /* 0x000f260000000800 */
[----:B------:R-:W4:Y:S01]  /*13f70*/  MUFU.EX2 R186, R186 ;  /* 0x000000ba00ba7308 */ /* 0x000f220000000800 */
[----:B---3--:R-:W-:-:S07]  /*13f80*/  FMNMX.FTZ R2, R14, R3, !PT ;  /* 0x000000030e027209 */ /* 0x008fce0007810000 */
[----:B------:R-:W3:Y:S01]  /*13f90*/  MUFU.EX2 R37, R37 ;  /* 0x0000002500257308 */ /* 0x000ee20000000800 */
[----:B------:R-:W0:Y:S07]  /*13fa0*/  SHFL.BFLY PT, R3, R2, 0x1, 0x1f ;  /* 0x0c201f0002037f89 */ /* 0x000e2e00000e0000 */
[----:B------:R-:W-:Y:S08]  /*13fb0*/  MUFU.EX2 R180, R180 ;  /* 0x000000b400b47308 */ /* 0x000ff00000000800 */
[----:B------:R-:W-:Y:S08]  /*13fc0*/  MUFU.EX2 R33, R33 ;  /* 0x0000002100217308 */ /* 0x000ff00000000800 */
[----:B------:R-:W-:Y:S01]  /*13fd0*/  MUFU.EX2 R182, R182 ;  /* 0x000000b600b67308 */ /* 0x000fe20000000800 */
[----:B0-----:R-:W-:-:S04]  /*13fe0*/  FMNMX.FTZ R3, R2, R3, !PT ;  /* 0x0000000302037209 */ /* 0x001fc80007810000 */
[C---:B------:R-:W-:Y:S01]  /*13ff0*/  FSETP.NEU.FTZ.AND P2, PT, R3.reuse, -INF , PT ;  /* 0xff8000000300780b */ /* 0x040fe20003f5d000 */
[----:B------:R-:W-:Y:S02]  /*14000*/  FMUL.FTZ R2, R3, R0 ;  /* 0x0000000003027220 */ /* 0x000fe40000410000 */
[----:B------:R-:W-:Y:S03]  /*14010*/  MUFU.EX2 R41, R41 ;  /* 0x0000002900297308 */ /* 0x000fe60000000800 */
[----:B------:R-:W-:-:S05]  /*14020*/  FSEL R6, R2, RZ, P2 ;  /* 0x000000ff02067208 */ /* 0x000fca0001000000 */
[----:B------:R-:W-:Y:S01]  /*14030*/  MUFU.EX2 R176, R176 ;  /* 0x000000b000b07308 */ /* 0x000fe20000000800 */
[-CC-:B------:R-:W-:Y:S01]  /*14040*/  FFMA.FTZ R189, R26, R0.reuse, -R6.reuse ;  /* 0x000000001abd7223 */ /* 0x180fe20000010806 */
[-CC-:B------:R-:W-:Y:S01]  /*14050*/  FFMA.FTZ R2, R27, R0.reuse, -R6.reuse ;  /* 0x000000001b027223 */ /* 0x180fe20000010806 */
[-CC-:B------:R-:W-:Y:S01]  /*14060*/  FFMA.FTZ R191, R25, R0.reuse, -R6.reuse ;  /* 0x0000000019bf7223 */ /* 0x180fe20000010806 */
[-CC-:B------:R-:W-:Y:S01]  /*14070*/  FFMA.FTZ R31, R31, R0.reuse, -R6.reuse ;  /* 0x000000001f1f7223 */ /* 0x180fe20000010806 */
[----:B------:R-:W-:Y:S01]  /*14080*/  FADD.FTZ R25, R188, R91 ;  /* 0x0000005bbc197221 */ /* 0x000fe20000010000 */
[-CC-:B------:R-:W-:Y:S01]  /*14090*/  FFMA.FTZ R29, R29, R0.reuse, -R6.reuse ;  /* 0x000000001d1d7223 */ /* 0x180fe20000010806 */
[-CC-:B------:R-:W-:Y:S01]  /*140a0*/  FFMA.FTZ R35, R35, R0.reuse, -R6.reuse ;  /* 0x0000000023237223 */ /* 0x180fe20000010806 */
[----:B------:R-:W-:Y:S01]  /*140b0*/  MUFU.EX2 R189, R189 ;  /* 0x000000bd00bd7308 */ /* 0x000fe20000000800 */
[----:B-1----:R-:W-:Y:S01]  /*140c0*/  FADD.FTZ R32, R190, R25 ;  /* 0x00000019be207221 */ /* 0x002fe20000010000 */
[-CC-:B------:R-:W-:Y:S01]  /*140d0*/  FFMA.FTZ R73, R73, R0.reuse, -R6.reuse ;  /* 0x0000000049497223 */ /* 0x180fe20000010806 */
[-CC-:B------:R-:W-:Y:S01]  /*140e0*/  FFMA.FTZ R39, R39, R0.reuse, -R6.reuse ;  /* 0x0000000027277223 */ /* 0x180fe20000010806 */
[-C--:B------:R-:W-:Y:S01]  /*140f0*/  FFMA.FTZ R75, R75, R0.reuse, -R6 ;  /* 0x000000004b4b7223 */ /* 0x080fe20000010806 */
[----:B--2---:R-:W-:Y:S01]  /*14100*/  FADD.FTZ R25, R93, R32 ;  /* 0x000000205d197221 */ /* 0x004fe20000010000 */
[-CC-:B------:R-:W-:Y:S01]  /*14110*/  FFMA.FTZ R43, R43, R0.reuse, -R6.reuse ;  /* 0x000000002b2b7223 */ /* 0x180fe20000010806 */
[-CC-:B------:R-:W-:Y:S01]  /*14120*/  FFMA.FTZ R79, R79, R0.reuse, -R6.reuse ;  /* 0x000000004f4f7223 */ /* 0x180fe20000010806 */
[----:B------:R-:W0:Y:S01]  /*14130*/  MUFU.EX2 R2, R2 ;  /* 0x0000000200027308 */ /* 0x000e220000000800 */
[----:B----4-:R-:W-:Y:S01]  /*14140*/  FADD.FTZ R34, R184, R25 ;  /* 0x00000019b8227221 */ /* 0x010fe20000010000 */
[-CC-:B------:R-:W-:Y:S01]  /*14150*/  FFMA.FTZ R47, R47, R0.reuse, -R6.reuse ;  /* 0x000000002f2f7223 */ /* 0x180fe20000010806 */
[-CC-:B------:R-:W-:Y:S01]  /*14160*/  FFMA.FTZ R81, R81, R0.reuse, -R6.reuse ;  /* 0x0000000051517223 */ /* 0x180fe20000010806 */
[-C--:B------:R-:W-:Y:S01]  /*14170*/  FFMA.FTZ R51, R51, R0.reuse, -R6 ;  /* 0x0000000033337223 */ /* 0x080fe20000010806 */
[----:B------:R-:W-:Y:S01]  /*14180*/  FADD.FTZ R27, R95, R34 ;  /* 0x000000225f1b7221 */ /* 0x000fe20000010000 */
[-CC-:B------:R-:W-:Y:S01]  /*14190*/  FFMA.FTZ R83, R83, R0.reuse, -R6.reuse ;  /* 0x0000000053537223 */ /* 0x180fe20000010806 */
[-CC-:B------:R-:W-:Y:S01]  /*141a0*/  FFMA.FTZ R55, R55, R0.reuse, -R6.reuse ;  /* 0x0000000037377223 */ /* 0x180fe20000010806 */
[----:B------:R-:W1:Y:S01]  /*141b0*/  MUFU.EX2 R191, R191 ;  /* 0x000000bf00bf7308 */ /* 0x000e620000000800 */
[----:B------:R-:W-:Y:S01]  /*141c0*/  FADD.FTZ R36, R186, R27 ;  /* 0x0000001bba247221 */ /* 0x000fe20000010000 */
[-CC-:B------:R-:W-:Y:S01]  /*141d0*/  FFMA.FTZ R85, R85, R0.reuse, -R6.reuse ;  /* 0x0000000055557223 */ /* 0x180fe20000010806 */
[-CC-:B------:R-:W-:Y:S01]  /*141e0*/  FFMA.FTZ R59, R59, R0.reuse, -R6.reuse ;  /* 0x000000003b3b7223 */ /* 0x180fe20000010806 */
[-C--:B------:R-:W-:Y:S01]  /*141f0*/  FFMA.FTZ R87, R87, R0.reuse, -R6 ;  /* 0x0000000057577223 */ /* 0x080fe20000010806 */
[----:B---3--:R-:W-:Y:S01]  /*14200*/  FADD.FTZ R27, R37, R36 ;  /* 0x00000024251b7221 */ /* 0x008fe20000010000 */
[-CC-:B------:R-:W-:Y:S01]  /*14210*/  FFMA.FTZ R63, R63, R0.reuse, -R6.reuse ;  /* 0x000000003f3f7223 */ /* 0x180fe20000010806 */
[-C--:B------:R-:W-:Y:S01]  /*14220*/  FFMA.FTZ R89, R89, R0.reuse, -R6 ;  /* 0x0000000059597223 */ /* 0x080fe20000010806 */
[----:B------:R2:W3:Y:S01]  /*14230*/  MUFU.EX2 R14, R31 ;  /* 0x0000001f000e7308 */ /* 0x0004e20000000800 */
[----:B0-----:R-:W-:Y:S01]  /*14240*/  FADD.FTZ R32, R189, R2 ;  /* 0x00000002bd207221 */ /* 0x001fe20000010000 */
[----:B------:R-:W-:Y:S01]  /*14250*/  FADD.FTZ R36, R180, R27 ;  /* 0x0000001bb4247221 */ /* 0x000fe20000010000 */
[-CC-:B------:R-:W-:Y:S01]  /*14260*/  FFMA.FTZ R67, R67, R0.reuse, -R6.reuse ;  /* 0x0000000043437223 */ /* 0x180fe20000010806 */
[-CC-:B------:R-:W-:Y:S01]  /*14270*/  FFMA.FTZ R77, R77, R0.reuse, -R6.reuse ;  /* 0x000000004d4d7223 */ /* 0x180fe20000010806 */
[----:B------:R-:W-:Y:S01]  /*14280*/  FFMA.FTZ R71, R71, R0, -R6 ;  /* 0x0000000047477223 */ /* 0x000fe20000010806 */
[----:B------:R-:W-:Y:S01]  /*14290*/  FADD.FTZ R27, R33, R36 ;  /* 0x00000024211b7221 */ /* 0x000fe20000010000 */
[----:B------:R-:W-:Y:S01]  /*142a0*/  F2FP.F16.F32.PACK_AB R189, R2, R189 ;  /* 0x000000bd02bd723e */ /* 0x000fe200000000ff */
[----:B------:R-:W0:Y:S01]  /*142b0*/  MUFU.EX2 R29, R29 ;  /* 0x0000001d001d7308 */ /* 0x000e220000000800 */
[----:B-1----:R-:W-:Y:S01]  /*142c0*/  FADD.FTZ R25, R191, R32 ;  /* 0x00000020bf197221 */ /* 0x002fe20000010000 */
[----:B--2---:R-:W-:-:S04]  /*142d0*/  @P5 IMAD.HI.U32 R31, R209, R38, RZ ;  /* 0x00000026d11f5227 */ /* 0x004fc800078e00ff */
[----:B------:R-:W-:Y:S01]  /*142e0*/  FADD.FTZ R38, R182, R27 ;  /* 0x0000001bb6267221 */ /* 0x000fe20000010000 */
[----:B------:R-:W-:Y:S02]  /*142f0*/  F2FP.F16.F32.PACK_AB R188, R91, R188 ;  /* 0x000000bc5bbc723e */ /* 0x000fe400000000ff */
[----:B------:R-:W-:Y:S01]  /*14300*/  F2FP.F16.F32.PACK_AB R190, R93, R190 ;  /* 0x000000be5dbe723e */ /* 0x000fe200000000ff */
[----:B------:R-:W-:Y:S01]  /*14310*/  FADD.FTZ R27, R41, R38 ;  /* 0x00000026291b7221 */ /* 0x000fe20000010000 */
[----:B------:R-:W1:Y:S01]  /*14320*/  MUFU.EX2 R20, R35 ;  /* 0x0000002300147308 */ /* 0x000e620000000800 */
[----:B---3--:R-:W-:Y:S01]  /*14330*/  FADD.FTZ R34, R14, R25 ;  /* 0x000000190e227221 */ /* 0x008fe20000010000 */
[----:B------:R-:W-:Y:S01]  /*14340*/  @P5 SHF.R.U32.HI R40, RZ, R42, R31 ;  /* 0x0000002aff285219 */ /* 0x000fe2000001161f */
[----:B------:R-:W-:Y:S01]  /*14350*/  FADD.FTZ R38, R176, R27 ;  /* 0x0000001bb0267221 */ /* 0x000fe20000010000 */
[----:B------:R-:W-:Y:S02]  /*14360*/  ISETP.GE.AND P5, PT, R13, 0x1, PT ;  /* 0x000000010d00780c */ /* 0x000fe40003fa6270 */
[----:B------:R-:W-:Y:S01]  /*14370*/  F2FP.F16.F32.PACK_AB R184, R95, R184 ;  /* 0x000000b85fb8723e */ /* 0x000fe200000000ff */
[----:B------:R-:W-:Y:S01]  /*14380*/  IMAD.IADD R149, R149, 0x1, R40 ;  /* 0x0000000195957824 */ /* 0x000fe200078e0228 */
[----:B------:R-:W2:Y:S01]  /*14390*/  MUFU.EX2 R73, R73 ;  /* 0x0000004900497308 */ /* 0x000ea20000000800 */
[----:B0-----:R-:W-:Y:S01]  /*143a0*/  FADD.FTZ R25, R29, R34 ;  /* 0x000000221d197221 */ /* 0x001fe20000010000 */
[----:B------:R-:W-:Y:S01]  /*143b0*/  F2FP.F16.F32.PACK_AB R186, R37, R186 ;  /* 0x000000ba25ba723e */ /* 0x000fe200000000ff */
[----:B------:R-:W-:Y:S01]  /*143c0*/  IMAD.IADD R12, R149, 0x1, R12 ;  /* 0x00000001950c7824 */ /* 0x000fe200078e020c */
[----:B------:R-:W-:-:S02]  /*143d0*/  F2FP.F16.F32.PACK_AB R180, R33, R180 ;  /* 0x000000b421b4723e */ /* 0x000fc400000000ff */
[----:B------:R-:W-:Y:S02]  /*143e0*/  F2FP.F16.F32.PACK_AB R182, R41, R182 ;  /* 0x000000b629b6723e */ /* 0x000fe400000000ff */
[----:B------:R-:W0:Y:S01]  /*143f0*/  MUFU.EX2 R24, R39 ;  /* 0x0000002700187308 */ /* 0x000e220000000800 */
[----:B-1----:R-:W-:Y:S01]  /*14400*/  FADD.FTZ R34, R20, R25 ;  /* 0x0000001914227221 */ /* 0x002fe20000010000 */
[----:B------:R-:W-:Y:S02]  /*14410*/  F2FP.F16.F32.PACK_AB R191, R14, R191 ;  /* 0x000000bf0ebf723e */ /* 0x000fe400000000ff */
[----:B------:R-:W-:-:S04]  /*14420*/  F2FP.F16.F32.PACK_AB R185, R20, R29 ;  /* 0x0000001d14b9723e */ /* 0x000fc800000000ff */
        /* <DEDUP_REMOVED lines=11> */
[C---:B0-----:R-:W-:Y:S01]  /*144e0*/  FADD.FTZ R27, R15.reuse, R38 ;  /* 0x000000260f1b7221 */ /* 0x041fe20000010000 */
[----:B------:R-:W-:-:S06]  /*144f0*/  F2FP.F16.F32.PACK_AB R176, R15, R176 ;  /* 0x000000b00fb0723e */ /* 0x000fcc00000000ff */
[----:B------:R-:W0:Y:S01]  /*14500*/  MUFU.EX2 R28, R47 ;  /* 0x0000002f001c7308 */ /* 0x000e220000000800 */
[----:B-1----:R-:W-:-:S07]  /*14510*/  FADD.FTZ R25, R79, R36 ;  /* 0x000000244f197221 */ /* 0x002fce0000010000 */
[----:B------:R-:W1:Y:S01]  /*14520*/  MUFU.EX2 R7, R7 ;  /* 0x0000000700077308 */ /* 0x000e620000000800 */
[----:B--2---:R-:W-:-:S07]  /*14530*/  FADD.FTZ R38, R178, R27 ;  /* 0x0000001bb2267221 */ /* 0x004fce0000010000 */
[----:B------:R-:W2:Y:S01]  /*14540*/  MUFU.EX2 R81, R81 ;  /* 0x0000005100517308 */ /* 0x000ea20000000800 */
[C---:B0-----:R-:W-:Y:S01]  /*14550*/  FADD.FTZ R6, R28.reuse, R25 ;  /* 0x000000191c067221 */ /* 0x041fe20000010000 */
[----:B------:R-:W-:-:S06]  /*14560*/  F2FP.F16.F32.PACK_AB R183, R28, R79 ;  /* 0x0000004f1cb7723e */ /* 0x000fcc00000000ff */
[----:B------:R-:W0:Y:S01]  /*14570*/  MUFU.EX2 R172, R172 ;  /* 0x000000ac00ac7308 */ /* 0x000e220000000800 */
[C---:B-1----:R-:W-:Y:S01]  /*14580*/  FADD.FTZ R27, R7.reuse, R38 ;  /* 0x00000026071b7221 */ /* 0x042fe20000010000 */
[----:B------:R-:W-:-:S06]  /*14590*/  F2FP.F16.F32.PACK_AB R178, R7, R178 ;  /* 0x000000b207b2723e */ /* 0x000fcc00000000ff */
[----:B------:R-:W1:Y:S01]  /*145a0*/  MUFU.EX2 R30, R51 ;  /* 0x00000033001e7308 */ /* 0x000e620000000800 */
[----:B--2---:R-:W-:-:S07]  /*145b0*/  FADD.FTZ R25, R81, R6 ;  /* 0x0000000651197221 */ /* 0x004fce0000010000 */
        /* <DEDUP_REMOVED lines=34> */
[----:B------:R-:W-:Y:S01]  /*147e0*/  F2FP.F16.F32.PACK_AB R175, R36, R87 ;  /* 0x0000005724af723e */ /* 0x000fe200000000ff */
[----:B------:R-:W-:-:S05]  /*147f0*/  VIADD R7, R150, 0xfffffffe ;  /* 0xfffffffe96077836 */ /* 0x000fca0000000000 */
        /* <DEDUP_REMOVED lines=11> */
[----:B------:R-:W-:Y:S06]  /*148b0*/  @!P5 BRA `(.L_x_1878) ;  /* 0x000000000048d947 */ /* 0x000fec0003800000 */
[C---:B------:R-:W-:Y:S01]  /*148c0*/  ISETP.GT.AND P2, PT, R149.reuse, RZ, PT ;  /* 0x000000ff9500720c */ /* 0x040fe20003f44270 */
[----:B------:R-:W-:Y:S01]  /*148d0*/  BSSY B0, `(.L_x_1879) ;  /* 0x000000e000007945 */ /* 0x000fe20003800000 */
[----:B------:R-:W-:-:S11]  /*148e0*/  IADD3 R2, R149, -0x1, RZ ;  /* 0xffffffff95027810 */ /* 0x000fd60007ffe0ff */
        /* <DEDUP_REMOVED lines=8> */
.L_x_1880:
[----:B------:R-:W-:-:S13]  /*14970*/  ISETP.NE.AND P2, PT, R13, 0x1, PT ;  /* 0x000000010d00780c */ /* 0x000fda0003f45270 */
[----:B------:R-:W0:Y:S02]  /*14980*/  @P2 LDC.64 R14, c[0x0][0x9e8] ;  /* 0x00027a00ff0e2b82 */ /* 0x000e240000000a00 */
[----:B0-----:R-:W-:-:S05]  /*14990*/  @P2 IMAD.HI.U32 R14, R2, R14, RZ ;  /* 0x0000000e020e2227 */ /* 0x001fca00078e00ff */
[----:B------:R-:W-:-:S07]  /*149a0*/  @P2 SHF.R.U32.HI R2, RZ, R15, R14 ;  /* 0x0000000fff022219 */ /* 0x000fce000001160e */
.L_x_1881:
[----:B------:R-:W-:Y:S05]  /*149b0*/  BSYNC B0 ;  /* 0x0000000000007941 */ /* 0x000fea0003800000 */
.L_x_1879:
[----:B------:R-:W-:-:S05]  /*149c0*/  IMAD R13, R2, R13, R13 ;  /* 0x0000000d020d7224 */ /* 0x000fca00078e020d */
[----:B------:R-:W-:-:S07]  /*149d0*/  VIMNMX R12, R12, R13, PT ;  /* 0x0000000d0c0c7248 */ /* 0x000fce0003fe0100 */
.L_x_1878:
[----:B------:R-:W-:Y:S01]  /*149e0*/  IMAD.HI R12, R12, 0x2aaaaaab, RZ ;  /* 0x2aaaaaab0c0c7827 */ /* 0x000fe200078e02ff */
[----:B------:R-:W-:Y:S01]  /*149f0*/  ULDC UR59, c[0x0][0x9e4] ;  /* 0x00027900003b7ab9 */ /* 0x000fe20000000800 */
[----:B------:R-:W-:Y:S01]  /*14a00*/  ULDC UR58, c[0x0][0x9e4] ;  /* 0x00027900003a7ab9 */ /* 0x000fe20000000800 */
[----:B------:R-:W-:Y:S01]  /*14a10*/  BSSY B0, `(.L_x_1882) ;  /* 0x0000382000007945 */ /* 0x000fe20003800000 */
[----:B------:R-:W-:Y:S01]  /*14a20*/  IMAD.MOV.U32 R2, RZ, RZ, 0x3f800000 ;  /* 0x3f800000ff027424 */ /* 0x000fe200078e00ff */
[----:B------:R-:W-:Y:S02]  /*14a30*/  SHF.R.U32.HI R9, RZ, 0x1f, R12 ;  /* 0x0000001fff097819 */ /* 0x000fe4000001160c */
[----:B------:R-:W-:Y:S02]  /*14a40*/  CS2R R118, SRZ ;  /* 0x0000000000767805 */ /* 0x000fe4000001ff00 */
[----:B------:R-:W-:Y:S02]  /*14a50*/  CS2R R116, SRZ ;  /* 0x0000000000747805 */ /* 0x000fe4000001ff00 */
[----:B------:R-:W-:-:S02]  /*14a60*/  CS2R R114, SRZ ;  /* 0x0000000000727805 */ /* 0x000fc4000001ff00 */
[----:B------:R-:W-:Y:S01]  /*14a70*/  LEA.HI.SX32 R14, R12, R9, 0x1c ;  /* 0x000000090c0e7211 */ /* 0x000fe200078fe2ff */
[----:B------:R-:W-:Y:S01]  /*14a80*/  IMAD.MOV.U32 R9, RZ, RZ, 0x3f800000 ;  /* 0x3f800000ff097424 */ /* 0x000fe200078e00ff */
[----:B------:R-:W-:Y:S02]  /*14a90*/  CS2R R112, SRZ ;  /* 0x0000000000707805 */ /* 0x000fe4000001ff00 */
[----:B------:R-:W-:Y:S02]  /*14aa0*/  CS2R R110, SRZ ;  /* 0x00000000006e7805 */ /* 0x000fe4000001ff00 */
[----:B------:R-:W-:Y:S02]  /*14ab0*/  VIMNMX R14, R211, R14, !PT ;  /* 0x0000000ed30e7248 */ /* 0x000fe40007fe0100 */
[----:B------:R-:W-:Y:S02]  /*14ac0*/  CS2R R108, SRZ ;  /* 0x00000000006c7805 */ /* 0x000fe4000001ff00 */
[----:B------:R-:W-:-:S02]  /*14ad0*/  CS2R R106, SRZ ;  /* 0x00000000006a7805 */ /* 0x000fc4000001ff00 */
[----:B------:R-:W-:Y:S02]  /*14ae0*/  CS2R R104, SRZ ;  /* 0x0000000000687805 */ /* 0x000fe4000001ff00 */
[----:B------:R-:W-:Y:S02]  /*14af0*/  ISETP.GE.AND P2, PT, R7, R14, PT ;  /* 0x0000000e0700720c */ /* 0x000fe40003f46270 */
        /* <DEDUP_REMOVED lines=40> */
[----:B------:R-:W-:Y:S06]  /*14d80*/  @!P2 BRA `(.L_x_1883) ;  /* 0x000000340028a947 */ /* 0x000fec0003800000 */
[----:B------:R-:W-:Y:S01]  /*14d90*/  BSSY B1, `(.L_x_1884) ;  /* 0x0000345000017945 */ /* 0x000fe20003800000 */
[----:B------:R-:W-:Y:S02]  /*14da0*/  IMAD.MOV.U32 R2, RZ, RZ, 0x3f800000 ;  /* 0x3f800000ff027424 */ /* 0x000fe400078e00ff */
[----:B------:R-:W-:-:S07]  /*14db0*/  IMAD.MOV.U32 R119, RZ, RZ, RZ ;  /* 0x000000ffff777224 */ /* 0x000fce00078e00ff */
.L_x_1903:
[----:B------:R-:W-:-:S05]  /*14dc0*/  VIADD R15, R22, 0x1 ;  /* 0x00000001160f7836 */ /* 0x000fca0000000000 */
[----:B------:R-:W-:-:S04]  /*14dd0*/  ISETP.NE.AND P2, PT, R15, 0x2, PT ;  /* 0x000000020f00780c */ /* 0x000fc80003f45270 */
[----:B------:R-:W-:Y:S02]  /*14de0*/  SEL R20, RZ, 0x1, P2 ;  /* 0x00000001ff147807 */ /* 0x000fe40001000000 */
[----:B------:R-:W-:Y:S02]  /*14df0*/  SEL R15, R15, RZ, P2 ;  /* 0x000000ff0f0f7207 */ /* 0x000fe40001000000 */
[----:B------:R-:W-:Y:S01]  /*14e00*/  LOP3.LUT R20, R23, R20, RZ, 0x3c, !PT ;  /* 0x0000001417147212 */ /* 0x000fe200078e3cff */
[----:B------:R-:W-:Y:S06]  /*14e10*/  @!P0 BRA `(.L_x_1885) ;  /* 0x0000000000048947 */ /* 0x000fec0003800000 */
[----:B------:R-:W-:Y:S01]  /*14e20*/  BPT.TRAP 0x1 ;  /* 0x000000040000795c */ /* 0x000fe20000300000 */
.L_x_1885:
[----:B------:R-:W-:Y:S01]  /*14e30*/  IMAD R0, R15, 0x8, R16 ;  /* 0x000000080f007824 */ /* 0x000fe200078e0210 */
[----:B------:R-:W-:-:S04]  /*14e40*/  SHF.L.U32 R11, R20, 0x1f, RZ ;  /* 0x0000001f140b7819 */ /* 0x000fc800000006ff */
[----:B------:R0:W1:Y:S01]  /*14e50*/  SYNCS.PHASECHK.TRANS64.TRYWAIT P2, [R0+URZ+0x30830], R11 ;  /* 0x0308300b000075a7 */ /* 0x000062000804017f */
[----:B------:R-:W-:Y:S05]  /*14e60*/  @!P0 BRA `(.L_x_1886) ;  /* 0x0000000000048947 */ /* 0x000fea0003800000 */
[----:B------:R-:W-:Y:S01]  /*14e70*/  BPT.TRAP 0x1 ;  /* 0x000000040000795c */ /* 0x000fe20000300000 */
.L_x_1886:
[----:B------:R-:W-:Y:S01]  /*14e80*/  IMAD R124, R15, 0x900, R8 ;  /* 0x000009000f7c7824 */ /* 0x000fe200078e0208 */
[----:B------:R-:W-:Y:S03]  /*14e90*/  BSSY B2, `(.L_x_1887) ;  /* 0x0000006000027945 */ /* 0x000fe60003800000 */
[C---:B------:R-:W-:Y:S01]  /*14ea0*/  VIADD R12, R124.reuse, 0x2 ;  /* 0x000000027c0c7836 */ /* 0x040fe20000000000 */
[----:B------:R-:W-:Y:S01]  /*14eb0*/  IADD3 R21, R124, 0x4, RZ ;  /* 0x000000047c157810 */ /* 0x000fe20007ffe0ff */
[----:B-1----:R-:W-:Y:S06]  /*14ec0*/  @P2 BRA `(.L_x_1888) ;  /* 0x0000000000082947 */ /* 0x002fec0003800000 */
[----:B------:R-:W1:Y:S02]  /*14ed0*/  SYNCS.PHASECHK.TRANS64.TRYWAIT P2, [R0+URZ+0x30830], R11 ;  /* 0x0308300b000075a7 */ /* 0x000e64000804017f */
[----:B-1----:R-:W-:Y:S05]  /*14ee0*/  @!P2 BRA `(.L_x_1889) ;  /* 0x000001540074a947 */ /* 0x002fea0003800000 */
.L_x_1888:
[----:B------:R-:W-:Y:S05]  /*14ef0*/  BSYNC B2 ;  /* 0x0000000000027941 */ /* 0x000fea0003800000 */
.L_x_1887:
[----:B------:R-:W-:Y:S01]  /*14f00*/  IMAD.MOV.U32 R10, RZ, RZ, R124 ;  /* 0x000000ffff0a7224 */ /* 0x000fe200078e007c */
[----:B------:R2:W-:Y:S04]  /*14f10*/  STL.64 [R1+0x78], R16 ;  /* 0x0000781001007387 */ /* 0x0005e80000100a00 */
[----:B------:R-:W-:Y:S01]  /*14f20*/  R2UR UR54, R10 ;  /* 0x000000000a3672ca */ /* 0x000fe200000e0000 */
[----:B------:R-:W-:-:S05]  /*14f30*/  IMAD.MOV.U32 R10, RZ, RZ, R21 ;  /* 0x000000ffff0a7224 */ /* 0x000fca00078e0015 */
[----:B------:R-:W-:Y:S01]  /*14f40*/  R2UR UR34, R10 ;  /* 0x000000000a2272ca */ /* 0x000fe200000e0000 */
[----:B------:R-:W-:Y:S01]  /*14f50*/  VIADD R10, R124, 0x302 ;  /* 0x000003027c0a7836 */ /* 0x000fe20000000000 */
[----:B--2---:R-:W2:Y:S01]  /*14f60*/  LDL.64 R16, [R1+0x30] ;  /* 0x0000300001107983 */ /* 0x004ea20000100a00 */
[----:B01----:R-:W-:-:S03]  /*14f70*/  IMAD.MOV.U32 R11, RZ, RZ, 0x40000040 ;  /* 0x40000040ff0b7424 */ /* 0x003fc600078e00ff */
[----:B------:R-:W-:Y:S01]  /*14f80*/  R2UR UR22, R10 ;  /* 0x000000000a1672ca */ /* 0x000fe200000e0000 */
[----:B------:R-:W-:Y:S01]  /*14f90*/  VIADD R10, R124, 0x306 ;  /* 0x000003067c0a7836 */ /* 0x000fe20000000000 */
[----:B------:R0:W-:Y:S01]  /*14fa0*/  STL.64 [R1+0x70], R14 ;  /* 0x0000700e01007387 */ /* 0x0001e20000100a00 */
[C---:B------:R-:W-:Y:S02]  /*14fb0*/  R2UR UR55, R11.reuse ;  /* 0x000000000b3772ca */ /* 0x040fe400000e0000 */
[C---:B------:R-:W-:Y:S02]  /*14fc0*/  R2UR UR35, R11.reuse ;  /* 0x000000000b2372ca */ /* 0x040fe400000e0000 */
[C---:B------:R-:W-:Y:S02]  /*14fd0*/  R2UR UR23, R11.reuse ;  /* 0x000000000b1772ca */ /* 0x040fe400000e0000 */
[----:B------:R-:W-:Y:S02]  /*14fe0*/  R2UR UR14, R10 ;  /* 0x000000000a0e72ca */ /* 0x000fe400000e0000 */
[----:B------:R-:W-:Y:S01]  /*14ff0*/  R2UR UR15, R11 ;  /* 0x000000000b0f72ca */ /* 0x000fe200000e0000 */
[----:B0-----:R-:W3:Y:S04]  /*15000*/  LDL.64 R14, [R1+0x28] ;  /* 0x00002800010e7983 */ /* 0x001ee80000100a00 */
[----:B------:R0:W-:Y:S04]  /*15010*/  STL.64 [R1+0x68], R6 ;  /* 0x0000680601007387 */ /* 0x0001e80000100a00 */
[----:B0-----:R-:W4:Y:S04]  /*15020*/  LDL.64 R6, [R1+0x20] ;  /* 0x0000200001067983 */ /* 0x001f280000100a00 */
[----:B------:R0:W-:Y:S04]  /*15030*/  STL.64 [R1+0x60], R4 ;  /* 0x0000600401007387 */ /* 0x0001e80000100a00 */
[----:B------:R-:W2:Y:S01]  /*15040*/  LDL.64 R10, [R1+0x38] ;  /* 0x00003800010a7983 */ /* 0x000ea20000100a00 */
[----:B------:R-:W-:Y:S01]  /*15050*/  VIADD R120, R124, 0x6 ;  /* 0x000000067c787836 */ /* 0x000fe20000000000 */
[----:B------:R-:W-:Y:S01]  /*15060*/  R2UR UR50, R12 ;  /* 0x000000000c3272ca */ /* 0x000fe200000e0000 */
[----:B------:R-:W-:-:S03]  /*15070*/  VIADD R12, R124, 0x300 ;  /* 0x000003007c0c7836 */ /* 0x000fc60000000000 */
[----:B------:R-:W-:Y:S02]  /*15080*/  R2UR UR30, R120 ;  /* 0x00000000781e72ca */ /* 0x000fe400000e0000 */
[C---:B------:R-:W-:Y:S01]  /*15090*/  IADD3 R120, R124.reuse, 0x304, RZ ;  /* 0x000003047c787810 */ /* 0x040fe20007ffe0ff */
[----:B------:R-:W-:Y:S01]  /*150a0*/  VIADD R122, R124, 0x604 ;  /* 0x000006047c7a7836 */ /* 0x000fe20000000000 */
[----:B------:R-:W-:Y:S01]  /*150b0*/  R2UR UR26, R12 ;  /* 0x000000000c1a72ca */ /* 0x000fe200000e0000 */
[----:B------:R-:W-:Y:S01]  /*150c0*/  VIADD R12, R124, 0x600 ;  /* 0x000006007c0c7836 */ /* 0x000fe20000000000 */
[----:B------:R-:W-:Y:S01]  /*150d0*/  R2UR UR18, R120 ;  /* 0x00000000781272ca */ /* 0x000fe200000e0000 */
[----:B------:R-:W-:Y:S01]  /*150e0*/  VIADD R120, R124, 0x602 ;  /* 0x000006027c787836 */ /* 0x000fe20000000000 */
[----:B0-----:R-:W4:Y:S01]  /*150f0*/  LDL.64 R4, [R1+0x18] ;  /* 0x0000180001047983 */ /* 0x001f220000100a00 */
[----:B------:R-:W-:Y:S02]  /*15100*/  IMAD.MOV.U32 R121, RZ, RZ, 0x40000040 ;  /* 0x40000040ff797424 */ /* 0x000fe400078e00ff */
[----:B------:R-:W-:Y:S01]  /*15110*/  FMUL.FTZ R24, R24, R9 ;  /* 0x0000000918187220 */ /* 0x000fe20000410000 */
[----:B------:R-:W-:-:S02]  /*15120*/  VIADD R124, R124, 0x606 ;  /* 0x000006067c7c7836 */ /* 0x000fc40000000000 */
[-C--:B------:R-:W-:Y:S01]  /*15130*/  FMUL.FTZ R25, R25, R9.reuse ;  /* 0x0000000919197220 */ /* 0x080fe20000410000 */
[----:B------:R-:W-:Y:S01]  /*15140*/  IMAD.MOV.U32 R123, RZ, RZ, 0x40000040 ;  /* 0x40000040ff7b7424 */ /* 0x000fe200078e00ff */
[C---:B------:R-:W-:Y:S01]  /*15150*/  R2UR UR31, R121.reuse ;  /* 0x00000000791f72ca */ /* 0x040fe200000e0000 */
[----:B------:R-:W-:Y:S01]  /*15160*/  IMAD.MOV.U32 R125, RZ, RZ, 0x40000040 ;  /* 0x40000040ff7d7424 */ /* 0x000fe200078e00ff */
[C---:B------:R-:W-:Y:S01]  /*15170*/  R2UR UR19, R121.reuse ;  /* 0x00000000791372ca */ /* 0x040fe200000e0000 */
[----:B------:R-:W-:Y:S01]  /*15180*/  IMAD.MOV.U32 R13, RZ, RZ, 0x40000040 ;  /* 0x40000040ff0d7424 */ /* 0x000fe200078e00ff */
[----:B------:R-:W-:Y:S01]  /*15190*/  R2UR UR6, R120 ;  /* 0x00000000780672ca */ /* 0x000fe200000e0000 */
[-C--:B------:R-:W-:Y:S01]  /*151a0*/  FMUL.FTZ R28, R28, R9.reuse ;  /* 0x000000091c1c7220 */ /* 0x080fe20000410000 */
        /* <DEDUP_REMOVED lines=10> */
[----:B-----5:R-:W-:Y:S01]  /*15250*/  WARPGROUP.ARRIVE ;  /* 0x00000000000079c5 */ /* 0x020fe20000000000 */
[C---:B------:R-:W-:Y:S01]  /*15260*/  R2UR UR51, R13.reuse ;  /* 0x000000000d3372ca */ /* 0x040fe200000e0000 */
[-C--:B------:R-:W-:Y:S01]  /*15270*/  FMUL.FTZ R40, R40, R9.reuse ;  /* 0x0000000928287220 */ /* 0x080fe20000410000 */
[----:B------:R-:W-:Y:S01]  /*15280*/  R2UR UR27, R13 ;  /* 0x000000000d1b72ca */ /* 0x000fe200000e0000 */
[-C--:B------:R-:W-:Y:S01]  /*15290*/  FMUL.FTZ R41, R41, R9.reuse ;  /* 0x0000000929297220 */ /* 0x080fe20000410000 */
[-C--:B------:R-:W-:Y:S01]  /*152a0*/  FMUL.FTZ R44, R44, R9.reuse ;  /* 0x000000092c2c7220 */ /* 0x080fe20000410000 */
[----:B------:R-:W-:Y:S01]  /*152b0*/  HGMMA.64x96x16.F32 R120, gdesc[UR52], RZ, !UPT, gsb0 ;  /* 0x01600000347879f0 */ /* 0x000fe2000c0008ff */
        /* <DEDUP_REMOVED lines=89> */
[----:B------:R-:W-:Y:S01]  /*15850*/  WARPGROUP.ARRIVE ;  /* 0x00000000000079c5 */ /* 0x000fe20000000000 */
[----:B--2---:R-:W-:Y:S02]  /*15860*/  R2UR UR32, R10 ;  /* 0x000000000a2072ca */ /* 0x004fe400000e0000 */
[----:B------:R-:W-:Y:S02]  /*15870*/  R2UR UR33, R11 ;  /* 0x000000000b2172ca */ /* 0x000fe400000e0000 */
[----:B------:R-:W-:Y:S01]  /*15880*/  R2UR UR28, R16 ;  /* 0x00000000101c72ca */ /* 0x000fe200000e0000 */
[----:B------:R-:W2:Y:S10]  /*15890*/  LDL.64 R10, [R1+0x8] ;  /* 0x00000800010a7983 */ /* 0x000eb40000100a00 */
[----:B------:R-:W-:Y:S01]  /*158a0*/  HGMMA.64x96x16.F32 R120, gdesc[UR32], R120, gsb0 ;  /* 0x01600000207879f0 */ /* 0x000fe20008000878 */
[----:B------:R-:W-:-:S02]  /*158b0*/  R2UR UR29, R17 ;  /* 0x00000000111d72ca */ /* 0x000fc400000e0000 */
[----:B------:R-:W-:Y:S02]  /*158c0*/  R2UR UR10, R12 ;  /* 0x000000000c0a72ca */ /* 0x000fe400000e0000 */
[----:B------:R-:W-:Y:S02]  /*158d0*/  R2UR UR11, R13 ;  /* 0x000000000d0b72ca */ /* 0x000fe400000e0000 */
[----:B------:R-:W2:Y:S01]  /*158e0*/  LDL.64 R12, [R1+0x10] ;  /* 0x00001000010c7983 */ /* 0x000ea20000100a00 */
[----:B---3--:R-:W-:Y:S02]  /*158f0*/  R2UR UR24, R14 ;  /* 0x000000000e1872ca */ /* 0x008fe400000e0000 */
[----:B------:R-:W-:Y:S01]  /*15900*/  R2UR UR25, R15 ;  /* 0x000000000f1972ca */ /* 0x000fe200000e0000 */
[----:B------:R0:W5:Y:S01]  /*15910*/  LDL.LU.64 R16, [R1+0x78] ;  /* 0x0000780001107983 */ /* 0x0001620000300a00 */
[----:B----4-:R-:W-:Y:S02]  /*15920*/  R2UR UR20, R6 ;  /* 0x00000000061472ca */ /* 0x010fe400000e0000 */
[----:B------:R-:W-:Y:S01]  /*15930*/  R2UR UR21, R7 ;  /* 0x00000000071572ca */ /* 0x000fe200000e0000 */
[----:B------:R0:W5:Y:S01]  /*15940*/  LDL.LU.64 R14, [R1+0x70] ;  /* 0x00007000010e7983 */ /* 0x0001620000300a00 */
[----:B------:R-:W-:-:S02]  /*15950*/  R2UR UR16, R4 ;  /* 0x00000000041072ca */ /* 0x000fc400000e0000 */
[----:B------:R-:W-:Y:S01]  /*15960*/  R2UR UR17, R5 ;  /* 0x00000000051172ca */ /* 0x000fe200000e0000 */
[----:B------:R0:W5:Y:S01]  /*15970*/  LDL.LU.64 R6, [R1+0x68] ;  /* 0x0000680001067983 */ /* 0x0001620000300a00 */
[----:B------:R-:W-:Y:S01]  /*15980*/  UMOV UR4, UR56 ;  /* 0x0000003800047c82 */ /* 0x000fe20008000000 */
[----:B------:R-:W-:Y:S02]  /*15990*/  UMOV UR5, UR57 ;  /* 0x0000003900057c82 */ /* 0x000fe40008000000 */
[----:B------:R0:W5:Y:S01]  /*159a0*/  LDL.LU.64 R4, [R1+0x60] ;  /* 0x0000600001047983 */ /* 0x0001620000300a00 */
        /* <DEDUP_REMOVED lines=8> */
[----:B------:R-:W-:Y:S01]  /*15a30*/  HGMMA.64x96x16.F32 R120, gdesc[UR20], R120, gsb0 ;  /* 0x01600000147879f0 */ /* 0x000fe20008000878 */
[----:B--2---:R-:W-:Y:S02]  /*15a40*/  R2UR UR12, R12 ;  /* 0x000000000c0c72ca */ /* 0x004fe400000e0000 */
[----:B------:R-:W-:Y:S01]  /*15a50*/  R2UR UR13, R13 ;  /* 0x000000000d0d72ca */ /* 0x000fe200000e0000 */
[----:B------:R-:W-:Y:S02]  /*15a60*/  WARPGROUP.DEPBAR.LE gsb0, 0x0 ;  /* 0x00008000000079c5 */ /* 0x000fe40000010000 */
[----:B------:R-:W-:-:S06]  /*15a70*/  WARPGROUP.ARRIVE ;  /* 0x00000000000079c5 */ /* 0x000fcc0000000000 */
[----:B------:R-:W-:Y:S01]  /*15a80*/  HGMMA.64x96x16.F32 R120, gdesc[UR16], R120, gsb0 ;  /* 0x01600000107879f0 */ /* 0x000fe20008000878 */
[----:B------:R-:W-:Y:S02]  /*15a90*/  R2UR UR8, R10 ;  /* 0x000000000a0872ca */ /* 0x000fe400000e0000 */
[----:B------:R-:W-:Y:S01]  /*15aa0*/  R2UR UR9, R11 ;  /* 0x000000000b0972ca */ /* 0x000fe200000e0000 */
        /* <DEDUP_REMOVED lines=16> */
[----:B0-----:R-:W-:Y:S05]  /*15bb0*/  @!P0 BRA `(.L_x_1890) ;  /* 0x0000000000048947 */ /* 0x001fea0003800000 */
[----:B------:R-:W-:Y:S01]  /*15bc0*/  BPT.TRAP 0x1 ;  /* 0x000000040000795c */ /* 0x000fe20000300000 */
.L_x_1890:
[----:B------:R-:W-:Y:S01]  /*15bd0*/  SHF.L.U32 R2, R23, 0x1f, RZ ;  /* 0x0000001f17027819 */ /* 0x000fe200000006ff */
[----:B-----5:R-:W-:-:S04]  /*15be0*/  IMAD R21, R22, 0x8, R16 ;  /* 0x0000000816157824 */ /* 0x020fc800078e0210 */
[----:B------:R0:W1:Y:S01]  /*15bf0*/  SYNCS.PHASECHK.TRANS64.TRYWAIT P2, [R21+URZ+0x30850], R2 ;  /* 0x03085002150075a7 */ /* 0x000062000804017f */
[----:B------:R-:W-:Y:S05]  /*15c00*/  @!P0 BRA `(.L_x_1891) ;  /* 0x0000000000048947 */ /* 0x000fea0003800000 */
[----:B------:R-:W-:Y:S01]  /*15c10*/  BPT.TRAP 0x1 ;  /* 0x000000040000795c */ /* 0x000fe20000300000 */
.L_x_1891:
[----:B------:R-:W-:Y:S04]  /*15c20*/  BSSY B2, `(.L_x_1892) ;  /* 0x0000004000027945 */ /* 0x000fe80003800000 */
[----:B-1----:R-:W-:Y:S05]  /*15c30*/  @P2 BRA `(.L_x_1893) ;  /* 0x0000000000082947 */ /* 0x002fea0003800000 */
[----:B------:R-:W1:Y:S02]  /*15c40*/  SYNCS.PHASECHK.TRANS64.TRYWAIT P2, [R21+URZ+0x30850], R2 ;  /* 0x03085002150075a7 */ /* 0x000e64000804017f */
[----:B-1----:R-:W-:Y:S05]  /*15c50*/  @!P2 BRA `(.L_x_1894) ;  /* 0x00000148002ca947 */ /* 0x002fea0003800000 */
.L_x_1893:
[----:B------:R-:W-:Y:S05]  /*15c60*/  BSYNC B2 ;  /* 0x0000000000027941 */ /* 0x000fea0003800000 */
.L_x_1892:
[----:B01----:R-:W-:Y:S01]  /*15c70*/  IADD3 R2, R16, 0x400, RZ ;  /* 0x0000040010027810 */ /* 0x003fe20007ffe0ff */
[----:B------:R-:W-:Y:S01]  /*15c80*/  IMAD.MOV.U32 R11, RZ, RZ, 0x40000040 ;  /* 0x40000040ff0b7424 */ /* 0x000fe200078e00ff */
[----:B------:R-:W-:Y:S01]  /*15c90*/  WARPGROUP.ARRIVE ;  /* 0x00000000000079c5 */ /* 0x000fe20000000000 */
[----:B------:R-:W-:Y:S01]  /*15ca0*/  IMAD.MOV.U32 R13, RZ, RZ, 0x40000040 ;  /* 0x40000040ff0d7424 */ /* 0x000fe200078e00ff */
[----:B------:R-:W-:Y:S01]  /*15cb0*/  SHF.R.U32.HI R2, RZ, 0x4, R2 ;  /* 0x00000004ff027819 */ /* 0x000fe20000011602 */
[----:B------:R-:W2:Y:S01]  /*15cc0*/  LDL R9, [R1] ;  /* 0x0000000001097983 */ /* 0x000ea20000100800 */
[----:B------:R-:W-:Y:S01]  /*15cd0*/  R2UR UR7, R11 ;  /* 0x000000000b0772ca */ /* 0x000fe200000e0000 */
[----:B------:R-:W-:Y:S01]  /*15ce0*/  IMAD.MOV.U32 R11, RZ, RZ, 0x40000040 ;  /* 0x40000040ff0b7424 */ /* 0x000fe200078e00ff */
[----:B------:R-:W-:Y:S01]  /*15cf0*/  LOP3.LUT R2, R2, 0x3fff, RZ, 0xc0, !PT ;  /* 0x00003fff02027812 */ /* 0x000fe200078ec0ff */
[----:B------:R-:W-:Y:S01]  /*15d00*/  @!P1 VIADD R0, R0, 0x30840 ;  /* 0x0003084000009836 */ /* 0x000fe20000000000 */
[----:B------:R-:W-:Y:S01]  /*15d10*/  ISETP.NE.AND P3, PT, R227, 0x1, PT ;  /* 0x00000001e300780c */ /* 0x000fe20003f65270 */
[----:B------:R-:W-:Y:S01]  /*15d20*/  ULDC UR5, c[0x0][0x9dc] ;  /* 0x0002770000057ab9 */ /* 0x000fe20000000800 */
[----:B------:R-:W-:Y:S01]  /*15d30*/  LOP3.LUT R2, R2, 0x3000000, RZ, 0xfc, !PT ;  /* 0x0300000002027812 */ /* 0x000fe200078efcff */
[----:B------:R-:W-:Y:S01]  /*15d40*/  ULDC UR4, c[0x0][0x9e0] ;  /* 0x0002780000047ab9 */ /* 0x000fe20000000800 */
[----:B------:R-:W-:-:S03]  /*15d50*/  @!P1 PRMT R0, RZ, 0x654, R0 ;  /* 0x00000654ff009816 */ /* 0x000fc60000000000 */
[----:B------:R-:W-:Y:S02]  /*15d60*/  IMAD R10, R22, 0x900, R2 ;  /* 0x00000900160a7824 */ /* 0x000fe400078e0202 */
[----:B------:R-:W-:Y:S02]  /*15d70*/  IMAD.IADD R2, R213, 0x1, R209 ;  /* 0x00000001d5027824 */ /* 0x000fe400078e02d1 */
[C---:B------:R-:W-:Y:S01]  /*15d80*/  VIADD R12, R10.reuse, 0x80 ;  /* 0x000000800a0c7836 */ /* 0x040fe20000000000 */
[----:B------:R-:W-:-:S13]  /*15d90*/  R2UR UR6, R10 ;  /* 0x000000000a0672ca */ /* 0x000fda00000e0000 */
        /* <DEDUP_REMOVED lines=12> */
[----:B--2---:R-:W-:Y:S02]  /*15e60*/  LOP3.LUT P2, RZ, R9, 0x100000, RZ, 0xc0, !PT ;  /* 0x0010000009ff7812 */ /* 0x004fe4000784c0ff */
[----:B------:R-:W0:Y:S02]  /*15e70*/  @P3 LDC R9, c[0x0][0x44c] ;  /* 0x00011300ff093b82 */ /* 0x000e240000000800 */
[----:B0-----:R-:W-:Y:S01]  /*15e80*/  @P3 IMAD.HI.U32 R9, R2, R9, RZ ;  /* 0x0000000902093227 */ /* 0x001fe200078e00ff */
[----:B------:R-:W-:-:S02]  /*15e90*/  WARPGROUP.DEPBAR.LE gsb0, 0x0 ;  /* 0x00008000000079c5 */ /* 0x000fc40000010000 */
[----:B------:R-:W-:-:S08]  /*15ea0*/  WARPGROUP.ARRIVE ;  /* 0x00000000000079c5 */ /* 0x000fd00000000000 */
[----:B------:R-:W-:Y:S01]  /*15eb0*/  HGMMA.64x192x16.F32 R24, R180, gdesc[UR4].tnspB, R24, gsb0 ;  /* 0x42e00004b4187df0 */ /* 0x000fe20008000818 */
[----:B------:R-:W-:Y:S01]  /*15ec0*/  R2UR UR6, R12 ;  /* 0x000000000c0672ca */ /* 0x000fe200000e0000 */
[C---:B------:R-:W-:Y:S01]  /*15ed0*/  VIADD R12, R10.reuse, 0x200 ;  /* 0x000002000a0c7836 */ /* 0x040fe20000000000 */
[----:B------:R-:W-:Y:S01]  /*15ee0*/  R2UR UR7, R13 ;  /* 0x000000000d0772ca */ /* 0x000fe200000e0000 */
[----:B------:R-:W-:Y:S01]  /*15ef0*/  VIADD R10, R10, 0x280 ;  /* 0x000002800a0a7836 */ /* 0x000fe20000000000 */
[----:B------:R-:W-:Y:S01]  /*15f00*/  MOV R13, 0x40000040 ;  /* 0x40000040000d7802 */ /* 0x000fe20000000f00 */
[----:B------:R-:W-:Y:S02]  /*15f10*/  WARPGROUP.DEPBAR.LE gsb0, 0x0 ;  /* 0x00008000000079c5 */ /* 0x000fe40000010000 */
[----:B------:R-:W-:-:S12]  /*15f20*/  WARPGROUP.ARRIVE ;  /* 0x00000000000079c5 */ /* 0x000fd80000000000 */
[----:B------:R-:W-:Y:S01]  /*15f30*/  HGMMA.64x192x16.F32 R24, R176, gdesc[UR4].tnspB, R24, gsb0 ;  /* 0x42e00004b0187df0 */ /* 0x000fe20008000818 */
[----:B------:R-:W-:Y:S02]  /*15f40*/  R2UR UR6, R12 ;  /* 0x000000000c0672ca */ /* 0x000fe400000e0000 */
[----:B------:R-:W-:Y:S01]  /*15f50*/  R2UR UR7, R13 ;  /* 0x000000000d0772ca */ /* 0x000fe200000e0000 */
[----:B------:R-:W-:Y:S02]  /*15f60*/  WARPGROUP.DEPBAR.LE gsb0, 0x0 ;  /* 0x00008000000079c5 */ /* 0x000fe40000010000 */
[----:B------:R-:W-:-:S14]  /*15f70*/  WARPGROUP.ARRIVE ;  /* 0x00000000000079c5 */ /* 0x000fdc0000000000 */
[----:B------:R-:W-:Y:S01]  /*15f80*/  HGMMA.64x192x16.F32 R24, R172, gdesc[UR4].tnspB, R24, gsb0 ;  /* 0x42e00004ac187df0 */ /* 0x000fe20008000818 */
[----:B------:R-:W-:Y:S02]  /*15f90*/  R2UR UR6, R10 ;  /* 0x000000000a0672ca */ /* 0x000fe400000e0000 */
[----:B------:R-:W-:Y:S01]  /*15fa0*/  R2UR UR7, R11 ;  /* 0x000000000b0772ca */ /* 0x000fe200000e0000 */
[----:B------:R-:W0:Y:S02]  /*15fb0*/  @P3 LDC R10, c[0x0][0x450] ;  /* 0x00011400ff0a3b82 */ /* 0x000e240000000800 */
[----:B0-----:R-:W-:Y:S01]  /*15fc0*/  @P3 SHF.R.U32.HI R2, RZ, R10, R9 ;  /* 0x0000000aff023219 */ /* 0x001fe20000011609 */
[----:B------:R-:W-:Y:S01]  /*15fd0*/  IMAD.U32 R10, RZ, RZ, UR5 ;  /* 0x00000005ff0a7e24 */ /* 0x000fe2000f8e00ff */
[----:B------:R-:W-:Y:S02]  /*15fe0*/  WARPGROUP.DEPBAR.LE gsb0, 0x0 ;  /* 0x00008000000079c5 */ /* 0x000fe40000010000 */
[----:B------:R-:W-:-:S10]  /*15ff0*/  WARPGROUP.ARRIVE ;  /* 0x00000000000079c5 */ /* 0x000fd40000000000 */
[----:B------:R-:W-:Y:S03]  /*16000*/  HGMMA.64x192x16.F32 R24, R168, gdesc[UR4].tnspB, R24, gsb0 ;  /* 0x42e00004a8187df0 */ /* 0x000fe60008000818 */
[----:B------:R-:W-:Y:S02]  /*16010*/  WARPGROUP.DEPBAR.LE gsb0, 0x0 ;  /* 0x00008000000079c5 */ /* 0x000fe40000010000 */
[----:B------:R-:W0:Y:S01]  /*16020*/  SHFL.IDX PT, R169, R2, RZ, 0x1c1f ;  /* 0x001c1fff02a97589 */ /* 0x000e2200000e0000 */
[----:B------:R-:W-:Y:S01]  /*16030*/  IMAD R168, R7, -0x60, RZ ;  /* 0xffffffa007a87824 */ /* 0x000fe200078e02ff */
[----:B------:R1:W-:Y:S03]  /*16040*/  @!P1 SYNCS.ARRIVE.TRANS64.RED.A1T0 RZ, [R0+URZ], RZ ;  /* 0x000000ff00ff99a7 */ /* 0x0003e6000810043f */
[----:B------:R-:W-:-:S04]  /*16050*/  VIADD R9, R168, 0x1 ;  /* 0x00000001a8097836 */ /* 0x000fc80000000000 */
[----:B-1----:R-:W-:Y:S01]  /*16060*/  IMAD R0, R212, -0x2, R9 ;  /* 0xfffffffed4007824 */ /* 0x002fe200078e0209 */
[----:B------:R-:W-:-:S04]  /*16070*/  LOP3.LUT R9, RZ, R10, RZ, 0x33, !PT ;  /* 0x0000000aff097212 */ /* 0x000fc800078e33ff */
[----:B------:R-:W-:Y:S02]  /*16080*/  IADD3 R22, -R194, R0, R196 ;  /* 0x00000000c2167210 */ /* 0x000fe40007ffe1c4 */
[----:B------:R-:W-:-:S03]  /*16090*/  IADD3 R0, R0, -0x1, RZ ;  /* 0xffffffff00007810 */ /* 0x000fc60007ffe0ff */
[----:B------:R-:W-:Y:S02]  /*160a0*/  VIADD R23, R22, UR4 ;  /* 0x0000000416177c36 */ /* 0x000fe40008000000 */
[----:B------:R-:W-:Y:S02]  /*160b0*/  IMAD.IADD R22, R9, 0x1, R22 ;  /* 0x0000000109167824 */ /* 0x000fe400078e0216 */
[--C-:B0-----:R-:W-:Y:S02]  /*160c0*/  IMAD.IADD R11, R23, 0x1, R169.reuse ;  /* 0x00000001170b7824 */ /* 0x101fe400078e02a9 */
[----:B------:R-:W-:Y:S01]  /*160d0*/  IMAD.IADD R9, R22, 0x1, R169 ;  /* 0x0000000116097824 */ /* 0x000fe200078e02a9 */
[----:B------:R-:W-:Y:S06]  /*160e0*/  @!P2 BRA `(.L_x_1895) ;  /* 0x000000000054a947 */ /* 0x000fec0003800000 */
        /* <DEDUP_REMOVED lines=12> */
.L_x_1897:
[----:B------:R-:W-:-:S05]  /*161b0*/  IMAD.U32 R170, RZ, RZ, UR59 ;  /* 0x0000003bffaa7e24 */ /* 0x000fca000f8e00ff */
[----:B------:R-:W-:-:S13]  /*161c0*/  ISETP.NE.AND P2, PT, R170, 0x1, PT ;  /* 0x00000001aa00780c */ /* 0x000fda0003f45270 */
[----:B------:R-:W0:Y:S02]  /*161d0*/  @P2 LDC.64 R12, c[0x0][0x9e8] ;  /* 0x00027a00ff0c2b82 */ /* 0x000e240000000a00 */
[----:B0-----:R-:W-:-:S05]  /*161e0*/  @P2 IMAD.HI.U32 R12, R169, R12, RZ ;  /* 0x0000000ca90c2227 */ /* 0x001fca00078e00ff */
[----:B------:R-:W-:-:S07]  /*161f0*/  @P2 SHF.R.U32.HI R169, RZ, R13, R12 ;  /* 0x0000000dffa92219 */ /* 0x000fce000001160c */
.L_x_1898:
[----:B------:R-:W-:Y:S05]  /*16200*/  BSYNC B2 ;  /* 0x0000000000027941 */ /* 0x000fea0003800000 */
.L_x_1896:
[----:B------:R-:W-:-:S05]  /*16210*/  IMAD R169, R169, R170, R0 ;  /* 0x000000aaa9a97224 */ /* 0x000fca00078e0200 */
[----:B------:R-:W-:Y:S02]  /*16220*/  VIADDMNMX R11, R169, R170, R11, PT ;  /* 0x000000aaa90b7246 */ /* 0x000fe4000380010b */
[----:B------:R-:W-:-:S07]  /*16230*/  VIMNMX R9, R9, R169, !PT ;  /* 0x000000a909097248 */ /* 0x000fce0007fe0100 */
.L_x_1895:
[----:B------:R-:W2:Y:S01]  /*16240*/  LDL.LU R169, [R1] ;  /* 0x0000000001a97983 */ /* 0x000ea20000300800 */
[C---:B------:R-:W-:Y:S02]  /*16250*/  ISETP.GE.AND P2, PT, R168.reuse, 0x2, PT ;  /* 0x00000002a800780c */ /* 0x040fe40003f46270 */
[----:B------:R-:W-:Y:S01]  /*16260*/  ISETP.GE.AND P5, PT, R168, 0xa, PT ;  /* 0x0000000aa800780c */ /* 0x000fe20003fa6270 */
[----:B------:R-:W0:Y:S01]  /*16270*/  SHFL.IDX PT, R2, R2, 0x1, 0x1c1f ;  /* 0x003c1f0002027f89 */ /* 0x000e2200000e0000 */
[----:B------:R-:W-:-:S04]  /*16280*/  ISETP.GT.AND P3, PT, R9, 0x1, !P2 ;  /* 0x000000010900780c */ /* 0x000fc80005764270 */
[----:B------:R-:W-:Y:S02]  /*16290*/  ISETP.LT.OR P4, PT, R11, 0x2, P3 ;  /* 0x000000020b00780c */ /* 0x000fe40001f81670 */
[----:B------:R-:W-:Y:S02]  /*162a0*/  ISETP.GE.AND P3, PT, R168, 0x9, PT ;  /* 0x00000009a800780c */ /* 0x000fe40003f66270 */
[----:B------:R-:W-:Y:S02]  /*162b0*/  FSEL R121, R121, -INF , !P4 ;  /* 0xff80000079797808 */ /* 0x000fe40006000000 */
[----:B------:R-:W-:-:S04]  /*162c0*/  ISETP.GT.AND P4, PT, R9, 0x8, !P3 ;  /* 0x000000080900780c */ /* 0x000fc80005f84270 */
[----:B------:R-:W-:-:S04]  /*162d0*/  ISETP.LT.OR P4, PT, R11, 0x9, P4 ;  /* 0x000000090b00780c */ /* 0x000fc80002781670 */
[----:B------:R-:W-:Y:S02]  /*162e0*/  FSEL R124, R124, -INF , !P4 ;  /* 0xff8000007c7c7808 */ /* 0x000fe40006000000 */
[----:B------:R-:W-:Y:S01]  /*162f0*/  ISETP.GT.AND P4, PT, R9, 0x9, !P5 ;  /* 0x000000090900780c */ /* 0x000fe20006f84270 */
[----:B0-----:R-:W-:-:S03]  /*16300*/  IMAD.IADD R23, R23, 0x1, R2 ;  /* 0x0000000117177824 */ /* 0x001fc600078e0202 */
[----:B------:R-:W-:Y:S01]  /*16310*/  ISETP.LT.OR P4, PT, R11, 0xa, P4 ;  /* 0x0000000a0b00780c */ /* 0x000fe20002781670 */
[----:B------:R-:W-:-:S03]  /*16320*/  IMAD.IADD R22, R22, 0x1, R2 ;  /* 0x0000000116167824 */ /* 0x000fc600078e0202 */
[----:B------:R-:W-:Y:S02]  /*16330*/  FSEL R125, R125, -INF , !P4 ;  /* 0xff8000007d7d7808 */ /* 0x000fe40006000000 */
[----:B--2---:R-:W-:-:S04]  /*16340*/  LOP3.LUT R169, R169, 0xfffffffb, RZ, 0xc0, !PT ;  /* 0xfffffffba9a97812 */ /* 0x004fc800078ec0ff */
[----:B------:R-:W-:Y:S02]  /*16350*/  @P5 LOP3.LUT R169, R169, 0x4, RZ, 0xfc, !PT ;  /* 0x00000004a9a95812 */ /* 0x000fe400078efcff */
[----:B------:R-:W-:Y:S02]  /*16360*/  ISETP.GE.AND P5, PT, R168, 0x11, PT ;  /* 0x00000011a800780c */ /* 0x000fe40003fa6270 */
[----:B------:R-:W-:Y:S02]  /*16370*/  LOP3.LUT R169, R169, 0xfffffff7, RZ, 0xc0, !PT ;  /* 0xfffffff7a9a97812 */ /* 0x000fe400078ec0ff */
[----:B------:R-:W-:-:S04]  /*16380*/  ISETP.GT.AND P4, PT, R9, 0x10, !P5 ;  /* 0x000000100900780c */ /* 0x000fc80006f84270 */
[----:B------:R-:W-:-:S04]  /*16390*/  ISETP.LT.OR P4, PT, R11, 0x11, P4 ;  /* 0x000000110b00780c */ /* 0x000fc80002781670 */
[----:B------:R-:W-:Y:S02]  /*163a0*/  FSEL R128, R128, -INF , !P4 ;  /* 0xff80000080807808 */ /* 0x000fe40006000000 */
        /* <DEDUP_REMOVED lines=96> */
[----:B------:R-:W-:Y:S02]  /*169b0*/  ISETP.GE.AND P4, PT, R168, 0x52, PT ;  /* 0x00000052a800780c */ /* 0x000fe40003f86270 */
[----:B------:R-:W-:Y:S02]  /*169c0*/  @P5 LOP3.LUT R169, R169, 0x10, RZ, 0xfc, !PT ;  /* 0x00000010a9a95812 */ /* 0x000fe400078efcff */
[----:B------:R-:W-:Y:S02]  /*169d0*/  ISETP.GT.AND P5, PT, R9, 0x51, !P4 ;  /* 0x000000510900780c */ /* 0x000fe400067a4270 */
[----:B------:R-:W-:Y:S02]  /*169e0*/  LOP3.LUT R169, R169, 0xfffffffd, RZ, 0xc0, !PT ;  /* 0xfffffffda9a97812 */ /* 0x000fe400078ec0ff */
[----:B------:R-:W-:-:S04]  /*169f0*/  ISETP.LT.OR P5, PT, R11, 0x52, P5 ;  /* 0x000000520b00780c */ /* 0x000fc80002fa1670 */
[----:B------:R-:W-:Y:S02]  /*16a00*/  FSEL R161, R161, -INF , !P5 ;  /* 0xff800000a1a17808 */ /* 0x000fe40006800000 */
[----:B------:R-:W-:-:S04]  /*16a10*/  ISETP.GE.AND P5, PT, R168, 0x59, PT ;  /* 0x00000059a800780c */ /* 0x000fc80003fa6270 */
[----:B------:R-:W-:-:S04]  /*16a20*/  ISETP.GT.AND P6, PT, R9, 0x58, !P5 ;  /* 0x000000580900780c */ /* 0x000fc80006fc4270 */
[----:B------:R-:W-:-:S04]  /*16a30*/  ISETP.LT.OR P6, PT, R11, 0x59, P6 ;  /* 0x000000590b00780c */ /* 0x000fc800037c1670 */
[----:B------:R-:W-:Y:S02]  /*16a40*/  FSEL R164, R164, -INF , !P6 ;  /* 0xff800000a4a47808 */ /* 0x000fe40007000000 */
[----:B------:R-:W-:-:S13]  /*16a50*/  ISETP.GE.AND P6, PT, R168, 0x1, PT ;  /* 0x00000001a800780c */ /* 0x000fda0003fc6270 */
[----:B------:R-:W-:Y:S02]  /*16a60*/  @P6 LOP3.LUT R169, R169, 0x2, RZ, 0xfc, !PT ;  /* 0x00000002a9a96812 */ /* 0x000fe400078efcff */
[----:B------:R-:W-:Y:S02]  /*16a70*/  ISETP.GT.AND P6, PT, R9, RZ, !P6 ;  /* 0x000000ff0900720c */ /* 0x000fe400077c4270 */
[----:B------:R-:W-:Y:S02]  /*16a80*/  LOP3.LUT R169, R169, 0xfffffffe, RZ, 0xc0, !PT ;  /* 0xfffffffea9a97812 */ /* 0x000fe400078ec0ff */
[----:B------:R-:W-:-:S04]  /*16a90*/  ISETP.LT.OR P6, PT, R11, 0x1, P6 ;  /* 0x000000010b00780c */ /* 0x000fc800037c1670 */
[----:B------:R-:W-:Y:S02]  /*16aa0*/  FSEL R120, R120, -INF , !P6 ;  /* 0xff80000078787808 */ /* 0x000fe40007000000 */
[----:B------:R-:W-:-:S13]  /*16ab0*/  ISETP.GE.AND P6, PT, R168, 0x5a, PT ;  /* 0x0000005aa800780c */ /* 0x000fda0003fc6270 */
[----:B------:R-:W-:Y:S02]  /*16ac0*/  @P6 LOP3.LUT R169, R169, 0x1, RZ, 0xfc, !PT ;  /* 0x00000001a9a96812 */ /* 0x000fe400078efcff */
[----:B------:R-:W-:-:S03]  /*16ad0*/  ISETP.GT.AND P6, PT, R9, 0x59, !P6 ;  /* 0x000000590900780c */ /* 0x000fc600077c4270 */
[----:B------:R0:W-:Y:S01]  /*16ae0*/  STL [R1], R169 ;  /* 0x000000a901007387 */ /* 0x0001e20000100800 */
[----:B------:R-:W-:-:S04]  /*16af0*/  ISETP.LT.OR P6, PT, R11, 0x5a, P6 ;  /* 0x0000005a0b00780c */ /* 0x000fc800037c1670 */
[----:B------:R-:W-:Y:S02]  /*16b00*/  FSEL R165, R165, -INF , !P6 ;  /* 0xff800000a5a57808 */ /* 0x000fe40007000000 */
[----:B------:R-:W-:-:S13]  /*16b10*/  LOP3.LUT P6, RZ, R169, 0x100000, RZ, 0xc0, !PT ;  /* 0x00100000a9ff7812 */ /* 0x000fda00078cc0ff */
[----:B0-----:R-:W-:Y:S05]  /*16b20*/  @!P6 BRA `(.L_x_1899) ;  /* 0x000000000054e947 */ /* 0x001fea0003800000 */
        /* <DEDUP_REMOVED lines=12> */
.L_x_1901:
[----:B------:R-:W-:-:S05]  /*16bf0*/  IMAD.U32 R9, RZ, RZ, UR59 ;  /* 0x0000003bff097e24 */ /* 0x000fca000f8e00ff */
[----:B------:R-:W-:-:S13]  /*16c00*/  ISETP.NE.AND P6, PT, R9, 0x1, PT ;  /* 0x000000010900780c */ /* 0x000fda0003fc5270 */
[----:B------:R-:W0:Y:S02]  /*16c10*/  @P6 LDC.64 R12, c[0x0][0x9e8] ;  /* 0x00027a00ff0c6b82 */ /* 0x000e240000000a00 */
[----:B0-----:R-:W-:-:S05]  /*16c20*/  @P6 IMAD.HI.U32 R12, R2, R12, RZ ;  /* 0x0000000c020c6227 */ /* 0x001fca00078e00ff */
[----:B------:R-:W-:-:S07]  /*16c30*/  @P6 SHF.R.U32.HI R2, RZ, R13, R12 ;  /* 0x0000000dff026219 */ /* 0x000fce000001160c */
.L_x_1902:
[----:B------:R-:W-:Y:S05]  /*16c40*/  BSYNC B2 ;  /* 0x0000000000027941 */ /* 0x000fea0003800000 */
.L_x_1900:
[----:B------:R-:W-:-:S05]  /*16c50*/  IMAD R0, R2, R9, R0 ;  /* 0x0000000902007224 */ /* 0x000fca00078e0200 */
[----:B------:R-:W-:Y:S02]  /*16c60*/  VIADDMNMX R23, R0, R9, R23, PT ;  /* 0x0000000900177246 */ /* 0x000fe40003800117 */
[----:B------:R-:W-:-:S07]  /*16c70*/  VIMNMX R22, R22, R0, !PT ;  /* 0x0000000016167248 */ /* 0x000fce0007fe0100 */
.L_x_1899:
[C---:B------:R-:W-:Y:S01]  /*16c80*/  ISETP.GT.AND P2, PT, R22.reuse, 0x1, !P2 ;  /* 0x000000011600780c */ /* 0x040fe20005744270 */
[----:B------:R-:W-:Y:S01]  /*16c90*/  ULDC UR4, c[0x0][0x988] ;  /* 0x0002620000047ab9 */ /* 0x000fe20000000800 */
[----:B------:R-:W-:Y:S01]  /*16ca0*/  ISETP.GT.AND P3, PT, R22, 0x8, !P3 ;  /* 0x000000081600780c */ /* 0x000fe20005f64270 */
[----:B------:R-:W-:Y:S01]  /*16cb0*/  @!P1 VIADD R21, R21, 0x30860 ;  /* 0x0003086015159836 */ /* 0x000fe20000000000 */
[C---:B------:R-:W-:Y:S02]  /*16cc0*/  ISETP.LT.OR P2, PT, R23.reuse, 0x2, P2 ;  /* 0x000000021700780c */ /* 0x040fe40001741670 */
[----:B------:R-:W-:Y:S02]  /*16cd0*/  ISETP.LT.OR P3, PT, R23, 0x9, P3 ;  /* 0x000000091700780c */ /* 0x000fe40001f61670 */
[----:B------:R-:W-:Y:S02]  /*16ce0*/  FSEL R123, R123, -INF , !P2 ;  /* 0xff8000007b7b7808 */ /* 0x000fe40005000000 */
[----:B------:R-:W-:-:S02]  /*16cf0*/  LOP3.LUT P2, RZ, R169, 0x4, RZ, 0xc0, !PT ;  /* 0x00000004a9ff7812 */ /* 0x000fc4000784c0ff */
[----:B------:R-:W-:Y:S02]  /*16d00*/  FSEL R126, R126, -INF , !P3 ;  /* 0xff8000007e7e7808 */ /* 0x000fe40005800000 */
[----:B------:R-:W-:Y:S02]  /*16d10*/  ISETP.GT.AND P2, PT, R22, 0x9, !P2 ;  /* 0x000000091600780c */ /* 0x000fe40005744270 */
[----:B------:R-:W-:Y:S02]  /*16d20*/  LOP3.LUT P3, RZ, R169, 0x10000, RZ, 0xc0, !PT ;  /* 0x00010000a9ff7812 */ /* 0x000fe4000786c0ff */
[----:B------:R-:W-:Y:S02]  /*16d30*/  ISETP.LT.OR P2, PT, R23, 0xa, P2 ;  /* 0x0000000a1700780c */ /* 0x000fe40001741670 */
[----:B------:R-:W-:Y:S02]  /*16d40*/  LOP3.LUT P6, RZ, R169, 0x8000, RZ, 0xc0, !PT ;  /* 0x00008000a9ff7812 */ /* 0x000fe400078cc0ff */
[----:B------:R-:W-:-:S02]  /*16d50*/  FSEL R127, R127, -INF , !P2 ;  /* 0xff8000007f7f7808 */ /* 0x000fc40005000000 */
[----:B------:R-:W-:Y:S02]  /*16d60*/  LOP3.LUT P2, RZ, R169, 0x8, RZ, 0xc0, !PT ;  /* 0x00000008a9ff7812 */ /* 0x000fe4000784c0ff */
[----:B------:R-:W-:Y:S02]  /*16d70*/  FMNMX.FTZ R0, R120, R4, !PT ;  /* 0x0000000478007209 */ /* 0x000fe40007810000 */
[----:B------:R-:W-:Y:S02]  /*16d80*/  ISETP.GT.AND P2, PT, R22, 0x10, !P2 ;  /* 0x000000101600780c */ /* 0x000fe40005744270 */
[----:B------:R-:W-:Y:S02]  /*16d90*/  FMNMX.FTZ R9, R121, R0, !PT ;  /* 0x0000000079097209 */ /* 0x000fe40007810000 */
[----:B------:R-:W-:Y:S02]  /*16da0*/  ISETP.LT.OR P2, PT, R23, 0x11, P2 ;  /* 0x000000111700780c */ /* 0x000fe40001741670 */
[----:B------:R-:W-:-:S02]  /*16db0*/  FMNMX.FTZ R0, R124, R9, !PT ;  /* 0x000000097c007209 */ /* 0x000fc40007810000 */
[----:B------:R-:W-:Y:S02]  /*16dc0*/  FSEL R130, R130, -INF , !P2 ;  /* 0xff80000082827808 */ /* 0x000fe40005000000 */
[----:B------:R-:W-:Y:S02]  /*16dd0*/  LOP3.LUT P2, RZ, R169, 0x80000, RZ, 0xc0, !PT ;  /* 0x00080000a9ff7812 */ /* 0x000fe4000784c0ff */
[----:B------:R-:W-:Y:S02]  /*16de0*/  FMNMX.FTZ R9, R125, R0, !PT ;  /* 0x000000007d097209 */ /* 0x000fe40007810000 */
[----:B------:R-:W-:Y:S02]  /*16df0*/  ISETP.GT.AND P2, PT, R22, 0x11, !P2 ;  /* 0x000000111600780c */ /* 0x000fe40005744270 */
[----:B------:R-:W-:Y:S02]  /*16e00*/  FMNMX.FTZ R0, R128, R9, !PT ;  /* 0x0000000980007209 */ /* 0x000fe40007810000 */
[----:B------:R-:W-:-:S02]  /*16e10*/  ISETP.LT.OR P2, PT, R23, 0x12, P2 ;  /* 0x000000121700780c */ /* 0x000fc40001741670 */
[----:B------:R-:W-:Y:S02]  /*16e20*/  FMNMX.FTZ R9, R129, R0, !PT ;  /* 0x0000000081097209 */ /* 0x000fe40007810000 */
[----:B------:R-:W-:Y:S02]  /*16e30*/  FSEL R131, R131, -INF , !P2 ;  /* 0xff80000083837808 */ /* 0x000fe40005000000 */
[----:B------:R-:W-:Y:S02]  /*16e40*/  LOP3.LUT P2, RZ, R169, 0x40000, RZ, 0xc0, !PT ;  /* 0x00040000a9ff7812 */ /* 0x000fe4000784c0ff */
[----:B------:R-:W-:Y:S02]  /*16e50*/  FMNMX.FTZ R0, R132, R9, !PT ;  /* 0x0000000984007209 */ /* 0x000fe40007810000 */
[----:B------:R-:W-:Y:S02]  /*16e60*/  ISETP.GT.AND P2, PT, R22, 0x18, !P2 ;  /* 0x000000181600780c */ /* 0x000fe40005744270 */
[----:B------:R-:W-:-:S02]  /*16e70*/  FMNMX.FTZ R9, R133, R0, !PT ;  /* 0x0000000085097209 */ /* 0x000fc40007810000 */
[----:B------:R-:W-:Y:S02]  /*16e80*/  ISETP.LT.OR P2, PT, R23, 0x19, P2 ;  /* 0x000000191700780c */ /* 0x000fe40001741670 */
[----:B------:R-:W-:Y:S02]  /*16e90*/  FMNMX.FTZ R0, R136, R9, !PT ;  /* 0x0000000988007209 */ /* 0x000fe40007810000 */
[----:B------:R-:W-:Y:S02]  /*16ea0*/  FSEL R134, R134, -INF , !P2 ;  /* 0xff80000086867808 */ /* 0x000fe40005000000 */
[----:B------:R-:W-:Y:S02]  /*16eb0*/  LOP3.LUT P2, RZ, R169, 0x20000, RZ, 0xc0, !PT ;  /* 0x00020000a9ff7812 */ /* 0x000fe4000784c0ff */
        /* <DEDUP_REMOVED lines=30> */
[C---:B------:R-:W-:Y:S02]  /*170a0*/  LOP3.LUT P2, RZ, R169.reuse, 0x1000, RZ, 0xc0, !PT ;  /* 0x00001000a9ff7812 */ /* 0x040fe4000784c0ff */
[----:B------:R-:W-:-:S02]  /*170b0*/  LOP3.LUT P3, RZ, R169, 0x20, RZ, 0xc0, !PT ;  /* 0x00000020a9ff7812 */ /* 0x000fc4000786c0ff */
[----:B------:R-:W-:Y:S02]  /*170c0*/  ISETP.GT.AND P2, PT, R22, 0x30, !P2 ;  /* 0x000000301600780c */ /* 0x000fe40005744270 */
[----:B------:R-:W-:Y:S02]  /*170d0*/  FMNMX.FTZ R0, R164, R9, !PT ;  /* 0x00000009a4007209 */ /* 0x000fe40007810000 */
[----:B------:R-:W-:Y:S02]  /*170e0*/  ISETP.LT.OR P2, PT, R23, 0x31, P2 ;  /* 0x000000311700780c */ /* 0x000fe40001741670 */
[----:B------:R-:W-:Y:S02]  /*170f0*/  FMNMX.FTZ R2, R165, R0, !PT ;  /* 0x00000000a5027209 */ /* 0x000fe40007810000 */
[----:B------:R-:W-:Y:S02]  /*17100*/  FSEL R146, R146, -INF , !P2 ;  /* 0xff80000092927808 */ /* 0x000fe40005000000 */
[C---:B------:R-:W-:Y:S01]  /*17110*/  LOP3.LUT P2, RZ, R169.reuse, 0x800, RZ, 0xc0, !PT ;  /* 0x00000800a9ff7812 */ /* 0x040fe2000784c0ff */
[----:B------:R-:W0:Y:S01]  /*17120*/  SHFL.BFLY PT, R9, R2, 0x2, 0x1f ;  /* 0x0c401f0002097f89 */ /* 0x000e2200000e0000 */
[----:B------:R-:W-:-:S02]  /*17130*/  LOP3.LUT P6, RZ, R169, 0x10, RZ, 0xc0, !PT ;  /* 0x00000010a9ff7812 */ /* 0x000fc400078cc0ff */
[C---:B------:R-:W-:Y:S02]  /*17140*/  ISETP.GT.AND P2, PT, R22.reuse, 0x31, !P2 ;  /* 0x000000311600780c */ /* 0x040fe40005744270 */
[----:B------:R-:W-:Y:S02]  /*17150*/  ISETP.GT.AND P4, PT, R22, 0x51, !P4 ;  /* 0x000000511600780c */ /* 0x000fe40006784270 */
[C---:B------:R-:W-:Y:S02]  /*17160*/  ISETP.LT.OR P2, PT, R23.reuse, 0x32, P2 ;  /* 0x000000321700780c */ /* 0x040fe40001741670 */
[----:B------:R-:W-:Y:S02]  /*17170*/  ISETP.LT.OR P4, PT, R23, 0x52, P4 ;  /* 0x000000521700780c */ /* 0x000fe40002781670 */
[----:B------:R-:W-:Y:S02]  /*17180*/  FSEL R147, R147, -INF , !P2 ;  /* 0xff80000093937808 */ /* 0x000fe40005000000 */
[----:B------:R-:W-:-:S02]  /*17190*/  LOP3.LUT P2, RZ, R169, 0x400, RZ, 0xc0, !PT ;  /* 0x00000400a9ff7812 */ /* 0x000fc4000784c0ff */
[C---:B------:R-:W-:Y:S02]  /*171a0*/  ISETP.GT.AND P5, PT, R22.reuse, 0x58, !P5 ;  /* 0x000000581600780c */ /* 0x040fe40006fa4270 */
[----:B------:R-:W-:Y:S02]  /*171b0*/  ISETP.GT.AND P2, PT, R22, 0x38, !P2 ;  /* 0x000000381600780c */ /* 0x000fe40005744270 */
[----:B------:R-:W-:Y:S02]  /*171c0*/  FSEL R163, R163, -INF , !P4 ;  /* 0xff800000a3a37808 */ /* 0x000fe40006000000 */
[C---:B------:R-:W-:Y:S02]  /*171d0*/  ISETP.LT.OR P2, PT, R23.reuse, 0x39, P2 ;  /* 0x000000391700780c */ /* 0x040fe40001741670 */
[----:B------:R-:W-:Y:S02]  /*171e0*/  ISETP.LT.OR P5, PT, R23, 0x59, P5 ;  /* 0x000000591700780c */ /* 0x000fe40002fa1670 */
[----:B------:R-:W-:-:S02]  /*171f0*/  FSEL R150, R150, -INF , !P2 ;  /* 0xff80000096967808 */ /* 0x000fc40005000000 */
[----:B------:R-:W-:Y:S02]  /*17200*/  LOP3.LUT P2, RZ, R169, 0x200, RZ, 0xc0, !PT ;  /* 0x00000200a9ff7812 */ /* 0x000fe4000784c0ff */
[----:B0-----:R-:W-:Y:S02]  /*17210*/  FMNMX.FTZ R12, R2, R9, !PT ;  /* 0x00000009020c7209 */ /* 0x001fe40007810000 */
[----:B------:R-:W-:Y:S02]  /*17220*/  ISETP.GT.AND P2, PT, R22, 0x39, !P2 ;  /* 0x000000391600780c */ /* 0x000fe40005744270 */
[----:B------:R-:W-:Y:S01]  /*17230*/  FSEL R166, R166, -INF , !P5 ;  /* 0xff800000a6a67808 */ /* 0x000fe20006800000 */
[----:B------:R-:W0:Y:S01]  /*17240*/  SHFL.BFLY PT, R11, R12, 0x1, 0x1f ;  /* 0x0c201f000c0b7f89 */ /* 0x000e2200000e0000 */
[----:B------:R-:W-:Y:S02]  /*17250*/  ISETP.LT.OR P2, PT, R23, 0x3a, P2 ;  /* 0x0000003a1700780c */ /* 0x000fe40001741670 */
[----:B------:R-:W-:-:S02]  /*17260*/  MOV R0, UR4 ;  /* 0x0000000400007c02 */ /* 0x000fc40008000f00 */
[----:B------:R-:W-:Y:S02]  /*17270*/  FSEL R151, R151, -INF , !P2 ;  /* 0xff80000097977808 */ /* 0x000fe40005000000 */
[----:B------:R-:W-:Y:S02]  /*17280*/  LOP3.LUT P2, RZ, R169, 0x100, RZ, 0xc0, !PT ;  /* 0x00000100a9ff7812 */ /* 0x000fe4000784c0ff */
[----:B------:R-:W-:Y:S02]  /*17290*/  @!P1 PRMT R21, RZ, 0x654, R21 ;  /* 0x00000654ff159816 */ /* 0x000fe40000000015 */
[----:B------:R-:W-:Y:S02]  /*172a0*/  ISETP.GT.AND P2, PT, R22, 0x40, !P2 ;  /* 0x000000401600780c */ /* 0x000fe40005744270 */
[----:B------:R1:W-:Y:S02]  /*172b0*/  @!P1 SYNCS.ARRIVE.TRANS64.RED.A1T0 RZ, [R21+URZ], RZ ;  /* 0x000000ff15ff99a7 */ /* 0x0003e4000810043f */
[----:B------:R-:W-:-:S04]  /*172c0*/  ISETP.LT.OR P2, PT, R23, 0x41, P2 ;  /* 0x000000411700780c */ /* 0x000fc80001741670 */
[----:B------:R-:W-:Y:S02]  /*172d0*/  FSEL R154, R154, -INF , !P2 ;  /* 0xff8000009a9a7808 */ /* 0x000fe40005000000 */
[----:B------:R-:W-:Y:S02]  /*172e0*/  LOP3.LUT P2, RZ, R169, 0x80, RZ, 0xc0, !PT ;  /* 0x00000080a9ff7812 */ /* 0x000fe4000784c0ff */
[----:B0-----:R-:W-:Y:S02]  /*172f0*/  FMNMX.FTZ R11, R12, R11, !PT ;  /* 0x0000000b0c0b7209 */ /* 0x001fe40007810000 */
[----:B------:R-:W-:-:S03]  /*17300*/  ISETP.GT.AND P2, PT, R22, 0x41, !P2 ;  /* 0x000000411600780c */ /* 0x000fc60005744270 */
[----:B------:R-:W-:Y:S01]  /*17310*/  FMUL.FTZ R9, R11, R0 ;  /* 0x000000000b097220 */ /* 0x000fe20000410000 */
[----:B------:R-:W-:-:S04]  /*17320*/  ISETP.LT.OR P2, PT, R23, 0x42, P2 ;  /* 0x000000421700780c */ /* 0x000fc80001741670 */
[----:B------:R-:W-:Y:S02]  /*17330*/  FSEL R155, R155, -INF , !P2 ;  /* 0xff8000009b9b7808 */ /* 0x000fe40005000000 */
[----:B------:R-:W-:-:S04]  /*17340*/  LOP3.LUT P2, RZ, R169, 0x40, RZ, 0xc0, !PT ;  /* 0x00000040a9ff7812 */ /* 0x000fc8000784c0ff */
[----:B------:R-:W-:-:S04]  /*17350*/  ISETP.GT.AND P2, PT, R22, 0x48, !P2 ;  /* 0x000000481600780c */ /* 0x000fc80005744270 */
[----:B------:R-:W-:-:S04]  /*17360*/  ISETP.LT.OR P2, PT, R23, 0x49, P2 ;  /* 0x000000491700780c */ /* 0x000fc80001741670 */
[----:B------:R-:W-:Y:S02]  /*17370*/  FSEL R158, R158, -INF , !P2 ;  /* 0xff8000009e9e7808 */ /* 0x000fe40005000000 */
[----:B------:R-:W-:-:S04]  /*17380*/  ISETP.GT.AND P2, PT, R22, 0x49, !P3 ;  /* 0x000000491600780c */ /* 0x000fc80005f44270 */
[----:B------:R-:W-:-:S04]  /*17390*/  ISETP.LT.OR P2, PT, R23, 0x4a, P2 ;  /* 0x0000004a1700780c */ /* 0x000fc80001741670 */
[----:B------:R-:W-:Y:S02]  /*173a0*/  FSEL R159, R159, -INF , !P2 ;  /* 0xff8000009f9f7808 */ /* 0x000fe40005000000 */
[----:B------:R-:W-:Y:S02]  /*173b0*/  ISETP.GT.AND P2, PT, R22, 0x50, !P6 ;  /* 0x000000501600780c */ /* 0x000fe40007744270 */
[----:B------:R-:W-:Y:S02]  /*173c0*/  LOP3.LUT P6, RZ, R169, 0x2, RZ, 0xc0, !PT ;  /* 0x00000002a9ff7812 */ /* 0x000fe400078cc0ff */
[----:B------:R-:W-:-:S04]  /*173d0*/  ISETP.LT.OR P2, PT, R23, 0x51, P2 ;  /* 0x000000511700780c */ /* 0x000fc80001741670 */
[----:B------:R-:W-:Y:S02]  /*173e0*/  FSEL R162, R162, -INF , !P2 ;  /* 0xff800000a2a27808 */ /* 0x000fe40005000000 */
[C---:B------:R-:W-:Y:S02]  /*173f0*/  ISETP.GT.AND P2, PT, R22.reuse, RZ, !P6 ;  /* 0x000000ff1600720c */ /* 0x040fe40007744270 */
[----:B------:R-:W-:Y:S02]  /*17400*/  LOP3.LUT P6, RZ, R169, 0x1, RZ, 0xc0, !PT ;  /* 0x00000001a9ff7812 */ /* 0x000fe400078cc0ff */
[----:B------:R-:W-:Y:S02]  /*17410*/  ISETP.LT.OR P2, PT, R23, 0x1, P2 ;  /* 0x000000011700780c */ /* 0x000fe40001741670 */
[----:B------:R-:W-:Y:S02]  /*17420*/  ISETP.GT.AND P3, PT, R22, 0x59, !P6 ;  /* 0x000000591600780c */ /* 0x000fe40007764270 */
[----:B------:R-:W-:-:S02]  /*17430*/  FSEL R122, R122, -INF , !P2 ;  /* 0xff8000007a7a7808 */ /* 0x000fc40005000000 */
[----:B------:R-:W-:Y:S02]  /*17440*/  ISETP.LT.OR P3, PT, R23, 0x5a, P3 ;  /* 0x0000005a1700780c */ /* 0x000fe40001f61670 */
[----:B------:R-:W-:Y:S02]  /*17450*/  FMNMX.FTZ R2, R122, R3, !PT ;  /* 0x000000037a027209 */ /* 0x000fe40007810000 */
[----:B------:R-:W-:Y:S02]  /*17460*/  FSEL R167, R167, -INF , !P3 ;  /* 0xff800000a7a77808 */ /* 0x000fe40005800000 */
[----:B------:R-:W-:Y:S02]  /*17470*/  FMNMX.FTZ R2, R123, R2, !PT ;  /* 0x000000027b027209 */ /* 0x000fe40007810000 */
[----:B------:R-:W-:Y:S02]  /*17480*/  FSETP.NEU.FTZ.AND P2, PT, R11, -INF , PT ;  /* 0xff8000000b00780b */ /* 0x000fe40003f5d000 */
[----:B------:R-:W-:-:S02]  /*17490*/  FMNMX.FTZ R2, R126, R2, !PT ;  /* 0x000000027e027209 */ /* 0x000fc40007810000 */
[----:B------:R-:W-:Y:S02]  /*174a0*/  FSEL R9, R9, RZ, P2 ;  /* 0x000000ff09097208 */ /* 0x000fe40001000000 */
[----:B------:R-:W-:-:S03]  /*174b0*/  FMNMX.FTZ R2, R127, R2, !PT ;  /* 0x000000027f027209 */ /* 0x000fc60007810000 */
[--C-:B------:R-:W-:Y:S01]  /*174c0*/  FFMA.FTZ R180, R136, R0, -R9.reuse ;  /* 0x0000000088b47223 */ /* 0x100fe20000010809 */
[----:B------:R-:W-:Y:S01]  /*174d0*/  FMNMX.FTZ R2, R130, R2, !PT ;  /* 0x0000000282027209 */ /* 0x000fe20007810000 */
[-CC-:B------:R-:W-:Y:S01]  /*174e0*/  FFMA.FTZ R188, R120, R0.reuse, -R9.reuse ;  /* 0x0000000078bc7223 */ /* 0x180fe20000010809 */
[----:B------:R-:W-:Y:S01]  /*174f0*/  FSEL R136, R11, RZ, P2 ;  /* 0x000000ff0b887208 */ /* 0x000fe20001000000 */
[--C-:B------:R-:W-:Y:S01]  /*17500*/  FFMA.FTZ R120, R125, R0, -R9.reuse ;  /* 0x000000007d787223 */ /* 0x100fe20000010809 */
[----:B------:R-:W-:Y:S01]  /*17510*/  FMNMX.FTZ R2, R131, R2, !PT ;  /* 0x0000000283027209 */ /* 0x000fe20007810000 */
[-CC-:B------:R-:W-:Y:S01]  /*17520*/  FFMA.FTZ R12, R121, R0.reuse, -R9.reuse ;  /* 0x00000000790c7223 */ /* 0x180fe20000010809 */
[-CC-:B------:R-:W-:Y:S01]  /*17530*/  FFMA.FTZ R190, R124, R0.reuse, -R9.reuse ;  /* 0x000000007cbe7223 */ /* 0x180fe20000010809 */
[--C-:B------:R-:W-:Y:S01]  /*17540*/  FFMA.FTZ R125, R137, R0, -R9.reuse ;  /* 0x00000000897d7223 */ /* 0x100fe20000010809 */
[----:B------:R-:W-:Y:S01]  /*17550*/  FMNMX.FTZ R2, R134, R2, !PT ;  /* 0x0000000286027209 */ /* 0x000fe20007810000 */
[-CC-:B------:R-:W-:Y:S01]  /*17560*/  FFMA.FTZ R184, R128, R0.reuse, -R9.reuse ;  /* 0x0000000080b87223 */ /* 0x180fe20000010809 */
[-CC-:B------:R-:W-:Y:S01]  /*17570*/  FFMA.FTZ R121, R129, R0.reuse, -R9.reuse ;  /* 0x0000000081797223 */ /* 0x180fe20000010809 */
[--C-:B------:R-:W-:Y:S01]  /*17580*/  FFMA.FTZ R186, R132, R0, -R9.reuse ;  /* 0x0000000084ba7223 */ /* 0x100fe20000010809 */
[----:B------:R-:W-:Y:S01]  /*17590*/  FMNMX.FTZ R2, R135, R2, !PT ;  /* 0x0000000287027209 */ /* 0x000fe20007810000 */
[-CC-:B------:R-:W-:Y:S01]  /*175a0*/  FFMA.FTZ R124, R133, R0.reuse, -R9.reuse ;  /* 0x00000000857c7223 */ /* 0x180fe20000010809 */
[----:B------:R-:W-:Y:S01]  /*175b0*/  FADD.FTZ R137, -R136, R4 ;  /* 0x0000000488897221 */ /* 0x000fe20000010100 */
        /* <DEDUP_REMOVED lines=18> */
[----:B------:R-:W-:Y:S01]  /*176e0*/  FFMA.FTZ R9, R165, R0, -R9 ;  /* 0x00000000a5097223 */ /* 0x000fe20000010809 */
[----:B------:R-:W-:Y:S02]  /*176f0*/  MUFU.EX2 R188, R188 ;  /* 0x000000bc00bc7308 */ /* 0x000fe40000000800 */
[----:B------:R-:W-:-:S04]  /*17700*/  FMNMX.FTZ R2, R147, R2, !PT ;  /* 0x0000000293027209 */ /* 0x000fc80007810000 */
[----:B------:R-:W-:Y:S02]  /*17710*/  FMNMX.FTZ R2, R150, R2, !PT ;  /* 0x0000000296027209 */ /* 0x000fe40007810000 */
        /* <DEDUP_REMOVED lines=13> */
[----:B------:R-:W-:-:S05]  /*177f0*/  FMNMX.FTZ R2, R167, R2, !PT ;  /* 0x00000002a7027209 */ /* 0x000fca0007810000 */
[----:B------:R-:W0:Y:S01]  /*17800*/  SHFL.BFLY PT, R13, R2, 0x2, 0x1f ;  /* 0x0c401f00020d7f89 */ /* 0x000e2200000e0000 */
[----:B------:R-:W-:Y:S08]  /*17810*/  MUFU.EX2 R121, R121 ;  /* 0x0000007900797308 */ /* 0x000ff00000000800 */
[----:B------:R-:W-:Y:S08]  /*17820*/  MUFU.EX2 R186, R186 ;  /* 0x000000ba00ba7308 */ /* 0x000ff00000000800 */
[----:B------:R-:W-:Y:S01]  /*17830*/  MUFU.EX2 R124, R124 ;  /* 0x0000007c007c7308 */ /* 0x000fe20000000800 */
[----:B0-----:R-:W-:-:S07]  /*17840*/  FMNMX.FTZ R2, R2, R13, !PT ;  /* 0x0000000d02027209 */ /* 0x001fce0007810000 */
[----:B------:R-:W-:Y:S01]  /*17850*/  MUFU.EX2 R180, R180 ;  /* 0x000000b400b47308 */ /* 0x000fe20000000800 */
[----:B------:R-:W0:Y:S07]  /*17860*/  SHFL.BFLY PT, R13, R2, 0x1, 0x1f ;  /* 0x0c201f00020d7f89 */ /* 0x000e2e00000e0000 */
[----:B------:R-:W-:Y:S08]  /*17870*/  MUFU.EX2 R125, R125 ;  /* 0x0000007d007d7308 */ /* 0x000ff00000000800 */
[----:B------:R-:W-:Y:S08]  /*17880*/  MUFU.EX2 R182, R182 ;  /* 0x000000b600b67308 */ /* 0x000ff00000000800 */
[----:B------:R-:W-:Y:S01]  /*17890*/  MUFU.EX2 R22, R22 ;  /* 0x0000001600167308 */ /* 0x000fe20000000800 */
[----:B0-----:R-:W-:Y:S01]  /*178a0*/  FMNMX.FTZ R13, R2, R13, !PT ;  /* 0x0000000d020d7209 */ /* 0x001fe20007810000 */
[----:B------:R-:W-:-:S03]  /*178b0*/  FMUL.FTZ R2, R137, R0 ;  /* 0x0000000089027220 */ /* 0x000fc60000410000 */
[C---:B------:R-:W-:Y:S01]  /*178c0*/  FSETP.NEU.FTZ.AND P2, PT, R13.reuse, -INF , PT ;  /* 0xff8000000d00780b */ /* 0x040fe20003f5d000 */
[----:B------:R-:W-:Y:S02]  /*178d0*/  FMUL.FTZ R136, R13, R0 ;  /* 0x000000000d887220 */ /* 0x000fe40000410000 */
[----:B------:R0:W2:Y:S03]  /*178e0*/  MUFU.EX2 R9, R2 ;  /* 0x0000000200097308 */ /* 0x0000a60000000800 */
[----:B------:R-:W-:-:S05]  /*178f0*/  FSEL R137, R136, RZ, P2 ;  /* 0x000000ff88897208 */ /* 0x000fca0001000000 */
[----:B------:R-:W-:Y:S01]  /*17900*/  MUFU.EX2 R176, R176 ;  /* 0x000000b000b07308 */ /* 0x000fe20000000800 */
[----:B0-----:R-:W-:Y:S01]  /*17910*/  FSEL R2, R13, RZ, P2 ;  /* 0x000000ff0d027208 */ /* 0x001fe20001000000 */
[-CC-:B------:R-:W-:Y:S01]  /*17920*/  FFMA.FTZ R191, R126, R0.reuse, -R137.reuse ;  /* 0x000000007ebf7223 */ /* 0x180fe20000010889 */
[-CC-:B------:R-:W-:Y:S01]  /*17930*/  FFMA.FTZ R126, R131, R0.reuse, -R137.reuse ;  /* 0x00000000837e7223 */ /* 0x180fe20000010889 */
[-CC-:B------:R-:W-:Y:S01]  /*17940*/  FFMA.FTZ R189, R122, R0.reuse, -R137.reuse ;  /* 0x000000007abd7223 */ /* 0x180fe20000010889 */
[-C--:B------:R-:W-:Y:S01]  /*17950*/  FFMA.FTZ R122, R123, R0.reuse, -R137 ;  /* 0x000000007b7a7223 */ /* 0x080fe20000010889 */
[----:B------:R-:W-:Y:S01]  /*17960*/  FADD.FTZ R131, -R2, R3 ;  /* 0x0000000302837221 */ /* 0x000fe20000010100 */
[-CC-:B------:R-:W-:Y:S01]  /*17970*/  FFMA.FTZ R123, R127, R0.reuse, -R137.reuse ;  /* 0x000000007f7b7223 */ /* 0x180fe20000010889 */
[-CC-:B------:R-:W-:Y:S01]  /*17980*/  FFMA.FTZ R127, R135, R0.reuse, -R137.reuse ;  /* 0x00000000877f7223 */ /* 0x180fe20000010889 */
[----:B------:R-:W-:Y:S01]  /*17990*/  MUFU.EX2 R191, R191 ;  /* 0x000000bf00bf7308 */ /* 0x000fe20000000800 */
[----:B------:R-:W-:Y:S01]  /*179a0*/  FMUL.FTZ R2, R131, R0 ;  /* 0x0000000083027220 */ /* 0x000fe20000410000 */
[----:B--2---:R-:W-:Y:S01]  /*179b0*/  FFMA.FTZ R131, R9, R6, R188 ;  /* 0x0000000609837223 */ /* 0x004fe200000100bc */
[-CC-:B------:R-:W-:Y:S01]  /*179c0*/  FFMA.FTZ R185, R130, R0.reuse, -R137.reuse ;  /* 0x0000000082b97223 */ /* 0x180fe20000010889 */
[-CC-:B------:R-:W-:Y:S01]  /*179d0*/  FFMA.FTZ R187, R134, R0.reuse, -R137.reuse ;  /* 0x0000000086bb7223 */ /* 0x180fe20000010889 */
[-C--:B------:R-:W-:Y:S01]  /*179e0*/  FFMA.FTZ R181, R138, R0.reuse, -R137 ;  /* 0x000000008ab57223 */ /* 0x080fe20000010889 */
[----:B------:R-:W-:Y:S01]  /*179f0*/  FADD.FTZ R131, R12, R131 ;  /* 0x000000830c837221 */ /* 0x000fe20000010000 */
[-CC-:B------:R-:W-:Y:S01]  /*17a00*/  FFMA.FTZ R130, R139, R0.reuse, -R137.reuse ;  /* 0x000000008b827223 */ /* 0x180fe20000010889 */
[----:B------:R-:W-:Y:S01]  /*17a10*/  MUFU.EX2 R189, R189 ;  /* 0x000000bd00bd7308 */ /* 0x000fe20000000800 */
[-C--:B------:R-:W-:Y:S01]  /*17a20*/  FFMA.FTZ R183, R142, R0.reuse, -R137 ;  /* 0x000000008eb77223 */ /* 0x080fe20000010889 */
[----:B------:R-:W-:Y:S01]  /*17a30*/  FADD.FTZ R135, R190, R131 ;  /* 0x00000083be877221 */ /* 0x000fe20000010000 */
[-CC-:B------:R-:W-:Y:S01]  /*17a40*/  FFMA.FTZ R143, R143, R0.reuse, -R137.reuse ;  /* 0x000000008f8f7223 */ /* 0x180fe20000010889 */
[-CC-:B------:R-:W-:Y:S01]  /*17a50*/  FFMA.FTZ R177, R146, R0.reuse, -R137.reuse ;  /* 0x0000000092b17223 */ /* 0x180fe20000010889 */
[-C--:B------:R-:W-:Y:S01]  /*17a60*/  FFMA.FTZ R131, R147, R0.reuse, -R137 ;  /* 0x0000000093837223 */ /* 0x080fe20000010889 */
[----:B------:R-:W-:Y:S01]  /*17a70*/  FADD.FTZ R135, R120, R135 ;  /* 0x0000008778877221 */ /* 0x000fe20000010000 */
[-CC-:B------:R-:W-:Y:S01]  /*17a80*/  FFMA.FTZ R179, R150, R0.reuse, -R137.reuse ;  /* 0x0000000096b37223 */ /* 0x180fe20000010889 */
[----:B------:R-:W0:Y:S01]  /*17a90*/  MUFU.EX2 R2, R2 ;  /* 0x0000000200027308 */ /* 0x000e220000000800 */
[-C--:B------:R-:W-:Y:S01]  /*17aa0*/  FFMA.FTZ R173, R154, R0.reuse, -R137 ;  /* 0x000000009aad7223 */ /* 0x080fe20000010889 */
[----:B------:R-:W-:Y:S01]  /*17ab0*/  FADD.FTZ R6, R184, R135 ;  /* 0x00000087b8067221 */ /* 0x000fe20000010000 */
[-CC-:B------:R-:W-:Y:S01]  /*17ac0*/  FFMA.FTZ R155, R155, R0.reuse, -R137.reuse ;  /* 0x000000009b9b7223 */ /* 0x180fe20000010889 */
[-CC-:B------:R-:W-:Y:S01]  /*17ad0*/  FFMA.FTZ R175, R158, R0.reuse, -R137.reuse ;  /* 0x000000009eaf7223 */ /* 0x180fe20000010889 */
[-CC-:B------:R-:W-:Y:S01]  /*17ae0*/  FFMA.FTZ R169, R162, R0.reuse, -R137.reuse ;  /* 0x00000000a2a97223 */ /* 0x180fe20000010889 */
[----:B------:R-:W-:Y:S01]  /*17af0*/  FADD.FTZ R135, R121, R6 ;  /* 0x0000000679877221 */ /* 0x000fe20000010000 */
[-CC-:B------:R-:W-:Y:S01]  /*17b00*/  FFMA.FTZ R163, R163, R0.reuse, -R137.reuse ;  /* 0x00000000a3a37223 */ /* 0x180fe20000010889 */
[----:B------:R-:W2:Y:S01]  /*17b10*/  MUFU.EX2 R122, R122 ;  /* 0x0000007a007a7308 */ /* 0x000ea20000000800 */
[----:B------:R-:W-:Y:S01]  /*17b20*/  FFMA.FTZ R166, R166, R0, -R137 ;  /* 0x00000000a6a67223 */ /* 0x000fe20000010889 */
[----:B------:R-:W-:Y:S01]  /*17b30*/  FADD.FTZ R135, R186, R135 ;  /* 0x00000087ba877221 */ /* 0x000fe20000010000 */
[----:B------:R-:W-:-:S02]  /*17b40*/  F2FP.F16.F32.PACK_AB R188, R12, R188 ;  /* 0x000000bc0cbc723e */ /* 0x000fc400000000ff */
[----:B------:R-:W-:Y:S01]  /*17b50*/  F2FP.F16.F32.PACK_AB R184, R121, R184 ;  /* 0x000000b879b8723e */ /* 0x000fe200000000ff */
[----:B------:R-:W-:Y:S01]  /*17b60*/  FADD.FTZ R135, R124, R135 ;  /* 0x000000877c877221 */ /* 0x000fe20000010000 */
[C---:B------:R-:W-:Y:S01]  /*17b70*/  ISETP.GT.AND P2, PT, R7.reuse, R14, PT ;  /* 0x0000000e0700720c */ /* 0x040fe20003f44270 */
[----:B------:R-:W3:Y:S01]  /*17b80*/  MUFU.EX2 R123, R123 ;  /* 0x0000007b007b7308 */ /* 0x000ee20000000800 */
[----:B0-----:R-:W-:Y:S01]  /*17b90*/  FFMA.FTZ R5, R2, R5, R189 ;  /* 0x0000000502057223 */ /* 0x001fe200000100bd */
[----:B------:R-:W-:Y:S01]  /*17ba0*/  FADD.FTZ R134, R180, R135 ;  /* 0x00000087b4867221 */ /* 0x000fe20000010000 */
[----:B------:R-:W-:Y:S01]  /*17bb0*/  F2FP.F16.F32.PACK_AB R190, R120, R190 ;  /* 0x000000be78be723e */ /* 0x000fe200000000ff */
[----:B------:R-:W-:Y:S01]  /*17bc0*/  VIADD R7, R7, 0xffffffff ;  /* 0xffffffff07077836 */ /* 0x000fe20000000000 */
[----:B------:R-:W-:Y:S01]  /*17bd0*/  F2FP.F16.F32.PACK_AB R186, R124, R186 ;  /* 0x000000ba7cba723e */ /* 0x000fe200000000ff */
[----:B------:R-:W-:Y:S01]  /*17be0*/  FADD.FTZ R139, R125, R134 ;  /* 0x000000867d8b7221 */ /* 0x000fe20000010000 */
[-C--:B------:R-:W-:Y:S01]  /*17bf0*/  FFMA.FTZ R134, R159, R0.reuse, -R137 ;  /* 0x000000009f867223 */ /* 0x080fe20000010889 */
[----:B------:R-:W0:Y:S01]  /*17c00*/  MUFU.EX2 R185, R185 ;  /* 0x000000b900b97308 */ /* 0x000e220000000800 */
[----:B--2---:R-:W-:Y:S01]  /*17c10*/  FADD.FTZ R6, R122, R5 ;  /* 0x000000057a067221 */ /* 0x004fe20000010000 */
[----:B------:R-:W-:Y:S01]  /*17c20*/  FADD.FTZ R139, R182, R139 ;  /* 0x0000008bb68b7221 */ /* 0x000fe20000010000 */
[----:B------:R-:W-:Y:S01]  /*17c30*/  FFMA.FTZ R5, R151, R0, -R137 ;  /* 0x0000000097057223 */ /* 0x000fe20000010889 */
[C---:B------:R-:W-:Y:S01]  /*17c40*/  F2FP.F16.F32.PACK_AB R182, R22.reuse, R182 ;  /* 0x000000b616b6723e */ /* 0x040fe200000000ff */
[----:B------:R-:W-:Y:S01]  /*17c50*/  FADD.FTZ R6, R191, R6 ;  /* 0x00000006bf067221 */ /* 0x000fe20000010000 */
[----:B------:R-:W-:Y:S01]  /*17c60*/  FADD.FTZ R139, R22, R139 ;  /* 0x0000008b168b7221 */ /* 0x000fe20000010000 */
[----:B------:R-:W-:Y:S01]  /*17c70*/  FFMA.FTZ R137, R167, R0, -R137 ;  /* 0x00000000a7897223 */ /* 0x000fe20000010889 */
[----:B------:R-:W2:Y:S01]  /*17c80*/  MUFU.EX2 R126, R126 ;  /* 0x0000007e007e7308 */ /* 0x000ea20000000800 */
[----:B---3--:R-:W-:Y:S01]  /*17c90*/  FADD.FTZ R6, R123, R6 ;  /* 0x000000067b067221 */ /* 0x008fe20000010000 */
[----:B------:R-:W-:Y:S01]  /*17ca0*/  FADD.FTZ R136, R176, R139 ;  /* 0x0000008bb0887221 */ /* 0x000fe20000010000 */
[----:B------:R-:W-:-:S02]  /*17cb0*/  F2FP.F16.F32.PACK_AB R180, R125, R180 ;  /* 0x000000b47db4723e */ /* 0x000fc400000000ff */
[----:B------:R-:W-:Y:S02]  /*17cc0*/  F2FP.F16.F32.PACK_AB R189, R122, R189 ;  /* 0x000000bd7abd723e */ /* 0x000fe400000000ff */
[----:B------:R-:W-:Y:S01]  /*17cd0*/  F2FP.F16.F32.PACK_AB R191, R123, R191 ;  /* 0x000000bf7bbf723e */ /* 0x000fe200000000ff */
[----:B------:R-:W3:Y:S01]  /*17ce0*/  MUFU.EX2 R187, R187 ;  /* 0x000000bb00bb7308 */ /* 0x000ee20000000800 */
[----:B0-----:R-:W-:-:S07]  /*17cf0*/  FADD.FTZ R135, R185, R6 ;  /* 0x00000006b9877221 */ /* 0x001fce0000010000 */
[----:B------:R-:W0:Y:S01]  /*17d00*/  MUFU.EX2 R127, R127 ;  /* 0x0000007f007f7308 */ /* 0x000e220000000800 */
[C---:B--2---:R-:W-:Y:S01]  /*17d10*/  FADD.FTZ R6, R126.reuse, R135 ;  /* 0x000000877e067221 */ /* 0x044fe20000010000 */
[----:B------:R-:W-:-:S06]  /*17d20*/  F2FP.F16.F32.PACK_AB R185, R126, R185 ;  /* 0x000000b97eb9723e */ /* 0x000fcc00000000ff */
[----:B------:R-:W2:Y:S01]  /*17d30*/  MUFU.EX2 R181, R181 ;  /* 0x000000b500b57308 */ /* 0x000ea20000000800 */
[----:B---3--:R-:W-:-:S07]  /*17d40*/  FADD.FTZ R6, R187, R6 ;  /* 0x00000006bb067221 */ /* 0x008fce0000010000 */
[----:B------:R-:W3:Y:S01]  /*17d50*/  MUFU.EX2 R23, R23 ;  /* 0x0000001700177308 */ /* 0x000ee20000000800 */
[C---:B0-----:R-:W-:Y:S01]  /*17d60*/  FADD.FTZ R6, R127.reuse, R6 ;  /* 0x000000067f067221 */ /* 0x041fe20000010000 */
[----:B------:R-:W-:-:S06]  /*17d70*/  F2FP.F16.F32.PACK_AB R187, R127, R187 ;  /* 0x000000bb7fbb723e */ /* 0x000fcc00000000ff */
[----:B------:R-:W0:Y:S01]  /*17d80*/  MUFU.EX2 R130, R130 ;  /* 0x0000008200827308 */ /* 0x000e220000000800 */
[----:B--2---:R-:W-:-:S07]  /*17d90*/  FADD.FTZ R135, R181, R6 ;  /* 0x00000006b5877221 */ /* 0x004fce0000010000 */
[----:B------:R-:W2:Y:S01]  /*17da0*/  MUFU.EX2 R178, R178 ;  /* 0x000000b200b27308 */ /* 0x000ea20000000800 */
[C---:B---3--:R-:W-:Y:S01]  /*17db0*/  FADD.FTZ R139, R23.reuse, R136 ;  /* 0x00000088178b7221 */ /* 0x048fe20000010000 */
[----:B------:R-:W-:-:S06]  /*17dc0*/  F2FP.F16.F32.PACK_AB R176, R23, R176 ;  /* 0x000000b017b0723e */ /* 0x000fcc00000000ff */
[----:B------:R-:W3:Y:S01]  /*17dd0*/  MUFU.EX2 R183, R183 ;  /* 0x000000b700b77308 */ /* 0x000ee20000000800 */
[C---:B0-----:R-:W-:Y:S01]  /*17de0*/  FADD.FTZ R6, R130.reuse, R135 ;  /* 0x0000008782067221 */ /* 0x041fe20000010000 */
[----:B------:R-:W-:-:S06]  /*17df0*/  F2FP.F16.F32.PACK_AB R181, R130, R181 ;  /* 0x000000b582b5723e */ /* 0x000fcc00000000ff */
[----:B------:R-:W0:Y:S01]  /*17e00*/  MUFU.EX2 R128, R128 ;  /* 0x0000008000807308 */ /* 0x000e220000000800 */
[----:B--2---:R-:W-:-:S07]  /*17e10*/  FADD.FTZ R139, R178, R139 ;  /* 0x0000008bb28b7221 */ /* 0x004fce0000010000 */
[----:B------:R-:W2:Y:S01]  /*17e20*/  MUFU.EX2 R3, R143 ;  /* 0x0000008f00037308 */ /* 0x000ea20000000800 */
[----:B---3--:R-:W-:-:S07]  /*17e30*/  FADD.FTZ R6, R183, R6 ;  /* 0x00000006b7067221 */ /* 0x008fce0000010000 */
[----:B------:R-:W3:Y:S01]  /*17e40*/  MUFU.EX2 R172, R172 ;  /* 0x000000ac00ac7308 */ /* 0x000ee20000000800 */
[C---:B0-----:R-:W-:Y:S01]  /*17e50*/  FADD.FTZ R139, R128.reuse, R139 ;  /* 0x0000008b808b7221 */ /* 0x041fe20000010000 */
[----:B------:R-:W-:-:S06]  /*17e60*/  F2FP.F16.F32.PACK_AB R178, R128, R178 ;  /* 0x000000b280b2723e */ /* 0x000fcc00000000ff */
[----:B------:R-:W0:Y:S01]  /*17e70*/  MUFU.EX2 R177, R177 ;  /* 0x000000b100b17308 */ /* 0x000e220000000800 */
[C---:B--2---:R-:W-:Y:S01]  /*17e80*/  FADD.FTZ R6, R3.reuse, R6 ;  /* 0x0000000603067221 */ /* 0x044fe20000010000 */
[----:B------:R-:W-:Y:S01]  /*17e90*/  F2FP.F16.F32.PACK_AB R183, R3, R183 ;  /* 0x000000b703b7723e */ /* 0x000fe200000000ff */
[----:B------:R-:W-:-:S05]  /*17ea0*/  IMAD.MOV.U32 R3, RZ, RZ, R13 ;  /* 0x000000ffff037224 */ /* 0x000fca00078e000d */
[----:B------:R-:W2:Y:S01]  /*17eb0*/  MUFU.EX2 R129, R129 ;  /* 0x0000008100817308 */ /* 0x000ea20000000800 */
[----:B---3--:R-:W-:-:S07]  /*17ec0*/  FADD.FTZ R136, R172, R139 ;  /* 0x0000008bac887221 */ /* 0x008fce0000010000 */
[----:B------:R-:W3:Y:S01]  /*17ed0*/  MUFU.EX2 R131, R131 ;  /* 0x0000008300837308 */ /* 0x000ee20000000800 */
[----:B0-----:R-:W-:-:S07]  /*17ee0*/  FADD.FTZ R6, R177, R6 ;  /* 0x00000006b1067221 */ /* 0x001fce0000010000 */
[----:B------:R-:W0:Y:S01]  /*17ef0*/  MUFU.EX2 R174, R174 ;  /* 0x000000ae00ae7308 */ /* 0x000e220000000800 */
[C---:B--2---:R-:W-:Y:S01]  /*17f00*/  FADD.FTZ R135, R129.reuse, R136 ;  /* 0x0000008881877221 */ /* 0x044fe20000010000 */
[----:B------:R-:W-:-:S06]  /*17f10*/  F2FP.F16.F32.PACK_AB R172, R129, R172 ;  /* 0x000000ac81ac723e */ /* 0x000fcc00000000ff */
[----:B------:R-:W2:Y:S01]  /*17f20*/  MUFU.EX2 R179, R179 ;  /* 0x000000b300b37308 */ /* 0x000ea20000000800 */
[C---:B---3--:R-:W-:Y:S01]  /*17f30*/  FADD.FTZ R6, R131.reuse, R6 ;  /* 0x0000000683067221 */ /* 0x048fe20000010000 */
[----:B------:R-:W-:-:S06]  /*17f40*/  F2FP.F16.F32.PACK_AB R177, R131, R177 ;  /* 0x000000b183b1723e */ /* 0x000fcc00000000ff */
[----:B------:R-:W3:Y:S01]  /*17f50*/  MUFU.EX2 R132, R132 ;  /* 0x0000008400847308 */ /* 0x000ee20000000800 */
[----:B0-----:R-:W-:-:S07]  /*17f60*/  FADD.FTZ R135, R174, R135 ;  /* 0x00000087ae877221 */ /* 0x001fce0000010000 */
        /* <DEDUP_REMOVED lines=10> */
[----:B-1----:R-:W1:Y:S01]  /*18010*/  MUFU.EX2 R21, R155 ;  /* 0x0000009b00157308 */ /* 0x002e620000000800 */
[----:B---3--:R-:W-:-:S07]  /*18020*/  FADD.FTZ R6, R173, R6 ;  /* 0x00000006ad067221 */ /* 0x008fce0000010000 */
[----:B------:R-:W2:Y:S01]  /*18030*/  MUFU.EX2 R170, R170 ;  /* 0x000000aa00aa7308 */ /* 0x000ea20000000800 */
[C---:B0-----:R-:W-:Y:S01]  /*18040*/  FADD.FTZ R23, R133.reuse, R22 ;  /* 0x0000001685177221 */ /* 0x041fe20000010000 */
[----:B------:R-:W-:Y:S01]  /*18050*/  F2FP.F16.F32.PACK_AB R168, R133, R168 ;  /* 0x000000a885a8723e */ /* 0x000fe200000000ff */
[----:B------:R-:W-:-:S05]  /*18060*/  IMAD.MOV.U32 R22, RZ, RZ, R15 ;  /* 0x000000ffff167224 */ /* 0x000fca00078e000f */
[----:B------:R-:W0:Y:S01]  /*18070*/  MUFU.EX2 R175, R175 ;  /* 0x000000af00af7308 */ /* 0x000e220000000800 */
[C---:B-1----:R-:W-:Y:S01]  /*18080*/  FADD.FTZ R6, R21.reuse, R6 ;  /* 0x0000000615067221 */ /* 0x042fe20000010000 */
[----:B------:R-:W-:-:S06]  /*18090*/  F2FP.F16.F32.PACK_AB R173, R21, R173 ;  /* 0x000000ad15ad723e */ /* 0x000fcc00000000ff */
[----:B------:R-:W1:Y:S01]  /*180a0*/  MUFU.EX2 R134, R134 ;  /* 0x0000008600867308 */ /* 0x000e620000000800 */
[----:B--2---:R-:W-:Y:S01]  /*180b0*/  FADD.FTZ R121, R170, R23 ;  /* 0x00000017aa797221 */ /* 0x004fe20000010000 */
[----:B------:R-:W-:-:S06]  /*180c0*/  F2FP.F16.F32.PACK_AB R170, R4, R170 ;  /* 0x000000aa04aa723e */ /* 0x000fcc00000000ff */
[----:B------:R-:W2:Y:S01]  /*180d0*/  MUFU.EX2 R169, R169 ;  /* 0x000000a900a97308 */ /* 0x000ea20000000800 */
[----:B0-----:R-:W-:Y:S01]  /*180e0*/  FADD.FTZ R23, R175, R6 ;  /* 0x00000006af177221 */ /* 0x001fe20000010000 */
[----:B------:R-:W-:-:S06]  /*180f0*/  FADD.FTZ R6, R4, R121 ;  /* 0x0000007904067221 */ /* 0x000fcc0000010000 */
[----:B------:R-:W0:Y:S01]  /*18100*/  MUFU.EX2 R12, R163 ;  /* 0x000000a3000c7308 */ /* 0x000e220000000800 */
[C---:B-1----:R-:W-:Y:S01]  /*18110*/  FADD.FTZ R4, R134.reuse, R23 ;  /* 0x0000001786047221 */ /* 0x042fe20000010000 */
[----:B------:R-:W-:-:S06]  /*18120*/  F2FP.F16.F32.PACK_AB R175, R134, R175 ;  /* 0x000000af86af723e */ /* 0x000fcc00000000ff */
[----:B------:R-:W1:Y:S01]  /*18130*/  MUFU.EX2 R166, R166 ;  /* 0x000000a600a67308 */ /* 0x000e620000000800 */
[----:B--2---:R-:W-:Y:S01]  /*18140*/  FADD.FTZ R23, R169, R4 ;  /* 0x00000004a9177221 */ /* 0x004fe20000010000 */
[----:B------:R-:W-:-:S06]  /*18150*/  IMAD.MOV.U32 R4, RZ, RZ, R11 ;  /* 0x000000ffff047224 */ /* 0x000fcc00078e000b */
[----:B------:R-:W2:Y:S01]  /*18160*/  MUFU.EX2 R137, R137 ;  /* 0x0000008900897308 */ /* 0x000ea20000000800 */
[C---:B0-----:R-:W-:Y:S01]  /*18170*/  FADD.FTZ R23, R12.reuse, R23 ;  /* 0x000000170c177221 */ /* 0x041fe20000010000 */
[----:B------:R-:W-:-:S03]  /*18180*/  F2FP.F16.F32.PACK_AB R169, R12, R169 ;  /* 0x000000a90ca9723e */ /* 0x000fc600000000ff */
[----:B-1----:R-:W-:-:S04]  /*18190*/  FADD.FTZ R23, R166, R23 ;  /* 0x00000017a6177221 */ /* 0x002fc80000010000 */
[C---:B--2---:R-:W-:Y:S01]  /*181a0*/  FADD.FTZ R5, R137.reuse, R23 ;  /* 0x0000001789057221 */ /* 0x044fe20000010000 */
[----:B------:R-:W-:Y:S01]  /*181b0*/  F2FP.F16.F32.PACK_AB R171, R137, R166 ;  /* 0x000000a689ab723e */ /* 0x000fe200000000ff */
[----:B------:R-:W-:Y:S01]  /*181c0*/  IMAD.MOV.U32 R23, RZ, RZ, R20 ;  /* 0x000000ffff177224 */ /* 0x000fe200078e0014 */
[----:B------:R-:W-:Y:S06]  /*181d0*/  @P2 BRA `(.L_x_1903) ;  /* 0xffffffc800f82947 */ /* 0x000fec000383ffff */
[----:B------:R-:W-:Y:S05]  /*181e0*/  BSYNC B1 ;  /* 0x0000000000017941 */ /* 0x000fea0003800000 */
.L_x_1884:
[----:B------:R-:W-:Y:S01]  /*181f0*/  IMAD.MOV.U32 R3, RZ, RZ, R13 ;  /* 0x000000ffff037224 */ /* 0x000fe200078e000d */
[----:B------:R-:W-:Y:S01]  /*18200*/  MOV R22, R15 ;  /* 0x0000000f00167202 */ /* 0x000fe20000000f00 */
[----:B------:R-:W-:Y:S02]  /*18210*/  IMAD.MOV.U32 R4, RZ, RZ, R11 ;  /* 0x000000ffff047224 */ /* 0x000fe400078e000b */
[----:B------:R-:W-:-:S07]  /*18220*/  IMAD.MOV.U32 R23, RZ, RZ, R20 ;  /* 0x000000ffff177224 */ /* 0x000fce00078e0014 */
.L_x_1883:
[----:B------:R-:W-:Y:S05]  /*18230*/  BSYNC B0 ;  /* 0x0000000000007941 */ /* 0x000fea0003800000 */
.L_x_1882:
[----:B------:R-:W2:Y:S01]  /*18240*/  LDL.LU R15, [R1] ;  /* 0x00000000010f7983 */ /* 0x000ea20000300800 */
[----:B------:R-:W0:Y:S01]  /*18250*/  LDC R11, c[0x0][0x448] ;  /* 0x00011200ff0b7b82 */ /* 0x000e220000000800 */
[----:B------:R-:W-:-:S07]  /*18260*/  IADD3 R14, R196, 0x1, -R194 ;  /* 0x00000001c40e7810 */ /* 0x000fce0007ffe8c2 */
[----:B------:R-:W1:Y:S01]  /*18270*/  LDC R227, c[0x0][0x9e4] ;  /* 0x00027900ffe37b82 */ /* 0x000e620000000800 */
[----:B0-----:R-:W-:Y:S01]  /*18280*/  ISETP.NE.AND P2, PT, R11, 0x1, PT ;  /* 0x000000010b00780c */ /* 0x001fe20003f45270 */
[----:B------:R-:W-:-:S12]  /*18290*/  VIADD R11, R209, 0x7f ;  /* 0x0000007fd10b7836 */ /* 0x000fd80000000000 */
[----:B------:R-:W0:Y:S08]  /*182a0*/  @P2 LDC R12, c[0x0][0x44c] ;  /* 0x00011300ff0c2b82 */ /* 0x000e300000000800 */
[----:B------:R-:W3:Y:S01]  /*182b0*/  @P2 LDC R13, c[0x0][0x450] ;  /* 0x00011400ff0d2b82 */ /* 0x000ee20000000800 */
[----:B0-----:R-:W-:-:S05]  /*182c0*/  @P2 IMAD.HI.U32 R12, R11, R12, RZ ;  /* 0x0000000c0b0c2227 */ /* 0x001fca00078e00ff */
[----:B---3--:R-:W-:-:S05]  /*182d0*/  @P2 SHF.R.U32.HI R11, RZ, R13, R12 ;  /* 0x0000000dff0b2219 */ /* 0x008fca000001160c */
[----:B------:R-:W-:-:S04]  /*182e0*/  IMAD.IADD R11, R14, 0x1, R11 ;  /* 0x000000010e0b7824 */ /* 0x000fc800078e020b */
[----:B------:R-:W-:Y:S01]  /*182f0*/  IMAD.IADD R13, R11, 0x1, -R10 ;  /* 0x000000010b0d7824 */ /* 0x000fe200078e0a0a */
[----:B--2---:R-:W-:-:S04]  /*18300*/  LOP3.LUT R15, R15, 0xffefffff, RZ, 0xc0, !PT ;  /* 0xffefffff0f0f7812 */ /* 0x004fc800078ec0ff */
[----:B------:R-:W-:Y:S02]  /*18310*/  @P2 LOP3.LUT R15, R15, 0x100000, RZ, 0xfc, !PT ;  /* 0x001000000f0f2812 */ /* 0x000fe400078efcff */
[----:B-1----:R-:W-:Y:S02]  /*18320*/  ISETP.GE.AND P2, PT, R227, 0x1, PT ;  /* 0x00000001e300780c */ /* 0x002fe40003f46270 */
[----:B------:R-:W-:-:S11]  /*18330*/  LOP3.LUT R15, R15, 0xffdfffff, RZ, 0xc0, !PT ;  /* 0xffdfffff0f0f7812 */ /* 0x000fd600078ec0ff */
[----:B------:R-:W-:-:S05]  /*18340*/  @P2 LOP3.LUT R15, R15, 0x200000, RZ, 0xfc, !PT ;  /* 0x002000000f0f2812 */ /* 0x000fca00078efcff */
[----:B------:R0:W-:Y:S01]  /*18350*/  STL [R1], R15 ;  /* 0x0000000f01007387 */ /* 0x0001e20000100800 */
[----:B------:R-:W-:Y:S05]  /*18360*/  @!P2 BRA `(.L_x_1904) ;  /* 0x000000000048a947 */ /* 0x000fea0003800000 */
[----:B------:R-:W-:Y:S01]  /*18370*/  IMAD.MOV.U32 R12, RZ, RZ, R11 ;  /* 0x000000ffff0c7224 */ /* 0x000fe200078e000b */
[----:B------:R-:W-:Y:S04]  /*18380*/  BSSY B0, `(.L_x_1905) ;  /* 0x000000e000007945 */ /* 0x000fe80003800000 */
[----:B------:R-:W-:-:S13]  /*18390*/  ISETP.GT.AND P2, PT, R12, -0x1, PT ;  /* 0xffffffff0c00780c */ /* 0x000fda0003f44270 */
[----:B------:R-:W-:Y:S05]  /*183a0*/  @P2 BRA `(.L_x_1906) ;  /* 0x00000000001c2947 */ /* 0x000fea0003800000 */
[----:B------:R-:W-:Y:S02]  /*183b0*/  ISETP.NE.AND P2, PT, R227, 0x1, PT ;  /* 0x00000001e300780c */ /* 0x000fe40003f45270 */
[----:B0-----:R-:W-:-:S11]  /*183c0*/  LOP3.LUT R15, RZ, R12, RZ, 0x33, !PT ;  /* 0x0000000cff0f7212 */ /* 0x001fd600078e33ff */
[----:B------:R-:W0:Y:S02]  /*183d0*/  @P2 LDC.64 R10, c[0x0][0x9e8] ;  /* 0x00027a00ff0a2b82 */ /* 0x000e240000000a00 */
[----:B0-----:R-:W-:-:S05]  /*183e0*/  @P2 IMAD.HI.U32 R10, R15, R10, RZ ;  /* 0x0000000a0f0a2227 */ /* 0x001fca00078e00ff */
[----:B------:R-:W-:-:S04]  /*183f0*/  @P2 SHF.R.U32.HI R15, RZ, R11, R10 ;  /* 0x0000000bff0f2219 */ /* 0x000fc8000001160a */
[----:B------:R-:W-:Y:S01]  /*18400*/  LOP3.LUT R12, RZ, R15, RZ, 0x33, !PT ;  /* 0x0000000fff0c7212 */ /* 0x000fe200078e33ff */
[----:B------:R-:W-:Y:S06]  /*18410*/  BRA `(.L_x_1907) ;  /* 0x0000000000107947 */ /* 0x000fec0003800000 */
.L_x_1906:
[----:B------:R-:W-:-:S13]  /*18420*/  ISETP.NE.AND P2, PT, R227, 0x1, PT ;  /* 0x00000001e300780c */ /* 0x000fda0003f45270 */
[----:B------:R-:W1:Y:S02]  /*18430*/  @P2 LDC.64 R10, c[0x0][0x9e8] ;  /* 0x00027a00ff0a2b82 */ /* 0x000e640000000a00 */
[----:B-1----:R-:W-:-:S05]  /*18440*/  @P2 IMAD.HI.U32 R10, R12, R10, RZ ;  /* 0x0000000a0c0a2227 */ /* 0x002fca00078e00ff */
[----:B------:R-:W-:-:S07]  /*18450*/  @P2 SHF.R.U32.HI R12, RZ, R11, R10 ;  /* 0x0000000bff0c2219 */ /* 0x000fce000001160a */
.L_x_1907:
[----:B------:R-:W-:Y:S05]  /*18460*/  BSYNC B0 ;  /* 0x0000000000007941 */ /* 0x000fea0003800000 */
.L_x_1905:
[----:B------:R-:W-:-:S05]  /*18470*/  IMAD R12, R12, R227, RZ ;  /* 0x000000e30c0c7224 */ /* 0x000fca00078e02ff */
[----:B------:R-:W-:-:S07]  /*18480*/  VIMNMX R13, R13, R12, !PT ;  /* 0x0000000c0d0d7248 */ /* 0x000fce0007fe0100 */
.L_x_1904:
[----:B------:R-:W-:Y:S01]  /*18490*/  VIADD R13, R13, 0x5f ;  /* 0x0000005f0d0d7836 */ /* 0x000fe20000000000 */
[----:B------:R-:W-:Y:S03]  /*184a0*/  BSSY B0, `(.L_x_1908) ;  /* 0x0000221000007945 */ /* 0x000fe60003800000 */
[----:B------:R-:W-:-:S05]  /*184b0*/  IMAD.HI R13, R13, 0x2aaaaaab, RZ ;  /* 0x2aaaaaab0d0d7827 */ /* 0x000fca00078e02ff */
[----:B------:R-:W-:-:S04]  /*184c0*/  SHF.R.U32.HI R10, RZ, 0x1f, R13 ;  /* 0x0000001fff0a7819 */ /* 0x000fc8000001160d */
[----:B------:R-:W-:-:S04]  /*184d0*/  LEA.HI.SX32 R10, R13, R10, 0x1c ;  /* 0x0000000a0d0a7211 */ /* 0x000fc800078fe2ff */
[----:B------:R-:W-:-:S04]  /*184e0*/  VIMNMX R14, R211, R10, !PT ;  /* 0x0000000ad30e7248 */ /* 0x000fc80007fe0100 */
[----:B------:R-:W-:-:S13]  /*184f0*/  ISETP.GE.AND P2, PT, R7, R14, PT ;  /* 0x0000000e0700720c */ /* 0x000fda0003f46270 */
[----:B------:R-:W-:Y:S05]  /*18500*/  @!P2 BRA `(.L_x_1909) ;  /* 0x000000200068a947 */ /* 0x000fea0003800000 */
[----:B------:R-:W-:Y:S01]  /*18510*/  BSSY B1, `(.L_x_1909) ;  /* 0x0000219000017945 */ /* 0x000fe20003800000 */
[----:B------:R-:W-:Y:S01]  /*18520*/  IMAD.MOV.U32 R13, RZ, RZ, R3 ;  /* 0x000000ffff0d7224 */ /* 0x000fe200078e0003 */
[----:B------:R-:W-:Y:S01]  /*18530*/  MOV R11, R23 ;  /* 0x00000017000b7202 */ /* 0x000fe20000000f00 */
[----:B------:R-:W-:Y:S02]  /*18540*/  IMAD.MOV.U32 R12, RZ, RZ, R4 ;  /* 0x000000ffff0c7224 */ /* 0x000fe400078e0004 */
[----:B------:R-:W-:-:S07]  /*18550*/  IMAD.MOV.U32 R10, RZ, RZ, R22 ;  /* 0x000000ffff0a7224 */ /* 0x000fce00078e0016 */
.L_x_1920:
[----:B------:R-:W-:-:S05]  /*18560*/  VIADD R20, R10, 0x1 ;  /* 0x000000010a147836 */ /* 0x000fca0000000000 */
[----:B------:R-:W-:-:S04]  /*18570*/  ISETP.NE.AND P2, PT, R20, 0x2, PT ;  /* 0x000000021400780c */ /* 0x000fc80003f45270 */
[----:B------:R-:W-:Y:S02]  /*18580*/  SEL R20, R20, RZ, P2 ;  /* 0x000000ff14147207 */ /* 0x000fe40001000000 */
[----:B------:R-:W-:-:S03]  /*18590*/  SEL R0, RZ, 0x1, P2 ;  /* 0x00000001ff007807 */ /* 0x000fc60001000000 */
[----:B------:R-:W-:Y:S01]  /*185a0*/  IMAD.MOV.U32 R22, RZ, RZ, R20 ;  /* 0x000000ffff167224 */ /* 0x000fe200078e0014 */
[----:B------:R-:W-:Y:S01]  /*185b0*/  LOP3.LUT R23, R11, R0, RZ, 0x3c, !PT ;  /* 0x000000000b177212 */ /* 0x000fe200078e3cff */
[----:B------:R-:W-:Y:S06]  /*185c0*/  @!P0 BRA `(.L_x_1910) ;  /* 0x0000000000048947 */ /* 0x000fec0003800000 */
[----:B------:R-:W-:Y:S01]  /*185d0*/  BPT.TRAP 0x1 ;  /* 0x000000040000795c */ /* 0x000fe20000300000 */
.L_x_1910:
[----:B------:R-:W-:Y:S01]  /*185e0*/  IMAD R0, R22, 0x8, R16 ;  /* 0x0000000816007824 */ /* 0x000fe200078e0210 */
[----:B------:R-:W-:-:S04]  /*185f0*/  SHF.L.U32 R3, R23, 0x1f, RZ ;  /* 0x0000001f17037819 */ /* 0x000fc800000006ff */
[----:B------:R1:W2:Y:S01]  /*18600*/  SYNCS.PHASECHK.TRANS64.TRYWAIT P2, [R0+URZ+0x30830], R3 ;  /* 0x03083003000075a7 */ /* 0x0002a2000804017f */
[----:B------:R-:W-:Y:S05]  /*18610*/  @!P0 BRA `(.L_x_1911) ;  /* 0x0000000000048947 */ /* 0x000fea0003800000 */
[----:B------:R-:W-:Y:S01]  /*18620*/  BPT.TRAP 0x1 ;  /* 0x000000040000795c */ /* 0x000fe20000300000 */
.L_x_1911:
[----:B------:R-:W-:Y:S01]  /*18630*/  IMAD R126, R22, 0x900, R8 ;  /* 0x00000900167e7824 */ /* 0x000fe200078e0208 */
[----:B------:R-:W-:Y:S03]  /*18640*/  BSSY B2, `(.L_x_1912) ;  /* 0x0000006000027945 */ /* 0x000fe60003800000 */
[C---:B------:R-:W-:Y:S02]  /*18650*/  VIADD R122, R126.reuse, 0x2 ;  /* 0x000000027e7a7836 */ /* 0x040fe40000000000 */
[----:B------:R-:W-:Y:S01]  /*18660*/  VIADD R4, R126, 0x4 ;  /* 0x000000047e047836 */ /* 0x000fe20000000000 */
[----:B--2---:R-:W-:Y:S06]  /*18670*/  @P2 BRA `(.L_x_1913) ;  /* 0x0000000000082947 */ /* 0x004fec0003800000 */
[----:B------:R-:W2:Y:S02]  /*18680*/  SYNCS.PHASECHK.TRANS64.TRYWAIT P2, [R0+URZ+0x30830], R3 ;  /* 0x03083003000075a7 */ /* 0x000ea4000804017f */
[----:B--2---:R-:W-:Y:S05]  /*18690*/  @!P2 BRA `(.L_x_1914) ;  /* 0x0000011c00b0a947 */ /* 0x004fea0003800000 */
.L_x_1913:
[----:B------:R-:W-:Y:S05]  /*186a0*/  BSYNC B2 ;  /* 0x0000000000027941 */ /* 0x000fea0003800000 */
.L_x_1912:
[----:B------:R3:W-:Y:S01]  /*186b0*/  STL.64 [R1+0x80], R16 ;  /* 0x0000801001007387 */ /* 0x0007e20000100a00 */
        /* <DEDUP_REMOVED lines=11> */
[----:B---3--:R-:W3:Y:S01]  /*18770*/  LDL.64 R16, [R1+0x30] ;  /* 0x0000300001107983 */ /* 0x008ee20000100a00 */
[-C--:B------:R-:W-:Y:S01]  /*18780*/  FMUL.FTZ R47, R47, R2.reuse ;  /* 0x000000022f2f7220 */ /* 0x080fe20000410000 */
[-C--:B------:R-:W-:Y:S01]  /*18790*/  FMUL.FTZ R50, R50, R2.reuse ;  /* 0x0000000232327220 */ /* 0x080fe20000410000 */
[-C--:B------:R-:W-:Y:S01]  /*187a0*/  FMUL.FTZ R51, R51, R2.reuse ;  /* 0x0000000233337220 */ /* 0x080fe20000410000 */
[----:B------:R0:W-:Y:S01]  /*187b0*/  STL [R1+0x78], R14 ;  /* 0x0000780e01007387 */ /* 0x0001e20000100800 */
        /* <DEDUP_REMOVED lines=34> */
[----:B0-----:R-:W4:Y:S01]  /*189e0*/  LDL.64 R14, [R1+0x28] ;  /* 0x00002800010e7983 */ /* 0x001f220000100a00 */
[----:B------:R-:W-:-:S02]  /*189f0*/  VIADD R2, R126, 0x306 ;  /* 0x000003067e027836 */ /* 0x000fc40000000000 */
[----:B-12---:R-:W-:Y:S01]  /*18a00*/  IMAD.MOV.U32 R3, RZ, RZ, 0x40000040 ;  /* 0x40000040ff037424 */ /* 0x006fe200078e00ff */
[----:B------:R0:W-:Y:S02]  /*18a10*/  STL.64 [R1+0x70], R12 ;  /* 0x0000700c01007387 */ /* 0x0001e40000100a00 */
[----:B------:R-:W-:Y:S02]  /*18a20*/  R2UR UR14, R2 ;  /* 0x00000000020e72ca */ /* 0x000fe400000e0000 */
[----:B------:R-:W-:Y:S01]  /*18a30*/  R2UR UR15, R3 ;  /* 0x00000000030f72ca */ /* 0x000fe200000e0000 */
[----:B0-----:R-:W2:Y:S04]  /*18a40*/  LDL.64 R12, [R1+0x20] ;  /* 0x00002000010c7983 */ /* 0x001ea80000100a00 */
[----:B------:R0:W-:Y:S04]  /*18a50*/  STL.64 [R1+0x68], R10 ;  /* 0x0000680a01007387 */ /* 0x0001e80000100a00 */
[----:B0-----:R-:W2:Y:S04]  /*18a60*/  LDL.64 R10, [R1+0x18] ;  /* 0x00001800010a7983 */ /* 0x001ea80000100a00 */
[----:B------:R0:W-:Y:S04]  /*18a70*/  STL.64 [R1+0x60], R6 ;  /* 0x0000600601007387 */ /* 0x0001e80000100a00 */
[----:B------:R-:W3:Y:S01]  /*18a80*/  LDL.64 R2, [R1+0x38] ;  /* 0x0000380001027983 */ /* 0x000ee20000100a00 */
[----:B------:R-:W-:-:S02]  /*18a90*/  IMAD.MOV.U32 R120, RZ, RZ, R126 ;  /* 0x000000ffff787224 */ /* 0x000fc400078e007e */
[----:B------:R-:W-:-:S03]  /*18aa0*/  VIADD R124, R126, 0x6 ;  /* 0x000000067e7c7836 */ /* 0x000fc60000000000 */
[----:B------:R-:W-:Y:S01]  /*18ab0*/  R2UR UR54, R120 ;  /* 0x00000000783672ca */ /* 0x000fe200000e0000 */
[----:B------:R-:W-:Y:S01]  /*18ac0*/  IMAD.MOV.U32 R120, RZ, RZ, R4 ;  /* 0x000000ffff787224 */ /* 0x000fe200078e0004 */
[----:B------:R-:W-:Y:S01]  /*18ad0*/  R2UR UR50, R122 ;  /* 0x000000007a3272ca */ /* 0x000fe200000e0000 */
[----:B------:R-:W-:Y:S01]  /*18ae0*/  VIADD R122, R126, 0x300 ;  /* 0x000003007e7a7836 */ /* 0x000fe20000000000 */
[----:B------:R-:W-:Y:S01]  /*18af0*/  R2UR UR30, R124 ;  /* 0x000000007c1e72ca */ /* 0x000fe200000e0000 */
[----:B------:R-:W-:Y:S01]  /*18b00*/  VIADD R124, R126, 0x304 ;  /* 0x000003047e7c7836 */ /* 0x000fe20000000000 */
[----:B------:R-:W-:Y:S01]  /*18b10*/  R2UR UR34, R120 ;  /* 0x00000000782272ca */ /* 0x000fe200000e0000 */
[----:B------:R-:W-:Y:S02]  /*18b20*/  VIADD R120, R126, 0x302 ;  /* 0x000003027e787836 */ /* 0x000fe40000000000 */
[----:B------:R-:W-:Y:S01]  /*18b30*/  IMAD.MOV.U32 R121, RZ, RZ, 0x40000040 ;  /* 0x40000040ff797424 */ /* 0x000fe200078e00ff */
[----:B------:R-:W-:Y:S01]  /*18b40*/  R2UR UR26, R122 ;  /* 0x000000007a1a72ca */ /* 0x000fe200000e0000 */
[----:B------:R-:W-:Y:S01]  /*18b50*/  IMAD.MOV.U32 R125, RZ, RZ, 0x40000040 ;  /* 0x40000040ff7d7424 */ /* 0x000fe200078e00ff */
[----:B------:R-:W-:Y:S01]  /*18b60*/  R2UR UR22, R120 ;  /* 0x00000000781672ca */ /* 0x000fe200000e0000 */
[----:B------:R-:W-:Y:S01]  /*18b70*/  VIADD R120, R126, 0x600 ;  /* 0x000006007e787836 */ /* 0x000fe20000000000 */
[----:B------:R-:W-:Y:S01]  /*18b80*/  R2UR UR18, R124 ;  /* 0x000000007c1272ca */ /* 0x000fe200000e0000 */
[C---:B------:R-:W-:Y:S01]  /*18b90*/  VIADD R124, R126.reuse, 0x604 ;  /* 0x000006047e7c7836 */ /* 0x040fe20000000000 */
[C---:B------:R-:W-:Y:S01]  /*18ba0*/  R2UR UR55, R121.reuse ;  /* 0x00000000793772ca */ /* 0x040fe200000e0000 */
[----:B------:R-:W-:Y:S01]  /*18bb0*/  IMAD.MOV.U32 R127, RZ, RZ, 0x40000040 ;  /* 0x40000040ff7f7424 */ /* 0x000fe200078e00ff */
[C---:B------:R-:W-:Y:S01]  /*18bc0*/  IADD3 R122, R126.reuse, 0x602, RZ ;  /* 0x000006027e7a7810 */ /* 0x040fe20007ffe0ff */
[----:B------:R-:W-:Y:S01]  /*18bd0*/  VIADD R126, R126, 0x606 ;  /* 0x000006067e7e7836 */ /* 0x000fe20000000000 */
[----:B------:R-:W-:Y:S01]  /*18be0*/  MOV R123, 0x40000040 ;  /* 0x40000040007b7802 */ /* 0x000fe20000000f00 */
[----:B0-----:R-:W2:Y:S01]  /*18bf0*/  LDL.64 R6, [R1+0x10] ;  /* 0x0000100001067983 */ /* 0x001ea20000100a00 */
        /* <DEDUP_REMOVED lines=29> */
[-C--:B------:R-:W-:Y:S01]  /*18dd0*/  FMUL.FTZ R52, R52, R9.reuse ;  /* 0x0000000934347220 */ /* 0x080fe20000410000 */
[-C--:B------:R-:W-:Y:S01]  /*18de0*/  FMUL.FTZ R53, R53, R9.reuse ;  /* 0x0000000935357220 */ /* 0x080fe20000410000 */
[-C--:B------:R-:W-:Y:S01]  /*18df0*/  FMUL.FTZ R56, R56, R9.reuse ;  /* 0x0000000938387220 */ /* 0x080fe20000410000 */
        /* <DEDUP_REMOVED lines=37> */
[----:B---3--:R-:W-:Y:S02]  /*19050*/  R2UR UR32, R2 ;  /* 0x00000000022072ca */ /* 0x008fe400000e0000 */
[----:B------:R-:W-:Y:S02]  /*19060*/  R2UR UR33, R3 ;  /* 0x00000000032172ca */ /* 0x000fe400000e0000 */
[----:B------:R-:W-:Y:S01]  /*19070*/  R2UR UR28, R16 ;  /* 0x00000000101c72ca */ /* 0x000fe200000e0000 */
[----:B------:R-:W3:Y:S10]  /*19080*/  LDL.64 R2, [R1+0x8] ;  /* 0x0000080001027983 */ /* 0x000ef40000100a00 */
[----:B------:R-:W-:Y:S01]  /*19090*/  HGMMA.64x96x16.F32 R120, gdesc[UR32], R120, gsb0 ;  /* 0x01600000207879f0 */ /* 0x000fe20008000878 */
[----:B------:R-:W-:-:S02]  /*190a0*/  R2UR UR29, R17 ;  /* 0x00000000111d72ca */ /* 0x000fc400000e0000 */
[----:B----4-:R-:W-:Y:S01]  /*190b0*/  R2UR UR24, R14 ;  /* 0x000000000e1872ca */ /* 0x010fe200000e0000 */
[----:B------:R0:W5:Y:S01]  /*190c0*/  LDL.LU.64 R16, [R1+0x80] ;  /* 0x0000800001107983 */ /* 0x0001620000300a00 */
[----:B------:R-:W-:Y:S02]  /*190d0*/  R2UR UR25, R15 ;  /* 0x000000000f1972ca */ /* 0x000fe400000e0000 */
[----:B--2---:R-:W-:Y:S01]  /*190e0*/  R2UR UR20, R12 ;  /* 0x000000000c1472ca */ /* 0x004fe200000e0000 */
[----:B------:R0:W5:Y:S01]  /*190f0*/  LDL.LU R14, [R1+0x78] ;  /* 0x00007800010e7983 */ /* 0x0001620000300800 */
[----:B------:R-:W-:Y:S02]  /*19100*/  WARPGROUP.DEPBAR.LE gsb0, 0x0 ;  /* 0x00008000000079c5 */ /* 0x000fe40000010000 */
[----:B------:R-:W-:-:S06]  /*19110*/  WARPGROUP.ARRIVE ;  /* 0x00000000000079c5 */ /* 0x000fcc0000000000 */
[----:B------:R-:W-:Y:S01]  /*19120*/  HGMMA.64x96x16.F32 R120, gdesc[UR28], R120, gsb0 ;  /* 0x016000001c7879f0 */ /* 0x000fe20008000878 */
[----:B------:R-:W-:Y:S02]  /*19130*/  R2UR UR21, R13 ;  /* 0x000000000d1572ca */ /* 0x000fe400000e0000 */
[----:B------:R-:W-:Y:S01]  /*19140*/  R2UR UR16, R10 ;  /* 0x000000000a1072ca */ /* 0x000fe200000e0000 */
[----:B------:R0:W5:Y:S01]  /*19150*/  LDL.LU.64 R12, [R1+0x70] ;  /* 0x00007000010c7983 */ /* 0x0001620000300a00 */
        /* <DEDUP_REMOVED lines=10> */
[----:B---3--:R-:W-:Y:S01]  /*19200*/  R2UR UR8, R2 ;  /* 0x00000000020872ca */ /* 0x008fe200000e0000 */
[----:B------:R0:W5:Y:S01]  /*19210*/  LDL.LU.64 R6, [R1+0x60] ;  /* 0x0000600001067983 */ /* 0x0001620000300a00 */
[----:B------:R-:W-:Y:S02]  /*19220*/  WARPGROUP.DEPBAR.LE gsb0, 0x0 ;  /* 0x00008000000079c5 */ /* 0x000fe40000010000 */
[----:B------:R-:W-:-:S06]  /*19230*/  WARPGROUP.ARRIVE ;  /* 0x00000000000079c5 */ /* 0x000fcc0000000000 */
[----:B------:R-:W-:Y:S01]  /*19240*/  HGMMA.64x96x16.F32 R120, gdesc[UR16], R120, gsb0 ;  /* 0x01600000107879f0 */ /* 0x000fe20008000878 */
[----:B------:R-:W-:Y:S02]  /*19250*/  R2UR UR9, R3 ;  /* 0x00000000030972ca */ /* 0x000fe400000e0000 */
[----:B------:R-:W-:Y:S02]  /*19260*/  WARPGROUP.DEPBAR.LE gsb0, 0x0 ;  /* 0x00008000000079c5 */ /* 0x000fe40000010000 */
[----:B------:R-:W-:-:S06]  /*19270*/  WARPGROUP.ARRIVE ;  /* 0x00000000000079c5 */ /* 0x000fcc0000000000 */
[----:B------:R-:W-:Y:S03]  /*19280*/  HGMMA.64x96x16.F32 R120, gdesc[UR12], R120, gsb0 ;  /* 0x016000000c7879f0 */ /* 0x000fe60008000878 */
[----:B------:R-:W-:Y:S02]  /*19290*/  WARPGROUP.DEPBAR.LE gsb0, 0x0 ;  /* 0x00008000000079c5 */ /* 0x000fe40000010000 */
[----:B------:R-:W-:-:S06]  /*192a0*/  WARPGROUP.ARRIVE ;  /* 0x00000000000079c5 */ /* 0x000fcc0000000000 */
[----:B------:R-:W-:Y:S01]  /*192b0*/  HGMMA.64x96x16.F32 R120, gdesc[UR8], R120, gsb0 ;  /* 0x01600000087879f0 */ /* 0x000fe20008000878 */
[----:B------:R-:W-:Y:S01]  /*192c0*/  UMOV UR4, UR56 ;  /* 0x0000003800047c82 */ /* 0x000fe20008000000 */
[----:B------:R-:W-:Y:S01]  /*192d0*/  UMOV UR5, UR57 ;  /* 0x0000003900057c82 */ /* 0x000fe20008000000 */
        /* <DEDUP_REMOVED lines=12> */
.L_x_1915:
[----:B-----5:R-:W-:Y:S01]  /*193a0*/  SHF.L.U32 R0, R11, 0x1f, RZ ;  /* 0x0000001f0b007819 */ /* 0x020fe200000006ff */
[----:B------:R-:W-:-:S04]  /*193b0*/  IMAD R15, R10, 0x8, R16 ;  /* 0x000000080a0f7824 */ /* 0x000fc800078e0210 */
[----:B------:R0:W1:Y:S01]  /*193c0*/  SYNCS.PHASECHK.TRANS64.TRYWAIT P2, [R15+URZ+0x30850], R0 ;  /* 0x030850000f0075a7 */ /* 0x000062000804017f */
[----:B------:R-:W-:Y:S05]  /*193d0*/  @!P0 BRA `(.L_x_1916) ;  /* 0x0000000000048947 */ /* 0x000fea0003800000 */
[----:B------:R-:W-:Y:S01]  /*193e0*/  BPT.TRAP 0x1 ;  /* 0x000000040000795c */ /* 0x000fe20000300000 */
.L_x_1916:
[----:B------:R-:W-:Y:S04]  /*193f0*/  BSSY B2, `(.L_x_1917) ;  /* 0x0000004000027945 */ /* 0x000fe80003800000 */
[----:B-1----:R-:W-:Y:S05]  /*19400*/  @P2 BRA `(.L_x_1918) ;  /* 0x0000000000082947 */ /* 0x002fea0003800000 */
[----:B------:R-:W1:Y:S02]  /*19410*/  SYNCS.PHASECHK.TRANS64.TRYWAIT P2, [R15+URZ+0x30850], R0 ;  /* 0x030850000f0075a7 */ /* 0x000e64000804017f */
[----:B-1----:R-:W-:Y:S05]  /*19420*/  @!P2 BRA `(.L_x_1919) ;  /* 0x000001100060a947 */ /* 0x002fea0003800000 */
.L_x_1918:
[----:B------:R-:W-:Y:S05]  /*19430*/  BSYNC B2 ;  /* 0x0000000000027941 */ /* 0x000fea0003800000 */
.L_x_1917:
[----:B01----:R-:W-:Y:S01]  /*19440*/  VIADD R0, R16, 0x400 ;  /* 0x0000040010007836 */ /* 0x003fe20000000000 */
[----:B------:R-:W-:Y:S01]  /*19450*/  WARPGROUP.ARRIVE ;  /* 0x00000000000079c5 */ /* 0x000fe20000000000 */
[----:B------:R-:W-:Y:S01]  /*19460*/  IMAD.MOV.U32 R11, RZ, RZ, 0x40000040 ;  /* 0x40000040ff0b7424 */ /* 0x000fe200078e00ff */
[----:B------:R-:W-:Y:S01]  /*19470*/  MOV R3, 0x40000040 ;  /* 0x4000004000037802 */ /* 0x000fe20000000f00 */
[----:B------:R-:W-:Y:S01]  /*19480*/  ULDC UR4, c[0x0][0x988] ;  /* 0x0002620000047ab9 */ /* 0x000fe20000000800 */
[----:B------:R-:W-:Y:S01]  /*19490*/  SHF.R.U32.HI R0, RZ, 0x4, R0 ;  /* 0x00000004ff007819 */ /* 0x000fe20000011600 */
[----:B------:R-:W-:Y:S01]  /*194a0*/  @!P1 IMAD R20, R20, 0x8, R16 ;  /* 0x0000000814149824 */ /* 0x000fe200078e0210 */
[----:B------:R-:W-:Y:S01]  /*194b0*/  R2UR UR7, R11 ;  /* 0x000000000b0772ca */ /* 0x000fe200000e0000 */
[----:B------:R-:W-:Y:S01]  /*194c0*/  @!P1 VIADD R15, R15, 0x30860 ;  /* 0x000308600f0f9836 */ /* 0x000fe20000000000 */
[----:B------:R-:W-:Y:S01]  /*194d0*/  LOP3.LUT R0, R0, 0x3fff, RZ, 0xc0, !PT ;  /* 0x00003fff00007812 */ /* 0x000fe200078ec0ff */
[----:B------:R-:W-:Y:S01]  /*194e0*/  @!P1 VIADD R20, R20, 0x30840 ;  /* 0x0003084014149836 */ /* 0x000fe20000000000 */
[C---:B------:R-:W-:Y:S01]  /*194f0*/  ISETP.GT.AND P2, PT, R7.reuse, R14, PT ;  /* 0x0000000e0700720c */ /* 0x040fe20003f44270 */
[----:B------:R-:W-:Y:S01]  /*19500*/  VIADD R7, R7, 0xffffffff ;  /* 0xffffffff07077836 */ /* 0x000fe20000000000 */
[----:B------:R-:W-:-:S02]  /*19510*/  LOP3.LUT R0, R0, 0x3000000, RZ, 0xfc, !PT ;  /* 0x0300000000007812 */ /* 0x000fc400078efcff */
[----:B------:R-:W-:-:S03]  /*19520*/  @!P1 PRMT R15, RZ, 0x654, R15 ;  /* 0x00000654ff0f9816 */ /* 0x000fc6000000000f */
[----:B------:R-:W-:Y:S01]  /*19530*/  IMAD R10, R10, 0x900, R0 ;  /* 0x000009000a0a7824 */ /* 0x000fe200078e0200 */
[----:B------:R-:W-:-:S03]  /*19540*/  FMNMX.FTZ R0, R120, R12, !PT ;  /* 0x0000000c78007209 */ /* 0x000fc60007810000 */
[C---:B------:R-:W-:Y:S01]  /*19550*/  VIADD R2, R10.reuse, 0x80 ;  /* 0x000000800a027836 */ /* 0x040fe20000000000 */
[----:B------:R-:W-:Y:S02]  /*19560*/  R2UR UR6, R10 ;  /* 0x000000000a0672ca */ /* 0x000fe400000e0000 */
[----:B------:R-:W-:-:S04]  /*19570*/  FMNMX.FTZ R0, R121, R0, !PT ;  /* 0x0000000079007209 */ /* 0x000fc80007810000 */
[----:B------:R-:W-:-:S04]  /*19580*/  FMNMX.FTZ R0, R124, R0, !PT ;  /* 0x000000007c007209 */ /* 0x000fc80007810000 */
[----:B------:R-:W-:-:S03]  /*19590*/  FMNMX.FTZ R0, R125, R0, !PT ;  /* 0x000000007d007209 */ /* 0x000fc60007810000 */
        /* <DEDUP_REMOVED lines=30> */
[C---:B------:R-:W-:Y:S01]  /*19780*/  FMUL.FTZ R11, R4.reuse, R0 ;  /* 0x00000000040b7220 */ /* 0x040fe20000410000 */
[----:B------:R-:W-:-:S03]  /*19790*/  FADD.FTZ R9, -R4, R12 ;  /* 0x0000000c04097221 */ /* 0x000fc60000010100 */
[-CC-:B------:R-:W-:Y:S01]  /*197a0*/  FFMA.FTZ R21, R133, R0.reuse, -R11.reuse ;  /* 0x0000000085157223 */ /* 0x180fe2000001080b */
[-CC-:B------:R-:W-:Y:S01]  /*197b0*/  FFMA.FTZ R121, R121, R0.reuse, -R11.reuse ;  /* 0x0000000079797223 */ /* 0x180fe2000001080b */
[-CC-:B------:R-:W-:Y:S01]  /*197c0*/  FFMA.FTZ R133, R141, R0.reuse, -R11.reuse ;  /* 0x000000008d857223 */ /* 0x180fe2000001080b */
[-C--:B------:R-:W-:Y:S01]  /*197d0*/  FFMA.FTZ R12, R160, R0.reuse, -R11 ;  /* 0x00000000a00c7223 */ /* 0x080fe2000001080b */
[----:B------:R-:W-:Y:S02]  /*197e0*/  FMUL.FTZ R9, R9, R0 ;  /* 0x0000000009097220 */ /* 0x000fe40000410000 */
        /* <DEDUP_REMOVED lines=10> */
[----:B------:R-:W-:Y:S02]  /*19890*/  FFMA.FTZ R120, R145, R0, -R11 ;  /* 0x0000000091787223 */ /* 0x000fe4000001080b */
[----:B------:R-:W-:Y:S01]  /*198a0*/  HGMMA.64x192x16.F32 R24, R184, gdesc[UR4].tnspB, R24, gsb0 ;  /* 0x42e00004b8187df0 */ /* 0x000fe20008000818 */
[----:B------:R-:W-:Y:S01]  /*198b0*/  R2UR UR6, R2 ;  /* 0x00000000020672ca */ /* 0x000fe200000e0000 */
[----:B------:R-:W-:Y:S01]  /*198c0*/  VIADD R2, R10, 0x180 ;  /* 0x000001800a027836 */ /* 0x000fe20000000000 */
[----:B------:R-:W-:Y:S01]  /*198d0*/  R2UR UR7, R3 ;  /* 0x00000000030772ca */ /* 0x000fe200000e0000 */
[----:B------:R-:W-:Y:S01]  /*198e0*/  IMAD.MOV.U32 R3, RZ, RZ, 0x40000040 ;  /* 0x40000040ff037424 */ /* 0x000fe200078e00ff */
[----:B------:R-:W0:Y:S08]  /*198f0*/  MUFU.EX2 R188, R188 ;  /* 0x000000bc00bc7308 */ /* 0x000e300000000800 */
[----:B------:R-:W-:Y:S08]  /*19900*/  MUFU.EX2 R190, R190 ;  /* 0x000000be00be7308 */ /* 0x000ff00000000800 */
[----:B------:R-:W-:Y:S01]  /*19910*/  MUFU.EX2 R124, R124 ;  /* 0x0000007c007c7308 */ /* 0x000fe20000000800 */
[----:B0-----:R-:W-:Y:S01]  /*19920*/  FFMA.FTZ R6, R9, R6, R188 ;  /* 0x0000000609067223 */ /* 0x001fe200000100bc */
[----:B------:R-:W-:-:S06]  /*19930*/  F2FP.F16.F32.PACK_AB R188, R121, R188 ;  /* 0x000000bc79bc723e */ /* 0x000fcc00000000ff */
        /* <DEDUP_REMOVED lines=9> */
[C---:B------:R-:W-:Y:S01]  /*199d0*/  VIADD R2, R10.reuse, 0x200 ;  /* 0x000002000a027836 */ /* 0x040fe20000000000 */
[----:B------:R-:W-:Y:S01]  /*199e0*/  R2UR UR7, R3 ;  /* 0x00000000030772ca */ /* 0x000fe200000e0000 */
[----:B------:R-:W-:Y:S01]  /*199f0*/  IMAD.MOV.U32 R3, RZ, RZ, 0x40000040 ;  /* 0x40000040ff037424 */ /* 0x000fe200078e00ff */
[----:B------:R-:W-:Y:S01]  /*19a00*/  MUFU.EX2 R184, R184 ;  /* 0x000000b800b87308 */ /* 0x000fe20000000800 */
[----:B------:R-:W-:-:S07]  /*19a10*/  VIADD R10, R10, 0x280 ;  /* 0x000002800a0a7836 */ /* 0x000fce0000000000 */
[----:B------:R-:W-:Y:S08]  /*19a20*/  MUFU.EX2 R186, R186 ;  /* 0x000000ba00ba7308 */ /* 0x000ff00000000800 */
        /* <DEDUP_REMOVED lines=13> */
[----:B------:R-:W-:Y:S01]  /*19b00*/  MUFU.EX2 R182, R182 ;  /* 0x000000b600b67308 */ /* 0x000fe20000000800 */
[----:B------:R-:W-:-:S04]  /*19b10*/  FMNMX.FTZ R2, R126, R2, !PT ;  /* 0x000000027e027209 */ /* 0x000fc80007810000 */
[----:B------:R-:W-:-:S03]  /*19b20*/  FMNMX.FTZ R2, R127, R2, !PT ;  /* 0x000000027f027209 */ /* 0x000fc60007810000 */
[----:B------:R-:W-:Y:S01]  /*19b30*/  MUFU.EX2 R136, R136 ;  /* 0x0000008800887308 */ /* 0x000fe20000000800 */
        /* <DEDUP_REMOVED lines=35> */
[----:B------:R-:W-:Y:S01]  /*19d70*/  @!P1 PRMT R130, RZ, 0x654, R20 ;  /* 0x00000654ff829816 */ /* 0x000fe20000000014 */
[----:B------:R-:W-:Y:S01]  /*19d80*/  FADD.FTZ R131, R121, R6 ;  /* 0x0000000679837221 */ /* 0x000fe20000010000 */
[-CC-:B------:R-:W-:Y:S01]  /*19d90*/  FFMA.FTZ R127, R135, R0.reuse, -R137.reuse ;  /* 0x00000000877f7223 */ /* 0x180fe20000010889 */
[-CC-:B------:R-:W-:Y:S01]  /*19da0*/  FFMA.FTZ R181, R138, R0.reuse, -R137.reuse ;  /* 0x000000008ab57223 */ /* 0x180fe20000010889 */
[-CC-:B------:R-:W-:Y:S01]  /*19db0*/  FFMA.FTZ R183, R142, R0.reuse, -R137.reuse ;  /* 0x000000008eb77223 */ /* 0x180fe20000010889 */
[----:B------:R-:W0:Y:S01]  /*19dc0*/  MUFU.EX2 R189, R189 ;  /* 0x000000bd00bd7308 */ /* 0x000e220000000800 */
[-CC-:B------:R-:W-:Y:S01]  /*19dd0*/  FFMA.FTZ R147, R147, R0.reuse, -R137.reuse ;  /* 0x0000000093937223 */ /* 0x180fe20000010889 */
[-CC-:B------:R-:W-:Y:S01]  /*19de0*/  FFMA.FTZ R154, R154, R0.reuse, -R137.reuse ;  /* 0x000000009a9a7223 */ /* 0x180fe20000010889 */
[-CC-:B------:R-:W-:Y:S01]  /*19df0*/  FFMA.FTZ R158, R158, R0.reuse, -R137.reuse ;  /* 0x000000009e9e7223 */ /* 0x180fe20000010889 */
[-CC-:B------:R-:W-:Y:S01]  /*19e00*/  FFMA.FTZ R159, R159, R0.reuse, -R137.reuse ;  /* 0x000000009f9f7223 */ /* 0x180fe20000010889 */
[-CC-:B------:R-:W-:Y:S01]  /*19e10*/  FFMA.FTZ R162, R162, R0.reuse, -R137.reuse ;  /* 0x00000000a2a27223 */ /* 0x180fe20000010889 */
[-CC-:B------:R-:W-:Y:S01]  /*19e20*/  FFMA.FTZ R163, R163, R0.reuse, -R137.reuse ;  /* 0x00000000a3a37223 */ /* 0x180fe20000010889 */
[----:B------:R-:W-:Y:S01]  /*19e30*/  FFMA.FTZ R166, R166, R0, -R137 ;  /* 0x00000000a6a67223 */ /* 0x000fe20000010889 */
[----:B------:R-:W1:Y:S08]  /*19e40*/  MUFU.EX2 R122, R122 ;  /* 0x0000007a007a7308 */ /* 0x000e700000000800 */
[----:B------:R-:W2:Y:S01]  /*19e50*/  MUFU.EX2 R191, R191 ;  /* 0x000000bf00bf7308 */ /* 0x000ea20000000800 */
[----:B0-----:R-:W-:-:S07]  /*19e60*/  FFMA.FTZ R5, R2, R5, R189 ;  /* 0x0000000502057223 */ /* 0x001fce00000100bd */
[----:B------:R-:W0:Y:S01]  /*19e70*/  MUFU.EX2 R123, R123 ;  /* 0x0000007b007b7308 */ /* 0x000e220000000800 */
[C---:B-1----:R-:W-:Y:S01]  /*19e80*/  FADD.FTZ R6, R122.reuse, R5 ;  /* 0x000000057a067221 */ /* 0x042fe20000010000 */
[-C--:B------:R-:W-:Y:S01]  /*19e90*/  FFMA.FTZ R5, R151, R0.reuse, -R137 ;  /* 0x0000000097057223 */ /* 0x080fe20000010889 */
[----:B------:R-:W-:Y:S01]  /*19ea0*/  F2FP.F16.F32.PACK_AB R189, R122, R189 ;  /* 0x000000bd7abd723e */ /* 0x000fe200000000ff */
[----:B------:R-:W-:Y:S02]  /*19eb0*/  WARPGROUP.DEPBAR.LE gsb0, 0x0 ;  /* 0x00008000000079c5 */ /* 0x000fe40000010000 */
[----:B------:R-:W-:Y:S01]  /*19ec0*/  WARPGROUP.ARRIVE ;  /* 0x00000000000079c5 */ /* 0x000fe20000000000 */
[-CC-:B------:R-:W-:Y:S01]  /*19ed0*/  FFMA.FTZ R176, R144, R0.reuse, -R11.reuse ;  /* 0x0000000090b07223 */ /* 0x180fe2000001080b */
[-C--:B------:R-:W-:Y:S01]  /*19ee0*/  FFMA.FTZ R178, R148, R0.reuse, -R11 ;  /* 0x0000000094b27223 */ /* 0x080fe2000001080b */
[----:B------:R-:W-:Y:S01]  /*19ef0*/  MUFU.EX2 R185, R185 ;  /* 0x000000b900b97308 */ /* 0x000fe20000000800 */
[----:B--2---:R-:W-:Y:S01]  /*19f00*/  FADD.FTZ R6, R191, R6 ;  /* 0x00000006bf067221 */ /* 0x004fe20000010000 */
[-CC-:B------:R-:W-:Y:S01]  /*19f10*/  FFMA.FTZ R177, R146, R0.reuse, -R137.reuse ;  /* 0x0000000092b17223 */ /* 0x180fe20000010889 */
[----:B------:R-:W-:Y:S01]  /*19f20*/  HGMMA.64x192x16.F32 R24, R172, gdesc[UR4].tnspB, R24, gsb0 ;  /* 0x42e00004ac187df0 */ /* 0x000fe20008000818 */
[----:B------:R-:W-:Y:S01]  /*19f30*/  R2UR UR6, R10 ;  /* 0x000000000a0672ca */ /* 0x000fe200000e0000 */
[-CC-:B------:R-:W-:Y:S01]  /*19f40*/  FFMA.FTZ R10, R139, R0.reuse, -R137.reuse ;  /* 0x000000008b0a7223 */ /* 0x180fe20000010889 */
[C---:B0-----:R-:W-:Y:S01]  /*19f50*/  FADD.FTZ R6, R123.reuse, R6 ;  /* 0x000000067b067221 */ /* 0x041fe20000010000 */
[----:B------:R-:W-:Y:S01]  /*19f60*/  FFMA.FTZ R179, R150, R0, -R137 ;  /* 0x0000000096b37223 */ /* 0x000fe20000010889 */
[----:B------:R-:W-:Y:S01]  /*19f70*/  MUFU.EX2 R126, R126 ;  /* 0x0000007e007e7308 */ /* 0x000fe20000000800 */
[----:B------:R-:W-:-:S07]  /*19f80*/  F2FP.F16.F32.PACK_AB R191, R123, R191 ;  /* 0x000000bf7bbf723e */ /* 0x000fce00000000ff */
        /* <DEDUP_REMOVED lines=16> */
[-CC-:B------:R-:W-:Y:S01]  /*1a090*/  FFMA.FTZ R175, R125, R0.reuse, -R11.reuse ;  /* 0x000000007daf7223 */ /* 0x180fe2000001080b */
[-CC-:B------:R-:W-:Y:S01]  /*1a0a0*/  FFMA.FTZ R173, R129, R0.reuse, -R11.reuse ;  /* 0x0000000081ad7223 */ /* 0x180fe2000001080b */
[-CC-:B------:R-:W-:Y:S01]  /*1a0b0*/  FFMA.FTZ R125, R149, R0.reuse, -R11.reuse ;  /* 0x00000000957d7223 */ /* 0x180fe2000001080b */
[-CC-:B------:R-:W-:Y:S01]  /*1a0c0*/  FFMA.FTZ R172, R152, R0.reuse, -R11.reuse ;  /* 0x0000000098ac7223 */ /* 0x180fe2000001080b */
[-CC-:B------:R-:W-:Y:S01]  /*1a0d0*/  FFMA.FTZ R174, R156, R0.reuse, -R11.reuse ;  /* 0x000000009cae7223 */ /* 0x180fe2000001080b */
[-CC-:B------:R-:W-:Y:S01]  /*1a0e0*/  FFMA.FTZ R129, R157, R0.reuse, -R11.reuse ;  /* 0x000000009d817223 */ /* 0x180fe2000001080b */
[----:B------:R-:W-:Y:S01]  /*1a0f0*/  FFMA.FTZ R11, R165, R0, -R11 ;  /* 0x00000000a50b7223 */ /* 0x000fe2000001080b */
[----:B------:R-:W-:Y:S01]  /*1a100*/  WARPGROUP.ARRIVE ;  /* 0x00000000000079c5 */ /* 0x000fe20000000000 */
[----:B------:R-:W-:Y:S08]  /*1a110*/  MUFU.EX2 R175, R175 ;  /* 0x000000af00af7308 */ /* 0x000ff00000000800 */
[----:B------:R0:W1:Y:S08]  /*1a120*/  MUFU.EX2 R13, R11 ;  /* 0x0000000b000d7308 */ /* 0x0000700000000800 */
[----:B------:R-:W2:Y:S01]  /*1a130*/  MUFU.EX2 R173, R173 ;  /* 0x000000ad00ad7308 */ /* 0x000ea20000000800 */
[----:B0-----:R-:W-:-:S04]  /*1a140*/  MOV R11, 0x40000040 ;  /* 0x40000040000b7802 */ /* 0x001fc80000000f00 */
[----:B------:R-:W-:Y:S01]  /*1a150*/  R2UR UR7, R11 ;  /* 0x000000000b0772ca */ /* 0x000fe200000e0000 */
[----:B------:R-:W-:Y:S02]  /*1a160*/  FFMA.FTZ R11, R143, R0, -R137 ;  /* 0x000000008f0b7223 */ /* 0x000fe40000010889 */
[----:B------:R-:W-:Y:S08]  /*1a170*/  MUFU.EX2 R125, R125 ;  /* 0x0000007d007d7308 */ /* 0x000ff00000000800 */
[----:B------:R-:W0:Y:S02]  /*1a180*/  MUFU.EX2 R11, R11 ;  /* 0x0000000b000b7308 */ /* 0x000e240000000800 */
[----:B------:R-:W-:Y:S06]  /*1a190*/  HGMMA.64x192x16.F32 R24, R168, gdesc[UR4].tnspB, R24, gsb0 ;  /* 0x42e00004a8187df0 */ /* 0x000fec0008000818 */
[----:B------:R-:W-:Y:S08]  /*1a1a0*/  MUFU.EX2 R172, R172 ;  /* 0x000000ac00ac7308 */ /* 0x000ff00000000800 */
[----:B------:R-:W-:Y:S08]  /*1a1b0*/  MUFU.EX2 R174, R174 ;  /* 0x000000ae00ae7308 */ /* 0x000ff00000000800 */
[----:B------:R-:W-:Y:S01]  /*1a1c0*/  MUFU.EX2 R129, R129 ;  /* 0x0000008100817308 */ /* 0x000fe20000000800 */
[----:B------:R-:W-:-:S02]  /*1a1d0*/  WARPGROUP.DEPBAR.LE gsb0, 0x0 ;  /* 0x00008000000079c5 */ /* 0x000fc40000010000 */
[----:B------:R3:W-:Y:S01]  /*1a1e0*/  @!P1 SYNCS.ARRIVE.TRANS64.RED.A1T0 RZ, [R130+URZ], RZ ;  /* 0x000000ff82ff99a7 */ /* 0x0007e2000810043f */
[----:B------:R-:W-:Y:S02]  /*1a1f0*/  F2FP.F16.F32.PACK_AB R168, R132, R12 ;  /* 0x0000000c84a8723e */ /* 0x000fe400000000ff */
[----:B-1----:R-:W-:Y:S02]  /*1a200*/  F2FP.F16.F32.PACK_AB R170, R13, R136 ;  /* 0x000000880daa723e */ /* 0x002fe400000000ff */
[----:B------:R-:W-:Y:S01]  /*1a210*/  F2FP.F16.F32.PACK_AB R169, R163, R162 ;  /* 0x000000a2a3a9723e */ /* 0x000fe200000000ff */
[----:B---3--:R-:W-:Y:S01]  /*1a220*/  FADD.FTZ R130, R190, R131 ;  /* 0x00000083be827221 */ /* 0x008fe20000010000 */
[----:B------:R1:W-:Y:S01]  /*1a230*/  @!P1 SYNCS.ARRIVE.TRANS64.RED.A1T0 RZ, [R15+URZ], RZ ;  /* 0x000000ff0fff99a7 */ /* 0x0003e2000810043f */
[C---:B------:R-:W-:Y:S02]  /*1a240*/  F2FP.F16.F32.PACK_AB R190, R175.reuse, R190 ;  /* 0x000000beafbe723e */ /* 0x040fe400000000ff */
[----:B------:R-:W-:-:S02]  /*1a250*/  FADD.FTZ R131, R175, R130 ;  /* 0x00000082af837221 */ /* 0x000fc40000010000 */
[----:B------:R-:W-:Y:S02]  /*1a260*/  MUFU.EX2 R175, R159 ;  /* 0x0000009f00af7308 */ /* 0x000fe40000000800 */
[----:B------:R-:W-:Y:S01]  /*1a270*/  FADD.FTZ R130, R184, R131 ;  /* 0x00000083b8827221 */ /* 0x000fe20000010000 */
[----:B------:R-:W-:Y:S01]  /*1a280*/  FADD.FTZ R131, R185, R6 ;  /* 0x00000006b9837221 */ /* 0x000fe20000010000 */
[-C--:B-1----:R-:W-:Y:S01]  /*1a290*/  FFMA.FTZ R15, R155, R0.reuse, -R137 ;  /* 0x000000009b0f7223 */ /* 0x082fe20000010889 */
[C---:B------:R-:W-:Y:S01]  /*1a2a0*/  F2FP.F16.F32.PACK_AB R185, R126.reuse, R185 ;  /* 0x000000b97eb9723e */ /* 0x040fe200000000ff */
[----:B--2---:R-:W-:Y:S01]  /*1a2b0*/  FADD.FTZ R135, R173, R130 ;  /* 0x00000082ad877221 */ /* 0x004fe20000010000 */
[----:B------:R-:W-:Y:S01]  /*1a2c0*/  FADD.FTZ R130, R126, R131 ;  /* 0x000000837e827221 */ /* 0x000fe20000010000 */
[----:B------:R-:W-:Y:S01]  /*1a2d0*/  MUFU.EX2 R6, R154 ;  /* 0x0000009a00067308 */ /* 0x000fe20000000800 */
[----:B------:R-:W-:Y:S01]  /*1a2e0*/  FFMA.FTZ R137, R167, R0, -R137 ;  /* 0x00000000a7897223 */ /* 0x000fe20000010889 */
[----:B------:R-:W-:Y:S01]  /*1a2f0*/  FADD.FTZ R134, R186, R135 ;  /* 0x00000087ba867221 */ /* 0x000fe20000010000 */
[----:B------:R-:W-:Y:S01]  /*1a300*/  FADD.FTZ R130, R187, R130 ;  /* 0x00000082bb827221 */ /* 0x000fe20000010000 */
[----:B------:R-:W-:-:S02]  /*1a310*/  F2FP.F16.F32.PACK_AB R186, R21, R186 ;  /* 0x000000ba15ba723e */ /* 0x000fc400000000ff */
[----:B------:R-:W-:Y:S01]  /*1a320*/  FADD.FTZ R131, R21, R134 ;  /* 0x0000008615837221 */ /* 0x000fe20000010000 */
[----:B------:R-:W-:Y:S01]  /*1a330*/  FADD.FTZ R130, R127, R130 ;  /* 0x000000827f827221 */ /* 0x000fe20000010000 */
[----:B------:R-:W1:Y:S01]  /*1a340*/  MUFU.EX2 R15, R15 ;  /* 0x0000000f000f7308 */ /* 0x000e620000000800 */
[----:B------:R-:W-:Y:S01]  /*1a350*/  F2FP.F16.F32.PACK_AB R184, R173, R184 ;  /* 0x000000b8adb8723e */ /* 0x000fe200000000ff */
[----:B------:R-:W-:Y:S01]  /*1a360*/  FADD.FTZ R131, R180, R131 ;  /* 0x00000083b4837221 */ /* 0x000fe20000010000 */
[----:B------:R-:W-:Y:S01]  /*1a370*/  FADD.FTZ R135, R181, R130 ;  /* 0x00000082b5877221 */ /* 0x000fe20000010000 */
[----:B------:R-:W-:Y:S02]  /*1a380*/  F2FP.F16.F32.PACK_AB R181, R10, R181 ;  /* 0x000000b50ab5723e */ /* 0x000fe400000000ff */
[----:B------:R-:W-:Y:S01]  /*1a390*/  FADD.FTZ R131, R124, R131 ;  /* 0x000000837c837221 */ /* 0x000fe20000010000 */
[----:B------:R-:W-:Y:S01]  /*1a3a0*/  FADD.FTZ R130, R10, R135 ;  /* 0x000000870a827221 */ /* 0x000fe20000010000 */
[----:B------:R-:W2:Y:S01]  /*1a3b0*/  MUFU.EX2 R137, R137 ;  /* 0x0000008900897308 */ /* 0x000ea20000000800 */
[----:B------:R-:W-:Y:S01]  /*1a3c0*/  F2FP.F16.F32.PACK_AB R187, R127, R187 ;  /* 0x000000bb7fbb723e */ /* 0x000fe200000000ff */
        /* <DEDUP_REMOVED lines=8> */
[C---:B------:R-:W-:Y:S02]  /*1a450*/  F2FP.F16.F32.PACK_AB R176, R120.reuse, R176 ;  /* 0x000000b078b0723e */ /* 0x040fe400000000ff */
[----:B------:R-:W-:Y:S01]  /*1a460*/  FADD.FTZ R131, R120, R131 ;  /* 0x0000008378837221 */ /* 0x000fe20000010000 */
[----:B------:R-:W-:Y:S01]  /*1a470*/  FADD.FTZ R122, R20, R123 ;  /* 0x0000007b147a7221 */ /* 0x000fe20000010000 */
[----:B-1----:R-:W-:-:S02]  /*1a480*/  F2FP.F16.F32.PACK_AB R173, R15, R6 ;  /* 0x000000060fad723e */ /* 0x002fc400000000ff */
        /* <DEDUP_REMOVED lines=17> */
[----:B------:R-:W-:Y:S01]  /*1a5a0*/  F2FP.F16.F32.PACK_AB R174, R129, R174 ;  /* 0x000000ae81ae723e */ /* 0x000fe200000000ff */
[----:B------:R-:W-:-:S02]  /*1a5b0*/  IMAD.MOV.U32 R10, RZ, RZ, R22 ;  /* 0x000000ffff0a7224 */ /* 0x000fc400078e0016 */
[----:B------:R-:W-:Y:S01]  /*1a5c0*/  FADD.FTZ R11, R12, R11 ;  /* 0x0000000b0c0b7221 */ /* 0x000fe20000010000 */
[----:B------:R-:W-:Y:S01]  /*1a5d0*/  FADD.FTZ R6, R162, R5 ;  /* 0x00000005a2067221 */ /* 0x000fe20000010000 */
[----:B------:R-:W-:Y:S01]  /*1a5e0*/  F2FP.F16.F32.PACK_AB R175, R175, R121 ;  /* 0x00000079afaf723e */ /* 0x000fe200000000ff */
[----:B------:R-:W-:Y:S02]  /*1a5f0*/  IMAD.MOV.U32 R12, RZ, RZ, R4 ;  /* 0x000000ffff0c7224 */ /* 0x000fe400078e0004 */
[----:B------:R-:W-:Y:S01]  /*1a600*/  FADD.FTZ R11, R132, R11 ;  /* 0x0000000b840b7221 */ /* 0x000fe20000010000 */
[----:B------:R-:W-:Y:S01]  /*1a610*/  FADD.FTZ R5, R163, R6 ;  /* 0x00000006a3057221 */ /* 0x000fe20000010000 */
[----:B--2---:R-:W-:Y:S02]  /*1a620*/  F2FP.F16.F32.PACK_AB R171, R137, R166 ;  /* 0x000000a689ab723e */ /* 0x004fe400000000ff */
[----:B------:R-:W-:Y:S01]  /*1a630*/  FADD.FTZ R6, R136, R11 ;  /* 0x0000000b88067221 */ /* 0x000fe20000010000 */
[----:B------:R-:W-:Y:S01]  /*1a640*/  FADD.FTZ R5, R166, R5 ;  /* 0x00000005a6057221 */ /* 0x000fe20000010000 */
[----:B------:R-:W-:-:S02]  /*1a650*/  IMAD.MOV.U32 R11, RZ, RZ, R23 ;  /* 0x000000ffff0b7224 */ /* 0x000fc400078e0017 */
[----:B------:R-:W-:Y:S01]  /*1a660*/  FADD.FTZ R6, R13, R6 ;  /* 0x000000060d067221 */ /* 0x000fe20000010000 */
[----:B------:R-:W-:Y:S01]  /*1a670*/  FADD.FTZ R5, R137, R5 ;  /* 0x0000000589057221 */ /* 0x000fe20000010000 */
[----:B------:R-:W-:Y:S01]  /*1a680*/  IMAD.MOV.U32 R13, RZ, RZ, R3 ;  /* 0x000000ffff0d7224 */ /* 0x000fe200078e0003 */
[----:B------:R-:W-:Y:S06]  /*1a690*/  @P2 BRA `(.L_x_1920) ;  /* 0xffffffdc00b02947 */ /* 0x000fec000383ffff */
[----:B------:R-:W-:Y:S05]  /*1a6a0*/  BSYNC B1 ;  /* 0x0000000000017941 */ /* 0x000fea0003800000 */
.L_x_1909:
[----:B------:R-:W-:Y:S05]  /*1a6b0*/  BSYNC B0 ;  /* 0x0000000000007941 */ /* 0x000fea0003800000 */
.L_x_1908:
[----:B------:R-:W-:Y:S01]  /*1a6c0*/  ISETP.GE.AND P2, PT, R7, R211, PT ;  /* 0x000000d30700720c */ /* 0x000fe20003f46270 */
[----:B------:R-:W-:-:S12]  /*1a6d0*/  BSSY B0, `(.L_x_1921) ;  /* 0x0000347000007945 */ /* 0x000fd80003800000 */
[----:B------:R-:W-:Y:S05]  /*1a6e0*/  @!P2 BRA `(.L_x_1922) ;  /* 0x000000340014a947 */ /* 0x000fea0003800000 */
[----:B------:R-:W-:Y:S01]  /*1a6f0*/  MOV R12, R3 ;  /* 0x00000003000c7202 */ /* 0x000fe20000000f00 */
[----:B------:R-:W-:Y:S02]  /*1a700*/  IMAD.MOV.U32 R13, RZ, RZ, R4 ;  /* 0x000000ffff0d7224 */ /* 0x000fe400078e0004 */
[----:B------:R-:W-:Y:S02]  /*1a710*/  IMAD.MOV.U32 R11, RZ, RZ, R23 ;  /* 0x000000ffff0b7224 */ /* 0x000fe400078e0017 */
[----:B------:R-:W-:-:S07]  /*1a720*/  IMAD.MOV.U32 R10, RZ, RZ, R22 ;  /* 0x000000ffff0a7224 */ /* 0x000fce00078e0016 */
.L_x_1941:
        /* <DEDUP_REMOVED lines=8> */
.L_x_1923:
[----:B------:R-:W-:Y:S01]  /*1a7b0*/  IMAD R3, R22, 0x8, R16 ;  /* 0x0000000816037824 */ /* 0x000fe200078e0210 */
[----:B------:R-:W-:-:S04]  /*1a7c0*/  SHF.L.U32 R4, R23, 0x1f, RZ ;  /* 0x0000001f17047819 */ /* 0x000fc800000006ff */
[----:B------:R1:W2:Y:S01]  /*1a7d0*/  SYNCS.PHASECHK.TRANS64.TRYWAIT P2, [R3+URZ+0x30830], R4 ;  /* 0x03083004030075a7 */ /* 0x0002a2000804017f */
[----:B------:R-:W-:Y:S05]  /*1a7e0*/  @!P0 BRA `(.L_x_1924) ;  /* 0x0000000000048947 */ /* 0x000fea0003800000 */
[----:B------:R-:W-:Y:S01]  /*1a7f0*/  BPT.TRAP 0x1 ;  /* 0x000000040000795c */ /* 0x000fe20000300000 */
.L_x_1924:
[----:B------:R-:W-:Y:S01]  /*1a800*/  IMAD R122, R22, 0x900, R8 ;  /* 0x00000900167a7824 */ /* 0x000fe200078e0208 */
[----:B------:R-:W-:Y:S03]  /*1a810*/  BSSY B1, `(.L_x_1925) ;  /* 0x0000006000017945 */ /* 0x000fe60003800000 */
[C---:B------:R-:W-:Y:S02]  /*1a820*/  VIADD R20, R122.reuse, 0x2 ;  /* 0x000000027a147836 */ /* 0x040fe40000000000 */
[----:B------:R-:W-:Y:S01]  /*1a830*/  VIADD R121, R122, 0x4 ;  /* 0x000000047a797836 */ /* 0x000fe20000000000 */
[----:B--2---:R-:W-:Y:S06]  /*1a840*/  @P2 BRA `(.L_x_1926) ;  /* 0x0000000000082947 */ /* 0x004fec0003800000 */
[----:B------:R-:W2:Y:S02]  /*1a850*/  SYNCS.PHASECHK.TRANS64.TRYWAIT P2, [R3+URZ+0x30830], R4 ;  /* 0x03083004030075a7 */ /* 0x000ea4000804017f */
[----:B--2---:R-:W-:Y:S05]  /*1a860*/  @!P2 BRA `(.L_x_1927) ;  /* 0x000000fc0064a947 */ /* 0x004fea0003800000 */
.L_x_1926:
[----:B------:R-:W-:Y:S05]  /*1a870*/  BSYNC B1 ;  /* 0x0000000000017941 */ /* 0x000fea0003800000 */
.L_x_1925:
        /* <DEDUP_REMOVED lines=48> */
[----:B------:R-:W-:Y:S01]  /*1ab80*/  IADD3 R2, R122, 0x306, RZ ;  /* 0x000003067a027810 */ /* 0x000fe20007ffe0ff */
[----:B-12---:R-:W-:Y:S01]  /*1ab90*/  IMAD.MOV.U32 R3, RZ, RZ, 0x40000040 ;  /* 0x40000040ff037424 */ /* 0x006fe200078e00ff */
[----:B------:R1:W-:Y:S02]  /*1aba0*/  STL.64 [R1+0x70], R10 ;  /* 0x0000700a01007387 */ /* 0x0003e40000100a00 */
[----:B------:R-:W-:-:S02]  /*1abb0*/  R2UR UR14, R2 ;  /* 0x00000000020e72ca */ /* 0x000fc400000e0000 */
[----:B------:R-:W-:Y:S01]  /*1abc0*/  R2UR UR15, R3 ;  /* 0x00000000030f72ca */ /* 0x000fe200000e0000 */
[----:B-1----:R-:W2:Y:S04]  /*1abd0*/  LDL.64 R10, [R1+0x30] ;  /* 0x00003000010a7983 */ /* 0x002ea80000100a00 */
[----:B------:R1:W-:Y:S04]  /*1abe0*/  STL.64 [R1+0x68], R6 ;  /* 0x0000680601007387 */ /* 0x0003e80000100a00 */
[----:B-1----:R-:W3:Y:S04]  /*1abf0*/  LDL.64 R6, [R1+0x28] ;  /* 0x0000280001067983 */ /* 0x002ee80000100a00 */
[----:B------:R1:W-:Y:S04]  /*1ac00*/  STL [R1+0x60], R5 ;  /* 0x0000600501007387 */ /* 0x0003e80000100800 */
[----:B------:R-:W4:Y:S01]  /*1ac10*/  LDL.64 R2, [R1+0x38] ;  /* 0x0000380001027983 */ /* 0x000f220000100a00 */
[----:B------:R-:W-:Y:S01]  /*1ac20*/  MOV R14, R122 ;  /* 0x0000007a000e7202 */ /* 0x000fe20000000f00 */
        /* <DEDUP_REMOVED lines=9> */
[----:B0-----:R-:W-:Y:S01]  /*1acc0*/  IMAD.MOV.U32 R15, RZ, RZ, 0x40000040 ;  /* 0x40000040ff0f7424 */ /* 0x001fe200078e00ff */
[----:B------:R-:W-:Y:S01]  /*1acd0*/  R2UR UR26, R20 ;  /* 0x00000000141a72ca */ /* 0x000fe200000e0000 */
[----:B------:R-:W-:Y:S01]  /*1ace0*/  VIADD R20, R122, 0x602 ;  /* 0x000006027a147836 */ /* 0x000fe20000000000 */
[----:B------:R-:W-:Y:S01]  /*1acf0*/  R2UR UR22, R14 ;  /* 0x000000000e1672ca */ /* 0x000fe200000e0000 */
[----:B------:R-:W-:Y:S01]  /*1ad00*/  VIADD R14, R122, 0x600 ;  /* 0x000006007a0e7836 */ /* 0x000fe20000000000 */
[----:B------:R-:W-:Y:S01]  /*1ad10*/  R2UR UR18, R120 ;  /* 0x00000000781272ca */ /* 0x000fe200000e0000 */
[C---:B------:R-:W-:Y:S01]  /*1ad20*/  VIADD R120, R122.reuse, 0x604 ;  /* 0x000006047a787836 */ /* 0x040fe20000000000 */
[----:B------:R-:W-:Y:S01]  /*1ad30*/  R2UR UR55, R15 ;  /* 0x000000000f3772ca */ /* 0x000fe200000e0000 */
[----:B------:R-:W-:Y:S01]  /*1ad40*/  IMAD.MOV.U32 R121, RZ, RZ, 0x40000040 ;  /* 0x40000040ff797424 */ /* 0x000fe200078e00ff */
[----:B-1----:R-:W3:Y:S01]  /*1ad50*/  LDL.64 R4, [R1+0x20] ;  /* 0x0000200001047983 */ /* 0x002ee20000100a00 */
[----:B------:R-:W-:-:S02]  /*1ad60*/  VIADD R122, R122, 0x606 ;  /* 0x000006067a7a7836 */ /* 0x000fc40000000000 */
[-C--:B------:R-:W-:Y:S01]  /*1ad70*/  FMUL.FTZ R24, R24, R9.reuse ;  /* 0x0000000918187220 */ /* 0x080fe20000410000 */
        /* <DEDUP_REMOVED lines=14> */
[----:B------:R-:W-:Y:S01]  /*1ae60*/  R2UR UR51, R21 ;  /* 0x00000000153372ca */ /* 0x000fe200000e0000 */
[-C--:B------:R-:W-:Y:S01]  /*1ae70*/  FMUL.FTZ R36, R36, R9.reuse ;  /* 0x0000000924247220 */ /* 0x080fe20000410000 */
[----:B------:R-:W-:Y:S01]  /*1ae80*/  R2UR UR35, R15 ;  /* 0x000000000f2372ca */ /* 0x000fe200000e0000 */
[-C--:B------:R-:W-:Y:S01]  /*1ae90*/  FMUL.FTZ R37, R37, R9.reuse ;  /* 0x0000000925257220 */ /* 0x080fe20000410000 */
[----:B------:R-:W-:Y:S01]  /*1aea0*/  R2UR UR27, R21 ;  /* 0x00000000151b72ca */ /* 0x000fe200000e0000 */
[----:B------:R-:W-:Y:S01]  /*1aeb0*/  HGMMA.64x96x16.F32 R120, gdesc[UR52], RZ, !UPT, gsb0 ;  /* 0x01600000347879f0 */ /* 0x000fe2000c0008ff */
[----:B------:R-:W-:Y:S01]  /*1aec0*/  R2UR UR23, R15 ;  /* 0x000000000f1772ca */ /* 0x000fe200000e0000 */
        /* <DEDUP_REMOVED lines=42> */
[----:B------:R-:W-:Y:S01]  /*1b170*/  HGMMA.64x96x16.F32 R120, gdesc[UR48], R120, gsb0 ;  /* 0x01600000307879f0 */ /* 0x000fe20008000878 */
[----:B------:R-:W-:Y:S02]  /*1b180*/  R2UR UR6, R20 ;  /* 0x00000000140672ca */ /* 0x000fe400000e0000 */
[----:B------:R-:W-:Y:S02]  /*1b190*/  R2UR UR7, R21 ;  /* 0x00000000150772ca */ /* 0x000fe400000e0000 */
[----:B------:R-:W3:Y:S01]  /*1b1a0*/  LDL.64 R20, [R1+0x18] ;  /* 0x0000180001147983 */ /* 0x000ee20000100a00 */
[----:B------:R-:W-:Y:S02]  /*1b1b0*/  WARPGROUP.DEPBAR.LE gsb0, 0x0 ;  /* 0x00008000000079c5 */ /* 0x000fe40000010000 */
[----:B------:R-:W-:Y:S01]  /*1b1c0*/  WARPGROUP.ARRIVE ;  /* 0x00000000000079c5 */ /* 0x000fe20000000000 */
[----:B----4-:R-:W-:Y:S02]  /*1b1d0*/  R2UR UR32, R2 ;  /* 0x00000000022072ca */ /* 0x010fe400000e0000 */
[----:B------:R-:W-:-:S02]  /*1b1e0*/  R2UR UR33, R3 ;  /* 0x00000000032172ca */ /* 0x000fc400000e0000 */
[----:B--2---:R-:W-:Y:S01]  /*1b1f0*/  R2UR UR28, R10 ;  /* 0x000000000a1c72ca */ /* 0x004fe200000e0000 */
[----:B------:R-:W2:Y:S10]  /*1b200*/  LDL.64 R2, [R1+0x8] ;  /* 0x0000080001027983 */ /* 0x000eb40000100a00 */
[----:B------:R-:W-:Y:S01]  /*1b210*/  HGMMA.64x96x16.F32 R120, gdesc[UR32], R120, gsb0 ;  /* 0x01600000207879f0 */ /* 0x000fe20008000878 */
[----:B------:R-:W-:-:S02]  /*1b220*/  R2UR UR29, R11 ;  /* 0x000000000b1d72ca */ /* 0x000fc400000e0000 */
[----:B------:R-:W-:Y:S02]  /*1b230*/  R2UR UR10, R14 ;  /* 0x000000000e0a72ca */ /* 0x000fe400000e0000 */
[----:B------:R-:W-:Y:S02]  /*1b240*/  R2UR UR11, R15 ;  /* 0x000000000f0b72ca */ /* 0x000fe400000e0000 */
[----:B------:R-:W4:Y:S01]  /*1b250*/  LDL.64 R14, [R1+0x10] ;  /* 0x00001000010e7983 */ /* 0x000f220000100a00 */
[----:B---3--:R-:W-:Y:S02]  /*1b260*/  R2UR UR24, R6 ;  /* 0x00000000061872ca */ /* 0x008fe400000e0000 */
[----:B------:R-:W-:Y:S01]  /*1b270*/  R2UR UR25, R7 ;  /* 0x00000000071972ca */ /* 0x000fe200000e0000 */
[----:B------:R0:W5:Y:S01]  /*1b280*/  LDL.LU.64 R10, [R1+0x70] ;  /* 0x00007000010a7983 */ /* 0x0001620000300a00 */
[----:B------:R-:W-:Y:S02]  /*1b290*/  R2UR UR20, R4 ;  /* 0x00000000041472ca */ /* 0x000fe400000e0000 */
[----:B------:R-:W-:Y:S01]  /*1b2a0*/  R2UR UR21, R5 ;  /* 0x00000000051572ca */ /* 0x000fe200000e0000 */
[----:B------:R0:W5:Y:S01]  /*1b2b0*/  LDL.LU.64 R6, [R1+0x68] ;  /* 0x0000680001067983 */ /* 0x0001620000300a00 */
[----:B------:R-:W-:Y:S01]  /*1b2c0*/  UMOV UR4, UR56 ;  /* 0x0000003800047c82 */ /* 0x000fe20008000000 */
[----:B------:R-:W-:-:S02]  /*1b2d0*/  UMOV UR5, UR57 ;  /* 0x0000003900057c82 */ /* 0x000fc40008000000 */
[----:B------:R0:W5:Y:S01]  /*1b2e0*/  LDL.LU R5, [R1+0x60] ;  /* 0x0000600001057983 */ /* 0x0001620000300800 */
[----:B------:R-:W-:Y:S02]  /*1b2f0*/  WARPGROUP.DEPBAR.LE gsb0, 0x0 ;  /* 0x00008000000079c5 */ /* 0x000fe40000010000 */
[----:B------:R-:W-:-:S06]  /*1b300*/  WARPGROUP.ARRIVE ;  /* 0x00000000000079c5 */ /* 0x000fcc0000000000 */
[----:B------:R-:W-:Y:S03]  /*1b310*/  HGMMA.64x96x16.F32 R120, gdesc[UR28], R120, gsb0 ;  /* 0x016000001c7879f0 */ /* 0x000fe60008000878 */
[----:B------:R-:W-:Y:S02]  /*1b320*/  WARPGROUP.DEPBAR.LE gsb0, 0x0 ;  /* 0x00008000000079c5 */ /* 0x000fe40000010000 */
[----:B------:R-:W-:-:S06]  /*1b330*/  WARPGROUP.ARRIVE ;  /* 0x00000000000079c5 */ /* 0x000fcc0000000000 */
[----:B------:R-:W-:Y:S01]  /*1b340*/  HGMMA.64x96x16.F32 R120, gdesc[UR24], R120, gsb0 ;  /* 0x01600000187879f0 */ /* 0x000fe20008000878 */
[----:B------:R-:W-:Y:S02]  /*1b350*/  R2UR UR16, R20 ;  /* 0x00000000141072ca */ /* 0x000fe400000e0000 */
[----:B------:R-:W-:Y:S01]  /*1b360*/  R2UR UR17, R21 ;  /* 0x00000000151172ca */ /* 0x000fe200000e0000 */
[----:B------:R-:W-:Y:S02]  /*1b370*/  WARPGROUP.DEPBAR.LE gsb0, 0x0 ;  /* 0x00008000000079c5 */ /* 0x000fe40000010000 */
[----:B------:R-:W-:-:S06]  /*1b380*/  WARPGROUP.ARRIVE ;  /* 0x00000000000079c5 */ /* 0x000fcc0000000000 */
[----:B------:R-:W-:Y:S01]  /*1b390*/  HGMMA.64x96x16.F32 R120, gdesc[UR20], R120, gsb0 ;  /* 0x01600000147879f0 */ /* 0x000fe20008000878 */
[----:B----4-:R-:W-:Y:S02]  /*1b3a0*/  R2UR UR12, R14 ;  /* 0x000000000e0c72ca */ /* 0x010fe400000e0000 */
[----:B------:R-:W-:Y:S01]  /*1b3b0*/  R2UR UR13, R15 ;  /* 0x000000000f0d72ca */ /* 0x000fe200000e0000 */
[----:B------:R-:W-:Y:S02]  /*1b3c0*/  WARPGROUP.DEPBAR.LE gsb0, 0x0 ;  /* 0x00008000000079c5 */ /* 0x000fe40000010000 */
[----:B------:R-:W-:-:S06]  /*1b3d0*/  WARPGROUP.ARRIVE ;  /* 0x00000000000079c5 */ /* 0x000fcc0000000000 */
[----:B------:R-:W-:Y:S01]  /*1b3e0*/  HGMMA.64x96x16.F32 R120, gdesc[UR16], R120, gsb0 ;  /* 0x01600000107879f0 */ /* 0x000fe20008000878 */
[----:B--2---:R-:W-:Y:S02]  /*1b3f0*/  R2UR UR8, R2 ;  /* 0x00000000020872ca */ /* 0x004fe400000e0000 */
        /* <DEDUP_REMOVED lines=19> */
.L_x_1928:
[----:B-----5:R-:W-:Y:S01]  /*1b530*/  SHF.L.U32 R2, R11, 0x1f, RZ ;  /* 0x0000001f0b027819 */ /* 0x020fe200000006ff */
[----:B------:R-:W-:-:S04]  /*1b540*/  IMAD R14, R10, 0x8, R16 ;  /* 0x000000080a0e7824 */ /* 0x000fc800078e0210 */
[----:B------:R0:W1:Y:S01]  /*1b550*/  SYNCS.PHASECHK.TRANS64.TRYWAIT P2, [R14+URZ+0x30850], R2 ;  /* 0x030850020e0075a7 */ /* 0x000062000804017f */
[----:B------:R-:W-:Y:S05]  /*1b560*/  @!P0 BRA `(.L_x_1929) ;  /* 0x0000000000048947 */ /* 0x000fea0003800000 */
[----:B------:R-:W-:Y:S01]  /*1b570*/  BPT.TRAP 0x1 ;  /* 0x000000040000795c */ /* 0x000fe20000300000 */
.L_x_1929:
[----:B------:R-:W-:Y:S04]  /*1b580*/  BSSY B1, `(.L_x_1930) ;  /* 0x0000004000017945 */ /* 0x000fe80003800000 */
[----:B-1----:R-:W-:Y:S05]  /*1b590*/  @P2 BRA `(.L_x_1931) ;  /* 0x0000000000082947 */ /* 0x002fea0003800000 */
[----:B------:R-:W1:Y:S02]  /*1b5a0*/  SYNCS.PHASECHK.TRANS64.TRYWAIT P2, [R14+URZ+0x30850], R2 ;  /* 0x030850020e0075a7 */ /* 0x000e64000804017f */
[----:B-1----:R-:W-:Y:S05]  /*1b5b0*/  @!P2 BRA `(.L_x_1932) ;  /* 0x000000f00024a947 */ /* 0x002fea0003800000 */
.L_x_1931:
[----:B------:R-:W-:Y:S05]  /*1b5c0*/  BSYNC B1 ;  /* 0x0000000000017941 */ /* 0x000fea0003800000 */
.L_x_1930:
[----:B01----:R-:W-:Y:S01]  /*1b5d0*/  VIADD R2, R16, 0x400 ;  /* 0x0000040010027836 */ /* 0x003fe20000000000 */
[----:B------:R-:W-:Y:S01]  /*1b5e0*/  MOV R3, 0x40000040 ;  /* 0x4000004000037802 */ /* 0x000fe20000000f00 */
[----:B------:R-:W-:Y:S01]  /*1b5f0*/  WARPGROUP.ARRIVE ;  /* 0x00000000000079c5 */ /* 0x000fe20000000000 */
[----:B------:R-:W-:Y:S01]  /*1b600*/  IMAD.MOV.U32 R11, RZ, RZ, 0x40000040 ;  /* 0x40000040ff0b7424 */ /* 0x000fe200078e00ff */
[----:B------:R-:W0:Y:S01]  /*1b610*/  LDC R4, c[0x0][0x448] ;  /* 0x00011200ff047b82 */ /* 0x000e220000000800 */
[----:B------:R-:W-:Y:S01]  /*1b620*/  SHF.R.U32.HI R2, RZ, 0x4, R2 ;  /* 0x00000004ff027819 */ /* 0x000fe20000011602 */
[----:B------:R-:W-:Y:S01]  /*1b630*/  IMAD R20, R7, -0x60, RZ ;  /* 0xffffffa007147824 */ /* 0x000fe200078e02ff */
[----:B------:R-:W-:Y:S01]  /*1b640*/  R2UR UR7, R3 ;  /* 0x00000000030772ca */ /* 0x000fe200000e0000 */
[----:B------:R-:W-:Y:S01]  /*1b650*/  IMAD.MOV.U32 R3, RZ, RZ, 0x40000040 ;  /* 0x40000040ff037424 */ /* 0x000fe200078e00ff */
[----:B------:R-:W-:Y:S01]  /*1b660*/  LOP3.LUT R2, R2, 0x3fff, RZ, 0xc0, !PT ;  /* 0x00003fff02027812 */ /* 0x000fe200078ec0ff */
[----:B------:R-:W-:Y:S01]  /*1b670*/  @!P1 IMAD R0, R0, 0x8, R16 ;  /* 0x0000000800009824 */ /* 0x000fe200078e0210 */
[----:B------:R-:W-:Y:S01]  /*1b680*/  ULDC UR4, c[0x0][0x9dc] ;  /* 0x0002770000047ab9 */ /* 0x000fe20000000800 */
[----:B------:R-:W-:Y:S01]  /*1b690*/  ULDC UR5, c[0x0][0x9e0] ;  /* 0x0002780000057ab9 */ /* 0x000fe20000000800 */
[----:B------:R-:W-:Y:S01]  /*1b6a0*/  LOP3.LUT R2, R2, 0x3000000, RZ, 0xfc, !PT ;  /* 0x0300000002027812 */ /* 0x000fe200078efcff */
[----:B------:R-:W-:Y:S01]  /*1b6b0*/  @!P1 VIADD R0, R0, 0x30840 ;  /* 0x0003084000009836 */ /* 0x000fe20000000000 */
[----:B------:R-:W-:-:S03]  /*1b6c0*/  ULOP3.LUT UR4, URZ, UR4, URZ, 0x33, !UPT ;  /* 0x000000043f047292 */ /* 0x000fc6000f8e333f */
[----:B------:R-:W-:Y:S01]  /*1b6d0*/  IMAD R2, R10, 0x900, R2 ;  /* 0x000009000a027824 */ /* 0x000fe200078e0202 */
[----:B------:R-:W-:-:S03]  /*1b6e0*/  @!P1 PRMT R0, RZ, 0x654, R0 ;  /* 0x00000654ff009816 */ /* 0x000fc60000000000 */
[C---:B------:R-:W-:Y:S01]  /*1b6f0*/  VIADD R10, R2.reuse, 0x80 ;  /* 0x00000080020a7836 */ /* 0x040fe20000000000 */
[----:B------:R-:W-:Y:S02]  /*1b700*/  R2UR UR6, R2 ;  /* 0x00000000020672ca */ /* 0x000fe400000e0000 */
[----:B0-----:R-:W-:Y:S01]  /*1b710*/  ISETP.NE.AND P2, PT, R4, 0x1, PT ;  /* 0x000000010400780c */ /* 0x001fe20003f45270 */
[----:B------:R-:W-:-:S10]  /*1b720*/  IMAD.IADD R4, R213, 0x1, R209 ;  /* 0x00000001d5047824 */ /* 0x000fd400078e02d1 */
        /* <DEDUP_REMOVED lines=18> */
[----:B------:R-:W-:Y:S01]  /*1b850*/  IMAD.MOV.U32 R11, RZ, RZ, 0x40000040 ;  /* 0x40000040ff0b7424 */ /* 0x000fe200078e00ff */
[----:B------:R-:W-:Y:S01]  /*1b860*/  IADD3 R2, R2, 0x280, RZ ;  /* 0x0000028002027810 */ /* 0x000fe20007ffe0ff */
        /* <DEDUP_REMOVED lines=10> */
[----:B------:R-:W0:Y:S08]  /*1b910*/  @P2 LDC R2, c[0x0][0x450] ;  /* 0x00011400ff022b82 */ /* 0x000e300000000800 */
[----:B------:R-:W1:Y:S02]  /*1b920*/  @P2 LDC R3, c[0x0][0x44c] ;  /* 0x00011300ff032b82 */ /* 0x000e640000000800 */
[----:B-1----:R-:W-:-:S05]  /*1b930*/  @P2 IMAD.HI.U32 R3, R4, R3, RZ ;  /* 0x0000000304032227 */ /* 0x002fca00078e00ff */
[----:B0-----:R-:W-:Y:S01]  /*1b940*/  @P2 SHF.R.U32.HI R4, RZ, R2, R3 ;  /* 0x00000002ff042219 */ /* 0x001fe20000011603 */
[----:B------:R-:W-:Y:S01]  /*1b950*/  VIADD R3, R20, 0x1 ;  /* 0x0000000114037836 */ /* 0x000fe20000000000 */
[----:B------:R-:W-:-:S03]  /*1b960*/  ISETP.GE.AND P2, PT, R227, 0x1, PT ;  /* 0x00000001e300780c */ /* 0x000fc60003f46270 */
[----:B------:R-:W0:Y:S01]  /*1b970*/  SHFL.IDX PT, R21, R4, RZ, 0x1c1f ;  /* 0x001c1fff04157589 */ /* 0x000e2200000e0000 */
[----:B------:R-:W-:-:S05]  /*1b980*/  IMAD R3, R212, -0x2, R3 ;  /* 0xfffffffed4037824 */ /* 0x000fca00078e0203 */
[----:B------:R-:W-:-:S05]  /*1b990*/  IADD3 R11, -R194, R3, R196 ;  /* 0x00000003c20b7210 */ /* 0x000fca0007ffe1c4 */
[C---:B------:R-:W-:Y:S02]  /*1b9a0*/  VIADD R15, R11.reuse, UR5 ;  /* 0x000000050b0f7c36 */ /* 0x040fe40008000000 */
[----:B------:R-:W-:-:S03]  /*1b9b0*/  VIADD R11, R11, UR4 ;  /* 0x000000040b0b7c36 */ /* 0x000fc60008000000 */
[----:B0-----:R-:W-:Y:S01]  /*1b9c0*/  IADD3 R10, R15, R21, RZ ;  /* 0x000000150f0a7210 */ /* 0x001fe20007ffe0ff */
[----:B------:R-:W-:Y:S01]  /*1b9d0*/  IMAD.IADD R9, R11, 0x1, R21 ;  /* 0x000000010b097824 */ /* 0x000fe200078e0215 */
[----:B------:R-:W-:Y:S02]  /*1b9e0*/  WARPGROUP.DEPBAR.LE gsb0, 0x0 ;  /* 0x00008000000079c5 */ /* 0x000fe40000010000 */
[----:B------:R-:W-:-:S06]  /*1b9f0*/  WARPGROUP.ARRIVE ;  /* 0x00000000000079c5 */ /* 0x000fcc0000000000 */
[----:B------:R-:W-:Y:S03]  /*1ba00*/  HGMMA.64x192x16.F32 R24, R168, gdesc[UR4].tnspB, R24, gsb0 ;  /* 0x42e00004a8187df0 */ /* 0x000fe60008000818 */
[----:B------:R-:W-:Y:S02]  /*1ba10*/  WARPGROUP.DEPBAR.LE gsb0, 0x0 ;  /* 0x00008000000079c5 */ /* 0x000fe40000010000 */
[----:B------:R0:W-:Y:S02]  /*1ba20*/  @!P1 SYNCS.ARRIVE.TRANS64.RED.A1T0 RZ, [R0+URZ], RZ ;  /* 0x000000ff00ff99a7 */ /* 0x0001e4000810043f */
[----:B0-----:R-:W-:Y:S01]  /*1ba30*/  VIADD R0, R3, 0xffffffff ;  /* 0xffffffff03007836 */ /* 0x001fe20000000000 */
        /* <DEDUP_REMOVED lines=13> */
.L_x_1935:
[----:B------:R-:W-:-:S05]  /*1bb10*/  IMAD.U32 R168, RZ, RZ, UR58 ;  /* 0x0000003affa87e24 */ /* 0x000fca000f8e00ff */
[----:B------:R-:W-:-:S13]  /*1bb20*/  ISETP.NE.AND P2, PT, R168, 0x1, PT ;  /* 0x00000001a800780c */ /* 0x000fda0003f45270 */
[----:B------:R-:W0:Y:S02]  /*1bb30*/  @P2 LDC.64 R2, c[0x0][0x9e8] ;  /* 0x00027a00ff022b82 */ /* 0x000e240000000a00 */
[----:B0-----:R-:W-:-:S05]  /*1bb40*/  @P2 IMAD.HI.U32 R2, R21, R2, RZ ;  /* 0x0000000215022227 */ /* 0x001fca00078e00ff */
[----:B------:R-:W-:-:S07]  /*1bb50*/  @P2 SHF.R.U32.HI R21, RZ, R3, R2 ;  /* 0x00000003ff152219 */ /* 0x000fce0000011602 */
.L_x_1936:
[----:B------:R-:W-:Y:S05]  /*1bb60*/  BSYNC B1 ;  /* 0x0000000000017941 */ /* 0x000fea0003800000 */
.L_x_1934:
[----:B------:R-:W-:-:S05]  /*1bb70*/  IMAD R21, R21, R168, R0 ;  /* 0x000000a815157224 */ /* 0x000fca00078e0200 */
[----:B------:R-:W-:Y:S02]  /*1bb80*/  VIADDMNMX R10, R21, R168, R10, PT ;  /* 0x000000a8150a7246 */ /* 0x000fe4000380010a */
[----:B------:R-:W-:-:S07]  /*1bb90*/  VIMNMX R9, R9, R21, !PT ;  /* 0x0000001509097248 */ /* 0x000fce0007fe0100 */
.L_x_1933:
        /* <DEDUP_REMOVED lines=141> */
[----:B------:R-:W-:-:S13]  /*1c470*/  ISETP.GE.AND P6, PT, R227, 0x1, PT ;  /* 0x00000001e300780c */ /* 0x000fda0003fc6270 */
        /* <DEDUP_REMOVED lines=13> */
.L_x_1939:
[----:B------:R-:W-:-:S05]  /*1c550*/  IMAD.U32 R9, RZ, RZ, UR58 ;  /* 0x0000003aff097e24 */ /* 0x000fca000f8e00ff */
[----:B------:R-:W-:-:S13]  /*1c560*/  ISETP.NE.AND P6, PT, R9, 0x1, PT ;  /* 0x000000010900780c */ /* 0x000fda0003fc5270 */
[----:B------:R-:W0:Y:S02]  /*1c570*/  @P6 LDC.64 R2, c[0x0][0x9e8] ;  /* 0x00027a00ff026b82 */ /* 0x000e240000000a00 */
[----:B0-----:R-:W-:-:S05]  /*1c580*/  @P6 IMAD.HI.U32 R2, R4, R2, RZ ;  /* 0x0000000204026227 */ /* 0x001fca00078e00ff */
[----:B------:R-:W-:-:S07]  /*1c590*/  @P6 SHF.R.U32.HI R4, RZ, R3, R2 ;  /* 0x00000003ff046219 */ /* 0x000fce0000011602 */
.L_x_1940:
[----:B------:R-:W-:Y:S05]  /*1c5a0*/  BSYNC B1 ;  /* 0x0000000000017941 */ /* 0x000fea0003800000 */
.L_x_1938:
[----:B------:R-:W-:-:S05]  /*1c5b0*/  IMAD R0, R4, R9, R0 ;  /* 0x0000000904007224 */ /* 0x000fca00078e0200 */
[----:B------:R-:W-:Y:S02]  /*1c5c0*/  VIADDMNMX R15, R0, R9, R15, PT ;  /* 0x00000009000f7246 */ /* 0x000fe4000380010f */
[----:B------:R-:W-:-:S07]  /*1c5d0*/  VIMNMX R11, R11, R0, !PT ;  /* 0x000000000b0b7248 */ /* 0x000fce0007fe0100 */
.L_x_1937:
[C---:B------:R-:W-:Y:S01]  /*1c5e0*/  ISETP.GT.AND P2, PT, R11.reuse, 0x1, !P2 ;  /* 0x000000010b00780c */ /* 0x040fe20005744270 */
[----:B------:R-:W-:Y:S01]  /*1c5f0*/  ULDC UR4, c[0x0][0x988] ;  /* 0x0002620000047ab9 */ /* 0x000fe20000000800 */
[----:B------:R-:W-:Y:S02]  /*1c600*/  ISETP.GT.AND P3, PT, R11, 0x8, !P3 ;  /* 0x000000080b00780c */ /* 0x000fe40005f64270 */
        /* <DEDUP_REMOVED lines=67> */
[----:B------:R-:W-:Y:S01]  /*1ca40*/  FMNMX.FTZ R2, R165, R0, !PT ;  /* 0x00000000a5027209 */ /* 0x000fe20007810000 */
[----:B------:R-:W-:Y:S01]  /*1ca50*/  IMAD.U32 R0, RZ, RZ, UR4 ;  /* 0x00000004ff007e24 */ /* 0x000fe2000f8e00ff */
        /* <DEDUP_REMOVED lines=22> */
[----:B------:R-:W-:-:S02]  /*1cbc0*/  @!P1 IADD3 R14, R14, 0x30860, RZ ;  /* 0x000308600e0e9810 */ /* 0x000fc40007ffe0ff */
        /* <DEDUP_REMOVED lines=24> */
[----:B------:R-:W-:Y:S02]  /*1cd50*/  ISETP.GT.AND P2, PT, R11, RZ, !P6 ;  /* 0x000000ff0b00720c */ /* 0x000fe40007744270 */
        /* <DEDUP_REMOVED lines=43> */
[----:B------:R-:W-:Y:S01]  /*1d010*/  FFMA.FTZ R165, R165, R0, -R3 ;  /* 0x00000000a5a57223 */ /* 0x000fe20000010803 */
[----:B------:R-:W-:Y:S01]  /*1d020*/  FSEL R132, R4, RZ, P2 ;  /* 0x000000ff04847208 */ /* 0x000fe20001000000 */
        /* <DEDUP_REMOVED lines=29> */
[----:B------:R-:W-:-:S06]  /*1d200*/  FADD.FTZ R9, -R132, R13 ;  /* 0x0000000d84097221 */ /* 0x000fcc0000010100 */
[----:B------:R-:W-:Y:S01]  /*1d210*/  MUFU.EX2 R15, R15 ;  /* 0x0000000f000f7308 */ /* 0x000fe20000000800 */
[C---:B------:R-:W-:Y:S01]  /*1d220*/  FSETP.NEU.FTZ.AND P2, PT, R3.reuse, -INF , PT ;  /* 0xff8000000300780b */ /* 0x040fe20003f5d000 */
[-C--:B------:R-:W-:Y:S01]  /*1d230*/  FMUL.FTZ R133, R3, R0.reuse ;  /* 0x0000000003857220 */ /* 0x080fe20000410000 */
[----:B------:R-:W-:-:S04]  /*1d240*/  FMUL.FTZ R9, R9, R0 ;  /* 0x0000000009097220 */ /* 0x000fc80000410000 */
[----:B------:R-:W-:Y:S01]  /*1d250*/  FSEL R133, R133, RZ, P2 ;  /* 0x000000ff85857208 */ /* 0x000fe20001000000 */
[----:B------:R-:W-:Y:S04]  /*1d260*/  MUFU.EX2 R178, R178 ;  /* 0x000000b200b27308 */ /* 0x000fe80000000800 */
[-CC-:B------:R-:W-:Y:S01]  /*1d270*/  FFMA.FTZ R191, R126, R0.reuse, -R133.reuse ;  /* 0x000000007ebf7223 */ /* 0x180fe20000010885 */
[-CC-:B------:R-:W-:Y:S01]  /*1d280*/  FFMA.FTZ R126, R131, R0.reuse, -R133.reuse ;  /* 0x00000000837e7223 */ /* 0x180fe20000010885 */
[----:B------:R-:W-:Y:S01]  /*1d290*/  FSEL R131, R3, RZ, P2 ;  /* 0x000000ff03837208 */ /* 0x000fe20001000000 */
[-CC-:B------:R-:W-:Y:S01]  /*1d2a0*/  FFMA.FTZ R189, R122, R0.reuse, -R133.reuse ;  /* 0x000000007abd7223 */ /* 0x180fe20000010885 */
[----:B------:R-:W0:Y:S01]  /*1d2b0*/  MUFU.EX2 R9, R9 ;  /* 0x0000000900097308 */ /* 0x000e220000000800 */
[-CC-:B------:R-:W-:Y:S01]  /*1d2c0*/  FFMA.FTZ R122, R123, R0.reuse, -R133.reuse ;  /* 0x000000007b7a7223 */ /* 0x180fe20000010885 */
[-CC-:B------:R-:W-:Y:S01]  /*1d2d0*/  FFMA.FTZ R123, R127, R0.reuse, -R133.reuse ;  /* 0x000000007f7b7223 */ /* 0x180fe20000010885 */
[----:B------:R-:W-:Y:S01]  /*1d2e0*/  FADD.FTZ R131, -R131, R12 ;  /* 0x0000000c83837221 */ /* 0x000fe20000010100 */
[-CC-:B------:R-:W-:Y:S01]  /*1d2f0*/  FFMA.FTZ R127, R135, R0.reuse, -R133.reuse ;  /* 0x00000000877f7223 */ /* 0x180fe20000010885 */
[-CC-:B------:R-:W-:Y:S01]  /*1d300*/  FFMA.FTZ R185, R130, R0.reuse, -R133.reuse ;  /* 0x0000000082b97223 */ /* 0x180fe20000010885 */
[-CC-:B------:R-:W-:Y:S01]  /*1d310*/  FFMA.FTZ R187, R134, R0.reuse, -R133.reuse ;  /* 0x0000000086bb7223 */ /* 0x180fe20000010885 */
[-C--:B------:R-:W-:Y:S01]  /*1d320*/  FMUL.FTZ R2, R131, R0.reuse ;  /* 0x0000000083027220 */ /* 0x080fe20000410000 */
[----:B------:R-:W-:Y:S01]  /*1d330*/  MUFU.EX2 R189, R189 ;  /* 0x000000bd00bd7308 */ /* 0x000fe20000000800 */
[-CC-:B------:R-:W-:Y:S01]  /*1d340*/  FFMA.FTZ R181, R138, R0.reuse, -R133.reuse ;  /* 0x000000008ab57223 */ /* 0x180fe20000010885 */
[-CC-:B------:R-:W-:Y:S01]  /*1d350*/  FFMA.FTZ R130, R139, R0.reuse, -R133.reuse ;  /* 0x000000008b827223 */ /* 0x180fe20000010885 */
[-CC-:B------:R-:W-:Y:S01]  /*1d360*/  FFMA.FTZ R183, R142, R0.reuse, -R133.reuse ;  /* 0x000000008eb77223 */ /* 0x180fe20000010885 */
[-CC-:B------:R-:W-:Y:S01]  /*1d370*/  FFMA.FTZ R143, R143, R0.reuse, -R133.reuse ;  /* 0x000000008f8f7223 */ /* 0x180fe20000010885 */
[-CC-:B------:R-:W-:Y:S01]  /*1d380*/  FFMA.FTZ R177, R146, R0.reuse, -R133.reuse ;  /* 0x0000000092b17223 */ /* 0x180fe20000010885 */
[-CC-:B------:R-:W-:Y:S01]  /*1d390*/  FFMA.FTZ R179, R150, R0.reuse, -R133.reuse ;  /* 0x0000000096b37223 */ /* 0x180fe20000010885 */
[--C-:B------:R-:W-:Y:S01]  /*1d3a0*/  FFMA.FTZ R173, R154, R0, -R133.reuse ;  /* 0x000000009aad7223 */ /* 0x100fe20000010885 */
[----:B------:R-:W2:Y:S01]  /*1d3b0*/  MUFU.EX2 R2, R2 ;  /* 0x0000000200027308 */ /* 0x000ea20000000800 */
[----:B0-----:R-:W-:Y:S01]  /*1d3c0*/  FFMA.FTZ R131, R9, R6, R188 ;  /* 0x0000000609837223 */ /* 0x001fe200000100bc */
[-CC-:B------:R-:W-:Y:S01]  /*1d3d0*/  FFMA.FTZ R155, R155, R0.reuse, -R133.reuse ;  /* 0x000000009b9b7223 */ /* 0x180fe20000010885 */
[-CC-:B------:R-:W-:Y:S01]  /*1d3e0*/  FFMA.FTZ R175, R158, R0.reuse, -R133.reuse ;  /* 0x000000009eaf7223 */ /* 0x180fe20000010885 */
[-C--:B------:R-:W-:Y:S01]  /*1d3f0*/  FFMA.FTZ R169, R162, R0.reuse, -R133 ;  /* 0x00000000a2a97223 */ /* 0x080fe20000010885 */
[----:B------:R-:W-:Y:S01]  /*1d400*/  FADD.FTZ R131, R10, R131 ;  /* 0x000000830a837221 */ /* 0x000fe20000010000 */
[-CC-:B------:R-:W-:Y:S01]  /*1d410*/  FFMA.FTZ R163, R163, R0.reuse, -R133.reuse ;  /* 0x00000000a3a37223 */ /* 0x180fe20000010885 */
[-C--:B------:R-:W-:Y:S01]  /*1d420*/  FFMA.FTZ R166, R166, R0.reuse, -R133 ;  /* 0x00000000a6a67223 */ /* 0x080fe20000010885 */
[----:B------:R-:W0:Y:S01]  /*1d430*/  MUFU.EX2 R122, R122 ;  /* 0x0000007a007a7308 */ /* 0x000e220000000800 */
[----:B------:R-:W-:Y:S01]  /*1d440*/  FADD.FTZ R135, R190, R131 ;  /* 0x00000083be877221 */ /* 0x000fe20000010000 */
[----:B------:R-:W-:Y:S01]  /*1d450*/  FFMA.FTZ R131, R147, R0, -R133 ;  /* 0x0000000093837223 */ /* 0x000fe20000010885 */
[----:B------:R-:W-:-:S02]  /*1d460*/  F2FP.F16.F32.PACK_AB R190, R20, R190 ;  /* 0x000000be14be723e */ /* 0x000fc400000000ff */
[----:B------:R-:W-:Y:S01]  /*1d470*/  FADD.FTZ R135, R20, R135 ;  /* 0x0000008714877221 */ /* 0x000fe20000010000 */
[----:B------:R-:W-:Y:S02]  /*1d480*/  F2FP.F16.F32.PACK_AB R188, R10, R188 ;  /* 0x000000bc0abc723e */ /* 0x000fe400000000ff */
[----:B------:R-:W3:Y:S01]  /*1d490*/  MUFU.EX2 R191, R191 ;  /* 0x000000bf00bf7308 */ /* 0x000ee20000000800 */
[----:B------:R-:W-:Y:S01]  /*1d4a0*/  FADD.FTZ R6, R184, R135 ;  /* 0x00000087b8067221 */ /* 0x000fe20000010000 */
[----:B--2---:R-:W-:Y:S01]  /*1d4b0*/  FFMA.FTZ R5, R2, R5, R189 ;  /* 0x0000000502057223 */ /* 0x004fe200000100bd */
[C---:B------:R-:W-:Y:S01]  /*1d4c0*/  ISETP.GT.AND P2, PT, R7.reuse, R211, PT ;  /* 0x000000d30700720c */ /* 0x040fe20003f44270 */
[----:B------:R-:W-:Y:S02]  /*1d4d0*/  VIADD R7, R7, 0xffffffff ;  /* 0xffffffff07077836 */ /* 0x000fe40000000000 */
[C---:B------:R-:W-:Y:S01]  /*1d4e0*/  FADD.FTZ R135, R21.reuse, R6 ;  /* 0x0000000615877221 */ /* 0x040fe20000010000 */
[----:B------:R-:W-:Y:S01]  /*1d4f0*/  F2FP.F16.F32.PACK_AB R184, R21, R184 ;  /* 0x000000b815b8723e */ /* 0x000fe200000000ff */
[----:B------:R-:W2:Y:S01]  /*1d500*/  MUFU.EX2 R123, R123 ;  /* 0x0000007b007b7308 */ /* 0x000ea20000000800 */
[----:B0-----:R-:W-:Y:S01]  /*1d510*/  FADD.FTZ R6, R122, R5 ;  /* 0x000000057a067221 */ /* 0x001fe20000010000 */
[----:B------:R-:W-:Y:S01]  /*1d520*/  FADD.FTZ R135, R186, R135 ;  /* 0x00000087ba877221 */ /* 0x000fe20000010000 */
[----:B------:R-:W-:Y:S01]  /*1d530*/  FFMA.FTZ R5, R151, R0, -R133 ;  /* 0x0000000097057223 */ /* 0x000fe20000010885 */
[----:B------:R-:W-:-:S02]  /*1d540*/  F2FP.F16.F32.PACK_AB R186, R120, R186 ;  /* 0x000000ba78ba723e */ /* 0x000fc400000000ff */
[----:B------:R-:W-:Y:S01]  /*1d550*/  FADD.FTZ R135, R120, R135 ;  /* 0x0000008778877221 */ /* 0x000fe20000010000 */
[----:B------:R-:W-:Y:S01]  /*1d560*/  F2FP.F16.F32.PACK_AB R189, R122, R189 ;  /* 0x000000bd7abd723e */ /* 0x000fe200000000ff */
[----:B------:R-:W0:Y:S01]  /*1d570*/  MUFU.EX2 R185, R185 ;  /* 0x000000b900b97308 */ /* 0x000e220000000800 */
[----:B---3--:R-:W-:Y:S01]  /*1d580*/  FADD.FTZ R6, R191, R6 ;  /* 0x00000006bf067221 */ /* 0x008fe20000010000 */
[----:B------:R-:W-:Y:S01]  /*1d590*/  FADD.FTZ R132, R180, R135 ;  /* 0x00000087b4847221 */ /* 0x000fe20000010000 */
[----:B------:R-:W-:-:S03]  /*1d5a0*/  F2FP.F16.F32.PACK_AB R180, R121, R180 ;  /* 0x000000b479b4723e */ /* 0x000fc600000000ff */
[----:B------:R-:W-:Y:S02]  /*1d5b0*/  FADD.FTZ R135, R121, R132 ;  /* 0x0000008479877221 */ /* 0x000fe40000010000 */
[----:B------:R-:W3:Y:S01]  /*1d5c0*/  MUFU.EX2 R126, R126 ;  /* 0x0000007e007e7308 */ /* 0x000ee20000000800 */
[----:B--2---:R-:W-:Y:S01]  /*1d5d0*/  FADD.FTZ R6, R123, R6 ;  /* 0x000000067b067221 */ /* 0x004fe20000010000 */
[----:B------:R-:W-:Y:S01]  /*1d5e0*/  FADD.FTZ R132, R182, R135 ;  /* 0x00000087b6847221 */ /* 0x000fe20000010000 */
[----:B------:R-:W-:Y:S02]  /*1d5f0*/  F2FP.F16.F32.PACK_AB R182, R11, R182 ;  /* 0x000000b60bb6723e */ /* 0x000fe400000000ff */
[----:B------:R-:W-:Y:S01]  /*1d600*/  F2FP.F16.F32.PACK_AB R191, R123, R191 ;  /* 0x000000bf7bbf723e */ /* 0x000fe200000000ff */
[----:B------:R-:W-:Y:S01]  /*1d610*/  FADD.FTZ R135, R11, R132 ;  /* 0x000000840b877221 */ /* 0x000fe20000010000 */
[----:B------:R-:W-:Y:S01]  /*1d620*/  FFMA.FTZ R132, R159, R0, -R133 ;  /* 0x000000009f847223 */ /* 0x000fe20000010885 */
[----:B------:R-:W2:Y:S01]  /*1d630*/  MUFU.EX2 R187, R187 ;  /* 0x000000bb00bb7308 */ /* 0x000ea20000000800 */
[----:B0-----:R-:W-:Y:S01]  /*1d640*/  FADD.FTZ R137, R185, R6 ;  /* 0x00000006b9897221 */ /* 0x001fe20000010000 */
[----:B------:R-:W-:Y:S01]  /*1d650*/  FADD.FTZ R134, R176, R135 ;  /* 0x00000087b0867221 */ /* 0x000fe20000010000 */
[----:B------:R-:W-:Y:S01]  /*1d660*/  F2FP.F16.F32.PACK_AB R176, R15, R176 ;  /* 0x000000b00fb0723e */ /* 0x000fe200000000ff */
[----:B------:R-:W-:-:S04]  /*1d670*/  FFMA.FTZ R133, R167, R0, -R133 ;  /* 0x00000000a7857223 */ /* 0x000fc80000010885 */
[----:B------:R-:W0:Y:S01]  /*1d680*/  MUFU.EX2 R127, R127 ;  /* 0x0000007f007f7308 */ /* 0x000e220000000800 */
[C---:B---3--:R-:W-:Y:S01]  /*1d690*/  FADD.FTZ R6, R126.reuse, R137 ;  /* 0x000000897e067221 */ /* 0x048fe20000010000 */
[----:B------:R-:W-:Y:S01]  /*1d6a0*/  FADD.FTZ R137, R15, R134 ;  /* 0x000000860f897221 */ /* 0x000fe20000010000 */
[----:B------:R-:W-:-:S03]  /*1d6b0*/  F2FP.F16.F32.PACK_AB R185, R126, R185 ;  /* 0x000000b97eb9723e */ /* 0x000fc600000000ff */
[----:B------:R-:W-:Y:S02]  /*1d6c0*/  FADD.FTZ R137, R178, R137 ;  /* 0x00000089b2897221 */ /* 0x000fe40000010000 */
        /* <DEDUP_REMOVED lines=14> */
[----:B------:R-:W-:-:S06]  /*1d7b0*/  F2FP.F16.F32.PACK_AB R178, R124, R178 ;  /* 0x000000b27cb2723e */ /* 0x000fcc00000000ff */
[----:B------:R-:W3:Y:S01]  /*1d7c0*/  MUFU.EX2 R177, R177 ;  /* 0x000000b100b17308 */ /* 0x000ee20000000800 */
[C---:B--2---:R-:W-:Y:S01]  /*1d7d0*/  FADD.FTZ R6, R12.reuse, R135 ;  /* 0x000000870c067221 */ /* 0x044fe20000010000 */
[----:B------:R-:W-:Y:S01]  /*1d7e0*/  F2FP.F16.F32.PACK_AB R183, R12, R183 ;  /* 0x000000b70cb7723e */ /* 0x000fe200000000ff */
[----:B------:R-:W-:-:S05]  /*1d7f0*/  IMAD.MOV.U32 R12, RZ, RZ, R3 ;  /* 0x000000ffff0c7224 */ /* 0x000fca00078e0003 */
[----:B------:R-:W2:Y:S01]  /*1d800*/  MUFU.EX2 R125, R125 ;  /* 0x0000007d007d7308 */ /* 0x000ea20000000800 */
[----:B0-----:R-:W-:-:S07]  /*1d810*/  FADD.FTZ R134, R172, R137 ;  /* 0x00000089ac867221 */ /* 0x001fce0000010000 */
[----:B------:R-:W0:Y:S01]  /*1d820*/  MUFU.EX2 R131, R131 ;  /* 0x0000008300837308 */ /* 0x000e220000000800 */
[----:B---3--:R-:W-:-:S07]  /*1d830*/  FADD.FTZ R6, R177, R6 ;  /* 0x00000006b1067221 */ /* 0x008fce0000010000 */
[----:B------:R-:W3:Y:S01]  /*1d840*/  MUFU.EX2 R174, R174 ;  /* 0x000000ae00ae7308 */ /* 0x000ee20000000800 */
[C---:B--2---:R-:W-:Y:S01]  /*1d850*/  FADD.FTZ R135, R125.reuse, R134 ;  /* 0x000000867d877221 */ /* 0x044fe20000010000 */
[----:B------:R-:W-:-:S06]  /*1d860*/  F2FP.F16.F32.PACK_AB R172, R125, R172 ;  /* 0x000000ac7dac723e */ /* 0x000fcc00000000ff */
        /* <DEDUP_REMOVED lines=8> */
[C---:B0-----:R-:W-:Y:S01]  /*1d8f0*/  FADD.FTZ R135, R128.reuse, R135 ;  /* 0x0000008780877221 */ /* 0x041fe20000010000 */
[----:B------:R-:W-:-:S06]  /*1d900*/  F2FP.F16.F32.PACK_AB R174, R128, R174 ;  /* 0x000000ae80ae723e */ /* 0x000fcc00000000ff */
[----:B------:R-:W0:Y:S01]  /*1d910*/  MUFU.EX2 R173, R173 ;  /* 0x000000ad00ad7308 */ /* 0x000e220000000800 */
[C---:B---3--:R-:W-:Y:S01]  /*1d920*/  FADD.FTZ R6, R5.reuse, R6 ;  /* 0x0000000605067221 */ /* 0x048fe20000010000 */
[----:B------:R-:W-:-:S06]  /*1d930*/  F2FP.F16.F32.PACK_AB R179, R5, R179 ;  /* 0x000000b305b3723e */ /* 0x000fcc00000000ff */
[----:B------:R-:W3:Y:S01]  /*1d940*/  MUFU.EX2 R129, R129 ;  /* 0x0000008100817308 */ /* 0x000ee20000000800 */
[----:B--2---:R-:W-:-:S07]  /*1d950*/  FADD.FTZ R20, R168, R135 ;  /* 0x00000087a8147221 */ /* 0x004fce0000010000 */
[----:B-1----:R-:W1:Y:S01]  /*1d960*/  MUFU.EX2 R14, R155 ;  /* 0x0000009b000e7308 */ /* 0x002e620000000800 */
[----:B0-----:R-:W-:-:S07]  /*1d970*/  FADD.FTZ R11, R173, R6 ;  /* 0x00000006ad0b7221 */ /* 0x001fce0000010000 */
[----:B------:R-:W0:Y:S01]  /*1d980*/  MUFU.EX2 R170, R170 ;  /* 0x000000aa00aa7308 */ /* 0x000e220000000800 */
[C---:B---3--:R-:W-:Y:S01]  /*1d990*/  FADD.FTZ R15, R129.reuse, R20 ;  /* 0x00000014810f7221 */ /* 0x048fe20000010000 */
[----:B------:R-:W-:-:S06]  /*1d9a0*/  F2FP.F16.F32.PACK_AB R168, R129, R168 ;  /* 0x000000a881a8723e */ /* 0x000fcc00000000ff */
[----:B------:R-:W2:Y:S01]  /*1d9b0*/  MUFU.EX2 R175, R175 ;  /* 0x000000af00af7308 */ /* 0x000ea20000000800 */
[C---:B-1----:R-:W-:Y:S01]  /*1d9c0*/  FADD.FTZ R6, R14.reuse, R11 ;  /* 0x0000000b0e067221 */ /* 0x042fe20000010000 */
[----:B------:R-:W-:-:S06]  /*1d9d0*/  F2FP.F16.F32.PACK_AB R173, R14, R173 ;  /* 0x000000ad0ead723e */ /* 0x000fcc00000000ff */
[----:B------:R-:W1:Y:S01]  /*1d9e0*/  MUFU.EX2 R13, R165 ;  /* 0x000000a5000d7308 */ /* 0x000e620000000800 */
[----:B0-----:R-:W-:-:S07]  /*1d9f0*/  FADD.FTZ R20, R170, R15 ;  /* 0x0000000faa147221 */ /* 0x001fce0000010000 */
[----:B------:R-:W0:Y:S01]  /*1da00*/  MUFU.EX2 R132, R132 ;  /* 0x0000008400847308 */ /* 0x000e220000000800 */
[----:B--2---:R-:W-:-:S07]  /*1da10*/  FADD.FTZ R11, R175, R6 ;  /* 0x00000006af0b7221 */ /* 0x004fce0000010000 */
[----:B------:R-:W2:Y:S01]  /*1da20*/  MUFU.EX2 R169, R169 ;  /* 0x000000a900a97308 */ /* 0x000ea20000000800 */
[C---:B-1----:R-:W-:Y:S01]  /*1da30*/  FADD.FTZ R6, R13.reuse, R20 ;  /* 0x000000140d067221 */ /* 0x042fe20000010000 */
[----:B------:R-:W-:Y:S01]  /*1da40*/  F2FP.F16.F32.PACK_AB R170, R13, R170 ;  /* 0x000000aa0daa723e */ /* 0x000fe200000000ff */
[----:B------:R-:W-:-:S05]  /*1da50*/  IMAD.MOV.U32 R13, RZ, RZ, R4 ;  /* 0x000000ffff0d7224 */ /* 0x000fca00078e0004 */
[----:B------:R-:W1:Y:S01]  /*1da60*/  MUFU.EX2 R10, R163 ;  /* 0x000000a3000a7308 */ /* 0x000e620000000800 */
[C---:B0-----:R-:W-:Y:S01]  /*1da70*/  FADD.FTZ R20, R132.reuse, R11 ;  /* 0x0000000b84147221 */ /* 0x041fe20000010000 */
[----:B------:R-:W-:-:S06]  /*1da80*/  F2FP.F16.F32.PACK_AB R175, R132, R175 ;  /* 0x000000af84af723e */ /* 0x000fcc00000000ff */
[----:B------:R-:W0:Y:S01]  /*1da90*/  MUFU.EX2 R166, R166 ;  /* 0x000000a600a67308 */ /* 0x000e220000000800 */
[----:B--2---:R-:W-:-:S07]  /*1daa0*/  FADD.FTZ R11, R169, R20 ;  /* 0x00000014a90b7221 */ /* 0x004fce0000010000 */
[----:B------:R-:W2:Y:S01]  /*1dab0*/  MUFU.EX2 R133, R133 ;  /* 0x0000008500857308 */ /* 0x000ea20000000800 */
[C---:B-1----:R-:W-:Y:S01]  /*1dac0*/  FADD.FTZ R11, R10.reuse, R11 ;  /* 0x0000000b0a0b7221 */ /* 0x042fe20000010000 */
[----:B------:R-:W-:Y:S01]  /*1dad0*/  F2FP.F16.F32.PACK_AB R169, R10, R169 ;  /* 0x000000a90aa9723e */ /* 0x000fe200000000ff */
[----:B------:R-:W-:Y:S02]  /*1dae0*/  IMAD.MOV.U32 R10, RZ, RZ, R22 ;  /* 0x000000ffff0a7224 */ /* 0x000fe400078e0016 */
[----:B0-----:R-:W-:-:S04]  /*1daf0*/  FADD.FTZ R11, R166, R11 ;  /* 0x0000000ba60b7221 */ /* 0x001fc80000010000 */
[C---:B--2---:R-:W-:Y:S01]  /*1db00*/  FADD.FTZ R5, R133.reuse, R11 ;  /* 0x0000000b85057221 */ /* 0x044fe20000010000 */
[----:B------:R-:W-:Y:S01]  /*1db10*/  F2FP.F16.F32.PACK_AB R171, R133, R166 ;  /* 0x000000a685ab723e */ /* 0x000fe200000000ff */
[----:B------:R-:W-:Y:S01]  /*1db20*/  IMAD.MOV.U32 R11, RZ, RZ, R23 ;  /* 0x000000ffff0b7224 */ /* 0x000fe200078e0017 */
[----:B------:R-:W-:Y:S06]  /*1db30*/  @P2 BRA `(.L_x_1941) ;  /* 0xffffffc800fc2947 */ /* 0x000fec000383ffff */
.L_x_1922:
[----:B------:R-:W-:Y:S05]  /*1db40*/  BSYNC B0 ;  /* 0x0000000000007941 */ /* 0x000fea0003800000 */
.L_x_1921:
        /* <DEDUP_REMOVED lines=99> */
.L_x_1942:
[----:B------:R-:W-:Y:S01]  /*1e180*/  IMAD R12, R22, 0x8, R16 ;  /* 0x00000008160c7824 */ /* 0x000fe200078e0210 */
[----:B------:R-:W-:-:S04]  /*1e190*/  SHF.L.U32 R7, R23, 0x1f, RZ ;  /* 0x0000001f17077819 */ /* 0x000fc800000006ff */
[----:B------:R1:W2:Y:S01]  /*1e1a0*/  SYNCS.PHASECHK.TRANS64.TRYWAIT P2, [R12+URZ+0x30850], R7 ;  /* 0x030850070c0075a7 */ /* 0x0002a2000804017f */
[----:B------:R-:W-:Y:S05]  /*1e1b0*/  @!P0 BRA `(.L_x_1943) ;  /* 0x0000000000048947 */ /* 0x000fea0003800000 */
[----:B------:R-:W-:Y:S01]  /*1e1c0*/  BPT.TRAP 0x1 ;  /* 0x000000040000795c */ /* 0x000fe20000300000 */
.L_x_1943:
[----:B------:R-:W-:Y:S01]  /*1e1d0*/  VIADD R16, R16, 0x400 ;  /* 0x0000040010107836 */ /* 0x000fe20000000000 */
[----:B------:R-:W-:Y:S04]  /*1e1e0*/  BSSY B0, `(.L_x_1944) ;  /* 0x0000008000007945 */ /* 0x000fe80003800000 */
[----:B------:R-:W-:-:S04]  /*1e1f0*/  SHF.R.U32.HI R16, RZ, 0x4, R16 ;  /* 0x00000004ff107819 */ /* 0x000fc80000011610 */
[----:B------:R-:W-:-:S04]  /*1e200*/  LOP3.LUT R16, R16, 0x3fff, RZ, 0xc0, !PT ;  /* 0x00003fff10107812 */ /* 0x000fc800078ec0ff */
[----:B------:R-:W-:-:S05]  /*1e210*/  LOP3.LUT R9, R16, 0x3000000, RZ, 0xfc, !PT ;  /* 0x0300000010097812 */ /* 0x000fca00078efcff */
[----:B------:R-:W-:Y:S01]  /*1e220*/  IMAD R2, R22, 0x900, R9 ;  /* 0x0000090016027824 */ /* 0x000fe200078e0209 */
[----:B--2---:R-:W-:Y:S06]  /*1e230*/  @P2 BRA `(.L_x_1945) ;  /* 0x0000000000082947 */ /* 0x004fec0003800000 */
[----:B------:R-:W2:Y:S02]  /*1e240*/  SYNCS.PHASECHK.TRANS64.TRYWAIT P0, [R12+URZ+0x30850], R7 ;  /* 0x030850070c0075a7 */ /* 0x000ea4000800017f */
[----:B--2---:R-:W-:Y:S05]  /*1e250*/  @!P0 BRA `(.L_x_1946) ;  /* 0x000000c400108947 */ /* 0x004fea0003800000 */
.L_x_1945:
[----:B------:R-:W-:Y:S05]  /*1e260*/  BSYNC B0 ;  /* 0x0000000000007941 */ /* 0x000fea0003800000 */
.L_x_1944:
[----:B------:R-:W-:Y:S01]  /*1e270*/  IMAD.MOV.U32 R8, RZ, RZ, R2 ;  /* 0x000000ffff087224 */ /* 0x000fe200078e0002 */
[----:B------:R-:W-:Y:S01]  /*1e280*/  MOV R9, 0x40000040 ;  /* 0x4000004000097802 */ /* 0x000fe20000000f00 */
[----:B------:R-:W-:Y:S01]  /*1e290*/  WARPGROUP.ARRIVE ;  /* 0x00000000000079c5 */ /* 0x000fe20000000000 */
[----:B-12---:R-:W1:Y:S01]  /*1e2a0*/  SHFL.BFLY PT, R7, R6, 0x2, 0x1f ;  /* 0x0c401f0006077f89 */ /* 0x006e6200000e0000 */
[----:B------:R-:W-:Y:S01]  /*1e2b0*/  VIADD R22, R22, 0x1 ;  /* 0x0000000116167836 */ /* 0x000fe20000000000 */
[----:B------:R-:W-:Y:S01]  /*1e2c0*/  R2UR UR6, R8 ;  /* 0x00000000080672ca */ /* 0x000fe200000e0000 */
[----:B------:R-:W-:Y:S01]  /*1e2d0*/  VIADD R8, R2, 0x80 ;  /* 0x0000008002087836 */ /* 0x000fe20000000000 */
[----:B------:R-:W-:Y:S01]  /*1e2e0*/  R2UR UR7, R9 ;  /* 0x00000000090772ca */ /* 0x000fe200000e0000 */
[----:B------:R-:W-:Y:S01]  /*1e2f0*/  IMAD.MOV.U32 R9, RZ, RZ, 0x40000040 ;  /* 0x40000040ff097424 */ /* 0x000fe200078e00ff */
[----:B------:R-:W-:Y:S01]  /*1e300*/  ISETP.NE.AND P2, PT, R22, 0x2, PT ;  /* 0x000000021600780c */ /* 0x000fe20003f45270 */
[----:B------:R-:W-:-:S03]  /*1e310*/  VIADD R221, R221, 0x1 ;  /* 0x00000001dddd7836 */ /* 0x000fc60000000000 */
[----:B------:R-:W-:-:S07]  /*1e320*/  SEL R22, R22, RZ, P2 ;  /* 0x000000ff16167207 */ /* 0x000fce0001000000 */
[----:B------:R-:W-:Y:S01]  /*1e330*/  HGMMA.64x192x16.F32 R24, R188, gdesc[UR4].tnspB, R24, gsb0 ;  /* 0x42e00004bc187df0 */ /* 0x000fe20008000818 */
[----:B------:R-:W-:Y:S01]  /*1e340*/  R2UR UR6, R8 ;  /* 0x00000000080672ca */ /* 0x000fe200000e0000 */
[----:B------:R-:W-:Y:S01]  /*1e350*/  VIADD R8, R2, 0x100 ;  /* 0x0000010002087836 */ /* 0x000fe20000000000 */
[----:B------:R-:W-:Y:S01]  /*1e360*/  R2UR UR7, R9 ;  /* 0x00000000090772ca */ /* 0x000fe200000e0000 */
[----:B------:R-:W-:Y:S02]  /*1e370*/  IMAD.MOV.U32 R9, RZ, RZ, 0x40000040 ;  /* 0x40000040ff097424 */ /* 0x000fe400078e00ff */
[----:B-1----:R-:W-:Y:S01]  /*1e380*/  FADD.FTZ R7, R7, R6 ;  /* 0x0000000607077221 */ /* 0x002fe20000010000 */
[----:B------:R-:W-:Y:S01]  /*1e390*/  IMAD.MOV.U32 R6, RZ, RZ, RZ ;  /* 0x000000ffff067224 */ /* 0x000fe200078e00ff */
[----:B------:R-:W-:Y:S02]  /*1e3a0*/  WARPGROUP.DEPBAR.LE gsb0, 0x0 ;  /* 0x00008000000079c5 */ /* 0x000fe40000010000 */
[----:B------:R-:W-:-:S10]  /*1e3b0*/  WARPGROUP.ARRIVE ;  /* 0x00000000000079c5 */ /* 0x000fd40000000000 */
        /* <DEDUP_REMOVED lines=18> */
[----:B------:R-:W-:Y:S02]  /*1e4e0*/  IADD3 R8, R2, 0x280, RZ ;  /* 0x0000028002087810 */ /* 0x000fe40007ffe0ff */
[----:B------:R-:W1:Y:S01]  /*1e4f0*/  SHFL.BFLY PT, R2, R5, 0x2, 0x1f ;  /* 0x0c401f0005027f89 */ /* 0x000e6200000e0000 */
[----:B------:R-:W-:Y:S02]  /*1e500*/  WARPGROUP.DEPBAR.LE gsb0, 0x0 ;  /* 0x00008000000079c5 */ /* 0x000fe40000010000 */
[----:B------:R-:W-:-:S10]  /*1e510*/  WARPGROUP.ARRIVE ;  /* 0x00000000000079c5 */ /* 0x000fd40000000000 */
[----:B------:R-:W-:Y:S01]  /*1e520*/  HGMMA.64x192x16.F32 R24, R172, gdesc[UR4].tnspB, R24, gsb0 ;  /* 0x42e00004ac187df0 */ /* 0x000fe20008000818 */
[----:B------:R-:W-:Y:S01]  /*1e530*/  R2UR UR6, R8 ;  /* 0x00000000080672ca */ /* 0x000fe200000e0000 */
[----:B-1----:R-:W-:Y:S01]  /*1e540*/  FADD.FTZ R8, R2, R5 ;  /* 0x0000000502087221 */ /* 0x002fe20000010000 */
[----:B------:R-:W-:Y:S01]  /*1e550*/  R2UR UR7, R9 ;  /* 0x00000000090772ca */ /* 0x000fe200000e0000 */
[----:B------:R-:W1:Y:S01]  /*1e560*/  SHFL.BFLY PT, R2, R7, 0x1, 0x1f ;  /* 0x0c201f0007027f89 */ /* 0x000e6200000e0000 */
[----:B------:R-:W-:-:S03]  /*1e570*/  IMAD.MOV.U32 R5, RZ, RZ, -0x800000 ;  /* 0xff800000ff057424 */ /* 0x000fc600078e00ff */
[----:B------:R-:W2:Y:S01]  /*1e580*/  SHFL.BFLY PT, R9, R8, 0x1, 0x1f ;  /* 0x0c201f0008097f89 */ /* 0x000ea200000e0000 */
[----:B-1----:R-:W-:Y:S01]  /*1e590*/  FADD.FTZ R13, R7, R2 ;  /* 0x00000002070d7221 */ /* 0x002fe20000010000 */
[----:B------:R-:W-:Y:S01]  /*1e5a0*/  SEL R2, RZ, 0x1, P2 ;  /* 0x00000001ff027807 */ /* 0x000fe20001000000 */
[----:B--2---:R-:W-:-:S03]  /*1e5b0*/  FADD.FTZ R14, R8, R9 ;  /* 0x00000009080e7221 */ /* 0x004fc60000010000 */
[----:B------:R-:W-:Y:S01]  /*1e5c0*/  FSETP.NE.FTZ.AND P0, PT, R13, RZ, PT ;  /* 0x000000ff0d00720b */ /* 0x000fe20003f15000 */
[----:B------:R-:W-:Y:S01]  /*1e5d0*/  @!P1 VIADD R8, R12, 0x30860 ;  /* 0x000308600c089836 */ /* 0x000fe20000000000 */
[----:B------:R-:W-:Y:S01]  /*1e5e0*/  LOP3.LUT R23, R23, R2, RZ, 0x3c, !PT ;  /* 0x0000000217177212 */ /* 0x000fe200078e3cff */
[----:B------:R-:W-:Y:S01]  /*1e5f0*/  IMAD.MOV.U32 R9, RZ, RZ, RZ ;  /* 0x000000ffff097224 */ /* 0x000fe200078e00ff */
[----:B------:R-:W-:Y:S01]  /*1e600*/  FSETP.NE.FTZ.AND P3, PT, R14, RZ, PT ;  /* 0x000000ff0e00720b */ /* 0x000fe20003f75000 */
[----:B------:R-:W-:Y:S01]  /*1e610*/  IMAD.MOV.U32 R2, RZ, RZ, -0x800000 ;  /* 0xff800000ff027424 */ /* 0x000fe200078e00ff */
[----:B------:R-:W-:-:S07]  /*1e620*/  @!P1 PRMT R8, RZ, 0x654, R8 ;  /* 0x00000654ff089816 */ /* 0x000fce0000000008 */
[----:B------:R-:W1:Y:S01]  /*1e630*/  @P0 MUFU.LG2 R10, R13 ;  /* 0x0000000d000a0308 */ /* 0x000e620000000c00 */
[----:B------:R-:W-:-:S03]  /*1e640*/  @P0 FMUL.FTZ R7, R0, 0.69314718246459960938 ;  /* 0x3f31721800070820 */ /* 0x000fc60000410000 */
[----:B0-----:R-:W-:-:S04]  /*1e650*/  @P3 FMUL.FTZ R15, R0, 0.69314718246459960938 ;  /* 0x3f317218000f3820 */ /* 0x001fc80000410000 */
[----:B------:R-:W0:Y:S08]  /*1e660*/  @P3 MUFU.LG2 R11, R14 ;  /* 0x0000000e000b3308 */ /* 0x000e300000000c00 */
[----:B------:R-:W2:Y:S01]  /*1e670*/  @P3 MUFU.RCP R6, R14 ;  /* 0x0000000e00063308 */ /* 0x000ea20000001000 */
[----:B-1----:R-:W-:-:S04]  /*1e680*/  @P0 FMUL.FTZ R10, R10, 0.69314718246459960938 ;  /* 0x3f3172180a0a0820 */ /* 0x002fc80000410000 */
[----:B------:R-:W-:-:S03]  /*1e690*/  @P0 FFMA.FTZ R5, R7, R4, R10 ;  /* 0x0000000407050223 */ /* 0x000fc6000001000a */
[----:B------:R-:W1:Y:S01]  /*1e6a0*/  @P0 MUFU.RCP R9, R13 ;  /* 0x0000000d00090308 */ /* 0x000e620000001000 */
[----:B0-----:R-:W-:Y:S01]  /*1e6b0*/  @P3 FMUL.FTZ R0, R11, 0.69314718246459960938 ;  /* 0x3f3172180b003820 */ /* 0x001fe20000410000 */
        /* <DEDUP_REMOVED lines=17> */
[-C--:B-1----:R-:W-:Y:S01]  /*1e7d0*/  FMUL.FTZ R0, R24, R9.reuse ;  /* 0x0000000918007220 */ /* 0x082fe20000410000 */
        /* <DEDUP_REMOVED lines=84> */
[----:B0-----:R-:W-:-:S07]  /*1ed20*/  FMUL.FTZ R119, R119, R6 ;  /* 0x0000000677777220 */ /* 0x001fce0000410000 */
.L_x_1807:
[----:B------:R-:W0:Y:S08]  /*1ed30*/  S2UR UR5, SR_CgaCtaId ;  /* 0x00000000000579c3 */ /* 0x000e300000008800 */
[----:B------:R-:W-:Y:S06]  /*1ed40*/  BAR.SYNC.DEFER_BLOCKING 0x5, 0x180 ;  /* 0x0146000000007b1d */ /* 0x000fec0000010000 */
[----:B------:R-:W-:Y:S01]  /*1ed50*/  UMOV UR4, 0x400 ;  /* 0x0000040000047882 */ /* 0x000fe20000000000 */
[----:B------:R-:W-:Y:S01]  /*1ed60*/  BSSY B0, `(.L_x_1947) ;  /* 0x000025f000007945 */ /* 0x000fe20003800000 */
[----:B0-----:R-:W-:-:S06]  /*1ed70*/  ULEA UR4, UR5, UR4, 0x18 ;  /* 0x0000000405047291 */ /* 0x001fcc000f8ec03f */
[----:B------:R-:W-:-:S05]  /*1ed80*/  MOV R16, UR4 ;  /* 0x0000000400107c02 */ /* 0x000fca0008000f00 */
        /* <DEDUP_REMOVED lines=44> */
[----:B------:R-:W-:Y:S01]  /*1f050*/  F2FP.F16.F32.PACK_AB R115, R119, R118 ;  /* 0x000000767773723e */ /* 0x000fe200000000ff */
[----:B------:R-:W-:Y:S01]  /*1f060*/  BAR.SYNC.DEFER_BLOCKING 0x1, 0x100 ;  /* 0x0044000000007b1d */ /* 0x000fe20000010000 */
[----:B--2---:R-:W-:-:S03]  /*1f070*/  IMAD.WIDE R8, R8, 0x2, R6 ;  /* 0x0000000208087825 */ /* 0x004fc600078e0206 */
        /* <DEDUP_REMOVED lines=9> */
[C---:B-----5:R-:W-:Y:S01]  /*1f110*/  IADD3 R145, P0, R8.reuse, 0x4020, RZ ;  /* 0x0000402008917810 */ /* 0x060fe20007f1e0ff */
[----:B------:R-:W-:Y:S01]  /*1f120*/  IMAD.X R35, RZ, RZ, R9, P5 ;  /* 0x000000ffff237224 */ /* 0x000fe200028e0609 */
[----:B------:R-:W-:-:S02]  /*1f130*/  IADD3 R147, P4, R8, 0x4040, RZ ;  /* 0x0000404008937810 */ /* 0x000fc40007f9e0ff */
[C---:B------:R-:W-:Y:S01]  /*1f140*/  IADD3 R149, P3, R8.reuse, 0x4060, RZ ;  /* 0x0000406008957810 */ /* 0x040fe20007f7e0ff */
[--C-:B------:R-:W-:Y:S01]  /*1f150*/  IMAD.X R39, RZ, RZ, R9.reuse, P0 ;  /* 0x000000ffff277224 */ /* 0x100fe200000e0609 */
[C---:B------:R-:W-:Y:S01]  /*1f160*/  IADD3 R151, P2, R8.reuse, 0x8000, RZ ;  /* 0x0000800008977810 */ /* 0x040fe20007f5e0ff */
[--C-:B------:R-:W-:Y:S01]  /*1f170*/  IMAD.X R43, RZ, RZ, R9.reuse, P4 ;  /* 0x000000ffff2b7224 */ /* 0x100fe200020e0609 */
[C---:B-1----:R-:W-:Y:S01]  /*1f180*/  IADD3 R24, P1, R8.reuse, 0x8020, RZ ;  /* 0x0000802008187810 */ /* 0x042fe20007f3e0ff */
[--C-:B------:R-:W-:Y:S01]  /*1f190*/  IMAD.X R47, RZ, RZ, R9.reuse, P3 ;  /* 0x000000ffff2f7224 */ /* 0x100fe200018e0609 */
[C---:B------:R-:W-:Y:S01]  /*1f1a0*/  IADD3 R58, P6, R8.reuse, 0x8040, RZ ;  /* 0x00008040083a7810 */ /* 0x040fe20007fde0ff */
[--C-:B------:R-:W-:Y:S01]  /*1f1b0*/  IMAD.X R51, RZ, RZ, R9.reuse, P2 ;  /* 0x000000ffff337224 */ /* 0x100fe200010e0609 */
[----:B------:R-:W-:Y:S02]  /*1f1c0*/  IADD3 R86, P5, R8, 0x8060, RZ ;  /* 0x0000806008567810 */ /* 0x000fe40007fbe0ff */
[----:B------:R-:W-:Y:S01]  /*1f1d0*/  LOP3.LUT R8, R13, R8, RZ, 0x3c, !PT ;  /* 0x000000080d087212 */ /* 0x000fe200078e3cff */
[--C-:B------:R-:W-:Y:S01]  /*1f1e0*/  IMAD.X R59, RZ, RZ, R9.reuse, P6 ;  /* 0x000000ffff3b7224 */ /* 0x100fe200030e0609 */
[-C--:B------:R-:W-:Y:S01]  /*1f1f0*/  IADD3.X R55, RZ, R9.reuse, RZ, P1, !PT ;  /* 0x00000009ff377210 */ /* 0x080fe20000ffe4ff */
[----:B------:R-:W-:Y:S01]  /*1f200*/  IMAD.X R13, RZ, RZ, R9, P5 ;  /* 0x000000ffff0d7224 */ /* 0x000fe200028e0609 */
[----:B------:R-:W-:-:S02]  /*1f210*/  MOV R94, R8 ;  /* 0x00000008005e7202 */ /* 0x000fc40000000f00 */
[----:B------:R-:W-:Y:S02]  /*1f220*/  F2FP.F16.F32.PACK_AB R9, R137, R10 ;  /* 0x0000000a8909723e */ /* 0x000fe400000000ff */
[----:B------:R-:W-:Y:S02]  /*1f230*/  F2FP.F16.F32.PACK_AB R8, R3, R0 ;  /* 0x000000000308723e */ /* 0x000fe400000000ff */
[----:B------:R-:W-:Y:S02]  /*1f240*/  F2FP.F16.F32.PACK_AB R10, R29, R28 ;  /* 0x0000001c1d0a723e */ /* 0x000fe400000000ff */
[----:B------:R-:W-:Y:S02]  /*1f250*/  LOP3.LUT R14, R111, 0x380, RZ, 0xc0, !PT ;  /* 0x000003806f0e7812 */ /* 0x000fe400078ec0ff */
[----:B------:R-:W-:Y:S01]  /*1f260*/  LOP3.LUT R34, R143, 0x380, RZ, 0xc0, !PT ;  /* 0x000003808f227812 */ /* 0x000fe200078ec0ff */
[----:B------:R1:W-:Y:S01]  /*1f270*/  STSM.16.M88.4 [R94], R8 ;  /* 0x000000085e007844 */ /* 0x0003e20000000200 */
[----:B------:R-:W-:-:S02]  /*1f280*/  ISETP.NE.U32.AND P0, PT, RZ, UR4, PT ;  /* 0x00000004ff007c0c */ /* 0x000fc4000bf05070 */
[----:B------:R-:W-:Y:S02]  /*1f290*/  LOP3.LUT R42, R147, 0x380, RZ, 0xc0, !PT ;  /* 0x00000380932a7812 */ /* 0x000fe400078ec0ff */
[----:B------:R-:W-:Y:S02]  /*1f2a0*/  LOP3.LUT R20, R139, 0x380, RZ, 0xc0, !PT ;  /* 0x000003808b147812 */ /* 0x000fe400078ec0ff */
[----:B------:R-:W-:Y:S02]  /*1f2b0*/  LOP3.LUT R50, R151, 0x380, RZ, 0xc0, !PT ;  /* 0x0000038097327812 */ /* 0x000fe400078ec0ff */
[----:B------:R-:W-:Y:S02]  /*1f2c0*/  LOP3.LUT R3, R24, 0x380, RZ, 0xc0, !PT ;  /* 0x0000038018037812 */ /* 0x000fe400078ec0ff */
[----:B------:R-:W-:Y:S02]  /*1f2d0*/  LOP3.LUT R30, R141, 0x380, RZ, 0xc0, !PT ;  /* 0x000003808d1e7812 */ /* 0x000fe400078ec0ff */
[----:B------:R-:W-:-:S02]  /*1f2e0*/  SHF.R.U64 R14, R14, 0x3, RZ ;  /* 0x000000030e0e7819 */ /* 0x000fc400000012ff */
[----:B------:R-:W-:Y:S01]  /*1f2f0*/  LOP3.LUT R0, R58, 0x380, RZ, 0xc0, !PT ;  /* 0x000003803a007812 */ /* 0x000fe200078ec0ff */
[----:B-1----:R-:W1:Y:S01]  /*1f300*/  LDC.64 R8, c[0x0][0xc00] ;  /* 0x00030000ff087b82 */ /* 0x002e620000000a00 */
[----:B------:R-:W-:Y:S02]  /*1f310*/  SHF.R.U64 R34, R34, 0x3, RZ ;  /* 0x0000000322227819 */ /* 0x000fe400000012ff */
[----:B------:R-:W-:Y:S01]  /*1f320*/  ISETP.NE.AND.EX P0, PT, RZ, UR5, PT, P0 ;  /* 0x00000005ff007c0c */ /* 0x000fe2000bf05300 */
[----:B------:R-:W-:Y:S01]  /*1f330*/  ULDC.64 UR4, c[0x0][0xc08] ;  /* 0x0003020000047ab9 */ /* 0x000fe20000000a00 */
[----:B------:R-:W-:Y:S02]  /*1f340*/  LOP3.LUT R38, R145, 0x380, RZ, 0xc0, !PT ;  /* 0x0000038091267812 */ /* 0x000fe400078ec0ff */
[----:B------:R-:W-:Y:S02]  /*1f350*/  SHF.R.U64 R42, R42, 0x3, RZ ;  /* 0x000000032a2a7819 */ /* 0x000fe400000012ff */
[----:B------:R-:W-:-:S02]  /*1f360*/  SHF.R.U64 R20, R20, 0x3, RZ ;  /* 0x0000000314147819 */ /* 0x000fc400000012ff */
[----:B------:R-:W-:Y:S02]  /*1f370*/  SHF.R.U64 R50, R50, 0x3, RZ ;  /* 0x0000000332327819 */ /* 0x000fe400000012ff */
[----:B------:R-:W-:Y:S02]  /*1f380*/  SHF.R.U64 R3, R3, 0x3, RZ ;  /* 0x0000000303037819 */ /* 0x000fe400000012ff */
[----:B------:R-:W-:Y:S02]  /*1f390*/  SHF.R.U64 R30, R30, 0x3, RZ ;  /* 0x000000031e1e7819 */ /* 0x000fe400000012ff */
[----:B------:R-:W-:Y:S02]  /*1f3a0*/  LOP3.LUT R14, R14, R111, RZ, 0x3c, !PT ;  /* 0x0000006f0e0e7212 */ /* 0x000fe400078e3cff */
[----:B------:R-:W-:Y:S02]  /*1f3b0*/  LOP3.LUT R46, R149, 0x380, RZ, 0xc0, !PT ;  /* 0x00000380952e7812 */ /* 0x000fe400078ec0ff */
[----:B------:R-:W-:-:S02]  /*1f3c0*/  SHF.R.U64 R29, R0, 0x3, RZ ;  /* 0x00000003001d7819 */ /* 0x000fc400000012ff */
[----:B------:R-:W-:Y:S01]  /*1f3d0*/  ISETP.NE.U32.AND P2, PT, RZ, UR4, PT ;  /* 0x00000004ff007c0c */ /* 0x000fe2000bf45070 */
[----:B-1----:R-:W-:Y:S01]  /*1f3e0*/  IMAD.WIDE R10, R220, 0x4, R8 ;  /* 0x00000004dc0a7825 */ /* 0x002fe200078e0208 */
[----:B------:R-:W-:Y:S02]  /*1f3f0*/  LOP3.LUT R34, R34, R143, RZ, 0x3c, !PT ;  /* 0x0000008f22227212 */ /* 0x000fe400078e3cff */
[----:B------:R-:W-:Y:S02]  /*1f400*/  SHF.R.U64 R38, R38, 0x3, RZ ;  /* 0x0000000326267819 */ /* 0x000fe400000012ff */
[----:B------:R-:W-:Y:S02]  /*1f410*/  LOP3.LUT R42, R42, R147, RZ, 0x3c, !PT ;  /* 0x000000932a2a7212 */ /* 0x000fe400078e3cff */
[----:B------:R-:W-:Y:S02]  /*1f420*/  LOP3.LUT R20, R20, R139, RZ, 0x3c, !PT ;  /* 0x0000008b14147212 */ /* 0x000fe400078e3cff */
[----:B------:R-:W-:-:S02]  /*1f430*/  LOP3.LUT R50, R50, R151, RZ, 0x3c, !PT ;  /* 0x0000009732327212 */ /* 0x000fc400078e3cff */
[----:B------:R-:W-:Y:S02]  /*1f440*/  LOP3.LUT R54, R3, R24, RZ, 0x3c, !PT ;  /* 0x0000001803367212 */ /* 0x000fe400078e3cff */
[----:B------:R-:W-:Y:S02]  /*1f450*/  LOP3.LUT R30, R30, R141, RZ, 0x3c, !PT ;  /* 0x0000008d1e1e7212 */ /* 0x000fe400078e3cff */
[----:B------:R-:W-:Y:S02]  /*1f460*/  SHF.R.U64 R46, R46, 0x3, RZ ;  /* 0x000000032e2e7819 */ /* 0x000fe400000012ff */
[----:B------:R-:W-:Y:S02]  /*1f470*/  LOP3.LUT R111, R86, 0x380, RZ, 0xc0, !PT ;  /* 0x00000380566f7812 */ /* 0x000fe400078ec0ff */
[----:B------:R-:W-:Y:S02]  /*1f480*/  LOP3.LUT R58, R29, R58, RZ, 0x3c, !PT ;  /* 0x0000003a1d3a7212 */ /* 0x000fe400078e3cff */
[----:B------:R-:W-:-:S02]  /*1f490*/  MOV R24, R14 ;  /* 0x0000000e00187202 */ /* 0x000fc40000000f00 */
[----:B------:R-:W-:Y:S02]  /*1f4a0*/  ISETP.NE.AND.EX P2, PT, RZ, UR5, PT, P2 ;  /* 0x00000005ff007c0c */ /* 0x000fe4000bf45320 */
[----:B------:R-:W-:Y:S02]  /*1f4b0*/  MOV R15, R34 ;  /* 0x00000022000f7202 */ /* 0x000fe40000000f00 */
[----:B------:R-:W-:Y:S02]  /*1f4c0*/  LOP3.LUT R38, R38, R145, RZ, 0x3c, !PT ;  /* 0x0000009126267212 */ /* 0x000fe400078e3cff */
[----:B------:R-:W-:Y:S02]  /*1f4d0*/  MOV R14, R42 ;  /* 0x0000002a000e7202 */ /* 0x000fe40000000f00 */
[----:B------:R-:W-:Y:S02]  /*1f4e0*/  F2FP.F16.F32.PACK_AB R34, R37, R36 ;  /* 0x000000242522723e */ /* 0x000fe400000000ff */
[----:B------:R-:W-:-:S02]  /*1f4f0*/  F2FP.F16.F32.PACK_AB R35, R135, R124 ;  /* 0x0000007c8723723e */ /* 0x000fc400000000ff */
[----:B------:R-:W-:Y:S01]  /*1f500*/  MOV R20, R20 ;  /* 0x0000001400147202 */ /* 0x000fe20000000f00 */
[----:B------:R-:W1:Y:S01]  /*1f510*/  @P2 LDC.64 R8, c[0x0][0xc08] ;  /* 0x00030200ff082b82 */ /* 0x000e620000000a00 */
[----:B------:R-:W-:Y:S01]  /*1f520*/  MOV R0, R50 ;  /* 0x0000003200007202 */ /* 0x000fe20000000f00 */
[----:B------:R-:W-:Y:S01]  /*1f530*/  STSM.16.M88.4 [R24], R32 ;  /* 0x0000002018007844 */ /* 0x000fe20000000200 */
[----:B------:R-:W-:Y:S02]  /*1f540*/  F2FP.F16.F32.PACK_AB R42, R45, R44 ;  /* 0x0000002c2d2a723e */ /* 0x000fe400000000ff */
[----:B------:R-:W-:Y:S02]  /*1f550*/  F2FP.F16.F32.PACK_AB R43, R133, R122 ;  /* 0x0000007a852b723e */ /* 0x000fe400000000ff */
[----:B------:R-:W-:Y:S02]  /*1f560*/  LOP3.LUT R46, R46, R149, RZ, 0x3c, !PT ;  /* 0x000000952e2e7212 */ /* 0x000fe400078e3cff */
[----:B------:R-:W-:Y:S01]  /*1f570*/  SHF.R.U64 R111, R111, 0x3, RZ ;  /* 0x000000036f6f7819 */ /* 0x000fe200000012ff */
[----:B------:R2:W-:Y:S01]  /*1f580*/  STSM.16.M88.4 [R20], R40 ;  /* 0x0000002814007844 */ /* 0x0005e20000000200 */
[----:B------:R-:W-:-:S02]  /*1f590*/  MOV R30, R30 ;  /* 0x0000001e001e7202 */ /* 0x000fc40000000f00 */
[----:B------:R-:W-:Y:S02]  /*1f5a0*/  MOV R3, R58 ;  /* 0x0000003a00037202 */ /* 0x000fe40000000f00 */
[----:B------:R-:W-:Y:S02]  /*1f5b0*/  F2FP.F16.F32.PACK_AB R50, R53, R52 ;  /* 0x000000343532723e */ /* 0x000fe400000000ff */
[----:B------:R-:W-:Y:S02]  /*1f5c0*/  F2FP.F16.F32.PACK_AB R51, R131, R120 ;  /* 0x000000788333723e */ /* 0x000fe400000000ff */
[----:B------:R-:W-:Y:S02]  /*1f5d0*/  F2FP.F16.F32.PACK_AB R58, R61, R60 ;  /* 0x0000003c3d3a723e */ /* 0x000fe400000000ff */
[----:B------:R-:W-:Y:S01]  /*1f5e0*/  F2FP.F16.F32.PACK_AB R59, R129, R62 ;  /* 0x0000003e813b723e */ /* 0x000fe200000000ff */
[----:B------:R-:W-:Y:S01]  /*1f5f0*/  STSM.16.M88.4 [R30], R48 ;  /* 0x000000301e007844 */ /* 0x000fe20000000200 */
[----:B------:R-:W-:-:S02]  /*1f600*/  MOV R38, R38 ;  /* 0x0000002600267202 */ /* 0x000fc40000000f00 */
[----:B------:R-:W-:Y:S01]  /*1f610*/  LOP3.LUT R12, R111, R86, RZ, 0x3c, !PT ;  /* 0x000000566f0c7212 */ /* 0x000fe200078e3cff */
[----:B------:R-:W-:Y:S01]  /*1f620*/  STSM.16.M88.4 [R15], R56 ;  /* 0x000000380f007844 */ /* 0x000fe20000000200 */
[----:B------:R-:W-:Y:S01]  /*1f630*/  MOV R46, R46 ;  /* 0x0000002e002e7202 */ /* 0x000fe20000000f00 */
[----:B------:R-:W-:Y:S01]  /*1f640*/  ULDC UR4, c[0x0][0xa88] ;  /* 0x0002a20000047ab9 */ /* 0x000fe20000000800 */
[----:B------:R-:W-:Y:S01]  /*1f650*/  MOV R54, R54 ;  /* 0x0000003600367202 */ /* 0x000fe20000000f00 */
[----:B------:R3:W-:Y:S01]  /*1f660*/  STSM.16.M88.4 [R38], R64 ;  /* 0x0000004026007844 */ /* 0x0007e20000000200 */
[----:B------:R-:W-:Y:S01]  /*1f670*/  MOV R12, R12 ;  /* 0x0000000c000c7202 */ /* 0x000fe20000000f00 */
[----:B--2---:R-:W-:Y:S02]  /*1f680*/  IMAD.MOV.U32 R20, RZ, RZ, RZ ;  /* 0x000000ffff147224 */ /* 0x004fe400078e00ff */
[----:B------:R-:W-:Y:S04]  /*1f690*/  STSM.16.M88.4 [R14], R72 ;  /* 0x000000480e007844 */ /* 0x000fe80000000200 */
[----:B------:R-:W-:Y:S04]  /*1f6a0*/  STSM.16.M88.4 [R46], R80 ;  /* 0x000000502e007844 */ /* 0x000fe80000000200 */
[----:B------:R2:W-:Y:S04]  /*1f6b0*/  STSM.16.M88.4 [R0], R88 ;  /* 0x0000005800007844 */ /* 0x0005e80000000200 */
[----:B------:R4:W-:Y:S04]  /*1f6c0*/  STSM.16.M88.4 [R54], R96 ;  /* 0x0000006036007844 */ /* 0x0009e80000000200 */
[----:B------:R4:W-:Y:S04]  /*1f6d0*/  STSM.16.M88.4 [R3], R104 ;  /* 0x0000006803007844 */ /* 0x0009e80000000200 */
[----:B------:R4:W-:Y:S01]  /*1f6e0*/  STSM.16.M88.4 [R12], R112 ;  /* 0x000000700c007844 */ /* 0x0009e20000000200 */
[----:B------:R-:W-:Y:S01]  /*1f6f0*/  BAR.SYNC.DEFER_BLOCKING 0x1, 0x100 ;  /* 0x0044000000007b1d */ /* 0x000fe20000010000 */
[----:B---3--:R-:W-:-:S02]  /*1f700*/  IMAD.U32 R65, RZ, RZ, UR4 ;  /* 0x00000004ff417e24 */ /* 0x008fc4000f8e00ff */
[----:B-1----:R-:W-:-:S05]  /*1f710*/  @P2 IMAD.WIDE R8, R220, 0x4, R8 ;  /* 0x00000004dc082825 */ /* 0x002fca00078e0208 */
[----:B--2---:R-:W1:Y:S01]  /*1f720*/  LDC R0, c[0x0][0xbe8] ;  /* 0x0002fa00ff007b82 */ /* 0x004e620000000800 */
[----:B------:R4:W5:Y:S04]  /*1f730*/  @P0 LDG.E R20, desc[UR60][R10.64] ;  /* 0x0000003c0a140981 */ /* 0x000968000c1e1900 */
[----:B------:R4:W5:Y:S01]  /*1f740*/  @P2 LDG.E R65, desc[UR60][R8.64] ;  /* 0x0000003c08412981 */ /* 0x000962000c1e1900 */
[----:B-1----:R-:W-:-:S13]  /*1f750*/  ISETP.NE.AND P1, PT, R0, 0x1, PT ;  /* 0x000000010000780c */ /* 0x002fda0003f25270 */
[----:B------:R-:W1:Y:S08]  /*1f760*/  @P1 LDC R13, c[0x0][0xbec] ;  /* 0x0002fb00ff0d1b82 */ /* 0x000e700000000800 */
[----:B------:R-:W2:Y:S01]  /*1f770*/  @P1 LDC R14, c[0x0][0xbf0] ;  /* 0x0002fc00ff0e1b82 */ /* 0x000ea20000000800 */
[----:B----4-:R-:W-:Y:S05]  /*1f780*/  @P2 BRA `(.L_x_1949) ;  /* 0x0000000000102947 */ /* 0x010fea0003800000 */
[----:B------:R-:W-:Y:S05]  /*1f790*/  @!P0 BRA `(.L_x_1949) ;  /* 0x00000000000c8947 */ /* 0x000fea0003800000 */
[----:B------:R-:W3:Y:S04]  /*1f7a0*/  LDG.E R4, desc[UR60][R10.64] ;  /* 0x0000003c0a047981 */ /* 0x000ee8000c1e1900 */
[----:B-----5:R-:W3:Y:S02]  /*1f7b0*/  LDG.E R65, desc[UR60][R10.64+0x4] ;  /* 0x0000043c0a417981 */ /* 0x020ee4000c1e1900 */
[----:B---3--:R-:W-:-:S07]  /*1f7c0*/  IMAD.IADD R65, R65, 0x1, -R4 ;  /* 0x0000000141417824 */ /* 0x008fce00078e0a04 */
.L_x_1949:
[----:B------:R-:W3:Y:S01]  /*1f7d0*/  LDL R30, [R1+0x54] ;  /* 0x00005400011e7983 */ /* 0x000ee20000100800 */
[----:B------:R-:W-:Y:S01]  /*1f7e0*/  SHF.R.S32.HI R64, RZ, 0x1f, R219 ;  /* 0x0000001fff407819 */ /* 0x000fe200000114db */
[----:B------:R-:W-:Y:S01]  /*1f7f0*/  IMAD.IADD R10, R213, 0x1, R209 ;  /* 0x00000001d50a7824 */ /* 0x000fe200078e02d1 */
[----:B------:R-:W-:Y:S01]  /*1f800*/  ULDC.64 UR4, c[0x0][0xb90] ;  /* 0x0002e40000047ab9 */ /* 0x000fe20000000a00 */
[----:B-----5:R-:W-:Y:S01]  /*1f810*/  SHF.R.S32.HI R21, RZ, 0x1f, R20 ;  /* 0x0000001fff157819 */ /* 0x020fe20000011414 */
[----:B------:R-:W-:Y:S01]  /*1f820*/  IMAD R65, R65, R0, RZ ;  /* 0x0000000041417224 */ /* 0x000fe200078e02ff */
[----:B------:R-:W-:Y:S01]  /*1f830*/  SEL R24, R220, RZ, !P0 ;  /* 0x000000ffdc187207 */ /* 0x000fe20004000000 */
[----:B------:R-:W-:Y:S01]  /*1f840*/  IMAD R4, R64, UR4, RZ ;  /* 0x0000000440047c24 */ /* 0x000fe2000f8e02ff */
[----:B------:R-:W4:Y:S01]  /*1f850*/  @P1 LDC R69, c[0x0][0xbec] ;  /* 0x0002fb00ff451b82 */ /* 0x000f220000000800 */
[----:B-1----:R-:W-:-:S04]  /*1f860*/  @P1 IMAD.HI.U32 R3, R10, R13, RZ ;  /* 0x0000000d0a031227 */ /* 0x002fc800078e00ff */
[----:B------:R-:W-:Y:S01]  /*1f870*/  IMAD.MOV.U32 R11, RZ, RZ, R10 ;  /* 0x000000ffff0b7224 */ /* 0x000fe200078e000a */
[----:B--2---:R-:W-:Y:S01]  /*1f880*/  @P1 SHF.R.U32.HI R11, RZ, R14, R3 ;  /* 0x0000000eff0b1219 */ /* 0x004fe20000011603 */
[C---:B------:R-:W-:Y:S01]  /*1f890*/  IMAD R15, R219.reuse, UR5, R4 ;  /* 0x00000005db0f7c24 */ /* 0x040fe2000f8e0204 */
[----:B------:R-:W-:Y:S01]  /*1f8a0*/  SHF.R.S32.HI R4, RZ, 0x1f, R220 ;  /* 0x0000001fff047819 */ /* 0x000fe200000114dc */
[----:B------:R-:W-:Y:S01]  /*1f8b0*/  IMAD.WIDE.U32 R8, R219, UR4, R20 ;  /* 0x00000004db087c25 */ /* 0x000fe2000f8e0014 */
[----:B------:R-:W-:Y:S01]  /*1f8c0*/  ULDC.64 UR4, c[0x0][0xb98] ;  /* 0x0002e60000047ab9 */ /* 0x000fe20000000a00 */
[----:B------:R-:W1:Y:S01]  /*1f8d0*/  @P1 LDC R71, c[0x0][0xbf0] ;  /* 0x0002fc00ff471b82 */ /* 0x000e620000000800 */
[----:B------:R-:W-:Y:S01]  /*1f8e0*/  SEL R3, R4, RZ, !P0 ;  /* 0x000000ff04037207 */ /* 0x000fe20004000000 */
[----:B------:R-:W-:Y:S01]  /*1f8f0*/  IMAD R13, R224, 0x40, R214 ;  /* 0x00000040e00d7824 */ /* 0x000fe200078e02d6 */
[----:B------:R-:W-:Y:S01]  /*1f900*/  IADD3 R9, R9, R15, RZ ;  /* 0x0000000f09097210 */ /* 0x000fe20007ffe0ff */
[----:B------:R-:W-:-:S02]  /*1f910*/  IMAD.MOV R29, RZ, RZ, -R11 ;  /* 0x000000ffff1d7224 */ /* 0x000fc400078e0a0b */
[----:B------:R-:W-:-:S04]  /*1f920*/  IMAD.WIDE R6, R13, 0x2, R6 ;  /* 0x000000020d067825 */ /* 0x000fc800078e0206 */
[----:B------:R-:W-:Y:S01]  /*1f930*/  IMAD R15, R3, UR4, RZ ;  /* 0x00000004030f7c24 */ /* 0x000fe2000f8e02ff */
[----:B------:R-:W-:Y:S01]  /*1f940*/  IADD3 R33, P4, R6, 0x4000, RZ ;  /* 0x0000400006217810 */ /* 0x000fe20007f9e0ff */
[----:B------:R-:W-:Y:S01]  /*1f950*/  IMAD.WIDE.U32 R8, R24, UR4, R8 ;  /* 0x0000000418087c25 */ /* 0x000fe2000f8e0008 */
[----:B------:R-:W-:Y:S02]  /*1f960*/  IADD3 R41, P3, R6, 0x6000, RZ ;  /* 0x0000600006297810 */ /* 0x000fe40007f7e0ff */
[----:B------:R-:W-:Y:S01]  /*1f970*/  LOP3.LUT R32, R33, 0x380, RZ, 0xc0, !PT ;  /* 0x0000038021207812 */ /* 0x000fe200078ec0ff */
[----:B------:R-:W-:Y:S01]  /*1f980*/  IMAD R13, R0, R29, R10 ;  /* 0x0000001d000d7224 */ /* 0x000fe200078e020a */
[----:B------:R-:W-:Y:S01]  /*1f990*/  IADD3 R10, P0, R11, R8, RZ ;  /* 0x000000080b0a7210 */ /* 0x000fe20007f1e0ff */
[----:B------:R-:W-:Y:S01]  /*1f9a0*/  IMAD R12, R24, UR5, R15 ;  /* 0x00000005180c7c24 */ /* 0x000fe2000f8e020f */
[----:B------:R-:W-:Y:S01]  /*1f9b0*/  SHF.R.S32.HI R15, RZ, 0x1f, R11 ;  /* 0x0000001fff0f7819 */ /* 0x000fe2000001140b */
[----:B------:R-:W-:Y:S01]  /*1f9c0*/  ULDC.64 UR4, c[0x0][0xb88] ;  /* 0x0002e20000047ab9 */ /* 0x000fe20000000a00 */
[----:B------:R-:W-:-:S02]  /*1f9d0*/  SHF.R.S32.HI R4, RZ, 0x1f, R13 ;  /* 0x0000001fff047819 */ /* 0x000fc4000001140d */
[----:B------:R-:W-:Y:S02]  /*1f9e0*/  IADD3.X R11, R15, R9, R12, P0, !PT ;  /* 0x000000090f0b7210 */ /* 0x000fe400007fe40c */
[----:B------:R-:W-:Y:S01]  /*1f9f0*/  IADD3 R9, P6, R6, 0x2000, RZ ;  /* 0x0000200006097810 */ /* 0x000fe20007fde0ff */
[----:B------:R-:W-:Y:S01]  /*1fa00*/  IMAD R4, R4, UR4, RZ ;  /* 0x0000000404047c24 */ /* 0x000fe2000f8e02ff */
[----:B------:R-:W-:Y:S01]  /*1fa10*/  IADD3 R29, P2, R6, 0x1000, RZ ;  /* 0x00001000061d7810 */ /* 0x000fe20007f5e0ff */
[----:B------:R-:W-:Y:S01]  /*1fa20*/  IMAD.WIDE.U32 R10, R13, UR4, R10 ;  /* 0x000000040d0a7c25 */ /* 0x000fe2000f8e000a */
[----:B------:R-:W-:Y:S02]  /*1fa30*/  LOP3.LUT R12, R9, 0x380, RZ, 0xc0, !PT ;  /* 0x00000380090c7812 */ /* 0x000fe400078ec0ff */
[----:B------:R-:W-:Y:S01]  /*1fa40*/  LOP3.LUT R8, R29, 0x380, RZ, 0xc0, !PT ;  /* 0x000003801d087812 */ /* 0x000fe200078ec0ff */
[----:B------:R-:W-:Y:S01]  /*1fa50*/  IMAD R15, R13, UR5, R4 ;  /* 0x000000050d0f7c24 */ /* 0x000fe2000f8e0204 */
[----:B------:R-:W-:Y:S01]  /*1fa60*/  ULDC.64 UR4, c[0x0][0xb50] ;  /* 0x0002d40000047ab9 */ /* 0x000fe20000000a00 */
[----:B------:R-:W-:Y:S01]  /*1fa70*/  SHF.R.U64 R12, R12, 0x3, RZ ;  /* 0x000000030c0c7819 */ /* 0x000fe200000012ff */
[----:B------:R-:W-:Y:S01]  /*1fa80*/  IMAD.X R13, RZ, RZ, R7, P6 ;  /* 0x000000ffff0d7224 */ /* 0x000fe200030e0607 */
[----:B------:R-:W-:Y:S01]  /*1fa90*/  LEA R14, P0, R10, UR4, 0x2 ;  /* 0x000000040a0e7c11 */ /* 0x000fe2000f8010ff */
[----:B------:R-:W-:Y:S01]  /*1faa0*/  IMAD.IADD R11, R11, 0x1, R15 ;  /* 0x000000010b0b7824 */ /* 0x000fe200078e020f */
[----:B------:R-:W-:Y:S01]  /*1fab0*/  LOP3.LUT R12, R12, R9, RZ, 0x3c, !PT ;  /* 0x000000090c0c7212 */ /* 0x000fe200078e3cff */
[----:B------:R-:W-:Y:S01]  /*1fac0*/  IMAD.X R9, RZ, RZ, R7, P2 ;  /* 0x000000ffff097224 */ /* 0x000fe200010e0607 */
[----:B------:R-:W-:Y:S01]  /*1fad0*/  IADD3 R45, P2, R6, 0x7000, RZ ;  /* 0x00007000062d7810 */ /* 0x000fe20007f5e0ff */
[----:B------:R-:W-:Y:S01]  /*1fae0*/  SHFL.IDX PT, R54, R14, RZ, 0x1c1f ;  /* 0x001c1fff0e367589 */ /* 0x000fe200000e0000 */
[----:B------:R-:W-:Y:S01]  /*1faf0*/  LEA.HI.X R10, R10, UR5, R11, 0x2, P0 ;  /* 0x000000050a0a7c11 */ /* 0x000fe200080f140b */
[----:B------:R-:W-:Y:S01]  /*1fb00*/  ULDC.64 UR4, c[0x0][0xaa0] ;  /* 0x0002a80000047ab9 */ /* 0x000fe20000000a00 */
[----:B------:R-:W-:Y:S01]  /*1fb10*/  IADD3 R37, P0, R6, 0x5000, RZ ;  /* 0x0000500006257810 */ /* 0x000fe20007f1e0ff */
[----:B------:R-:W-:Y:S01]  /*1fb20*/  SHFL.IDX PT, R58, R14, 0x1, 0x1c1f ;  /* 0x003c1f000e3a7f89 */ /* 0x000fe200000e0000 */
[----:B------:R-:W-:-:S02]  /*1fb30*/  LOP3.LUT R44, R45, 0x380, RZ, 0xc0, !PT ;  /* 0x000003802d2c7812 */ /* 0x000fc400078ec0ff */
[----:B------:R-:W-:Y:S01]  /*1fb40*/  LOP3.LUT R36, R37, 0x380, RZ, 0xc0, !PT ;  /* 0x0000038025247812 */ /* 0x000fe200078ec0ff */
[----:B------:R-:W2:Y:S01]  /*1fb50*/  SHFL.IDX PT, R55, R10, RZ, 0x1c1f ;  /* 0x001c1fff0a377589 */ /* 0x000ea200000e0000 */
[----:B------:R-:W-:Y:S02]  /*1fb60*/  SHF.R.U64 R44, R44, 0x3, RZ ;  /* 0x000000032c2c7819 */ /* 0x000fe400000012ff */
[----:B------:R-:W-:Y:S01]  /*1fb70*/  SHF.R.U64 R36, R36, 0x3, RZ ;  /* 0x0000000324247819 */ /* 0x000fe200000012ff */
[----:B------:R-:W0:Y:S01]  /*1fb80*/  SHFL.IDX PT, R59, R10, 0x1, 0x1c1f ;  /* 0x003c1f000a3b7f89 */ /* 0x000e2200000e0000 */
[----:B------:R-:W-:Y:S01]  /*1fb90*/  LOP3.LUT R44, R44, R45, RZ, 0x3c, !PT ;  /* 0x0000002d2c2c7212 */ /* 0x000fe200078e3cff */
[--C-:B------:R-:W-:Y:S01]  /*1fba0*/  IMAD.X R45, RZ, RZ, R7.reuse, P2 ;  /* 0x000000ffff2d7224 */ /* 0x100fe200010e0607 */
[----:B------:R-:W-:Y:S01]  /*1fbb0*/  LOP3.LUT R36, R36, R37, RZ, 0x3c, !PT ;  /* 0x0000002524247212 */ /* 0x000fe200078e3cff */
[----:B------:R-:W-:Y:S01]  /*1fbc0*/  IMAD.X R37, RZ, RZ, R7, P0 ;  /* 0x000000ffff257224 */ /* 0x000fe200000e0607 */
[----:B------:R-:W-:-:S02]  /*1fbd0*/  LOP3.LUT P0, RZ, R233, 0x3, RZ, 0xc0, !PT ;  /* 0x00000003e9ff7812 */ /* 0x000fc4000780c0ff */
[----:B------:R-:W-:Y:S01]  /*1fbe0*/  SHF.R.U64 R8, R8, 0x3, RZ ;  /* 0x0000000308087819 */ /* 0x000fe200000012ff */
[----:B------:R-:W-:Y:S01]  /*1fbf0*/  IMAD R21, R21, UR4, RZ ;  /* 0x0000000415157c24 */ /* 0x000fe2000f8e02ff */
[----:B------:R-:W-:Y:S02]  /*1fc00*/  LOP3.LUT R40, R41, 0x380, RZ, 0xc0, !PT ;  /* 0x0000038029287812 */ /* 0x000fe400078ec0ff */
[----:B------:R-:W-:Y:S02]  /*1fc10*/  LOP3.LUT R8, R8, R29, RZ, 0x3c, !PT ;  /* 0x0000001d08087212 */ /* 0x000fe400078e3cff */
[----:B------:R-:W-:Y:S01]  /*1fc20*/  IADD3 R29, P5, R6, 0x3000, RZ ;  /* 0x00003000061d7810 */ /* 0x000fe20007fbe0ff */
[----:B------:R-:W-:Y:S01]  /*1fc30*/  IMAD R67, R20, UR5, R21 ;  /* 0x0000000514437c24 */ /* 0x000fe2000f8e0215 */
[----:B------:R-:W-:Y:S02]  /*1fc40*/  SHF.R.U64 R32, R32, 0x3, RZ ;  /* 0x0000000320207819 */ /* 0x000fe400000012ff */
[----:B------:R-:W-:Y:S01]  /*1fc50*/  LOP3.LUT R28, R29, 0x380, RZ, 0xc0, !PT ;  /* 0x000003801d1c7812 */ /* 0x000fe200078ec0ff */
[----:B------:R-:W-:Y:S01]  /*1fc60*/  IMAD.WIDE.U32 R20, R20, UR4, RZ ;  /* 0x0000000414147c25 */ /* 0x000fe2000f8e00ff */
[----:B------:R-:W-:Y:S01]  /*1fc70*/  SHF.R.U64 R40, R40, 0x3, RZ ;  /* 0x0000000328287819 */ /* 0x000fe200000012ff */
[----:B------:R-:W-:Y:S01]  /*1fc80*/  ULDC.64 UR4, c[0x0][0xae8] ;  /* 0x0002ba0000047ab9 */ /* 0x000fe20000000a00 */
[----:B------:R-:W-:Y:S01]  /*1fc90*/  SHF.R.U64 R28, R28, 0x3, RZ ;  /* 0x000000031c1c7819 */ /* 0x000fe200000012ff */
[----:B------:R-:W-:Y:S01]  /*1fca0*/  IMAD.IADD R21, R21, 0x1, R67 ;  /* 0x0000000115157824 */ /* 0x000fe200078e0243 */
[----:B------:R-:W-:Y:S01]  /*1fcb0*/  LOP3.LUT R32, R32, R33, RZ, 0x3c, !PT ;  /* 0x0000002120207212 */ /* 0x000fe200078e3cff */
[----:B------:R-:W-:Y:S01]  /*1fcc0*/  IMAD R64, R64, UR4, RZ ;  /* 0x0000000440407c24 */ /* 0x000fe2000f8e02ff */
[----:B------:R-:W-:Y:S01]  /*1fcd0*/  LOP3.LUT R28, R28, R29, RZ, 0x3c, !PT ;  /* 0x0000001d1c1c7212 */ /* 0x000fe200078e3cff */
[--C-:B------:R-:W-:Y:S01]  /*1fce0*/  IMAD.X R29, RZ, RZ, R7.reuse, P5 ;  /* 0x000000ffff1d7224 */ /* 0x100fe200028e0607 */
[----:B------:R-:W-:Y:S01]  /*1fcf0*/  LOP3.LUT R40, R40, R41, RZ, 0x3c, !PT ;  /* 0x0000002928287212 */ /* 0x000fe200078e3cff */
[--C-:B------:R-:W-:Y:S01]  /*1fd00*/  IMAD.X R33, RZ, RZ, R7.reuse, P4 ;  /* 0x000000ffff217224 */ /* 0x100fe200020e0607 */
[C---:B------:R-:W-:Y:S01]  /*1fd10*/  IADD3 R49, P6, R6.reuse, 0x8000, RZ ;  /* 0x0000800006317810 */ /* 0x040fe20007fde0ff */
[----:B------:R-:W-:Y:S01]  /*1fd20*/  IMAD.X R41, RZ, RZ, R7, P3 ;  /* 0x000000ffff297224 */ /* 0x000fe200018e0607 */
[C---:B------:R-:W-:Y:S01]  /*1fd30*/  IADD3 R53, P5, R6.reuse, 0x9000, RZ ;  /* 0x0000900006357810 */ /* 0x040fe20007fbe0ff */
[C---:B------:R-:W-:Y:S01]  /*1fd40*/  IMAD R67, R219.reuse, UR5, R64 ;  /* 0x00000005db437c24 */ /* 0x040fe2000f8e0240 */
[C---:B------:R-:W-:Y:S01]  /*1fd50*/  IADD3 R57, P4, R6.reuse, 0xa000, RZ ;  /* 0x0000a00006397810 */ /* 0x040fe20007f9e0ff */
[----:B------:R-:W-:Y:S01]  /*1fd60*/  IMAD.WIDE.U32 R20, R219, UR4, R20 ;  /* 0x00000004db147c25 */ /* 0x000fe2000f8e0014 */
[----:B------:R-:W-:Y:S01]  /*1fd70*/  IADD3 R11, P3, R6, 0xb000, RZ ;  /* 0x0000b000060b7810 */ /* 0x000fe20007f7e0ff */
[----:B------:R-:W-:Y:S01]  /*1fd80*/  ULDC.64 UR4, c[0x0][0xaf0] ;  /* 0x0002bc0000047ab9 */ /* 0x000fe20000000a00 */
[----:B------:R-:W-:Y:S01]  /*1fd90*/  LOP3.LUT R48, R49, 0x380, RZ, 0xc0, !PT ;  /* 0x0000038031307812 */ /* 0x000fe200078ec0ff */
[----:B------:R-:W-:Y:S01]  /*1fda0*/  IMAD.IADD R21, R21, 0x1, R67 ;  /* 0x0000000115157824 */ /* 0x000fe200078e0243 */
[----:B------:R-:W-:-:S02]  /*1fdb0*/  LOP3.LUT R52, R53, 0x380, RZ, 0xc0, !PT ;  /* 0x0000038035347812 */ /* 0x000fc400078ec0ff */
[----:B------:R-:W-:Y:S01]  /*1fdc0*/  LOP3.LUT R56, R57, 0x380, RZ, 0xc0, !PT ;  /* 0x0000038039387812 */ /* 0x000fe200078ec0ff */
[----:B------:R-:W-:Y:S01]  /*1fdd0*/  IMAD R3, R3, UR4, RZ ;  /* 0x0000000403037c24 */ /* 0x000fe2000f8e02ff */
[----:B------:R-:W-:Y:S01]  /*1fde0*/  LOP3.LUT R15, R6, 0x380, RZ, 0xc0, !PT ;  /* 0x00000380060f7812 */ /* 0x000fe200078ec0ff */
[----:B------:R-:W-:Y:S01]  /*1fdf0*/  IMAD.X R61, RZ, RZ, R7, P3 ;  /* 0x000000ffff3d7224 */ /* 0x000fe200018e0607 */
[----:B------:R-:W-:Y:S02]  /*1fe00*/  SHF.R.U64 R48, R48, 0x3, RZ ;  /* 0x0000000330307819 */ /* 0x000fe400000012ff */
[----:B------:R-:W-:Y:S02]  /*1fe10*/  SHF.R.U64 R52, R52, 0x3, RZ ;  /* 0x0000000334347819 */ /* 0x000fe400000012ff */
[----:B------:R-:W-:Y:S02]  /*1fe20*/  SHF.R.U64 R56, R56, 0x3, RZ ;  /* 0x0000000338387819 */ /* 0x000fe400000012ff */
[----:B------:R-:W-:-:S02]  /*1fe30*/  SHF.R.U64 R15, R15, 0x3, RZ ;  /* 0x000000030f0f7819 */ /* 0x000fc400000012ff */
[----:B------:R-:W-:Y:S01]  /*1fe40*/  LOP3.LUT R48, R48, R49, RZ, 0x3c, !PT ;  /* 0x0000003130307212 */ /* 0x000fe200078e3cff */
[--C-:B------:R-:W-:Y:S01]  /*1fe50*/  IMAD.X R49, RZ, RZ, R7.reuse, P6 ;  /* 0x000000ffff317224 */ /* 0x100fe200030e0607 */
[----:B------:R-:W-:Y:S01]  /*1fe60*/  LOP3.LUT R52, R52, R53, RZ, 0x3c, !PT ;  /* 0x0000003534347212 */ /* 0x000fe200078e3cff */
[--C-:B------:R-:W-:Y:S01]  /*1fe70*/  IMAD.X R53, RZ, RZ, R7.reuse, P5 ;  /* 0x000000ffff357224 */ /* 0x100fe200028e0607 */
[----:B------:R-:W-:Y:S01]  /*1fe80*/  LOP3.LUT R56, R56, R57, RZ, 0x3c, !PT ;  /* 0x0000003938387212 */ /* 0x000fe200078e3cff */
[----:B------:R-:W-:Y:S01]  /*1fe90*/  IMAD.X R57, RZ, RZ, R7, P4 ;  /* 0x000000ffff397224 */ /* 0x000fe200020e0607 */
[----:B------:R-:W-:Y:S01]  /*1fea0*/  LOP3.LUT R6, R15, R6, RZ, 0x3c, !PT ;  /* 0x000000060f067212 */ /* 0x000fe200078e3cff */
[----:B------:R-:W-:Y:S01]  /*1feb0*/  IMAD.IADD R68, R224, 0x1, R209 ;  /* 0x00000001e0447824 */ /* 0x000fe200078e02d1 */
[----:B------:R-:W-:Y:S01]  /*1fec0*/  BSSY B1, `(.L_x_1950) ;  /* 0x0000050000017945 */ /* 0x000fe20003800000 */
[----:B------:R-:W-:Y:S02]  /*1fed0*/  SHF.R.S32.HI R70, RZ, 0x1f, R217 ;  /* 0x0000001fff467819 */ /* 0x000fe400000114d9 */
[----:B------:R-:W-:-:S02]  /*1fee0*/  SHF.R.S32.HI R72, RZ, 0x1f, R216 ;  /* 0x0000001fff487819 */ /* 0x000fc400000114d8 */
[----:B------:R-:W-:Y:S01]  /*1fef0*/  SHF.R.S32.HI R73, RZ, 0x1f, R214 ;  /* 0x0000001fff497819 */ /* 0x000fe200000114d6 */
[----:B---3--:R-:W-:-:S05]  /*1ff00*/  IMAD.IADD R30, R30, 0x1, R209 ;  /* 0x000000011e1e7824 */ /* 0x008fca00078e02d1 */
[C---:B------:R-:W-:Y:S02]  /*1ff10*/  IADD3 R4, R30.reuse, 0x8, RZ ;  /* 0x000000081e047810 */ /* 0x040fe40007ffe0ff */
[-C--:B------:R-:W-:Y:S02]  /*1ff20*/  ISETP.GE.OR P2, PT, R30, R65.reuse, P0 ;  /* 0x000000411e00720c */ /* 0x080fe40000746670 */
[----:B------:R-:W-:Y:S02]  /*1ff30*/  ISETP.GE.OR P0, PT, R4, R65, P0 ;  /* 0x000000410400720c */ /* 0x000fe40000706670 */
[----:B------:R-:W-:-:S04]  /*1ff40*/  LOP3.LUT R4, R11, 0x380, RZ, 0xc0, !PT ;  /* 0x000003800b047812 */ /* 0x000fc800078ec0ff */
[----:B------:R-:W-:-:S04]  /*1ff50*/  SHF.R.U64 R4, R4, 0x3, RZ ;  /* 0x0000000304047819 */ /* 0x000fc800000012ff */
[----:B------:R-:W-:Y:S01]  /*1ff60*/  LOP3.LUT R60, R4, R11, RZ, 0x3c, !PT ;  /* 0x0000000b043c7212 */ /* 0x000fe200078e3cff */
[----:B--2---:R2:W-:Y:S04]  /*1ff70*/  @!P2 ST.E desc[UR60][R54.64], R5 ;  /* 0x000000053600a985 */ /* 0x0045e8000c10193c */
[----:B0-----:R0:W-:Y:S04]  /*1ff80*/  @!P0 ST.E desc[UR60][R58.64], R2 ;  /* 0x000000023a008985 */ /* 0x0011e8000c10193c */
[----:B------:R-:W5:Y:S04]  /*1ff90*/  LD.E.128 R8, desc[UR60][R8.64] ;  /* 0x0000003c08087980 */ /* 0x000f68000c101d00 */
[----:B--2---:R-:W5:Y:S01]  /*1ffa0*/  LD.E.128 R4, desc[UR60][R6.64] ;  /* 0x0000003c06047980 */ /* 0x004f62000c101d00 */
[----:B0-----:R-:W-:-:S03]  /*1ffb0*/  IMAD R2, R218, 0x20, R224 ;  /* 0x00000020da027824 */ /* 0x001fc600078e02e0 */
[----:B------:R-:W5:Y:S02]  /*1ffc0*/  LD.E.128 R12, desc[UR60][R12.64] ;  /* 0x0000003c0c0c7980 */ /* 0x000f64000c101d00 */
[----:B------:R-:W-:Y:S02]  /*1ffd0*/  IADD3 R66, R209, R2, RZ ;  /* 0x00000002d1427210 */ /* 0x000fe40007ffe0ff */
[----:B------:R-:W5:Y:S03]  /*1ffe0*/  LD.E.128 R28, desc[UR60][R28.64] ;  /* 0x0000003c1c1c7980 */ /* 0x000f66000c101d00 */
[----:B----4-:R-:W-:Y:S01]  /*1fff0*/  @P1 IMAD.HI.U32 R2, R66, R69, RZ ;  /* 0x0000004542021227 */ /* 0x010fe200078e00ff */
[----:B------:R-:W5:Y:S03]  /*20000*/  LD.E.128 R32, desc[UR60][R32.64] ;  /* 0x0000003c20207980 */ /* 0x000f66000c101d00 */
[----:B------:R-:W-:Y:S01]  /*20010*/  IMAD.MOV.U32 R67, RZ, RZ, R66 ;  /* 0x000000ffff437224 */ /* 0x000fe200078e0042 */
[----:B-1----:R-:W-:Y:S01]  /*20020*/  @P1 SHF.R.U32.HI R67, RZ, R71, R2 ;  /* 0x00000047ff431219 */ /* 0x002fe20000011602 */
[C---:B------:R-:W-:Y:S01]  /*20030*/  IMAD R69, R24.reuse, UR5, R3 ;  /* 0x0000000518457c24 */ /* 0x040fe2000f8e0203 */
[----:B------:R-:W5:Y:S01]  /*20040*/  LD.E.128 R36, desc[UR60][R36.64] ;  /* 0x0000003c24247980 */ /* 0x000f62000c101d00 */
[----:B------:R-:W-:Y:S01]  /*20050*/  IMAD.WIDE.U32 R2, R24, UR4, R20 ;  /* 0x0000000418027c25 */ /* 0x000fe2000f8e0014 */
[--C-:B------:R-:W-:Y:S01]  /*20060*/  SHF.R.S32.HI R20, RZ, 0x1f, R67.reuse ;  /* 0x0000001fff147819 */ /* 0x100fe20000011443 */
[----:B------:R-:W-:Y:S01]  /*20070*/  ULDC.64 UR4, c[0x0][0xae0] ;  /* 0x0002b80000047ab9 */ /* 0x000fe20000000a00 */
[----:B------:R-:W5:Y:S01]  /*20080*/  LD.E.128 R40, desc[UR60][R40.64] ;  /* 0x0000003c28287980 */ /* 0x000f62000c101d00 */
[----:B------:R-:W-:-:S02]  /*20090*/  IMAD.MOV R21, RZ, RZ, -R67 ;  /* 0x000000ffff157224 */ /* 0x000fc400078e0a43 */
[----:B------:R-:W-:Y:S01]  /*200a0*/  IMAD.IADD R3, R3, 0x1, R69 ;  /* 0x0000000103037824 */ /* 0x000fe200078e0245 */
[----:B------:R-:W5:Y:S01]  /*200b0*/  LD.E.128 R44, desc[UR60][R44.64] ;  /* 0x0000003c2c2c7980 */ /* 0x000f62000c101d00 */
[----:B------:R-:W-:Y:S02]  /*200c0*/  IMAD R21, R0, R21, R66 ;  /* 0x0000001500157224 */ /* 0x000fe400078e0242 */
[----:B------:R-:W-:Y:S01]  /*200d0*/  IMAD R20, R20, UR4, RZ ;  /* 0x0000000414147c24 */ /* 0x000fe2000f8e02ff */
[----:B------:R-:W5:Y:S01]  /*200e0*/  LD.E.128 R48, desc[UR60][R48.64] ;  /* 0x0000003c30307980 */ /* 0x000f62000c101d00 */
[C---:B------:R-:W-:Y:S01]  /*200f0*/  IMAD.WIDE.U32 R2, R67.reuse, UR4, R2 ;  /* 0x0000000443027c25 */ /* 0x040fe2000f8e0002 */
[----:B------:R-:W-:Y:S02]  /*20100*/  SHF.R.S32.HI R0, RZ, 0x1f, R21 ;  /* 0x0000001fff007819 */ /* 0x000fe40000011415 */
[----:B------:R-:W5:Y:S01]  /*20110*/  LD.E.128 R52, desc[UR60][R52.64] ;  /* 0x0000003c34347980 */ /* 0x000f62000c101d00 */
[----:B------:R-:W-:Y:S01]  /*20120*/  IMAD R69, R67, UR5, R20 ;  /* 0x0000000543457c24 */ /* 0x000fe2000f8e0214 */
[----:B------:R-:W-:-:S02]  /*20130*/  ULDC.64 UR4, c[0x0][0xad8] ;  /* 0x0002b60000047ab9 */ /* 0x000fc40000000a00 */
[----:B------:R-:W5:Y:S04]  /*20140*/  LD.E.128 R56, desc[UR60][R56.64] ;  /* 0x0000003c38387980 */ /* 0x000f68000c101d00 */
[----:B------:R-:W5:Y:S01]  /*20150*/  LD.E.128 R60, desc[UR60][R60.64] ;  /* 0x0000003c3c3c7980 */ /* 0x000f62000c101d00 */
[----:B------:R-:W-:Y:S01]  /*20160*/  @!PT LDS RZ, [RZ] ;  /* 0x00000000fffff984 */ /* 0x000fe20000000800 */
[----:B------:R-:W-:Y:S01]  /*20170*/  @!PT LDS RZ, [RZ] ;  /* 0x00000000fffff984 */ /* 0x000fe20000000800 */
[----:B------:R-:W-:Y:S01]  /*20180*/  @!PT LDS RZ, [RZ] ;  /* 0x00000000fffff984 */ /* 0x000fe20000000800 */
[----:B------:R-:W-:Y:S01]  /*20190*/  @!PT LDS RZ, [RZ] ;  /* 0x00000000fffff984 */ /* 0x000fe20000000800 */
[----:B------:R0:W-:Y:S06]  /*201a0*/  MEMBAR.ALL.CTA ;  /* 0x0000000000007992 */ /* 0x0001ec0000008000 */
[----:B0-----:R-:W0:Y:S01]  /*201b0*/  FENCE.VIEW.ASYNC.S ;  /* 0x00000000000073c6 */ /* 0x001e220000000000 */
[----:B------:R-:W-:-:S02]  /*201c0*/  IMAD.IADD R3, R3, 0x1, R69 ;  /* 0x0000000103037824 */ /* 0x000fc400078e0245 */
[----:B------:R-:W-:Y:S02]  /*201d0*/  IMAD R20, R0, UR4, RZ ;  /* 0x0000000400147c24 */ /* 0x000fe4000f8e02ff */
[C---:B------:R-:W-:Y:S02]  /*201e0*/  VIADD R0, R68.reuse, 0x20 ;  /* 0x0000002044007836 */ /* 0x040fe40000000000 */
[C---:B------:R-:W-:Y:S02]  /*201f0*/  IMAD R67, R21.reuse, UR5, R20 ;  /* 0x0000000515437c24 */ /* 0x040fe4000f8e0214 */
[----:B------:R-:W-:Y:S01]  /*20200*/  IMAD.WIDE.U32 R2, R21, UR4, R2 ;  /* 0x0000000415027c25 */ /* 0x000fe2000f8e0002 */
[-C--:B------:R-:W-:Y:S01]  /*20210*/  ISETP.GE.AND P2, PT, R68, R65.reuse, PT ;  /* 0x000000414400720c */ /* 0x080fe20003f46270 */
[----:B------:R-:W-:Y:S01]  /*20220*/  ULDC.64 UR4, c[0x0][0xa80] ;  /* 0x0002a00000047ab9 */ /* 0x000fe20000000a00 */
[----:B------:R-:W-:Y:S01]  /*20230*/  ISETP.GE.AND P1, PT, R0, R65, PT ;  /* 0x000000410000720c */ /* 0x000fe20003f26270 */
[----:B------:R-:W-:Y:S01]  /*20240*/  IMAD.IADD R3, R3, 0x1, R67 ;  /* 0x0000000103037824 */ /* 0x000fe200078e0243 */
[----:B------:R-:W-:Y:S01]  /*20250*/  LEA R24, P3, R2, UR4, 0x1 ;  /* 0x0000000402187c11 */ /* 0x000fe2000f8608ff */
[----:B------:R-:W-:-:S03]  /*20260*/  VIADD R0, R16, 0x30820 ;  /* 0x0003082010007836 */ /* 0x000fc60000000000 */
[----:B------:R-:W-:Y:S02]  /*20270*/  LEA.HI.X R64, R2, UR5, R3, 0x1, P3 ;  /* 0x0000000502407c11 */ /* 0x000fe400098f0c03 */
[----:B------:R-:W-:Y:S01]  /*20280*/  PRMT R0, RZ, 0x654, R0 ;  /* 0x00000654ff007816 */ /* 0x000fe20000000000 */
[----:B0-----:R0:W1:Y:S01]  /*20290*/  SHFL.IDX PT, R21, R24, RZ, 0x181f ;  /* 0x00181fff18157589 */ /* 0x00106200000e0000 */
[----:B------:R-:W-:Y:S02]  /*202a0*/  IADD3 R20, R68, 0x40, RZ ;  /* 0x0000004044147810 */ /* 0x000fe40007ffe0ff */
[----:B------:R0:W-:Y:S01]  /*202b0*/  SYNCS.ARRIVE.TRANS64.RED.A1T0 RZ, [R0+URZ], RZ ;  /* 0x000000ff00ff79a7 */ /* 0x0001e2000810043f */
[----:B------:R0:W2:Y:S01]  /*202c0*/  SHFL.IDX PT, R67, R64, RZ, 0x181f ;  /* 0x00181fff40437589 */ /* 0x0000a200000e0000 */
[----:B------:R-:W-:Y:S01]  /*202d0*/  ISETP.GE.AND P0, PT, R20, R65, PT ;  /* 0x000000411400720c */ /* 0x000fe20003f06270 */
[----:B------:R-:W-:-:S12]  /*202e0*/  @P2 BRA `(.L_x_1951) ;  /* 0x0000000000342947 */ /* 0x000fd80003800000 */
        /* <DEDUP_REMOVED lines=13> */
.L_x_1951:
[----:B------:R-:W-:Y:S05]  /*203c0*/  BSYNC B1 ;  /* 0x0000000000017941 */ /* 0x000fea0003800000 */
.L_x_1950:
[----:B---3-5:R3:W4:Y:S01]  /*203d0*/  SHFL.IDX PT, R7, R64, 0x1, 0x181f ;  /* 0x00381f0040077f89 */ /* 0x02872200000e0000 */
[----:B------:R-:W-:Y:S03]  /*203e0*/  BSSY B1, `(.L_x_1952) ;  /* 0x0000010000017945 */ /* 0x000fe60003800000 */
[----:B------:R3:W0:Y:S01]  /*203f0*/  SHFL.IDX PT, R3, R24, 0x1, 0x181f ;  /* 0x00381f0018037f89 */ /* 0x00062200000e0000 */
[----:B------:R-:W-:Y:S05]  /*20400*/  @P1 BRA `(.L_x_1953) ;  /* 0x0000000000341947 */ /* 0x000fea0003800000 */
[----:B------:R-:W-:Y:S02]  /*20410*/  ULDC UR4, c[0x0][0xac8] ;  /* 0x0002b20000047ab9 */ /* 0x000fe40000000800 */
[----:B------:R-:W-:Y:S02]  /*20420*/  ISETP.GE.AND P4, PT, R214, UR4, PT ;  /* 0x00000004d6007c0c */ /* 0x000fe4000bf86270 */
[----:B------:R-:W-:Y:S02]  /*20430*/  ISETP.GE.AND P5, PT, R216, UR4, PT ;  /* 0x00000004d8007c0c */ /* 0x000fe4000bfa6270 */
[----:B------:R-:W-:-:S09]  /*20440*/  ISETP.GE.AND P6, PT, R217, UR4, PT ;  /* 0x00000004d9007c0c */ /* 0x000fd2000bfc6270 */
[-C--:B0-----:R-:W-:Y:S02]  /*20450*/  @!P4 LEA R2, P1, R214, R3.reuse, 0x1 ;  /* 0x00000003d602c211 */ /* 0x081fe400078208ff */
        /* <DEDUP_REMOVED lines=8> */
.L_x_1953:
[----:B------:R-:W-:Y:S05]  /*204e0*/  BSYNC B1 ;  /* 0x0000000000017941 */ /* 0x000fea0003800000 */
.L_x_1952:
[----:B0---4-:R0:W4:Y:S01]  /*204f0*/  SHFL.IDX PT, R7, R64, 0x2, 0x181f ;  /* 0x00581f0040077f89 */ /* 0x01112200000e0000 */
        /* <DEDUP_REMOVED lines=16> */
.L_x_1955:
[----:B------:R-:W-:Y:S05]  /*20600*/  BSYNC B1 ;  /* 0x0000000000017941 */ /* 0x000fea0003800000 */
.L_x_1954:
[----:B------:R-:W-:Y:S01]  /*20610*/  VIADD R0, R68, 0x60 ;  /* 0x0000006044007836 */ /* 0x000fe20000000000 */
[----:B0---4-:R4:W0:Y:S04]  /*20620*/  SHFL.IDX PT, R7, R64, 0x3, 0x181f ;  /* 0x00781f0040077f89 */ /* 0x01182800000e0000 */
[----:B------:R-:W-:Y:S01]  /*20630*/  ISETP.GE.AND P0, PT, R0, R65, PT ;  /* 0x000000410000720c */ /* 0x000fe20003f06270 */
[----:B------:R4:W0:-:S12]  /*20640*/  SHFL.IDX PT, R9, R24, 0x3, 0x181f ;  /* 0x00781f0018097f89 */ /* 0x00081800000e0000 */
[----:B----4-:R-:W-:Y:S05]  /*20650*/  @P0 BRA `(.L_x_1956) ;  /* 0x0000000c003c0947 */ /* 0x010fea0003800000 */
[----:B------:R-:W-:Y:S02]  /*20660*/  ULDC UR4, c[0x0][0xac8] ;  /* 0x0002b20000047ab9 */ /* 0x000fe40000000800 */
[----:B------:R-:W-:Y:S02]  /*20670*/  ISETP.GE.AND P2, PT, R214, UR4, PT ;  /* 0x00000004d6007c0c */ /* 0x000fe4000bf46270 */
[----:B------:R-:W-:-:S11]  /*20680*/  ISETP.GE.AND P3, PT, R216, UR4, PT ;  /* 0x00000004d8007c0c */ /* 0x000fd6000bf66270 */
[-C--:B0-----:R-:W-:Y:S02]  /*20690*/  @!P2 LEA R2, P0, R214, R9.reuse, 0x1 ;  /* 0x00000009d602a211 */ /* 0x081fe400078008ff */
[----:B------:R-:W-:Y:S02]  /*206a0*/  @!P3 LEA R4, P1, R216, R9, 0x1 ;  /* 0x00000009d804b211 */ /* 0x000fe400078208ff */
[-C--:B------:R-:W-:Y:S02]  /*206b0*/  @!P2 LEA.HI.X R3, R214, R7.reuse, R73, 0x1, P0 ;  /* 0x00000007d603a211 */ /* 0x080fe400000f0c49 */
        /* <DEDUP_REMOVED lines=9> */
.L_x_1948:
[----:B------:R-:W-:Y:S01]  /*20750*/  ULDC.64 UR4, c[0x0][0xc00] ;  /* 0x0003000000047ab9 */ /* 0x000fe20000000a00 */
[----:B------:R-:W2:Y:S01]  /*20760*/  LDC.64 R2, c[0x0][0xc00] ;  /* 0x00030000ff027b82 */ /* 0x000ea20000000a00 */
[----:B------:R-:W-:Y:S01]  /*20770*/  ISETP.NE.U32.AND P0, PT, RZ, UR4, PT ;  /* 0x00000004ff007c0c */ /* 0x000fe2000bf05070 */
[----:B------:R-:W-:-:S03]  /*20780*/  IMAD.MOV.U32 R6, RZ, RZ, RZ ;  /* 0x000000ffff067224 */ /* 0x000fc600078e00ff */
[----:B------:R-:W-:Y:S01]  /*20790*/  ISETP.NE.AND.EX P0, PT, RZ, UR5, PT, P0 ;  /* 0x00000005ff007c0c */ /* 0x000fe2000bf05300 */
[----:B------:R-:W-:Y:S02]  /*207a0*/  ULDC.64 UR4, c[0x0][0xc08] ;  /* 0x0003020000047ab9 */ /* 0x000fe40000000a00 */
[----:B------:R-:W-:Y:S01]  /*207b0*/  ISETP.NE.U32.AND P1, PT, RZ, UR4, PT ;  /* 0x00000004ff007c0c */ /* 0x000fe2000bf25070 */
[----:B------:R-:W3:Y:S03]  /*207c0*/  LDC R21, c[0x0][0xbe8] ;  /* 0x0002fa00ff157b82 */ /* 0x000ee60000000800 */
[----:B------:R-:W-:Y:S01]  /*207d0*/  ISETP.NE.AND.EX P1, PT, RZ, UR5, PT, P1 ;  /* 0x00000005ff007c0c */ /* 0x000fe2000bf25310 */
[----:B--2---:R-:W-:-:S12]  /*207e0*/  IMAD.WIDE R2, R220, 0x4, R2 ;  /* 0x00000004dc027825 */ /* 0x004fd800078e0202 */
[----:B------:R-:W2:Y:S01]  /*207f0*/  @P1 LDC.64 R4, c[0x0][0xc08] ;  /* 0x00030200ff041b82 */ /* 0x000ea20000000a00 */
[----:B------:R-:W-:Y:S02]  /*20800*/  ULDC UR4, c[0x0][0xa88] ;  /* 0x0002a20000047ab9 */ /* 0x000fe40000000800 */
[----:B------:R-:W-:Y:S01]  /*20810*/  IMAD.U32 R0, RZ, RZ, UR4 ;  /* 0x00000004ff007e24 */ /* 0x000fe2000f8e00ff */
[----:B------:R4:W5:Y:S01]  /*20820*/  @P0 LDG.E R6, desc[UR60][R2.64] ;  /* 0x0000003c02060981 */ /* 0x000962000c1e1900 */
[----:B--2---:R-:W-:-:S05]  /*20830*/  @P1 IMAD.WIDE R4, R220, 0x4, R4 ;  /* 0x00000004dc041825 */ /* 0x004fca00078e0204 */
[----:B------:R4:W5:Y:S01]  /*20840*/  @P1 LDG.E R0, desc[UR60][R4.64] ;  /* 0x0000003c04001981 */ /* 0x000962000c1e1900 */
[----:B---3--:R-:W-:Y:S01]  /*20850*/  ISETP.NE.AND P2, PT, R21, 0x1, PT ;  /* 0x000000011500780c */ /* 0x008fe20003f45270 */
[----:B------:R-:W2:-:S12]  /*20860*/  S2R R8, SR_TID.X ;  /* 0x0000000000087919 */ /* 0x000e980000002100 */
[----:B------:R-:W3:Y:S08]  /*20870*/  @P2 LDC R20, c[0x0][0xbec] ;  /* 0x0002fb00ff142b82 */ /* 0x000ef00000000800 */
[----:B------:R-:W0:Y:S01]  /*20880*/  @P2 LDC R29, c[0x0][0xbf0] ;  /* 0x0002fc00ff1d2b82 */ /* 0x000e220000000800 */
[----:B--2---:R-:W-:-:S05]  /*20890*/  VIADD R7, R8, 0xffffff80 ;  /* 0xffffff8008077836 */ /* 0x004fca0000000000 */
[----:B------:R-:W-:Y:S02]  /*208a0*/  ISETP.GE.AND P3, PT, R7, 0x80, PT ;  /* 0x000000800700780c */ /* 0x000fe40003f66270 */
[----:B------:R-:W-:Y:S01]  /*208b0*/  SHF.R.S32.HI R7, RZ, 0x1f, R220 ;  /* 0x0000001fff077819 */ /* 0x000fe200000114dc */
[----:B----4-:R-:W-:Y:S10]  /*208c0*/  @P1 BRA `(.L_x_1957) ;  /* 0x0000000000101947 */ /* 0x010ff40003800000 */
[----:B------:R-:W-:Y:S05]  /*208d0*/  @!P0 BRA `(.L_x_1957) ;  /* 0x00000000000c8947 */ /* 0x000fea0003800000 */
[----:B------:R-:W2:Y:S04]  /*208e0*/  LDG.E R5, desc[UR60][R2.64] ;  /* 0x0000003c02057981 */ /* 0x000ea8000c1e1900 */
[----:B-----5:R-:W2:Y:S02]  /*208f0*/  LDG.E R0, desc[UR60][R2.64+0x4] ;  /* 0x0000043c02007981 */ /* 0x020ea4000c1e1900 */
[----:B--2---:R-:W-:-:S07]  /*20900*/  IMAD.IADD R0, R0, 0x1, -R5 ;  /* 0x0000000100007824 */ /* 0x004fce00078e0a05 */
.L_x_1957:
[----:B------:R-:W-:Y:S01]  /*20910*/  BSSY B1, `(.L_x_1958) ;  /* 0x000002c000017945 */ /* 0x000fe20003800000 */
[----:B------:R-:W-:Y:S02]  /*20920*/  SHF.R.S32.HI R10, RZ, 0x1f, R219 ;  /* 0x0000001fff0a7819 */ /* 0x000fe400000114db */
[----:B------:R-:W-:Y:S02]  /*20930*/  SEL R13, R220, RZ, !P0 ;  /* 0x000000ffdc0d7207 */ /* 0x000fe40004000000 */
[----:B------:R-:W-:Y:S02]  /*20940*/  SEL R12, R7, RZ, !P0 ;  /* 0x000000ff070c7207 */ /* 0x000fe40004000000 */
[----:B-----5:R-:W-:Y:S01]  /*20950*/  SHF.R.S32.HI R11, RZ, 0x1f, R6 ;  /* 0x0000001fff0b7819 */ /* 0x020fe20000011406 */
[----:B------:R-:W-:Y:S06]  /*20960*/  @P3 BRA `(.L_x_1959) ;  /* 0x0000000000983947 */ /* 0x000fec0003800000 */
[----:B------:R-:W2:Y:S01]  /*20970*/  LDC R14, c[0x0][0xbe8] ;  /* 0x0002fa00ff0e7b82 */ /* 0x000ea20000000800 */
[----:B------:R-:W-:Y:S01]  /*20980*/  IADD3 R9, R209, -0x80, R8 ;  /* 0xffffff80d1097810 */ /* 0x000fe20007ffe008 */
[----:B--2---:R-:W-:-:S05]  /*20990*/  IMAD R2, R0, R14, RZ ;  /* 0x0000000e00027224 */ /* 0x004fca00078e02ff */
[----:B------:R-:W-:-:S13]  /*209a0*/  ISETP.GE.AND P0, PT, R9, R2, PT ;  /* 0x000000020900720c */ /* 0x000fda0003f06270 */
[----:B------:R-:W-:Y:S05]  /*209b0*/  @P0 BRA `(.L_x_1959) ;  /* 0x0000000000840947 */ /* 0x000fea0003800000 */
[----:B------:R-:W-:Y:S01]  /*209c0*/  ISETP.NE.AND P0, PT, R14, 0x1, PT ;  /* 0x000000010e00780c */ /* 0x000fe20003f05270 */
[----:B------:R-:W-:Y:S01]  /*209d0*/  ULDC.64 UR4, c[0x0][0xb90] ;  /* 0x0002e40000047ab9 */ /* 0x000fe20000000a00 */
[----:B------:R-:W-:Y:S01]  /*209e0*/  MOV R3, R11 ;  /* 0x0000000b00037202 */ /* 0x000fe20000000f00 */
[----:B------:R-:W-:Y:S02]  /*209f0*/  IMAD R8, R10, UR4, RZ ;  /* 0x000000040a087c24 */ /* 0x000fe4000f8e02ff */
[----:B------:R-:W-:Y:S02]  /*20a00*/  IMAD.MOV.U32 R2, RZ, RZ, R6 ;  /* 0x000000ffff027224 */ /* 0x000fe400078e0006 */
[----:B------:R-:W-:Y:S02]  /*20a10*/  IMAD.MOV.U32 R5, RZ, RZ, R9 ;  /* 0x000000ffff057224 */ /* 0x000fe400078e0009 */
[----:B------:R-:W-:-:S04]  /*20a20*/  IMAD.WIDE.U32 R2, R219, UR4, R2 ;  /* 0x00000004db027c25 */ /* 0x000fc8000f8e0002 */
[----:B------:R-:W2:Y:S01]  /*20a30*/  @P0 LDC R4, c[0x0][0xbec] ;  /* 0x0002fb00ff040b82 */ /* 0x000ea20000000800 */
[----:B------:R-:W-:Y:S01]  /*20a40*/  IMAD R7, R219, UR5, R8 ;  /* 0x00000005db077c24 */ /* 0x000fe2000f8e0208 */
[----:B------:R-:W-:-:S03]  /*20a50*/  ULDC.64 UR4, c[0x0][0xb98] ;  /* 0x0002e60000047ab9 */ /* 0x000fc60000000a00 */
[----:B------:R-:W-:-:S03]  /*20a60*/  IMAD.IADD R3, R3, 0x1, R7 ;  /* 0x0000000103037824 */ /* 0x000fc600078e0207 */
[----:B------:R-:W4:Y:S01]  /*20a70*/  @P0 LDC R15, c[0x0][0xbf0] ;  /* 0x0002fc00ff0f0b82 */ /* 0x000f220000000800 */
[----:B------:R-:W-:-:S04]  /*20a80*/  IMAD.WIDE.U32 R2, R13, UR4, R2 ;  /* 0x000000040d027c25 */ /* 0x000fc8000f8e0002 */
[----:B--2---:R-:W-:-:S05]  /*20a90*/  @P0 IMAD.HI.U32 R4, R9, R4, RZ ;  /* 0x0000000409040227 */ /* 0x004fca00078e00ff */
[----:B----4-:R-:W-:Y:S01]  /*20aa0*/  @P0 SHF.R.U32.HI R5, RZ, R15, R4 ;  /* 0x0000000fff050219 */ /* 0x010fe20000011604 */
[----:B------:R-:W-:-:S03]  /*20ab0*/  IMAD R4, R12, UR4, RZ ;  /* 0x000000040c047c24 */ /* 0x000fc6000f8e02ff */
[----:B------:R-:W-:Y:S01]  /*20ac0*/  IADD3 R2, P0, R5, R2, RZ ;  /* 0x0000000205027210 */ /* 0x000fe20007f1e0ff */
[----:B------:R-:W-:Y:S02]  /*20ad0*/  IMAD.MOV R7, RZ, RZ, -R5 ;  /* 0x000000ffff077224 */ /* 0x000fe400078e0a05 */
[----:B------:R-:W-:Y:S01]  /*20ae0*/  IMAD R8, R13, UR5, R4 ;  /* 0x000000050d087c24 */ /* 0x000fe2000f8e0204 */
[----:B------:R-:W-:Y:S01]  /*20af0*/  ULDC.64 UR4, c[0x0][0xb88] ;  /* 0x0002e20000047ab9 */ /* 0x000fe20000000a00 */
[----:B------:R-:W-:Y:S01]  /*20b00*/  IMAD R7, R14, R7, R9 ;  /* 0x000000070e077224 */ /* 0x000fe200078e0209 */
[----:B------:R-:W-:-:S04]  /*20b10*/  SHF.R.S32.HI R9, RZ, 0x1f, R5 ;  /* 0x0000001fff097819 */ /* 0x000fc80000011405 */
        /* <DEDUP_REMOVED lines=11> */
.L_x_1959:
[----:B------:R-:W-:Y:S05]  /*20bd0*/  BSYNC B1 ;  /* 0x0000000000017941 */ /* 0x000fea0003800000 */
.L_x_1958:
[----:B------:R-:W-:Y:S01]  /*20be0*/  ULDC.64 UR4, c[0x0][0xaa0] ;  /* 0x0002a80000047ab9 */ /* 0x000fe20000000a00 */
[----:B--2---:R-:W-:Y:S01]  /*20bf0*/  IMAD R4, R218, 0x20, R224 ;  /* 0x00000020da047824 */ /* 0x004fe200078e02e0 */
[----:B------:R-:W-:Y:S01]  /*20c00*/  BSSY B1, `(.L_x_1960) ;  /* 0x000003e000017945 */ /* 0x000fe20003800000 */
[----:B------:R-:W-:Y:S01]  /*20c10*/  IMAD R3, R11, UR4, RZ ;  /* 0x000000040b037c24 */ /* 0x000fe2000f8e02ff */
[----:B------:R-:W-:Y:S01]  /*20c20*/  SHF.R.S32.HI R14, RZ, 0x1f, R217 ;  /* 0x0000001fff0e7819 */ /* 0x000fe200000114d9 */
[----:B------:R-:W-:Y:S01]  /*20c30*/  IMAD.IADD R9, R209, 0x1, R4 ;  /* 0x00000001d1097824 */ /* 0x000fe200078e0204 */
[----:B------:R-:W-:Y:S01]  /*20c40*/  SHF.R.S32.HI R15, RZ, 0x1f, R216 ;  /* 0x0000001fff0f7819 */ /* 0x000fe200000114d8 */
[C---:B------:R-:W-:Y:S01]  /*20c50*/  IMAD R5, R6.reuse, UR5, R3 ;  /* 0x0000000506057c24 */ /* 0x040fe2000f8e0203 */
[----:B-1----:R-:W-:Y:S01]  /*20c60*/  SHF.R.S32.HI R24, RZ, 0x1f, R214 ;  /* 0x0000001fff187819 */ /* 0x002fe200000114d6 */
[----:B------:R-:W-:Y:S01]  /*20c70*/  IMAD.WIDE.U32 R2, R6, UR4, RZ ;  /* 0x0000000406027c25 */ /* 0x000fe2000f8e00ff */
[----:B------:R-:W-:-:S03]  /*20c80*/  ULDC.64 UR4, c[0x0][0xae8] ;  /* 0x0002ba0000047ab9 */ /* 0x000fc60000000a00 */
[----:B------:R-:W-:Y:S02]  /*20c90*/  IMAD.IADD R3, R3, 0x1, R5 ;  /* 0x0000000103037824 */ /* 0x000fe400078e0205 */
[----:B------:R-:W-:Y:S02]  /*20ca0*/  IMAD R6, R10, UR4, RZ ;  /* 0x000000040a067c24 */ /* 0x000fe4000f8e02ff */
[----:B------:R-:W-:-:S04]  /*20cb0*/  IMAD.WIDE.U32 R2, R219, UR4, R2 ;  /* 0x00000004db027c25 */ /* 0x000fc8000f8e0002 */
[----:B------:R-:W-:Y:S01]  /*20cc0*/  IMAD R7, R219, UR5, R6 ;  /* 0x00000005db077c24 */ /* 0x000fe2000f8e0206 */
[----:B------:R-:W-:Y:S01]  /*20cd0*/  ULDC.64 UR4, c[0x0][0xaf0] ;  /* 0x0002bc0000047ab9 */ /* 0x000fe20000000a00 */
[----:B---3--:R-:W-:-:S03]  /*20ce0*/  @P2 IMAD.HI.U32 R4, R9, R20, RZ ;  /* 0x0000001409042227 */ /* 0x008fc600078e00ff */
        /* <DEDUP_REMOVED lines=18> */
[----:B------:R-:W-:Y:S02]  /*20e10*/  IMAD.IADD R6, R224, 0x1, R209 ;  /* 0x00000001e0067824 */ /* 0x000fe400078e02d1 */
[----:B------:R-:W-:-:S02]  /*20e20*/  IMAD R21, R0, R21, RZ ;  /* 0x0000001500157224 */ /* 0x000fc400078e02ff */
[C---:B------:R-:W-:Y:S02]  /*20e30*/  IMAD R5, R7.reuse, UR5, R4 ;  /* 0x0000000507057c24 */ /* 0x040fe4000f8e0204 */
[----:B------:R-:W-:Y:S01]  /*20e40*/  IMAD.WIDE.U32 R2, R7, UR4, R2 ;  /* 0x0000000407027c25 */ /* 0x000fe2000f8e0002 */
[----:B------:R-:W-:Y:S01]  /*20e50*/  ISETP.GE.AND P2, PT, R6, R21, PT ;  /* 0x000000150600720c */ /* 0x000fe20003f46270 */
[----:B------:R-:W-:Y:S02]  /*20e60*/  ULDC.64 UR4, c[0x0][0xa80] ;  /* 0x0002a00000047ab9 */ /* 0x000fe40000000a00 */
[----:B------:R-:W-:Y:S01]  /*20e70*/  IMAD.IADD R3, R3, 0x1, R5 ;  /* 0x0000000103037824 */ /* 0x000fe200078e0205 */
[----:B------:R-:W-:Y:S01]  /*20e80*/  LEA R4, P3, R2, UR4, 0x1 ;  /* 0x0000000402047c11 */ /* 0x000fe2000f8608ff */
[----:B------:R-:W-:-:S03]  /*20e90*/  VIADD R0, R6, 0x20 ;  /* 0x0000002006007836 */ /* 0x000fc60000000000 */
[----:B------:R-:W-:Y:S01]  /*20ea0*/  LEA.HI.X R5, R2, UR5, R3, 0x1, P3 ;  /* 0x0000000502057c11 */ /* 0x000fe200098f0c03 */
[----:B------:R0:W1:Y:S01]  /*20eb0*/  SHFL.IDX PT, R7, R4, RZ, 0x181f ;  /* 0x00181fff04077589 */ /* 0x00006200000e0000 */
[-C--:B------:R-:W-:Y:S01]  /*20ec0*/  ISETP.GE.AND P1, PT, R0, R21.reuse, PT ;  /* 0x000000150000720c */ /* 0x080fe20003f26270 */
[----:B------:R-:W-:Y:S02]  /*20ed0*/  VIADD R0, R6, 0x40 ;  /* 0x0000004006007836 */ /* 0x000fe40000000000 */
[----:B------:R0:W2:Y:S03]  /*20ee0*/  SHFL.IDX PT, R3, R5, RZ, 0x181f ;  /* 0x00181fff05037589 */ /* 0x0000a600000e0000 */
        /* <DEDUP_REMOVED lines=11> */
[----:B------:R3:W-:Y:S01]  /*20fa0*/  @!P4 ST.E.128 desc[UR60][R8.64], RZ ;  /* 0x000000ff0800c985 */ /* 0x0007e2000c101d3c */
[----:B------:R-:W-:-:S03]  /*20fb0*/  @!P2 LEA.HI.X R3, R217, R3, R14, 0x1, P6 ;  /* 0x00000003d903a211 */ /* 0x000fc600030f0c0e */
[----:B------:R3:W-:Y:S04]  /*20fc0*/  @!P3 ST.E.128 desc[UR60][R10.64], RZ ;  /* 0x000000ff0a00b985 */ /* 0x0007e8000c101d3c */
[----:B------:R3:W-:Y:S02]  /*20fd0*/  @!P2 ST.E.128 desc[UR60][R2.64], RZ ;  /* 0x000000ff0200a985 */ /* 0x0007e4000c101d3c */
.L_x_1961:
[----:B------:R-:W-:Y:S05]  /*20fe0*/  BSYNC B1 ;  /* 0x0000000000017941 */ /* 0x000fea0003800000 */
.L_x_1960:
[----:B--23--:R2:W3:Y:S01]  /*20ff0*/  SHFL.IDX PT, R3, R5, 0x1, 0x181f ;  /* 0x00381f0005037f89 */ /* 0x00c4e200000e0000 */
[----:B------:R-:W-:Y:S03]  /*21000*/  BSSY B1, `(.L_x_1962) ;  /* 0x0000010000017945 */ /* 0x000fe60003800000 */
[----:B-1----:R2:W1:Y:S01]  /*21010*/  SHFL.IDX PT, R7, R4, 0x1, 0x181f ;  /* 0x00381f0004077f89 */ /* 0x00246200000e0000 */
[----:B------:R-:W-:Y:S05]  /*21020*/  @P1 BRA `(.L_x_1963) ;  /* 0x0000000000341947 */ /* 0x000fea0003800000 */
[----:B------:R-:W-:Y:S02]  /*21030*/  ULDC UR4, c[0x0][0xac8] ;  /* 0x0002b20000047ab9 */ /* 0x000fe40000000800 */
[----:B------:R-:W-:Y:S02]  /*21040*/  ISETP.GE.AND P4, PT, R214, UR4, PT ;  /* 0x00000004d6007c0c */ /* 0x000fe4000bf86270 */
[----:B------:R-:W-:Y:S02]  /*21050*/  ISETP.GE.AND P5, PT, R216, UR4, PT ;  /* 0x00000004d8007c0c */ /* 0x000fe4000bfa6270 */
[----:B------:R-:W-:-:S09]  /*21060*/  ISETP.GE.AND P6, PT, R217, UR4, PT ;  /* 0x00000004d9007c0c */ /* 0x000fd2000bfc6270 */
[-C--:B-1----:R-:W-:Y:S02]  /*21070*/  @!P4 LEA R8, P1, R214, R7.reuse, 0x1 ;  /* 0x00000007d608c211 */ /* 0x082fe400078208ff */
[-C--:B------:R-:W-:Y:S02]  /*21080*/  @!P5 LEA R10, P2, R216, R7.reuse, 0x1 ;  /* 0x00000007d80ad211 */ /* 0x080fe400078408ff */
[C---:B------:R-:W-:Y:S02]  /*21090*/  @!P6 LEA R2, P3, R217.reuse, R7, 0x1 ;  /* 0x00000007d902e211 */ /* 0x040fe400078608ff */
[-C--:B---3--:R-:W-:Y:S02]  /*210a0*/  @!P4 LEA.HI.X R9, R214, R3.reuse, R24, 0x1, P1 ;  /* 0x00000003d609c211 */ /* 0x088fe400008f0c18 */
[-C--:B------:R-:W-:Y:S02]  /*210b0*/  @!P5 LEA.HI.X R11, R216, R3.reuse, R15, 0x1, P2 ;  /* 0x00000003d80bd211 */ /* 0x080fe400010f0c0f */
[----:B------:R-:W-:Y:S01]  /*210c0*/  @!P6 LEA.HI.X R3, R217, R3, R14, 0x1, P3 ;  /* 0x00000003d903e211 */ /* 0x000fe200018f0c0e */
[----:B------:R4:W-:Y:S04]  /*210d0*/  @!P4 ST.E.128 desc[UR60][R8.64], RZ ;  /* 0x000000ff0800c985 */ /* 0x0009e8000c101d3c */
[----:B------:R4:W-:Y:S04]  /*210e0*/  @!P5 ST.E.128 desc[UR60][R10.64], RZ ;  /* 0x000000ff0a00d985 */ /* 0x0009e8000c101d3c */
[----:B------:R4:W-:Y:S02]  /*210f0*/  @!P6 ST.E.128 desc[UR60][R2.64], RZ ;  /* 0x000000ff0200e985 */ /* 0x0009e4000c101d3c */
.L_x_1963:
[----:B------:R-:W-:Y:S05]  /*21100*/  BSYNC B1 ;  /* 0x0000000000017941 */ /* 0x000fea0003800000 */
.L_x_1962:
[----:B---34-:R3:W4:Y:S01]  /*21110*/  SHFL.IDX PT, R3, R5, 0x2, 0x181f ;  /* 0x00581f0005037f89 */ /* 0x01872200000e0000 */
        /* <DEDUP_REMOVED lines=10> */
[-C--:B----4-:R-:W-:Y:S02]  /*211c0*/  @!P3 LEA.HI.X R9, R214, R3.reuse, R24, 0x1, P0 ;  /* 0x00000003d609b211 */ /* 0x090fe400000f0c18 */
[-C--:B------:R-:W-:Y:S02]  /*211d0*/  @!P4 LEA.HI.X R11, R216, R3.reuse, R15, 0x1, P1 ;  /* 0x00000003d80bc211 */ /* 0x080fe400008f0c0f */
[----:B------:R-:W-:Y:S01]  /*211e0*/  @!P5 LEA.HI.X R3, R217, R3, R14, 0x1, P2 ;  /* 0x00000003d903d211 */ /* 0x000fe200010f0c0e */
[----:B------:R1:W-:Y:S04]  /*211f0*/  @!P3 ST.E.128 desc[UR60][R8.64], RZ ;  /* 0x000000ff0800b985 */ /* 0x0003e8000c101d3c */
[----:B------:R1:W-:Y:S04]  /*21200*/  @!P4 ST.E.128 desc[UR60][R10.64], RZ ;  /* 0x000000ff0a00c985 */ /* 0x0003e8000c101d3c */
[----:B------:R1:W-:Y:S02]  /*21210*/  @!P5 ST.E.128 desc[UR60][R2.64], RZ ;  /* 0x000000ff0200d985 */ /* 0x0003e4000c101d3c */
.L_x_1965:
[----:B------:R-:W-:Y:S05]  /*21220*/  BSYNC B1 ;  /* 0x0000000000017941 */ /* 0x000fea0003800000 */
.L_x_1964:
[----:B------:R-:W-:Y:S01]  /*21230*/  VIADD R0, R6, 0x60 ;  /* 0x0000006006007836 */ /* 0x000fe20000000000 */
[----:B0-23--:R-:W0:Y:S04]  /*21240*/  SHFL.IDX PT, R5, R5, 0x3, 0x181f ;  /* 0x00781f0005057f89 */ /* 0x00de2800000e0000 */
[----:B------:R-:W-:Y:S01]  /*21250*/  ISETP.GE.AND P0, PT, R0, R21, PT ;  /* 0x000000150000720c */ /* 0x000fe20003f06270 */
[----:B-1--4-:R1:W2:-:S12]  /*21260*/  SHFL.IDX PT, R3, R4, 0x3, 0x181f ;  /* 0x00781f0004037f89 */ /* 0x01229800000e0000 */
[----:B-1----:R-:W-:Y:S05]  /*21270*/  @P0 BRA `(.L_x_1956) ;  /* 0x0000000000340947 */ /* 0x002fea0003800000 */
        /* <DEDUP_REMOVED lines=13> */
.L_x_1956:
[----:B------:R-:W-:Y:S05]  /*21350*/  BSYNC B0 ;  /* 0x0000000000007941 */ /* 0x000fea0003800000 */
.L_x_1947:
[----:B------:R-:W-:Y:S02]  /*21360*/  ULDC UR4, c[0x0][0xc3c] ;  /* 0x00030f0000047ab9 */ /* 0x000fe40000000800 */
[----:B------:R-:W-:-:S13]  /*21370*/  ISETP.GE.AND P0, PT, R27, UR4, PT ;  /* 0x000000041b007c0c */ /* 0x000fda000bf06270 */
[----:B------:R-:W-:Y:S05]  /*21380*/  @!P0 BRA `(.L_x_1966) ;  /* 0xfffffdfc00e08947 */ /* 0x000fea000383ffff */
[----:B------:R-:W-:Y:S05]  /*21390*/  BRA `(.L_x_1680) ;  /* 0x0000008400e07947 */ /* 0x000fea0003800000 */
.L_x_1678:
[----:B------:R-:W-:-:S08]  /*213a0*/  NOP ;  /* 0x0000000000007918 */ /* 0x000fd00000000000 */
[----:B0-----:R-:W0:-:S00]  /*213b0*/  USETMAXREG.DEALLOC.CTAPOOL 0x18 ;  /* 0x00000018000079c8 */ /* 0x001e0000080e0500 */
[----:B0-----:R-:W2:Y:S01]  /*213c0*/  LDL.LU R2, [R1] ;  /* 0x0000000001027983 */ /* 0x001ea20000300800 */
[----:B------:R-:W-:Y:S02]  /*213d0*/  LOP3.LUT R0, R0, 0x3, RZ, 0xc0, !PT ;  /* 0x0000000300007812 */ /* 0x000fe400078ec0ff */
[----:B------:R-:W-:-:S04]  /*213e0*/  MOV R6, RZ ;  /* 0x000000ff00067202 */ /* 0x000fc80000000f00 */
[----:B------:R-:W0:Y:S02]  /*213f0*/  SHFL.IDX PT, R0, R0, RZ, 0x1f ;  /* 0x00001fff00007589 */ /* 0x000e2400000e0000 */
[----:B0-----:R-:W-:Y:S02]  /*21400*/  ISETP.NE.AND P0, PT, R0, RZ, PT ;  /* 0x000000ff0000720c */ /* 0x001fe40003f05270 */
[----:B--2---:R-:W-:-:S11]  /*21410*/  LOP3.LUT R2, R2, 0xfffffffd, RZ, 0xc0, !PT ;  /* 0xfffffffd02027812 */ /* 0x004fd600078ec0ff */
[----:B------:R-:W-:-:S05]  /*21420*/  @P0 LOP3.LUT R2, R2, 0x2, RZ, 0xfc, !PT ;  /* 0x0000000202020812 */ /* 0x000fca00078efcff */
[----:B------:R0:W-:Y:S01]  /*21430*/  STL [R1], R2 ;  /* 0x0000000201007387 */ /* 0x0001e20000100800 */
        /* <DEDUP_REMOVED lines=8> */
.L_x_1967:
        /* <DEDUP_REMOVED lines=41> */
.L_x_1973:
[----:B------:R-:W-:Y:S01]  /*21750*/  UIADD3 UR4, UR4, 0x1f, URZ ;  /* 0x0000001f04047890 */ /* 0x000fe2000fffe03f */
[----:B------:R-:W-:-:S05]  /*21760*/  MOV R19, UR7 ;  /* 0x0000000700137c02 */ /* 0x000fca0008000f00 */
        /* <DEDUP_REMOVED lines=10> */
.L_x_1972:
[----:B------:R-:W-:Y:S05]  /*21810*/  BSYNC B0 ;  /* 0x0000000000007941 */ /* 0x000fea0003800000 */
.L_x_1971:
        /* <DEDUP_REMOVED lines=20> */
[----:B------:R-:W-:-:S07]  /*21960*/  MOV R5, R11 ;  /* 0x0000000b00057202 */ /* 0x000fce0000000f00 */
.L_x_1969:
[----:B------:R-:W-:-:S04]  /*21970*/  IMAD.IADD R8, R7, 0x1, -R8 ;  /* 0x0000000107087824 */ /* 0x000fc800078e0a08 */
        /* <DEDUP_REMOVED lines=17> */
[----:B------:R-:W-:-:S06]  /*21a90*/  VIADD R16, R7, 0xffffffff ;  /* 0xffffffff07107836 */ /* 0x000fcc0000000000 */
[----:B------:R2:W3:Y:S02]  /*21aa0*/  SHFL.IDX PT, R16, R5, R16, 0x1f ;  /* 0x00001f1005107589 */ /* 0x0004e400000e0000 */
.L_x_1974:
[----:B-12---:R-:W-:Y:S01]  /*21ab0*/  IMAD.MOV R5, RZ, RZ, -R3 ;  /* 0x000000ffff057224 */ /* 0x006fe200078e0a03 */
[----:B------:R-:W-:Y:S01]  /*21ac0*/  IABS R7, R9 ;  /* 0x0000000900077213 */ /* 0x000fe20000000000 */
        /* <DEDUP_REMOVED lines=8> */
[----:B------:R-:W-:-:S05]  /*21b50*/  IMAD R3, R8, R7, R5 ;  /* 0x0000000708037224 */ /* 0x000fca00078e0205 */
[----:B------:R-:W-:-:S13]  /*21b60*/  ISETP.GT.U32.AND P1, PT, R10, R3, PT ;  /* 0x000000030a00720c */ /* 0x000fda0003f24070 */
[----:B------:R-:W-:Y:S01]  /*21b70*/  @!P1 IMAD.IADD R3, R3, 0x1, -R10 ;  /* 0x0000000103039824 */ /* 0x000fe200078e0a0a */
[----:B------:R-:W-:Y:S02]  /*21b80*/  @!P1 IADD3 R8, R8, 0x1, RZ ;  /* 0x0000000108089810 */ /* 0x000fe40007ffe0ff */
        /* <DEDUP_REMOVED lines=11> */
[----:B------:R-:W-:Y:S01]  /*21c40*/  VIADDMNMX R11, R10, UR5, R11, PT ;  /* 0x000000050a0b7c46 */ /* 0x000fe2000b80010b */
[----:B------:R-:W-:-:S03]  /*21c50*/  IMAD.IADD R5, R8, 0x1, R5 ;  /* 0x0000000108057824 */ /* 0x000fc600078e0205 */
[----:B------:R-:W-:-:S04]  /*21c60*/  IABS R7, R11 ;  /* 0x0000000b00077213 */ /* 0x000fc80000000000 */
[----:B------:R-:W1:Y:S08]  /*21c70*/  I2F.RP R10, R7 ;  /* 0x00000007000a7306 */ /* 0x000e700000209400 */
[----:B-1----:R-:W1:Y:S02]  /*21c80*/  MUFU.RCP R10, R10 ;  /* 0x0000000a000a7308 */ /* 0x002e640000001000 */
[----:B-1----:R-:W-:Y:S01]  /*21c90*/  VIADD R3, R10, 0xffffffe ;  /* 0x0ffffffe0a037836 */ /* 0x002fe20000000000 */
[----:B------:R-:W-:-:S05]  /*21ca0*/  IABS R10, R11 ;  /* 0x0000000b000a7213 */ /* 0x000fca0000000000 */
[----:B------:R-:W1:Y:S01]  /*21cb0*/  F2I.FTZ.U32.TRUNC.NTZ R3, R3 ;  /* 0x0000000300037305 */ /* 0x000e62000021f000 */
[----:B------:R-:W-:Y:S02]  /*21cc0*/  IMAD.MOV R10, RZ, RZ, -R10 ;  /* 0x000000ffff0a7224 */ /* 0x000fe400078e0a0a */
[----:B-1----:R-:W-:-:S04]  /*21cd0*/  IMAD.MOV R2, RZ, RZ, -R3 ;  /* 0x000000ffff027224 */ /* 0x002fc800078e0a03 */
[----:B------:R-:W-:Y:S02]  /*21ce0*/  IMAD R9, R2, R7, RZ ;  /* 0x0000000702097224 */ /* 0x000fe400078e02ff */
[----:B------:R-:W-:-:S04]  /*21cf0*/  IMAD.MOV.U32 R2, RZ, RZ, RZ ;  /* 0x000000ffff027224 */ /* 0x000fc800078e00ff */
[----:B------:R-:W-:Y:S01]  /*21d00*/  IMAD.HI.U32 R2, R3, R9, R2 ;  /* 0x0000000903027227 */ /* 0x000fe200078e0002 */
[----:B------:R-:W-:Y:S02]  /*21d10*/  IABS R9, R8 ;  /* 0x0000000800097213 */ /* 0x000fe40000000000 */
[----:B------:R-:W-:-:S03]  /*21d20*/  LOP3.LUT R3, R8, R11, RZ, 0x3c, !PT ;  /* 0x0000000b08037212 */ /* 0x000fc600078e3cff */
[----:B------:R-:W-:Y:S01]  /*21d30*/  IMAD.HI.U32 R2, R2, R9, RZ ;  /* 0x0000000902027227 */ /* 0x000fe200078e00ff */
[----:B------:R-:W-:-:S03]  /*21d40*/  ISETP.GE.AND P2, PT, R3, RZ, PT ;  /* 0x000000ff0300720c */ /* 0x000fc60003f46270 */
[----:B------:R-:W-:-:S05]  /*21d50*/  IMAD R10, R2, R10, R9 ;  /* 0x0000000a020a7224 */ /* 0x000fca00078e0209 */
[----:B------:R-:W-:-:S13]  /*21d60*/  ISETP.GT.U32.AND P1, PT, R7, R10, PT ;  /* 0x0000000a0700720c */ /* 0x000fda0003f24070 */
[-C--:B------:R-:W-:Y:S01]  /*21d70*/  @!P1 IADD3 R10, R10, -R7.reuse, RZ ;  /* 0x800000070a0a9210 */ /* 0x080fe20007ffe0ff */
        /* <DEDUP_REMOVED lines=11> */
.L_x_1970:
[----:B------:R-:W-:Y:S01]  /*21e30*/  IMAD.MOV.U32 R17, RZ, RZ, RZ ;  /* 0x000000ffff117224 */ /* 0x000fe200078e00ff */
[----:B------:R-:W-:Y:S01]  /*21e40*/  MOV R18, RZ ;  /* 0x000000ff00127202 */ /* 0x000fe20000000f00 */
[----:B------:R-:W-:-:S07]  /*21e50*/  IMAD.U32 R16, RZ, RZ, UR6 ;  /* 0x00000006ff107e24 */ /* 0x000fce000f8e00ff */
.L_x_1975:
[----:B------:R-:W-:-:S13]  /*21e60*/  ISETP.NE.AND P0, PT, R0, RZ, PT ;  /* 0x000000ff0000720c */ /* 0x000fda0003f05270 */
[----:B------:R-:W1:Y:S01]  /*21e70*/  @!P0 S2R R3, SR_CgaCtaId ;  /* 0x0000000000038919 */ /* 0x000e620000008800 */
[----:B------:R-:W-:-:S04]  /*21e80*/  @!P0 MOV R0, 0x400 ;  /* 0x0000040000008802 */ /* 0x000fc80000000f00 */
[----:B-1----:R-:W-:-:S05]  /*21e90*/  @!P0 LEA R0, R3, R0, 0x18 ;  /* 0x0000000003008211 */ /* 0x002fca00078ec0ff */
[----:B------:R2:W-:Y:S01]  /*21ea0*/  @!P0 STS.128 [R0+0x308d0], R16 ;  /* 0x0308d01000008388 */ /* 0x0005e20000000c00 */
[----:B------:R-:W-:Y:S06]  /*21eb0*/  BAR.ARV 0x5, 0x180 ;  /* 0x0146000000007b1d */ /* 0x000fec0000002000 */
.L_x_1968:
[----:B--2---:R-:W-:Y:S01]  /*21ec0*/  IMAD.MOV.U32 R0, RZ, RZ, 0x1 ;  /* 0x00000001ff007424 */ /* 0x004fe200078e00ff */
        /* <DEDUP_REMOVED lines=12> */
[C---:B------:R-:W-:Y:S01]  /*21f90*/  LOP3.LUT R3, R0.reuse, 0x1f8, RZ, 0xc0, !PT ;  /* 0x000001f800037812 */ /* 0x040fe200078ec0ff */
[----:B0-----:R-:W-:Y:S01]  /*21fa0*/  IMAD.SHL.U32 R2, R5, 0x8, RZ ;  /* 0x0000000805027824 */ /* 0x001fe200078e00ff */
[----:B------:R-:W-:Y:S01]  /*21fb0*/  LOP3.LUT R0, R0, 0x38, RZ, 0xc0, !PT ;  /* 0x0000003800007812 */ /* 0x000fe200078ec0ff */
[----:B------:R-:W-:Y:S01]  /*21fc0*/  ULDC UR38, c[0x0][0xc] ;  /* 0x0000030000267ab9 */ /* 0x000fe20000000800 */
[----:B------:R-:W-:Y:S01]  /*21fd0*/  LOP3.LUT R3, R3, 0x38, R4, 0x78, !PT ;  /* 0x0000003803037812 */ /* 0x000fe200078e7804 */
[----:B------:R-:W-:Y:S01]  /*21fe0*/  IMAD.SHL.U32 R4, R4, 0x10, RZ ;  /* 0x0000001004047824 */ /* 0x000fe200078e00ff */
[----:B------:R-:W-:-:S02]  /*21ff0*/  SHF.R.U32.HI R5, RZ, 0x3, R5 ;  /* 0x00000003ff057819 */ /* 0x000fc40000011605 */
[----:B------:R-:W-:Y:S02]  /*22000*/  LOP3.LUT R2, R3, 0x200, R2, 0xf8, !PT ;  /* 0x0000020003027812 */ /* 0x000fe400078ef802 */
[----:B------:R-:W-:Y:S01]  /*22010*/  LOP3.LUT R4, R5, 0x70, R4, 0xf8, !PT ;  /* 0x0000007005047812 */ /* 0x000fe200078ef804 */
[----:B-1----:R-:W-:-:S06]  /*22020*/  ULEA UR4, UR5, UR4, 0x18 ;  /* 0x0000000405047291 */ /* 0x002fcc000f8ec03f */
[----:B------:R-:W-:-:S05]  /*22030*/  IMAD.U32 R3, RZ, RZ, UR4 ;  /* 0x00000004ff037e24 */ /* 0x000fca000f8e00ff */
[----:B------:R0:W-:Y:S02]  /*22040*/  STL [R1+0x4], R3 ;  /* 0x0000040301007387 */ /* 0x0001e40000100800 */
[----:B0-----:R-:W-:Y:S02]  /*22050*/  IMAD R3, R2, 0x2, R3 ;  /* 0x0000000202037824 */ /* 0x001fe400078e0203 */
[----:B------:R-:W-:-:S03]  /*22060*/  IMAD.MOV.U32 R2, RZ, RZ, 0x1 ;  /* 0x00000001ff027424 */ /* 0x000fc600078e00ff */
[----:B------:R0:W-:Y:S04]  /*22070*/  STL [R1+0x28], R3 ;  /* 0x0000280301007387 */ /* 0x0001e80000100800 */
[----:B------:R-:W-:Y:S04]  /*22080*/  STL [R1+0x48], RZ ;  /* 0x000048ff01007387 */ /* 0x000fe80000100800 */
[----:B------:R1:W-:Y:S01]  /*22090*/  STL [R1+0x20], R2 ;  /* 0x0000200201007387 */ /* 0x0003e20000100800 */
[----:B0-----:R-:W-:-:S03]  /*220a0*/  IMAD.MOV.U32 R3, RZ, RZ, 0x1 ;  /* 0x00000001ff037424 */ /* 0x001fc600078e00ff */
[----:B------:R0:W-:Y:S04]  /*220b0*/  STL [R1+0x1c], RZ ;  /* 0x00001cff01007387 */ /* 0x0001e80000100800 */
[----:B------:R0:W-:Y:S01]  /*220c0*/  STL [R1+0x8], RZ ;  /* 0x000008ff01007387 */ /* 0x0001e20000100800 */
[----:B-1----:R-:W-:-:S03]  /*220d0*/  LOP3.LUT R2, R0, 0x40, RZ, 0xfc, !PT ;  /* 0x0000004000027812 */ /* 0x002fc600078efcff */
[----:B------:R0:W-:Y:S01]  /*220e0*/  STL [R1+0x14], R3 ;  /* 0x0000140301007387 */ /* 0x0001e20000100800 */
[----:B------:R-:W-:-:S07]  /*220f0*/  LOP3.LUT R0, R0, 0x80, RZ, 0xfc, !PT ;  /* 0x0000008000007812 */ /* 0x000fce00078efcff */
.L_x_2138:
[----:B------:R-:W-:Y:S05]  /*22100*/  YIELD ;  /* 0x0000000000007946 */ /* 0x000fea0003800000 */
[----:B------:R-:W-:Y:S01]  /*22110*/  ULDC.64 UR4, c[0x0][0xa28] ;  /* 0x00028a0000047ab9 */ /* 0x000fe20000000a00 */
[----:B------:R-:W-:Y:S02]  /*22120*/  CS2R R6, SRZ ;  /* 0x0000000000067805 */ /* 0x000fe4000001ff00 */
[----:B------:R-:W-:Y:S01]  /*22130*/  ISETP.NE.U32.AND P0, PT, RZ, UR4, PT ;  /* 0x00000004ff007c0c */ /* 0x000fe2000bf05070 */
[----:B01----:R-:W1:Y:S01]  /*22140*/  LDC.64 R12, c[0x0][0xa00] ;  /* 0x00028000ff0c7b82 */ /* 0x003e620000000a00 */
[----:B------:R-:W-:Y:S01]  /*22150*/  ULDC.64 UR6, c[0x0][0xa08] ;  /* 0x0002820000067ab9 */ /* 0x000fe20000000a00 */
[----:B------:R-:W-:Y:S01]  /*22160*/  ULDC.64 UR8, c[0x0][0xa10] ;  /* 0x0002840000087ab9 */ /* 0x000fe20000000a00 */
[----:B------:R-:W-:Y:S01]  /*22170*/  ISETP.NE.AND.EX P0, PT, RZ, UR5, PT, P0 ;  /* 0x00000005ff007c0c */ /* 0x000fe2000bf05300 */
[----:B------:R-:W-:-:S04]  /*22180*/  ULDC.64 UR4, c[0x0][0xa18] ;  /* 0x0002860000047ab9 */ /* 0x000fc80000000a00 */
[----:B--2---:R-:W2:Y:S08]  /*22190*/  LDC.64 R4, c[0x0][0xa08] ;  /* 0x00028200ff047b82 */ /* 0x004eb00000000a00 */
[----:B0-----:R-:W0:Y:S02]  /*221a0*/  @P0 LDC.64 R2, c[0x0][0xa28] ;  /* 0x00028a00ff020b82 */ /* 0x001e240000000a00 */
[----:B0-----:R-:W-:-:S05]  /*221b0*/  @P0 IMAD.WIDE R2, R19, 0x4, R2 ;  /* 0x0000000413020825 */ /* 0x001fca00078e0202 */
[----:B------:R0:W5:Y:S01]  /*221c0*/  @P0 LDG.E R6, desc[UR60][R2.64] ;  /* 0x0000003c02060981 */ /* 0x000162000c1e1900 */
[----:B------:R-:W-:Y:S01]  /*221d0*/  ISETP.NE.U32.AND P0, PT, RZ, UR4, PT ;  /* 0x00000004ff007c0c */ /* 0x000fe2000bf05070 */
[C---:B-1----:R-:W-:Y:S01]  /*221e0*/  IMAD.WIDE R12, R19.reuse, 0x4, R12 ;  /* 0x00000004130c7825 */ /* 0x042fe200078e020c */
[----:B------:R-:W-:Y:S02]  /*221f0*/  ISETP.NE.U32.AND P2, PT, RZ, UR6, PT ;  /* 0x00000006ff007c0c */ /* 0x000fe4000bf45070 */
[----:B------:R-:W-:Y:S01]  /*22200*/  ISETP.NE.AND.EX P0, PT, RZ, UR5, PT, P0 ;  /* 0x00000005ff007c0c */ /* 0x000fe2000bf05300 */
[----:B------:R-:W-:Y:S01]  /*22210*/  ULDC.64 UR4, c[0x0][0xa00] ;  /* 0x0002800000047ab9 */ /* 0x000fe20000000a00 */
[----:B------:R-:W-:Y:S01]  /*22220*/  ISETP.NE.U32.AND P4, PT, RZ, UR8, PT ;  /* 0x00000008ff007c0c */ /* 0x000fe2000bf85070 */
[----:B---3--:R-:W-:Y:S01]  /*22230*/  IMAD.MOV.U32 R0, RZ, RZ, RZ ;  /* 0x000000ffff007224 */ /* 0x008fe200078e00ff */
[----:B------:R-:W-:Y:S01]  /*22240*/  ISETP.NE.U32.AND P1, PT, RZ, UR4, PT ;  /* 0x00000004ff007c0c */ /* 0x000fe2000bf25070 */
[----:B0-----:R-:W0:Y:S01]  /*22250*/  LDC.64 R2, c[0x0][0xa10] ;  /* 0x00028400ff027b82 */ /* 0x001e220000000a00 */
[----:B------:R-:W-:Y:S01]  /*22260*/  MOV R8, RZ ;  /* 0x000000ff00087202 */ /* 0x000fe20000000f00 */
[----:B--2---:R-:W-:Y:S01]  /*22270*/  IMAD.WIDE R4, R19, 0x4, R4 ;  /* 0x0000000413047825 */ /* 0x004fe200078e0204 */
[----:B------:R-:W-:-:S05]  /*22280*/  ISETP.NE.AND.EX P3, PT, RZ, UR5, PT, P1 ;  /* 0x00000005ff007c0c */ /* 0x000fca000bf65310 */
[----:B------:R-:W1:Y:S01]  /*22290*/  @P0 LDC.64 R10, c[0x0][0xa18] ;  /* 0x00028600ff0a0b82 */ /* 0x000e620000000a00 */
[----:B------:R-:W-:Y:S01]  /*222a0*/  ULDC UR4, c[0x0][0x288] ;  /* 0x0000a20000047ab9 */ /* 0x000fe20000000800 */
[----:B------:R-:W-:Y:S02]  /*222b0*/  ISETP.NE.AND.EX P1, PT, RZ, UR7, PT, P2 ;  /* 0x00000007ff007c0c */ /* 0x000fe4000bf25320 */
[----:B------:R-:W-:-:S04]  /*222c0*/  ISETP.NE.AND.EX P2, PT, RZ, UR9, PT, P4 ;  /* 0x00000009ff007c0c */ /* 0x000fc8000bf45340 */
[----:B------:R-:W2:Y:S07]  /*222d0*/  @P3 LDG.E R7, desc[UR60][R12.64] ;  /* 0x0000003c0c073981 */ /* 0x000eae000c1e1900 */
[----:B------:R-:W5:Y:S01]  /*222e0*/  @P1 LDG.E R8, desc[UR60][R4.64] ;  /* 0x0000003c04081981 */ /* 0x000f62000c1e1900 */
        /* <DEDUP_REMOVED lines=15> */
[----:B--2---:R0:W-:Y:S01]  /*223e0*/  STL [R1+0x3c], R7 ;  /* 0x00003c0701007387 */ /* 0x0041e20000100800 */
[----:B------:R-:W-:Y:S02]  /*223f0*/  IMAD.MOV.U32 R11, RZ, RZ, R7 ;  /* 0x000000ffff0b7224 */ /* 0x000fe400078e0007 */
[----:B0-----:R-:W-:Y:S01]  /*22400*/  IMAD.U32 R7, RZ, RZ, UR4 ;  /* 0x00000004ff077e24 */ /* 0x001fe2000f8e00ff */
[----:B------:R-:W-:Y:S06]  /*22410*/  @P0 BRA `(.L_x_1977) ;  /* 0x0000000000140947 */ /* 0x000fec0003800000 */
[----:B------:R-:W-:Y:S05]  /*22420*/  @!P3 BRA `(.L_x_1977) ;  /* 0x000000000010b947 */ /* 0x000fea0003800000 */
[----:B------:R-:W2:Y:S04]  /*22430*/  LDG.E R9, desc[UR60][R12.64] ;  /* 0x0000003c0c097981 */ /* 0x000ea8000c1e1900 */
[----:B------:R-:W2:Y:S02]  /*22440*/  LDG.E R12, desc[UR60][R12.64+0x4] ;  /* 0x0000043c0c0c7981 */ /* 0x000ea4000c1e1900 */
[----:B--2---:R-:W-:-:S05]  /*22450*/  IMAD.IADD R11, R12, 0x1, -R9 ;  /* 0x000000010c0b7824 */ /* 0x004fca00078e0a09 */
[----:B------:R0:W-:Y:S02]  /*22460*/  STL [R1+0x3c], R11 ;  /* 0x00003c0b01007387 */ /* 0x0001e40000100800 */
.L_x_1977:
[----:B-----5:R-:W-:Y:S01]  /*22470*/  IMAD.IADD R8, R8, 0x1, R6 ;  /* 0x0000000108087824 */ /* 0x020fe200078e0206 */
[----:B------:R-:W-:Y:S02]  /*22480*/  ULDC.64 UR4, c[0x0][0xa20] ;  /* 0x0002880000047ab9 */ /* 0x000fe40000000a00 */
[----:B------:R-:W-:Y:S02]  /*22490*/  ISETP.NE.U32.AND P0, PT, RZ, UR4, PT ;  /* 0x00000004ff007c0c */ /* 0x000fe4000bf05070 */
[----:B------:R1:W-:Y:S02]  /*224a0*/  STL [R1+0x18], R8 ;  /* 0x0000180801007387 */ /* 0x0003e40000100800 */
[----:B------:R-:W-:-:S13]  /*224b0*/  ISETP.NE.AND.EX P0, PT, RZ, UR5, PT, P0 ;  /* 0x00000005ff007c0c */ /* 0x000fda000bf05300 */
[----:B-1----:R-:W-:Y:S05]  /*224c0*/  @!P0 BRA `(.L_x_1978) ;  /* 0x0000000000108947 */ /* 0x002fea0003800000 */
[----:B------:R-:W1:Y:S02]  /*224d0*/  LDC.64 R4, c[0x0][0xa20] ;  /* 0x00028800ff047b82 */ /* 0x000e640000000a00 */
[----:B-1----:R-:W-:-:S05]  /*224e0*/  IMAD.WIDE R4, R19, 0x4, R4 ;  /* 0x0000000413047825 */ /* 0x002fca00078e0204 */
[----:B------:R1:W5:Y:S01]  /*224f0*/  LDG.E R7, desc[UR60][R4.64] ;  /* 0x0000003c04077981 */ /* 0x000362000c1e1900 */
[----:B------:R-:W-:Y:S05]  /*22500*/  BRA `(.L_x_1979) ;  /* 0x0000000000107947 */ /* 0x000fea0003800000 */
.L_x_1978:
[----:B------:R-:W-:Y:S05]  /*22510*/  @!P1 BRA `(.L_x_1979) ;  /* 0x00000000000c9947 */ /* 0x000fea0003800000 */
[----:B------:R-:W2:Y:S04]  /*22520*/  LDG.E R7, desc[UR60][R4.64] ;  /* 0x0000003c04077981 */ /* 0x000ea8000c1e1900 */
[----:B------:R-:W2:Y:S02]  /*22530*/  LDG.E R4, desc[UR60][R4.64+0x4] ;  /* 0x0000043c04047981 */ /* 0x000ea4000c1e1900 */
[----:B--2---:R-:W-:-:S07]  /*22540*/  IMAD.IADD R7, R4, 0x1, -R7 ;  /* 0x0000000104077824 */ /* 0x004fce00078e0a07 */
.L_x_1979:
[----:B-1----:R-:W2:Y:S04]  /*22550*/  @P2 LDG.E R4, desc[UR60][R2.64] ;  /* 0x0000003c02042981 */ /* 0x002ea8000c1e1900 */
[----:B------:R1:W2:Y:S01]  /*22560*/  @P2 LDG.E R2, desc[UR60][R2.64+0x4] ;  /* 0x0000043c02022981 */ /* 0x0002a2000c1e1900 */
[----:B------:R-:W-:Y:S02]  /*22570*/  IMAD.SHL.U32 R12, R17, 0x80, RZ ;  /* 0x00000080110c7824 */ /* 0x000fe400078e00ff */
[----:B-----5:R-:W-:Y:S02]  /*22580*/  IMAD.IADD R9, R7, 0x1, -R6 ;  /* 0x0000000107097824 */ /* 0x020fe400078e0a06 */
[----:B------:R-:W-:Y:S01]  /*22590*/  VIADD R7, R12, 0x7f ;  /* 0x0000007f0c077836 */ /* 0x000fe20000000000 */
[----:B------:R3:W-:Y:S01]  /*225a0*/  STL [R1+0x30], R12 ;  /* 0x0000300c01007387 */ /* 0x0007e20000100800 */
[----:B-1----:R-:W1:Y:S02]  /*225b0*/  LDC R3, c[0x0][0x448] ;  /* 0x00011200ff037b82 */ /* 0x002e640000000800 */
[----:B-1----:R-:W-:-:S13]  /*225c0*/  ISETP.NE.AND P1, PT, R3, 0x1, PT ;  /* 0x000000010300780c */ /* 0x002fda0003f25270 */
[----:B------:R-:W1:Y:S08]  /*225d0*/  @P1 LDC R3, c[0x0][0x44c] ;  /* 0x00011300ff031b82 */ /* 0x000e700000000800 */
[----:B------:R-:W4:Y:S01]  /*225e0*/  @P1 LDC R5, c[0x0][0x450] ;  /* 0x00011400ff051b82 */ /* 0x000f220000000800 */
[----:B--2---:R-:W-:Y:S01]  /*225f0*/  @P2 IADD3 R10, -R4, R2, RZ ;  /* 0x00000002040a2210 */ /* 0x004fe20007ffe1ff */
[----:B-1----:R-:W-:-:S04]  /*22600*/  @P1 IMAD.HI.U32 R2, R7, R3, RZ ;  /* 0x0000000307021227 */ /* 0x002fc800078e00ff */
[----:B------:R-:W-:Y:S01]  /*22610*/  IMAD.IADD R6, R9, 0x1, R10 ;  /* 0x0000000109067824 */ /* 0x000fe200078e020a */
[----:B----4-:R-:W-:-:S03]  /*22620*/  @P1 SHF.R.U32.HI R7, RZ, R5, R2 ;  /* 0x00000005ff071219 */ /* 0x010fc60000011602 */
[C---:B------:R-:W-:Y:S01]  /*22630*/  VIADD R2, R6.reuse, 0x5f ;  /* 0x0000005f06027836 */ /* 0x040fe20000000000 */
[----:B------:R-:W-:-:S03]  /*22640*/  IADD3 R17, R6, 0x1, -R11 ;  /* 0x0000000106117810 */ /* 0x000fc60007ffe80b */
[----:B------:R-:W-:-:S04]  /*22650*/  IMAD.HI R2, R2, 0x2aaaaaab, RZ ;  /* 0x2aaaaaab02027827 */ /* 0x000fc800078e02ff */
[----:B------:R-:W-:Y:S01]  /*22660*/  IMAD.IADD R7, R17, 0x1, R7 ;  /* 0x0000000111077824 */ /* 0x000fe200078e0207 */
[----:B------:R-:W-:-:S04]  /*22670*/  SHF.R.U32.HI R21, RZ, 0x1f, R2 ;  /* 0x0000001fff157819 */ /* 0x000fc80000011602 */
[----:B------:R-:W-:Y:S02]  /*22680*/  LEA.HI.SX32 R21, R2, R21, 0x1c ;  /* 0x0000001502157211 */ /* 0x000fe400078fe2ff */
[----:B------:R-:W1:Y:S02]  /*22690*/  LDC.64 R2, c[0x0][0x9e0] ;  /* 0x00027800ff027b82 */ /* 0x000e640000000a00 */
[----:B-1----:R-:W-:Y:S01]  /*226a0*/  ISETP.GE.AND P3, PT, R3, 0x1, PT ;  /* 0x000000010300780c */ /* 0x002fe20003f66270 */
[----:B------:R-:W-:-:S12]  /*226b0*/  IMAD.IADD R8, R7, 0x1, R2 ;  /* 0x0000000107087824 */ /* 0x000fd800078e0202 */
[----:B---3--:R-:W-:Y:S05]  /*226c0*/  @!P3 BRA `(.L_x_1980) ;  /* 0x000000000048b947 */ /* 0x008fea0003800000 */
[C---:B------:R-:W-:Y:S01]  /*226d0*/  ISETP.GT.AND P0, PT, R7.reuse, RZ, PT ;  /* 0x000000ff0700720c */ /* 0x040fe20003f04270 */
[----:B------:R-:W-:Y:S01]  /*226e0*/  BSSY B0, `(.L_x_1981) ;  /* 0x000000e000007945 */ /* 0x000fe20003800000 */
[----:B------:R-:W-:-:S11]  /*226f0*/  VIADD R2, R7, 0xffffffff ;  /* 0xffffffff07027836 */ /* 0x000fd60000000000 */
[----:B------:R-:W-:Y:S05]  /*22700*/  @P0 BRA `(.L_x_1982) ;  /* 0x00000000001c0947 */ /* 0x000fea0003800000 */
[----:B------:R-:W-:Y:S02]  /*22710*/  ISETP.NE.AND P0, PT, R3, 0x1, PT ;  /* 0x000000010300780c */ /* 0x000fe40003f05270 */
[----:B------:R-:W-:-:S11]  /*22720*/  IADD3 R2, -R7, RZ, RZ ;  /* 0x000000ff07027210 */ /* 0x000fd60007ffe1ff */
[----:B------:R-:W1:Y:S02]  /*22730*/  @P0 LDC.64 R4, c[0x0][0x9e8] ;  /* 0x00027a00ff040b82 */ /* 0x000e640000000a00 */
[----:B-1----:R-:W-:-:S05]  /*22740*/  @P0 IMAD.HI.U32 R4, R2, R4, RZ ;  /* 0x0000000402040227 */ /* 0x002fca00078e00ff */
[----:B------:R-:W-:-:S04]  /*22750*/  @P0 SHF.R.U32.HI R2, RZ, R5, R4 ;  /* 0x00000005ff020219 */ /* 0x000fc80000011604 */
[----:B------:R-:W-:Y:S01]  /*22760*/  LOP3.LUT R2, RZ, R2, RZ, 0x33, !PT ;  /* 0x00000002ff027212 */ /* 0x000fe200078e33ff */
[----:B------:R-:W-:Y:S06]  /*22770*/  BRA `(.L_x_1983) ;  /* 0x0000000000107947 */ /* 0x000fec0003800000 */
.L_x_1982:
[----:B------:R-:W-:-:S13]  /*22780*/  ISETP.NE.AND P0, PT, R3, 0x1, PT ;  /* 0x000000010300780c */ /* 0x000fda0003f05270 */
[----:B------:R-:W1:Y:S02]  /*22790*/  @P0 LDC.64 R4, c[0x0][0x9e8] ;  /* 0x00027a00ff040b82 */ /* 0x000e640000000a00 */
[----:B-1----:R-:W-:-:S05]  /*227a0*/  @P0 IMAD.HI.U32 R4, R2, R4, RZ ;  /* 0x0000000402040227 */ /* 0x002fca00078e00ff */
[----:B------:R-:W-:-:S07]  /*227b0*/  @P0 SHF.R.U32.HI R2, RZ, R5, R4 ;  /* 0x00000005ff020219 */ /* 0x000fce0000011604 */
.L_x_1983:
[----:B------:R-:W-:Y:S05]  /*227c0*/  BSYNC B0 ;  /* 0x0000000000007941 */ /* 0x000fea0003800000 */
.L_x_1981:
[----:B------:R-:W-:-:S05]  /*227d0*/  IMAD R2, R2, R3, R3 ;  /* 0x0000000302027224 */ /* 0x000fca00078e0203 */
[----:B------:R-:W-:-:S07]  /*227e0*/  VIMNMX R8, R8, R2, PT ;  /* 0x0000000208087248 */ /* 0x000fce0003fe0100 */
.L_x_1980:
[----:B------:R-:W1:Y:S01]  /*227f0*/  @P1 LDC R4, c[0x0][0x44c] ;  /* 0x00011300ff041b82 */ /* 0x000e620000000800 */
[----:B------:R-:W-:Y:S01]  /*22800*/  IMAD.MOV.U32 R2, RZ, RZ, R12 ;  /* 0x000000ffff027224 */ /* 0x000fe200078e000c */
[----:B------:R-:W-:Y:S01]  /*22810*/  ULDC UR4, c[0x0][0x9dc] ;  /* 0x0002770000047ab9 */ /* 0x000fe20000000800 */
[----:B------:R-:W-:-:S05]  /*22820*/  IMAD.IADD R20, R6, 0x1, -R11 ;  /* 0x0000000106147824 */ /* 0x000fca00078e0a0b */
[----:B------:R-:W2:Y:S01]  /*22830*/  @P1 LDC R5, c[0x0][0x450] ;  /* 0x00011400ff051b82 */ /* 0x000ea20000000800 */
[----:B-1----:R-:W-:-:S05]  /*22840*/  @P1 IMAD.HI.U32 R4, R12, R4, RZ ;  /* 0x000000040c041227 */ /* 0x002fca00078e00ff */
[----:B--2---:R-:W-:-:S05]  /*22850*/  @P1 SHF.R.U32.HI R2, RZ, R5, R4 ;  /* 0x00000005ff021219 */ /* 0x004fca0000011604 */
        /* <DEDUP_REMOVED lines=8> */
[----:B------:R-:W1:Y:S02]  /*228e0*/  @P0 LDC.64 R4, c[0x0][0x9e8] ;  /* 0x00027a00ff040b82 */ /* 0x000e640000000a00 */
[----:B-1----:R-:W-:-:S05]  /*228f0*/  @P0 IMAD.HI.U32 R4, R2, R4, RZ ;  /* 0x0000000402040227 */ /* 0x002fca00078e00ff */
[----:B------:R-:W-:-:S04]  /*22900*/  @P0 SHF.R.U32.HI R2, RZ, R5, R4 ;  /* 0x00000005ff020219 */ /* 0x000fc80000011604 */
[----:B------:R-:W-:Y:S01]  /*22910*/  LOP3.LUT R2, RZ, R2, RZ, 0x33, !PT ;  /* 0x00000002ff027212 */ /* 0x000fe200078e33ff */
[----:B------:R-:W-:Y:S06]  /*22920*/  BRA `(.L_x_1987) ;  /* 0x0000000000107947 */ /* 0x000fec0003800000 */
.L_x_1986:
[----:B------:R-:W-:-:S13]  /*22930*/  ISETP.NE.AND P0, PT, R3, 0x1, PT ;  /* 0x000000010300780c */ /* 0x000fda0003f05270 */
[----:B------:R-:W1:Y:S02]  /*22940*/  @P0 LDC.64 R4, c[0x0][0x9e8] ;  /* 0x00027a00ff040b82 */ /* 0x000e640000000a00 */
[----:B-1----:R-:W-:-:S05]  /*22950*/  @P0 IMAD.HI.U32 R4, R2, R4, RZ ;  /* 0x0000000402040227 */ /* 0x002fca00078e00ff */
[----:B------:R-:W-:-:S07]  /*22960*/  @P0 SHF.R.U32.HI R2, RZ, R5, R4 ;  /* 0x00000005ff020219 */ /* 0x000fce0000011604 */
.L_x_1987:
[----:B------:R-:W-:Y:S05]  /*22970*/  BSYNC B0 ;  /* 0x0000000000007941 */ /* 0x000fea0003800000 */
.L_x_1985:
[----:B------:R-:W-:-:S05]  /*22980*/  IMAD R2, R2, R3, RZ ;  /* 0x0000000302027224 */ /* 0x000fca00078e02ff */
[----:B------:R-:W-:-:S07]  /*22990*/  VIMNMX R6, R6, R2, !PT ;  /* 0x0000000206067248 */ /* 0x000fce0007fe0100 */
.L_x_1984:
[----:B------:R-:W-:Y:S01]  /*229a0*/  VIADD R8, R8, 0x5f ;  /* 0x0000005f08087836 */ /* 0x000fe20000000000 */
[----:B------:R-:W-:Y:S01]  /*229b0*/  BSSY B0, `(.L_x_1988) ;  /* 0x000016b000007945 */ /* 0x000fe20003800000 */
        /* <DEDUP_REMOVED lines=11> */
[----:B------:R-:W-:-:S03]  /*22a70*/  VIMNMX R10, R9, R10, PT ;  /* 0x0000000a090a7248 */ /* 0x000fc60003fe0100 */
[----:B------:R-:W-:Y:S01]  /*22a80*/  IMAD.WIDE.U32 R4, R2, -0x55555555, RZ ;  /* 0xaaaaaaab02047825 */ /* 0x000fe200078e00ff */
[----:B------:R-:W-:-:S04]  /*22a90*/  ISETP.GT.AND P0, PT, R10, R2, PT ;  /* 0x000000020a00720c */ /* 0x000fc80003f04270 */
[----:B------:R-:W-:-:S05]  /*22aa0*/  SHF.R.U32.HI R3, RZ, 0x6, R5 ;  /* 0x00000006ff037819 */ /* 0x000fca0000011605 */
[----:B------:R-:W-:-:S04]  /*22ab0*/  IMAD.MOV.U32 R9, RZ, RZ, R3 ;  /* 0x000000ffff097224 */ /* 0x000fc800078e0003 */
[----:B------:R-:W-:-:S04]  /*22ac0*/  @P0 VIADD R2, R10, 0x5f ;  /* 0x0000005f0a020836 */ /* 0x000fc80000000000 */
[----:B------:R-:W-:-:S05]  /*22ad0*/  @P0 IMAD.HI R2, R2, 0x2aaaaaab, RZ ;  /* 0x2aaaaaab02020827 */ /* 0x000fca00078e02ff */
[----:B------:R-:W-:-:S04]  /*22ae0*/  @P0 SHF.R.U32.HI R4, RZ, 0x1f, R2 ;  /* 0x0000001fff040819 */ /* 0x000fc80000011602 */
[----:B------:R-:W-:Y:S02]  /*22af0*/  @P0 LEA.HI.SX32 R9, R2, R4, 0x1c ;  /* 0x0000000402090211 */ /* 0x000fe400078fe2ff */
[----:B------:R-:W-:Y:S02]  /*22b00*/  PLOP3.LUT P0, PT, PT, PT, PT, 0x80, 0x0 ;  /* 0x000000000000781c */ /* 0x000fe40003f0f070 */
[----:B------:R-:W-:-:S13]  /*22b10*/  ISETP.GT.AND P1, PT, R9, R3, PT ;  /* 0x000000030900720c */ /* 0x000fda0003f24270 */
[----:B------:R-:W-:Y:S05]  /*22b20*/  @!P1 BRA `(.L_x_1989) ;  /* 0x00000014004c9947 */ /* 0x000fea0003800000 */
[----:B------:R-:W-:Y:S01]  /*22b30*/  UMOV UR4, 0xffffffff ;  /* 0xffffffff00047882 */ /* 0x000fe20000000000 */
[----:B------:R-:W-:Y:S02]  /*22b40*/  SEL R2, R19, RZ, !P2 ;  /* 0x000000ff13027207 */ /* 0x000fe40005000000 */
[----:B------:R-:W-:Y:S05]  /*22b50*/  BRA.DIV UR4, `(.L_x_1990) ;  /* 0x0000007a04e47947 */ /* 0x000fea000b800000 */
[----:B------:R-:W1:Y:S02]  /*22b60*/  S2R R4, SR_TID.X ;  /* 0x0000000000047919 */ /* 0x000e640000002100 */
[----:B-1----:R-:W-:-:S04]  /*22b70*/  SHF.R.U32.HI R4, RZ, 0x5, R4 ;  /* 0x00000005ff047819 */ /* 0x002fc80000011604 */
[----:B------:R-:W-:-:S05]  /*22b80*/  LOP3.LUT R4, R4, 0x3, RZ, 0xc0, !PT ;  /* 0x0000000304047812 */ /* 0x000fca00078ec0ff */
[----:B------:R1:W2:Y:S02]  /*22b90*/  SHFL.IDX PT, R14, R4, RZ, 0x1f ;  /* 0x00001fff040e7589 */ /* 0x0002a400000e0000 */
.L_x_2181:
[----:B--2---:R-:W-:Y:S02]  /*22ba0*/  ISETP.NE.AND P0, PT, R14, RZ, PT ;  /* 0x000000ff0e00720c */ /* 0x004fe40003f05270 */
[----:B------:R-:W-:-:S11]  /*22bb0*/  PLOP3.LUT P6, PT, PT, PT, PT, 0x8, 0x0 ;  /* 0x000000000000781c */ /* 0x000fd60003fce170 */
[----:B------:R-:W-:Y:S05]  /*22bc0*/  @P0 BRA `(.L_x_1991) ;  /* 0x00000000000c0947 */ /* 0x000fea0003800000 */
[----:B------:R-:W-:-:S03]  /*22bd0*/  UMOV UR4, 0xffffffff ;  /* 0xffffffff00047882 */ /* 0x000fc60000000000 */
[----:B------:R-:W-:Y:S05]  /*22be0*/  BRA.DIV UR4, `(.L_x_1992) ;  /* 0x0000007a04f47947 */ /* 0x000fea000b800000 */
[----:B------:R-:W-:-:S13]  /*22bf0*/  ELECT P6, URZ, PT ;  /* 0x00000000003f782f */ /* 0x000fda00038c0000 */
.L_x_1991:
[----:B-1----:R-:W2:Y:S04]  /*22c00*/  LDL R4, [R1+0x48] ;  /* 0x0000480001047983 */ /* 0x002ea80000100800 */
[----:B------:R-:W3:Y:S01]  /*22c10*/  LDL R6, [R1+0x4] ;  /* 0x0000040001067983 */ /* 0x000ee20000100800 */
[----:B------:R-:W-:Y:S01]  /*22c20*/  BSSY B1, `(.L_x_1993) ;  /* 0x0000008000017945 */ /* 0x000fe20003800000 */
[----:B--2---:R-:W-:-:S05]  /*22c30*/  VIADD R4, R4, 0x1 ;  /* 0x0000000104047836 */ /* 0x004fca0000000000 */
[----:B------:R-:W-:-:S04]  /*22c40*/  LEA.HI R5, R4, R4, RZ, 0x1 ;  /* 0x0000000404057211 */ /* 0x000fc800078f08ff */
[----:B------:R-:W-:-:S04]  /*22c50*/  LOP3.LUT R5, R5, 0xfffffffe, RZ, 0xc0, !PT ;  /* 0xfffffffe05057812 */ /* 0x000fc800078ec0ff */
[----:B------:R-:W-:-:S04]  /*22c60*/  IADD3 R4, R4, -R5, RZ ;  /* 0x8000000504047210 */ /* 0x000fc80007ffe0ff */
[----:B------:R-:W-:-:S04]  /*22c70*/  SHF.L.U32 R4, R4, 0x1f, RZ ;  /* 0x0000001f04047819 */ /* 0x000fc800000006ff */
[----:B---3--:R-:W1:Y:S02]  /*22c80*/  SYNCS.PHASECHK.TRANS64.TRYWAIT P0, [R6+URZ+0x30820], R4 ;  /* 0x03082004060075a7 */ /* 0x008e64000800017f */
[----:B-1----:R-:W-:Y:S05]  /*22c90*/  @!P0 BRA `(.L_x_1994) ;  /* 0x0000007800e88947 */ /* 0x002fea0003800000 */
.L_x_2184:
[----:B------:R-:W-:Y:S05]  /*22ca0*/  BSYNC B1 ;  /* 0x0000000000017941 */ /* 0x000fea0003800000 */
.L_x_1993:
[----:B------:R-:W-:Y:S04]  /*22cb0*/  BSSY B1, `(.L_x_1995) ;  /* 0x0000090000017945 */ /* 0x000fe80003800000 */
[----:B------:R-:W-:Y:S05]  /*22cc0*/  @!P6 BRA `(.L_x_1996) ;  /* 0x000000080038e947 */ /* 0x000fea0003800000 */
[----:B------:R-:W2:Y:S04]  /*22cd0*/  LDL R8, [R1+0x4] ;  /* 0x0000040001087983 */ /* 0x000ea80000100800 */
[----:B------:R-:W2:Y:S04]  /*22ce0*/  LDL R7, [R1+0x1c] ;  /* 0x00001c0001077983 */ /* 0x000ea80000100800 */
[----:B------:R-:W3:Y:S01]  /*22cf0*/  LDL R6, [R1+0x20] ;  /* 0x0000200001067983 */ /* 0x000ee20000100800 */
[----:B------:R-:W-:Y:S01]  /*22d00*/  BSSY B2, `(.L_x_1997) ;  /* 0x0000008000027945 */ /* 0x000fe20003800000 */
[----:B-1----:R-:W1:Y:S02]  /*22d10*/  S2R R5, SR_TID.X ;  /* 0x0000000000057919 */ /* 0x002e640000002100 */
[----:B-1----:R-:W-:-:S04]  /*22d20*/  LOP3.LUT R5, R5, 0x7f, RZ, 0xc0, !PT ;  /* 0x0000007f05057812 */ /* 0x002fc800078ec0ff */
[----:B------:R-:W-:Y:S01]  /*22d30*/  ISETP.NE.AND P1, PT, R5, RZ, PT ;  /* 0x000000ff0500720c */ /* 0x000fe20003f25270 */
[----:B--2---:R-:W-:Y:S01]  /*22d40*/  IMAD R7, R7, 0x8, R8 ;  /* 0x0000000807077824 */ /* 0x004fe200078e0208 */
[----:B---3--:R-:W-:-:S04]  /*22d50*/  SHF.L.U32 R10, R6, 0x1f, RZ ;  /* 0x0000001f060a7819 */ /* 0x008fc800000006ff */
[----:B------:R-:W1:Y:S02]  /*22d60*/  SYNCS.PHASECHK.TRANS64.TRYWAIT P0, [R7+URZ+0x308a0], R10 ;  /* 0x0308a00a070075a7 */ /* 0x000e64000800017f */
[----:B-1----:R-:W-:Y:S05]  /*22d70*/  @!P0 BRA `(.L_x_1998) ;  /* 0x0000007800c88947 */ /* 0x002fea0003800000 */
.L_x_2185:
[----:B------:R-:W-:Y:S05]  /*22d80*/  BSYNC B2 ;  /* 0x0000000000027941 */ /* 0x000fea0003800000 */
.L_x_1997:
        /* <DEDUP_REMOVED lines=9> */
.L_x_2000:
[----:B------:R-:W-:Y:S05]  /*22e20*/  BSYNC B2 ;  /* 0x0000000000027941 */ /* 0x000fea0003800000 */
.L_x_1999:
        /* <DEDUP_REMOVED lines=8> */
[----:B------:R-:W-:Y:S01]  /*22eb0*/  VIADD R5, R5, 0xffffffa0 ;  /* 0xffffffa005057836 */ /* 0x000fe20000000000 */
[----:B------:R-:W-:Y:S01]  /*22ec0*/  UIADD3.X UR5, URZ, UR37, URZ, UP0, !UPT ;  /* 0x000000253f057290 */ /* 0x000fe200087fe43f */
[----:B------:R-:W-:Y:S01]  /*22ed0*/  UMOV UR7, 0x12f00000 ;  /* 0x12f0000000077882 */ /* 0x000fe20000000000 */
[----:B--2---:R-:W-:-:S02]  /*22ee0*/  IMAD R6, R4, 0x9000, R6 ;  /* 0x0000900004067824 */ /* 0x004fc400078e0206 */
[----:B------:R-:W-:Y:S02]  /*22ef0*/  VIADD R4, R7, 0x30890 ;  /* 0x0003089007047836 */ /* 0x000fe40000000000 */
[----:B------:R-:W-:-:S07]  /*22f00*/  VIADD R8, R6, 0x1e400 ;  /* 0x0001e40006087836 */ /* 0x000fce0000000000 */
.L_x_2001:
        /* <DEDUP_REMOVED lines=16> */
.L_x_2002:
        /* <DEDUP_REMOVED lines=10> */
[----:B------:R-:W-:Y:S01]  /*230b0*/  MOV R12, 0x80 ;  /* 0x00000080000c7802 */ /* 0x000fe20000000f00 */
[----:B------:R-:W-:Y:S01]  /*230c0*/  VIADD R8, R6, 0x24400 ;  /* 0x0002440006087836 */ /* 0x000fe20000000000 */
[----:B------:R-:W-:Y:S01]  /*230d0*/  PLOP3.LUT P0, PT, PT, PT, PT, 0x80, 0x0 ;  /* 0x000000000000781c */ /* 0x000fe20003f0f070 */
[----:B------:R-:W-:Y:S01]  /*230e0*/  UMOV UR6, 0x0 ;  /* 0x0000000000067882 */ /* 0x000fe20000000000 */
[----:B------:R-:W-:Y:S01]  /*230f0*/  R2UR UR10, R12 ;  /* 0x000000000c0a72ca */ /* 0x000fe200000e0000 */
[----:B------:R-:W-:-:S14]  /*23100*/  UMOV UR7, 0x12f00000 ;  /* 0x12f0000000077882 */ /* 0x000fdc0000000000 */
.L_x_2003:
        /* <DEDUP_REMOVED lines=13> */
.L_x_2186:
[----:B------:R-:W-:Y:S05]  /*231e0*/  BSYNC B2 ;  /* 0x0000000000027941 */ /* 0x000fea0003800000 */
.L_x_2004:
[----:B------:R-:W-:Y:S01]  /*231f0*/  BSSY B2, `(.L_x_2006) ;  /* 0x000000b000027945 */ /* 0x000fe20003800000 */
[----:B-12---:R-:W-:Y:S02]  /*23200*/  IMAD.MOV.U32 R10, RZ, RZ, 0x0 ;  /* 0x00000000ff0a7424 */ /* 0x006fe400078e00ff */
[----:B0-----:R-:W-:Y:S01]  /*23210*/  IMAD.MOV.U32 R11, RZ, RZ, 0x12f00000 ;  /* 0x12f00000ff0b7424 */ /* 0x001fe200078e00ff */
[----:B------:R-:W-:Y:S06]  /*23220*/  @P1 BRA `(.L_x_2007) ;  /* 0x00000000001c1947 */ /* 0x000fec0003800000 */
[----:B------:R-:W0:Y:S01]  /*23230*/  S2R R8, SR_TID.X ;  /* 0x0000000000087919 */ /* 0x000e220000002100 */
[----:B------:R-:W-:-:S04]  /*23240*/  IMAD.MOV.U32 R4, RZ, RZ, 0x9000 ;  /* 0x00009000ff047424 */ /* 0x000fc800078e00ff */
[----:B------:R1:W-:Y:S01]  /*23250*/  SYNCS.ARRIVE.TRANS64 RZ, [R7+URZ+0x308b0], R4 ;  /* 0x0308b00407ff79a7 */ /* 0x0003e2000800003f */
[----:B0-----:R-:W-:-:S04]  /*23260*/  LOP3.LUT R8, R8, 0x1f, RZ, 0xc0, !PT ;  /* 0x0000001f08087812 */ /* 0x001fc800078ec0ff */
[----:B------:R-:W-:-:S13]  /*23270*/  ISETP.NE.AND P0, PT, R8, RZ, PT ;  /* 0x000000ff0800720c */ /* 0x000fda0003f05270 */
[----:B-1----:R-:W-:Y:S05]  /*23280*/  @!P0 BRA `(.L_x_2007) ;  /* 0x0000000000048947 */ /* 0x002fea0003800000 */
[----:B------:R-:W-:Y:S01]  /*23290*/  BPT.TRAP 0x1 ;  /* 0x000000040000795c */ /* 0x000fe20000300000 */
.L_x_2007:
[----:B------:R-:W-:Y:S05]  /*232a0*/  BSYNC B2 ;  /* 0x0000000000027941 */ /* 0x000fea0003800000 */
.L_x_2006:
[----:B------:R-:W-:Y:S01]  /*232b0*/  R2UR UR10, R14 ;  /* 0x000000000e0a72ca */ /* 0x000fe200000e0000 */
[----:B------:R-:W-:Y:S01]  /*232c0*/  UIADD3 UR4, UP0, UR36, 0x670, URZ ;  /* 0x0000067024047890 */ /* 0x000fe2000ff1e03f */
[----:B------:R-:W-:Y:S01]  /*232d0*/  R2UR UR6, R10 ;  /* 0x000000000a0672ca */ /* 0x000fe200000e0000 */
[----:B------:R-:W-:Y:S01]  /*232e0*/  VIADD R7, R7, 0x308b0 ;  /* 0x000308b007077836 */ /* 0x000fe20000000000 */
[----:B------:R-:W-:Y:S01]  /*232f0*/  R2UR UR7, R11 ;  /* 0x000000000b0772ca */ /* 0x000fe200000e0000 */
[----:B------:R-:W-:Y:S01]  /*23300*/  VIADD R4, R6, 0x400 ;  /* 0x0000040006047836 */ /* 0x000fe20000000000 */
[----:B------:R-:W-:Y:S01]  /*23310*/  PLOP3.LUT P0, PT, PT, PT, PT, 0x80, 0x0 ;  /* 0x000000000000781c */ /* 0x000fe20003f0f070 */
[----:B------:R-:W-:-:S12]  /*23320*/  UIADD3.X UR5, URZ, UR37, URZ, UP0, !UPT ;  /* 0x000000253f057290 */ /* 0x000fd800087fe43f */
.L_x_2008:
        /* <DEDUP_REMOVED lines=15> */
.L_x_2009:
        /* <DEDUP_REMOVED lines=15> */
.L_x_2010:
        /* <DEDUP_REMOVED lines=10> */
.L_x_1996:
[----:B------:R-:W-:Y:S05]  /*235b0*/  BSYNC B1 ;  /* 0x0000000000017941 */ /* 0x000fea0003800000 */
.L_x_1995:
[----:B-1----:R-:W2:Y:S04]  /*235c0*/  LDL.LU R4, [R1+0x1c] ;  /* 0x00001c0001047983 */ /* 0x002ea80000300800 */
[----:B------:R-:W3:Y:S01]  /*235d0*/  LDL.LU R8, [R1+0x20] ;  /* 0x0000200001087983 */ /* 0x000ee20000300800 */
[----:B------:R-:W-:Y:S01]  /*235e0*/  VIADD R9, R9, 0xfffffffe ;  /* 0xfffffffe09097836 */ /* 0x000fe20000000000 */
[----:B------:R-:W-:-:S04]  /*235f0*/  PLOP3.LUT P0, PT, PT, PT, PT, 0x8, 0x0 ;  /* 0x000000000000781c */ /* 0x000fc80003f0e170 */
[----:B------:R-:W-:Y:S02]  /*23600*/  ISETP.GE.AND P2, PT, R9, R3, PT ;  /* 0x000000030900720c */ /* 0x000fe40003f46270 */
[----:B--2---:R-:W-:-:S04]  /*23610*/  IADD3 R4, R4, 0x1, RZ ;  /* 0x0000000104047810 */ /* 0x004fc80007ffe0ff */
[----:B------:R-:W-:-:S04]  /*23620*/  ISETP.NE.AND P1, PT, R4, 0x2, PT ;  /* 0x000000020400780c */ /* 0x000fc80003f25270 */
[----:B------:R-:W-:Y:S02]  /*23630*/  SEL R5, RZ, 0x1, P1 ;  /* 0x00000001ff057807 */ /* 0x000fe40000800000 */
[----:B------:R-:W-:Y:S02]  /*23640*/  SEL R4, R4, RZ, P1 ;  /* 0x000000ff04047207 */ /* 0x000fe40000800000 */
[----:B---3--:R-:W-:-:S03]  /*23650*/  LOP3.LUT R8, R8, R5, RZ, 0x3c, !PT ;  /* 0x0000000508087212 */ /* 0x008fc600078e3cff */
[----:B------:R1:W-:Y:S04]  /*23660*/  STL [R1+0x1c], R4 ;  /* 0x00001c0401007387 */ /* 0x0003e80000100800 */
[----:B------:R1:W-:Y:S01]  /*23670*/  STL [R1+0x20], R8 ;  /* 0x0000200801007387 */ /* 0x0003e20000100800 */
[----:B------:R-:W-:Y:S05]  /*23680*/  @!P2 BRA `(.L_x_1989) ;  /* 0x000000080074a947 */ /* 0x000fea0003800000 */
.L_x_2027:
[----:B------:R-:W-:Y:S05]  /*23690*/  YIELD ;  /* 0x0000000000007946 */ /* 0x000fea0003800000 */
[----:B------:R-:W-:Y:S04]  /*236a0*/  BSSY B1, `(.L_x_2011) ;  /* 0x000008f000017945 */ /* 0x000fe80003800000 */
[----:B--2---:R-:W-:Y:S05]  /*236b0*/  @!P6 BRA `(.L_x_2012) ;  /* 0x000000080034e947 */ /* 0x004fea0003800000 */
        /* <DEDUP_REMOVED lines=11> */
.L_x_2187:
[----:B------:R-:W-:Y:S05]  /*23770*/  BSYNC B2 ;  /* 0x0000000000027941 */ /* 0x000fea0003800000 */
.L_x_2013:
        /* <DEDUP_REMOVED lines=9> */
.L_x_2016:
[----:B------:R-:W-:Y:S05]  /*23810*/  BSYNC B2 ;  /* 0x0000000000027941 */ /* 0x000fea0003800000 */
.L_x_2015:
        /* <DEDUP_REMOVED lines=11> */
[----:B------:R-:W-:Y:S02]  /*238d0*/  VIADD R4, R8, 0x30890 ;  /* 0x0003089008047836 */ /* 0x000fe40000000000 */
[----:B------:R-:W-:-:S07]  /*238e0*/  VIADD R10, R6, 0x1e400 ;  /* 0x0001e400060a7836 */ /* 0x000fce0000000000 */
.L_x_2017:
        /* <DEDUP_REMOVED lines=16> */
.L_x_2018:
        /* <DEDUP_REMOVED lines=16> */
.L_x_2019:
        /* <DEDUP_REMOVED lines=13> */
.L_x_2188:
[----:B------:R-:W-:Y:S05]  /*23bc0*/  BSYNC B2 ;  /* 0x0000000000027941 */ /* 0x000fea0003800000 */
.L_x_2020:
[----:B------:R-:W-:Y:S01]  /*23bd0*/  BSSY B2, `(.L_x_2022) ;  /* 0x000000b000027945 */ /* 0x000fe20003800000 */
[----:B------:R-:W-:Y:S02]  /*23be0*/  IMAD.MOV.U32 R10, RZ, RZ, 0x0 ;  /* 0x00000000ff0a7424 */ /* 0x000fe400078e00ff */
[----:B0-----:R-:W-:Y:S01]  /*23bf0*/  IMAD.MOV.U32 R11, RZ, RZ, 0x12f00000 ;  /* 0x12f00000ff0b7424 */ /* 0x001fe200078e00ff */
[----:B------:R-:W-:Y:S06]  /*23c00*/  @P2 BRA `(.L_x_2023) ;  /* 0x00000000001c2947 */ /* 0x000fec0003800000 */
[----:B------:R-:W0:Y:S01]  /*23c10*/  S2R R15, SR_TID.X ;  /* 0x00000000000f7919 */ /* 0x000e220000002100 */
[----:B------:R-:W-:-:S04]  /*23c20*/  IMAD.MOV.U32 R4, RZ, RZ, 0x9000 ;  /* 0x00009000ff047424 */ /* 0x000fc800078e00ff */
[----:B------:R3:W-:Y:S01]  /*23c30*/  SYNCS.ARRIVE.TRANS64 RZ, [R8+URZ+0x308b0], R4 ;  /* 0x0308b00408ff79a7 */ /* 0x0007e2000800003f */
[----:B0-----:R-:W-:-:S04]  /*23c40*/  LOP3.LUT R15, R15, 0x1f, RZ, 0xc0, !PT ;  /* 0x0000001f0f0f7812 */ /* 0x001fc800078ec0ff */
[----:B------:R-:W-:-:S13]  /*23c50*/  ISETP.NE.AND P1, PT, R15, RZ, PT ;  /* 0x000000ff0f00720c */ /* 0x000fda0003f25270 */
[----:B---3--:R-:W-:Y:S05]  /*23c60*/  @!P1 BRA `(.L_x_2023) ;  /* 0x0000000000049947 */ /* 0x008fea0003800000 */
[----:B------:R-:W-:Y:S01]  /*23c70*/  BPT.TRAP 0x1 ;  /* 0x000000040000795c */ /* 0x000fe20000300000 */
.L_x_2023:
[----:B------:R-:W-:Y:S05]  /*23c80*/  BSYNC B2 ;  /* 0x0000000000027941 */ /* 0x000fea0003800000 */
.L_x_2022:
[----:B------:R-:W-:Y:S01]  /*23c90*/  R2UR UR10, R12 ;  /* 0x000000000c0a72ca */ /* 0x000fe200000e0000 */
[----:B------:R-:W-:Y:S01]  /*23ca0*/  UIADD3 UR4, UP0, UR36, 0x670, URZ ;  /* 0x0000067024047890 */ /* 0x000fe2000ff1e03f */
[----:B------:R-:W-:Y:S01]  /*23cb0*/  R2UR UR6, R10 ;  /* 0x000000000a0672ca */ /* 0x000fe200000e0000 */
[----:B-12---:R-:W-:Y:S01]  /*23cc0*/  VIADD R8, R8, 0x308b0 ;  /* 0x000308b008087836 */ /* 0x006fe20000000000 */
[----:B------:R-:W-:Y:S01]  /*23cd0*/  R2UR UR7, R11 ;  /* 0x000000000b0772ca */ /* 0x000fe200000e0000 */
[----:B------:R-:W-:Y:S01]  /*23ce0*/  VIADD R4, R6, 0x400 ;  /* 0x0000040006047836 */ /* 0x000fe20000000000 */
[----:B------:R-:W-:Y:S01]  /*23cf0*/  PLOP3.LUT P1, PT, PT, PT, PT, 0x80, 0x0 ;  /* 0x000000000000781c */ /* 0x000fe20003f2f070 */
[----:B------:R-:W-:-:S12]  /*23d00*/  UIADD3.X UR5, URZ, UR37, URZ, UP0, !UPT ;  /* 0x000000253f057290 */ /* 0x000fd800087fe43f */
.L_x_2024:
        /* <DEDUP_REMOVED lines=15> */
.L_x_2025:
        /* <DEDUP_REMOVED lines=15> */
.L_x_2026:
        /* <DEDUP_REMOVED lines=10> */
.L_x_2012:
[----:B------:R-:W-:Y:S05]  /*23f90*/  BSYNC B1 ;  /* 0x0000000000017941 */ /* 0x000fea0003800000 */
.L_x_2011:
[----:B-1----:R-:W2:Y:S04]  /*23fa0*/  LDL.LU R4, [R1+0x1c] ;  /* 0x00001c0001047983 */ /* 0x002ea80000300800 */
[----:B------:R-:W3:Y:S01]  /*23fb0*/  LDL.LU R7, [R1+0x20] ;  /* 0x0000200001077983 */ /* 0x000ee20000300800 */
[C---:B------:R-:W-:Y:S01]  /*23fc0*/  ISETP.GT.AND P2, PT, R9.reuse, R3, PT ;  /* 0x000000030900720c */ /* 0x040fe20003f44270 */
[----:B------:R-:W-:Y:S02]  /*23fd0*/  VIADD R9, R9, 0xffffffff ;  /* 0xffffffff09097836 */ /* 0x000fe40000000000 */
[----:B--2---:R-:W-:-:S05]  /*23fe0*/  VIADD R4, R4, 0x1 ;  /* 0x0000000104047836 */ /* 0x004fca0000000000 */
[----:B------:R-:W-:-:S04]  /*23ff0*/  ISETP.NE.AND P1, PT, R4, 0x2, PT ;  /* 0x000000020400780c */ /* 0x000fc80003f25270 */
[----:B------:R-:W-:Y:S02]  /*24000*/  SEL R5, RZ, 0x1, P1 ;  /* 0x00000001ff057807 */ /* 0x000fe40000800000 */
[----:B------:R-:W-:Y:S02]  /*24010*/  SEL R4, R4, RZ, P1 ;  /* 0x000000ff04047207 */ /* 0x000fe40000800000 */
[----:B---3--:R-:W-:-:S05]  /*24020*/  LOP3.LUT R7, R7, R5, RZ, 0x3c, !PT ;  /* 0x0000000507077212 */ /* 0x008fca00078e3cff */
[----:B------:R2:W-:Y:S04]  /*24030*/  STL [R1+0x20], R7 ;  /* 0x0000200701007387 */ /* 0x0005e80000100800 */
[----:B------:R2:W-:Y:S01]  /*24040*/  STL [R1+0x1c], R4 ;  /* 0x00001c0401007387 */ /* 0x0005e20000100800 */
[----:B------:R-:W-:Y:S05]  /*24050*/  @P2 BRA `(.L_x_2027) ;  /* 0xfffffff4008c2947 */ /* 0x000fea000383ffff */
.L_x_1989:
[----:B------:R-:W-:Y:S05]  /*24060*/  BSYNC B0 ;  /* 0x0000000000007941 */ /* 0x000fea0003800000 */
.L_x_1988:
[----:B--2---:R-:W2:Y:S01]  /*24070*/  LDL R7, [R1+0x30] ;  /* 0x0000300001077983 */ /* 0x004ea20000100800 */
[----:B------:R-:W3:Y:S01]  /*24080*/  LDC R0, c[0x0][0x448] ;  /* 0x00011200ff007b82 */ /* 0x000ee20000000800 */
[----:B------:R-:W-:Y:S07]  /*24090*/  @!P0 WARPSYNC.ALL ;  /* 0x0000000000008948 */ /* 0x000fee0003800000 */
[----:B------:R-:W-:Y:S01]  /*240a0*/  @!P0 BAR.SYNC.DEFER_BLOCKING 0xc, 0x180 ;  /* 0x0306000000008b1d */ /* 0x000fe20000010000 */
[----:B---3--:R-:W-:-:S13]  /*240b0*/  ISETP.NE.AND P1, PT, R0, 0x1, PT ;  /* 0x000000010000780c */ /* 0x008fda0003f25270 */
[----:B------:R-:W3:Y:S08]  /*240c0*/  @P1 LDC R2, c[0x0][0x44c] ;  /* 0x00011300ff021b82 */ /* 0x000ef00000000800 */
[----:B------:R-:W4:Y:S01]  /*240d0*/  @P1 LDC R3, c[0x0][0x450] ;  /* 0x00011400ff031b82 */ /* 0x000f220000000800 */
[----:B--2---:R-:W-:-:S04]  /*240e0*/  VIADD R0, R7, 0x7f ;  /* 0x0000007f07007836 */ /* 0x004fc80000000000 */
[----:B---3--:R-:W-:-:S05]  /*240f0*/  @P1 IMAD.HI.U32 R2, R0, R2, RZ ;  /* 0x0000000200021227 */ /* 0x008fca00078e00ff */
[----:B----4-:R-:W-:Y:S02]  /*24100*/  @P1 SHF.R.U32.HI R0, RZ, R3, R2 ;  /* 0x00000003ff001219 */ /* 0x010fe40000011602 */
[----:B------:R-:W2:Y:S03]  /*24110*/  LDC.64 R2, c[0x0][0x9e0] ;  /* 0x00027800ff027b82 */ /* 0x000ea60000000a00 */
[----:B------:R-:W-:Y:S01]  /*24120*/  IMAD.IADD R0, R17, 0x1, R0 ;  /* 0x0000000111007824 */ /* 0x000fe200078e0200 */
[----:B--2---:R-:W-:-:S03]  /*24130*/  ISETP.GE.AND P2, PT, R3, 0x1, PT ;  /* 0x000000010300780c */ /* 0x004fc60003f46270 */
[----:B------:R-:W-:-:S10]  /*24140*/  IMAD.IADD R2, R0, 0x1, R2 ;  /* 0x0000000100027824 */ /* 0x000fd400078e0202 */
[----:B------:R-:W-:Y:S05]  /*24150*/  @!P2 BRA `(.L_x_2028) ;  /* 0x000000000048a947 */ /* 0x000fea0003800000 */
[C---:B------:R-:W-:Y:S01]  /*24160*/  ISETP.GT.AND P0, PT, R0.reuse, RZ, PT ;  /* 0x000000ff0000720c */ /* 0x040fe20003f04270 */
[----:B------:R-:W-:Y:S01]  /*24170*/  BSSY B0, `(.L_x_2029) ;  /* 0x000000e000007945 */ /* 0x000fe20003800000 */
[----:B------:R-:W-:-:S11]  /*24180*/  VIADD R6, R0, 0xffffffff ;  /* 0xffffffff00067836 */ /* 0x000fd60000000000 */
[----:B------:R-:W-:Y:S05]  /*24190*/  @P0 BRA `(.L_x_2030) ;  /* 0x00000000001c0947 */ /* 0x000fea0003800000 */
[----:B------:R-:W-:Y:S01]  /*241a0*/  ISETP.NE.AND P0, PT, R3, 0x1, PT ;  /* 0x000000010300780c */ /* 0x000fe20003f05270 */
[----:B------:R-:W-:-:S12]  /*241b0*/  IMAD.MOV R0, RZ, RZ, -R0 ;  /* 0x000000ffff007224 */ /* 0x000fd800078e0a00 */
[----:B-1----:R-:W1:Y:S02]  /*241c0*/  @P0 LDC.64 R4, c[0x0][0x9e8] ;  /* 0x00027a00ff040b82 */ /* 0x002e640000000a00 */
[----:B-1----:R-:W-:-:S05]  /*241d0*/  @P0 IMAD.HI.U32 R4, R0, R4, RZ ;  /* 0x0000000400040227 */ /* 0x002fca00078e00ff */
[----:B------:R-:W-:-:S04]  /*241e0*/  @P0 SHF.R.U32.HI R0, RZ, R5, R4 ;  /* 0x00000005ff000219 */ /* 0x000fc80000011604 */
[----:B------:R-:W-:Y:S01]  /*241f0*/  LOP3.LUT R6, RZ, R0, RZ, 0x33, !PT ;  /* 0x00000000ff067212 */ /* 0x000fe200078e33ff */
[----:B------:R-:W-:Y:S06]  /*24200*/  BRA `(.L_x_2031) ;  /* 0x0000000000107947 */ /* 0x000fec0003800000 */
.L_x_2030:
[----:B------:R-:W-:-:S13]  /*24210*/  ISETP.NE.AND P0, PT, R3, 0x1, PT ;  /* 0x000000010300780c */ /* 0x000fda0003f05270 */
[----:B-1----:R-:W1:Y:S02]  /*24220*/  @P0 LDC.64 R4, c[0x0][0x9e8] ;  /* 0x00027a00ff040b82 */ /* 0x002e640000000a00 */
[----:B-1----:R-:W-:-:S05]  /*24230*/  @P0 IMAD.HI.U32 R4, R6, R4, RZ ;  /* 0x0000000406040227 */ /* 0x002fca00078e00ff */
[----:B------:R-:W-:-:S07]  /*24240*/  @P0 SHF.R.U32.HI R6, RZ, R5, R4 ;  /* 0x00000005ff060219 */ /* 0x000fce0000011604 */
.L_x_2031:
[----:B------:R-:W-:Y:S05]  /*24250*/  BSYNC B0 ;  /* 0x0000000000007941 */ /* 0x000fea0003800000 */
.L_x_2029:
[----:B------:R-:W-:-:S05]  /*24260*/  IMAD R6, R6, R3, R3 ;  /* 0x0000000306067224 */ /* 0x000fca00078e0203 */
[----:B------:R-:W-:-:S07]  /*24270*/  VIMNMX R2, R2, R6, PT ;  /* 0x0000000602027248 */ /* 0x000fce0003fe0100 */
.L_x_2028:
[----:B------:R-:W-:Y:S01]  /*24280*/  IADD3 R0, R2, 0x5f, RZ ;  /* 0x0000005f02007810 */ /* 0x000fe20007ffe0ff */
[----:B-1----:R-:W1:Y:S01]  /*24290*/  @P1 LDC R4, c[0x0][0x450] ;  /* 0x00011400ff041b82 */ /* 0x002e620000000800 */
[----:B------:R-:W-:-:S03]  /*242a0*/  ULDC UR4, c[0x0][0x9dc] ;  /* 0x0002770000047ab9 */ /* 0x000fc60000000800 */
[----:B------:R-:W-:-:S05]  /*242b0*/  IMAD.HI R0, R0, 0x2aaaaaab, RZ ;  /* 0x2aaaaaab00007827 */ /* 0x000fca00078e02ff */
[----:B------:R-:W-:-:S04]  /*242c0*/  SHF.R.U32.HI R2, RZ, 0x1f, R0 ;  /* 0x0000001fff027819 */ /* 0x000fc80000011600 */
[----:B------:R-:W-:Y:S02]  /*242d0*/  LEA.HI.SX32 R2, R0, R2, 0x1c ;  /* 0x0000000200027211 */ /* 0x000fe400078fe2ff */
[----:B------:R-:W2:Y:S02]  /*242e0*/  @P1 LDC R0, c[0x0][0x44c] ;  /* 0x00011300ff001b82 */ /* 0x000ea40000000800 */
[----:B------:R-:W-:Y:S01]  /*242f0*/  VIMNMX R6, R21, R2, PT ;  /* 0x0000000215067248 */ /* 0x000fe20003fe0100 */
[----:B------:R-:W-:-:S04]  /*24300*/  IMAD.MOV.U32 R2, RZ, RZ, R7 ;  /* 0x000000ffff027224 */ /* 0x000fc800078e0007 */
[----:B------:R3:W-:Y:S01]  /*24310*/  STL [R1+0x34], R6 ;  /* 0x0000340601007387 */ /* 0x0007e20000100800 */
[----:B--2---:R-:W-:-:S05]  /*24320*/  @P1 IMAD.HI.U32 R0, R7, R0, RZ ;  /* 0x0000000007001227 */ /* 0x004fca00078e00ff */
[----:B-1----:R-:W-:-:S05]  /*24330*/  @P1 SHF.R.U32.HI R2, RZ, R4, R0 ;  /* 0x00000004ff021219 */ /* 0x002fca0000011600 */
[----:B------:R-:W-:-:S04]  /*24340*/  IMAD.IADD R0, R20, 0x1, R2 ;  /* 0x0000000114007824 */ /* 0x000fc800078e0202 */
[----:B------:R-:W-:Y:S01]  /*24350*/  VIADD R2, R0, -UR4 ;  /* 0x8000000400027c36 */ /* 0x000fe20008000000 */
[----:B---3--:R-:W-:Y:S06]  /*24360*/  @!P2 BRA `(.L_x_2032) ;  /* 0x000000000044a947 */ /* 0x008fec0003800000 */
        /* <DEDUP_REMOVED lines=10> */
.L_x_2034:
[----:B------:R-:W-:-:S13]  /*24410*/  ISETP.NE.AND P0, PT, R3, 0x1, PT ;  /* 0x000000010300780c */ /* 0x000fda0003f05270 */
[----:B------:R-:W1:Y:S02]  /*24420*/  @P0 LDC.64 R4, c[0x0][0x9e8] ;  /* 0x00027a00ff040b82 */ /* 0x000e640000000a00 */
[----:B-1----:R-:W-:-:S05]  /*24430*/  @P0 IMAD.HI.U32 R4, R0, R4, RZ ;  /* 0x0000000400040227 */ /* 0x002fca00078e00ff */
[----:B------:R-:W-:-:S07]  /*24440*/  @P0 SHF.R.U32.HI R0, RZ, R5, R4 ;  /* 0x00000005ff000219 */ /* 0x000fce0000011604 */
.L_x_2035:
[----:B------:R-:W-:Y:S05]  /*24450*/  BSYNC B0 ;  /* 0x0000000000007941 */ /* 0x000fea0003800000 */
.L_x_2033:
[----:B------:R-:W-:-:S05]  /*24460*/  IMAD R0, R0, R3, RZ ;  /* 0x0000000300007224 */ /* 0x000fca00078e02ff */
[----:B------:R-:W-:-:S07]  /*24470*/  VIMNMX R2, R2, R0, !PT ;  /* 0x0000000002027248 */ /* 0x000fce0007fe0100 */
.L_x_2032:
[----:B------:R-:W-:Y:S01]  /*24480*/  IMAD.HI R2, R2, 0x2aaaaaab, RZ ;  /* 0x2aaaaaab02027827 */ /* 0x000fe200078e02ff */
[----:B------:R-:W-:Y:S04]  /*24490*/  BSSY B7, `(.L_x_2036) ;  /* 0x0000465000077945 */ /* 0x000fe80003800000 */
[----:B------:R-:W-:-:S04]  /*244a0*/  SHF.R.U32.HI R0, RZ, 0x1f, R2 ;  /* 0x0000001fff007819 */ /* 0x000fc80000011602 */
[----:B------:R-:W-:-:S04]  /*244b0*/  LEA.HI.SX32 R0, R2, R0, 0x1c ;  /* 0x0000000002007211 */ /* 0x000fc800078fe2ff */
[----:B------:R-:W-:-:S04]  /*244c0*/  VIMNMX R3, RZ, R0, !PT ;  /* 0x00000000ff037248 */ /* 0x000fc80007fe0100 */
[----:B------:R-:W-:Y:S01]  /*244d0*/  ISETP.GT.AND P0, PT, R6, R3, PT ;  /* 0x000000030600720c */ /* 0x000fe20003f04270 */
[----:B------:R1:W-:-:S12]  /*244e0*/  STL [R1+0x2c], R3 ;  /* 0x00002c0301007387 */ /* 0x0003d80000100800 */
[----:B-1----:R-:W-:Y:S05]  /*244f0*/  @P0 BRA `(.L_x_2037) ;  /* 0x0000000000440947 */ /* 0x002fea0003800000 */
[----:B------:R-:W1:Y:S02]  /*24500*/  S2R R3, SR_TID.X ;  /* 0x0000000000037919 */ /* 0x000e640000002100 */
[----:B-1----:R-:W-:-:S04]  /*24510*/  LOP3.LUT R3, R3, 0x7f, RZ, 0xc0, !PT ;  /* 0x0000007f03037812 */ /* 0x002fc800078ec0ff */
[----:B------:R-:W-:-:S13]  /*24520*/  ISETP.NE.AND P0, PT, R3, RZ, PT ;  /* 0x000000ff0300720c */ /* 0x000fda0003f05270 */
[----:B------:R-:W-:Y:S05]  /*24530*/  @P0 BRA `(.L_x_2038) ;  /* 0x0000004400680947 */ /* 0x000fea0003800000 */
[----:B------:R-:W1:Y:S01]  /*24540*/  S2R R3, SR_LANEID ;  /* 0x0000000000037919 */ /* 0x000e620000000000 */
[----:B------:R-:W-:Y:S02]  /*24550*/  VOTEU.ANY UR4, UPT, PT ;  /* 0x0000000000047886 */ /* 0x000fe400038e0100 */
[----:B------:R-:W1:Y:S08]  /*24560*/  FLO.U32 R0, UR4 ;  /* 0x0000000400007d00 */ /* 0x000e7000080e0000 */
[----:B------:R-:W2:Y:S01]  /*24570*/  POPC R4, UR4 ;  /* 0x0000000400047d09 */ /* 0x000ea20008000000 */
[----:B-1----:R-:W-:-:S02]  /*24580*/  ISETP.EQ.U32.AND P0, PT, R0, R3, PT ;  /* 0x000000030000720c */ /* 0x002fc40003f02070 */
[----:B------:R-:W2:Y:S11]  /*24590*/  LDC.64 R2, c[0x0][0xc60] ;  /* 0x00031800ff027b82 */ /* 0x000eb60000000a00 */
[----:B--2---:R-:W2:Y:S01]  /*245a0*/  @P0 ATOMG.E.ADD.STRONG.GPU PT, R3, desc[UR60][R2.64], R4 ;  /* 0x00000004020309a8 */ /* 0x004ea200081ee1fc */
[----:B------:R-:W1:Y:S02]  /*245b0*/  S2R R5, SR_LTMASK ;  /* 0x0000000000057919 */ /* 0x000e640000003900 */
[----:B-1----:R-:W-:-:S06]  /*245c0*/  LOP3.LUT R5, R5, UR4, RZ, 0xc0, !PT ;  /* 0x0000000405057c12 */ /* 0x002fcc000f8ec0ff */
[----:B------:R-:W1:Y:S01]  /*245d0*/  POPC R5, R5 ;  /* 0x0000000500057309 */ /* 0x000e620000000000 */
[----:B--2---:R-:W1:Y:S02]  /*245e0*/  SHFL.IDX PT, R0, R3, R0, 0x1f ;  /* 0x00001f0003007589 */ /* 0x004e6400000e0000 */
[----:B-1----:R-:W-:Y:S01]  /*245f0*/  IADD3 R16, R0, UR38, R5 ;  /* 0x0000002600107c10 */ /* 0x002fe2000fffe005 */
[----:B------:R-:W-:Y:S06]  /*24600*/  BRA `(.L_x_2038) ;  /* 0x0000004400347947 */ /* 0x000fec0003800000 */
.L_x_2037:
        /* <DEDUP_REMOVED lines=11> */
[----:B------:R-:W1:Y:S01]  /*246c0*/  LDC.64 R2, c[0x4][R2] ;  /* 0x0100000002027b82 */ /* 0x000e620000000a00 */
[----:B------:R-:W-:Y:S02]  /*246d0*/  IMAD.U32 R5, RZ, RZ, UR7 ;  /* 0x00000007ff057e24 */ /* 0x000fe4000f8e00ff */
[----:B------:R-:W-:Y:S02]  /*246e0*/  IMAD.U32 R6, RZ, RZ, UR8 ;  /* 0x00000008ff067e24 */ /* 0x000fe4000f8e00ff */
[----:B------:R-:W-:-:S02]  /*246f0*/  IMAD.U32 R10, RZ, RZ, UR4 ;  /* 0x00000004ff0a7e24 */ /* 0x000fc4000f8e00ff */
[----:B0-----:R-:W-:Y:S02]  /*24700*/  IMAD.U32 R11, RZ, RZ, UR5 ;  /* 0x00000005ff0b7e24 */ /* 0x001fe4000f8e00ff */
[----:B------:R-:W-:Y:S02]  /*24710*/  IMAD.MOV.U32 R8, RZ, RZ, 0x70 ;  /* 0x00000070ff087424 */ /* 0x000fe400078e00ff */
[----:B------:R-:W-:Y:S02]  /*24720*/  IMAD.MOV.U32 R12, RZ, RZ, 0x1 ;  /* 0x00000001ff0c7424 */ /* 0x000fe400078e00ff */
[----:B------:R-:W-:-:S07]  /*24730*/  IMAD.MOV.U32 R13, RZ, RZ, RZ ;  /* 0x000000ffff0d7224 */ /* 0x000fce00078e00ff */
[----:B------:R-:W-:-:S07]  /*24740*/  LEPC R20, `(.L_x_2040) ;  /* 0x000000001014794e */ /* 0x000fce0000000000 */
[----:B-1----:R-:W-:Y:S05]  /*24750*/  CALL.ABS.NOINC R2 ;  /* 0x0000000002007343 */ /* 0x002fea0003c00000 */
.L_x_2040:
[----:B------:R-:W-:Y:S05]  /*24760*/  BSYNC B6 ;  /* 0x0000000000067941 */ /* 0x000fea0003800000 */
.L_x_2039:
        /* <DEDUP_REMOVED lines=11> */
[----:B------:R-:W-:Y:S02]  /*24820*/  IMAD.U32 R6, RZ, RZ, UR8 ;  /* 0x00000008ff067e24 */ /* 0x000fe4000f8e00ff */
[----:B------:R-:W-:Y:S02]  /*24830*/  IMAD.U32 R7, RZ, RZ, UR9 ;  /* 0x00000009ff077e24 */ /* 0x000fe4000f8e00ff */
[----:B------:R-:W-:-:S02]  /*24840*/  IMAD.U32 R10, RZ, RZ, UR4 ;  /* 0x00000004ff0a7e24 */ /* 0x000fc4000f8e00ff */
[----:B0-----:R-:W-:Y:S02]  /*24850*/  IMAD.U32 R11, RZ, RZ, UR5 ;  /* 0x00000005ff0b7e24 */ /* 0x001fe4000f8e00ff */
[----:B------:R-:W-:Y:S02]  /*24860*/  IMAD.MOV.U32 R8, RZ, RZ, 0x70 ;  /* 0x00000070ff087424 */ /* 0x000fe400078e00ff */
[----:B------:R-:W-:Y:S02]  /*24870*/  IMAD.MOV.U32 R12, RZ, RZ, 0x1 ;  /* 0x00000001ff0c7424 */ /* 0x000fe400078e00ff */
[----:B-1----:R-:W-:-:S07]  /*24880*/  IMAD.MOV.U32 R13, RZ, RZ, RZ ;  /* 0x000000ffff0d7224 */ /* 0x002fce00078e00ff */
[----:B------:R-:W-:-:S07]  /*24890*/  LEPC R20, `(.L_x_2043) ;  /* 0x000000001014794e */ /* 0x000fce0000000000 */
[----:B--2---:R-:W-:Y:S05]  /*248a0*/  CALL.ABS.NOINC R2 ;  /* 0x0000000002007343 */ /* 0x004fea0003c00000 */
.L_x_2043:
[----:B------:R0:W1:Y:S01]  /*248b0*/  LDC.64 R2, c[0x4][R17] ;  /* 0x0100000011027b82 */ /* 0x0000620000000a00 */
[----:B------:R-:W-:Y:S01]  /*248c0*/  ULDC.64 UR4, c[0x4][0xa8] ;  /* 0x01002a0000047ab9 */ /* 0x000fe20000000a00 */
[----:B------:R-:W-:Y:S01]  /*248d0*/  ULDC.64 UR6, c[0x4][0xb0] ;  /* 0x01002c0000067ab9 */ /* 0x000fe20000000a00 */
[----:B------:R-:W-:Y:S01]  /*248e0*/  ULDC.64 UR8, c[0x4][0x40] ;  /* 0x0100100000087ab9 */ /* 0x000fe20000000a00 */
[----:B------:R-:W-:Y:S01]  /*248f0*/  MOV R4, UR4 ;  /* 0x0000000400047c02 */ /* 0x000fe20008000f00 */
[----:B------:R-:W-:Y:S01]  /*24900*/  IMAD.U32 R5, RZ, RZ, UR5 ;  /* 0x00000005ff057e24 */ /* 0x000fe2000f8e00ff */
[----:B------:R-:W-:Y:S01]  /*24910*/  MOV R13, RZ ;  /* 0x000000ff000d7202 */ /* 0x000fe20000000f00 */
[----:B------:R-:W-:Y:S02]  /*24920*/  IMAD.U32 R6, RZ, RZ, UR6 ;  /* 0x00000006ff067e24 */ /* 0x000fe4000f8e00ff */
[----:B------:R-:W-:Y:S02]  /*24930*/  IMAD.U32 R7, RZ, RZ, UR7 ;  /* 0x00000007ff077e24 */ /* 0x000fe4000f8e00ff */
[----:B------:R-:W-:-:S02]  /*24940*/  IMAD.U32 R10, RZ, RZ, UR8 ;  /* 0x00000008ff0a7e24 */ /* 0x000fc4000f8e00ff */
[----:B------:R-:W-:Y:S02]  /*24950*/  IMAD.U32 R11, RZ, RZ, UR9 ;  /* 0x00000009ff0b7e24 */ /* 0x000fe4000f8e00ff */
[----:B------:R-:W-:Y:S02]  /*24960*/  IMAD.MOV.U32 R8, RZ, RZ, 0x70 ;  /* 0x00000070ff087424 */ /* 0x000fe400078e00ff */
[----:B0-----:R-:W-:-:S07]  /*24970*/  IMAD.MOV.U32 R12, RZ, RZ, 0x1 ;  /* 0x00000001ff0c7424 */ /* 0x001fce00078e00ff */
[----:B------:R-:W-:-:S07]  /*24980*/  LEPC R20, `(.L_x_2042) ;  /* 0x000000001014794e */ /* 0x000fce0000000000 */
[----:B-1----:R-:W-:Y:S05]  /*24990*/  CALL.ABS.NOINC R2 ;  /* 0x0000000002007343 */ /* 0x002fea0003c00000 */
.L_x_2042:
[----:B------:R-:W-:Y:S05]  /*249a0*/  BSYNC B6 ;  /* 0x0000000000067941 */ /* 0x000fea0003800000 */
.L_x_2041:
[----:B------:R-:W-:Y:S01]  /*249b0*/  ULDC.64 UR4, c[0x0][0x9f8] ;  /* 0x00027e0000047ab9 */ /* 0x000fe20000000a00 */
[----:B------:R-:W2:Y:S01]  /*249c0*/  LDL R17, [R1+0x34] ;  /* 0x0000340001117983 */ /* 0x000ea20000100800 */
[----:B------:R-:W-:Y:S01]  /*249d0*/  ISETP.NE.U32.AND P0, PT, RZ, UR4, PT ;  /* 0x00000004ff007c0c */ /* 0x000fe2000bf05070 */
[----:B------:R-:W-:-:S03]  /*249e0*/  IMAD.MOV.U32 R7, RZ, RZ, R19 ;  /* 0x000000ffff077224 */ /* 0x000fc600078e0013 */
[----:B------:R-:W-:Y:S01]  /*249f0*/  ISETP.NE.AND.EX P0, PT, RZ, UR5, PT, P0 ;  /* 0x00000005ff007c0c */ /* 0x000fe2000bf05300 */
[----:B------:R-:W-:-:S12]  /*24a00*/  ULDC.64 UR4, c[0x0][0xa08] ;  /* 0x0002820000047ab9 */ /* 0x000fd80000000a00 */
[----:B------:R-:W1:Y:S02]  /*24a10*/  @P0 LDC.64 R2, c[0x0][0x9f8] ;  /* 0x00027e00ff020b82 */ /* 0x000e640000000a00 */
[----:B-1----:R-:W-:-:S05]  /*24a20*/  @P0 IMAD.WIDE R2, R19, 0x4, R2 ;  /* 0x0000000413020825 */ /* 0x002fca00078e0202 */
[----:B------:R1:W3:Y:S02]  /*24a30*/  @P0 LDG.E R7, desc[UR60][R2.64] ;  /* 0x0000003c02070981 */ /* 0x0002e4000c1e1900 */
[----:B-1----:R-:W1:Y:S02]  /*24a40*/  LDC.64 R2, c[0x0][0x418] ;  /* 0x00010600ff027b82 */ /* 0x002e640000000a00 */
[----:B-1----:R-:W-:Y:S01]  /*24a50*/  LOP3.LUT P0, RZ, R2, UR4, RZ, 0xfc, !PT ;  /* 0x0000000402ff7c12 */ /* 0x002fe2000f80fcff */
[----:B------:R-:W-:-:S03]  /*24a60*/  UMOV UR4, 0xffffffff ;  /* 0xffffffff00047882 */ /* 0x000fc60000000000 */
[----:B------:R-:W-:Y:S01]  /*24a70*/  LOP3.LUT P0, RZ, R3, UR5, RZ, 0xfc, P0 ;  /* 0x0000000503ff7c12 */ /* 0x000fe2000800fcff */
[----:B--2---:R-:W-:Y:S01]  /*24a80*/  VIADD R0, R17, 0xffffffff ;  /* 0xffffffff11007836 */ /* 0x004fe20000000000 */
[----:B---3--:R-:W-:Y:S01]  /*24a90*/  SHF.R.S32.HI R8, RZ, 0x1f, R7 ;  /* 0x0000001fff087819 */ /* 0x008fe20000011407 */
[----:B------:R1:W-:Y:S01]  /*24aa0*/  STL [R1+0x10], R7 ;  /* 0x0000100701007387 */ /* 0x0003e20000100800 */
[----:B------:R-:W-:-:S03]  /*24ab0*/  SEL R17, R7, RZ, !P0 ;  /* 0x000000ff07117207 */ /* 0x000fc60004000000 */
[----:B------:R1:W-:Y:S01]  /*24ac0*/  STL [R1+0x24], R8 ;  /* 0x0000240801007387 */ /* 0x0003e20000100800 */
[----:B------:R-:W-:Y:S05]  /*24ad0*/  BRA.DIV UR4, `(.L_x_2044) ;  /* 0x0000005e04c07947 */ /* 0x000fea000b800000 */
[----:B------:R-:W2:Y:S02]  /*24ae0*/  S2R R4, SR_TID.X ;  /* 0x0000000000047919 */ /* 0x000ea40000002100 */
[----:B--2---:R-:W-:-:S04]  /*24af0*/  SHF.R.U32.HI R4, RZ, 0x5, R4 ;  /* 0x00000005ff047819 */ /* 0x004fc80000011604 */
[----:B------:R-:W-:-:S05]  /*24b00*/  LOP3.LUT R4, R4, 0x3, RZ, 0xc0, !PT ;  /* 0x0000000304047812 */ /* 0x000fca00078ec0ff */
[----:B------:R2:W3:Y:S02]  /*24b10*/  SHFL.IDX PT, R14, R4, RZ, 0x1f ;  /* 0x00001fff040e7589 */ /* 0x0004e400000e0000 */
.L_x_2191:
[----:B--2---:R-:W2:Y:S01]  /*24b20*/  LDL.LU R4, [R1] ;  /* 0x0000000001047983 */ /* 0x004ea20000300800 */
[----:B------:R-:W-:Y:S02]  /*24b30*/  PLOP3.LUT P1, PT, PT, PT, PT, 0x8, 0x0 ;  /* 0x000000000000781c */ /* 0x000fe40003f2e170 */
[----:B---3--:R-:W-:Y:S01]  /*24b40*/  ISETP.NE.AND P0, PT, R14, RZ, PT ;  /* 0x000000ff0e00720c */ /* 0x008fe20003f05270 */
[----:B------:R3:W-:Y:S01]  /*24b50*/  STL [R1+0xc], R0 ;  /* 0x00000c0001007387 */ /* 0x0007e20000100800 */
[----:B--2---:R-:W-:-:S09]  /*24b60*/  LOP3.LUT R4, R4, 0xfffffffe, RZ, 0xc0, !PT ;  /* 0xfffffffe04047812 */ /* 0x004fd200078ec0ff */
[----:B------:R-:W-:-:S05]  /*24b70*/  @P1 LOP3.LUT R4, R4, 0x1, RZ, 0xfc, !PT ;  /* 0x0000000104041812 */ /* 0x000fca00078efcff */
[----:B------:R3:W-:Y:S01]  /*24b80*/  STL [R1], R4 ;  /* 0x0000000401007387 */ /* 0x0007e20000100800 */
[----:B------:R-:W-:Y:S05]  /*24b90*/  @P0 BRA `(.L_x_2045) ;  /* 0x0000000400480947 */ /* 0x000fea0003800000 */
[----:B------:R-:W-:-:S03]  /*24ba0*/  UMOV UR4, 0xffffffff ;  /* 0xffffffff00047882 */ /* 0x000fc60000000000 */
[----:B------:R-:W-:Y:S05]  /*24bb0*/  BRA.DIV UR4, `(.L_x_2046) ;  /* 0x0000005e04bc7947 */ /* 0x000fea000b800000 */
[----:B------:R-:W-:-:S13]  /*24bc0*/  ELECT P6, URZ, PT ;  /* 0x00000000003f782f */ /* 0x000fda00038c0000 */
.L_x_2194:
[----:B------:R-:W-:Y:S05]  /*24bd0*/  @!P6 BRA `(.L_x_2045) ;  /* 0x000000040038e947 */ /* 0x000fea0003800000 */
[----:B------:R-:W-:-:S04]  /*24be0*/  ISETP.NE.U32.AND P0, PT, R2, RZ, PT ;  /* 0x000000ff0200720c */ /* 0x000fc80003f05070 */
[----:B------:R-:W-:-:S13]  /*24bf0*/  ISETP.NE.AND.EX P0, PT, R3, RZ, PT, P0 ;  /* 0x000000ff0300720c */ /* 0x000fda0003f05300 */
[----:B------:R-:W-:Y:S05]  /*24c00*/  @!P0 BRA `(.L_x_2047) ;  /* 0x0000000000508947 */ /* 0x000fea0003800000 */
[----:B------:R-:W2:Y:S01]  /*24c10*/  LDC R6, c[0x0][0x43c] ;  /* 0x00010f00ff067b82 */ /* 0x000ea20000000800 */
[----:B------:R-:W-:Y:S01]  /*24c20*/  IMAD.MOV.U32 R9, RZ, RZ, R0 ;  /* 0x000000ffff097224 */ /* 0x000fe200078e0000 */
[----:B------:R-:W-:-:S03]  /*24c30*/  ULDC.64 UR4, c[0x0][0x428] ;  /* 0x00010a0000047ab9 */ /* 0x000fc60000000a00 */
[----:B---3--:R-:W-:Y:S01]  /*24c40*/  IMAD.MOV.U32 R0, RZ, RZ, R9 ;  /* 0x000000ffff007224 */ /* 0x008fe200078e0009 */
[----:B--2---:R-:W-:-:S13]  /*24c50*/  ISETP.NE.AND P0, PT, R6, 0x1, PT ;  /* 0x000000010600780c */ /* 0x004fda0003f05270 */
[----:B------:R-:W2:Y:S02]  /*24c60*/  @P0 LDC.64 R4, c[0x0][0x440] ;  /* 0x00011000ff040b82 */ /* 0x000ea40000000a00 */
[----:B--2---:R-:W-:-:S05]  /*24c70*/  @P0 IMAD.HI.U32 R4, R9, R4, RZ ;  /* 0x0000000409040227 */ /* 0x004fca00078e00ff */
        /* <DEDUP_REMOVED lines=13> */
.L_x_2047:
[----:B-1----:R-:W4:Y:S04]  /*24d50*/  LDL R7, [R1+0x4] ;  /* 0x0000040001077983 */ /* 0x002f280000100800 */
[----:B---3--:R-:W4:Y:S04]  /*24d60*/  LDL R0, [R1+0x8] ;  /* 0x0000080001007983 */ /* 0x008f280000100800 */
[----:B--2---:R-:W2:Y:S01]  /*24d70*/  LDL R2, [R1+0x14] ;  /* 0x0000140001027983 */ /* 0x004ea20000100800 */
[----:B----4-:R-:W-:Y:S02]  /*24d80*/  LEA R0, R0, R7, 0x3 ;  /* 0x0000000700007211 */ /* 0x010fe400078e18ff */
[----:B--2---:R-:W-:-:S04]  /*24d90*/  SHF.L.U32 R2, R2, 0x1f, RZ ;  /* 0x0000001f02027819 */ /* 0x004fc800000006ff */
[----:B------:R-:W1:Y:S02]  /*24da0*/  SYNCS.PHASECHK.TRANS64.TRYWAIT P0, [R0+URZ+0x30840], R2 ;  /* 0x03084002000075a7 */ /* 0x000e64000800017f */
[----:B-1----:R-:W-:Y:S05]  /*24db0*/  @!P0 BRA `(.L_x_2048) ;  /* 0x0000005c005c8947 */ /* 0x002fea0003800000 */
.L_x_2195:
        /* <DEDUP_REMOVED lines=11> */
.L_x_2049:
[----:B------:R-:W2:Y:S04]  /*24e70*/  LDL R6, [R1+0x4] ;  /* 0x0000040001067983 */ /* 0x000ea80000100800 */
[----:B------:R-:W2:Y:S04]  /*24e80*/  LDL R5, [R1+0x8] ;  /* 0x0000080001057983 */ /* 0x000ea80000100800 */
[----:B------:R-:W3:Y:S04]  /*24e90*/  LDL R4, [R1+0xc] ;  /* 0x00000c0001047983 */ /* 0x000ee80000100800 */
[----:B------:R-:W4:Y:S04]  /*24ea0*/  LDL R3, [R1+0x18] ;  /* 0x0000180001037983 */ /* 0x000f280000100800 */
[----:B-1----:R-:W4:Y:S01]  /*24eb0*/  LDL.LU R2, [R1] ;  /* 0x0000000001027983 */ /* 0x002f220000300800 */
        /* <DEDUP_REMOVED lines=10> */
[----:B--2---:R-:W-:Y:S01]  /*24f60*/  IMAD R0, R5, 0x9000, R6 ;  /* 0x0000900005007824 */ /* 0x004fe200078e0206 */
[----:B---3--:R-:W-:-:S04]  /*24f70*/  R2UR UR11, R4 ;  /* 0x00000000040b72ca */ /* 0x008fc800000e0000 */
[----:B------:R-:W-:Y:S02]  /*24f80*/  R2UR UR8, R0 ;  /* 0x00000000000872ca */ /* 0x000fe400000e0000 */
[----:B----4-:R-:W-:Y:S02]  /*24f90*/  R2UR UR5, R3 ;  /* 0x00000000030572ca */ /* 0x010fe400000e0000 */
[----:B------:R-:W-:-:S04]  /*24fa0*/  LOP3.LUT R2, R2, 0xfffffffe, RZ, 0xc0, !PT ;  /* 0xfffffffe02027812 */ /* 0x000fc800078ec0ff */
[----:B------:R-:W-:-:S05]  /*24fb0*/  @P0 LOP3.LUT R2, R2, 0x1, RZ, 0xfc, !PT ;  /* 0x0000000102020812 */ /* 0x000fca00078efcff */
[----:B------:R-:W-:Y:S02]  /*24fc0*/  UIADD3 UR14, UR8, 0x1e400, URZ ;  /* 0x0001e400080e7890 */ /* 0x000fe4000fffe03f */
[----:B------:R-:W-:Y:S01]  /*24fd0*/  UIMAD UR11, UR11, 0x60, UR5 ;  /* 0x000000600b0b78a4 */ /* 0x000fe2000f8e0205 */
[----:B------:R2:W-:Y:S01]  /*24fe0*/  STL [R1], R2 ;  /* 0x0000000201007387 */ /* 0x0005e20000100800 */
[----:B------:R-:W-:Y:S02]  /*24ff0*/  UIADD3.X UR5, URZ, UR37, URZ, UP0, !UPT ;  /* 0x000000253f057290 */ /* 0x000fe400087fe43f */
[----:B------:R-:W-:Y:S02]  /*25000*/  UIADD3 UR15, UR8, 0x21400, URZ ;  /* 0x00021400080f7890 */ /* 0x000fe4000fffe03f */
        /* <DEDUP_REMOVED lines=11> */
.L_x_2045:
[----:B---3--:R-:W2:Y:S04]  /*250c0*/  LDL R4, [R1+0x4] ;  /* 0x0000040001047983 */ /* 0x008ea80000100800 */
[----:B------:R-:W3:Y:S01]  /*250d0*/  LDL.LU R3, [R1+0x40] ;  /* 0x0000400001037983 */ /* 0x000ee20000300800 */
[----:B------:R-:W-:Y:S05]  /*250e0*/  WARPSYNC.ALL ;  /* 0x0000000000007948 */ /* 0x000fea0003800000 */
[----:B------:R-:W-:Y:S01]  /*250f0*/  ULDC.64 UR4, c[0x0][0x298] ;  /* 0x0000a60000047ab9 */ /* 0x000fe20000000a00 */
[----:B------:R-:W-:Y:S01]  /*25100*/  BSSY B6, `(.L_x_2050) ;  /* 0x000001c000067945 */ /* 0x000fe20003800000 */
[----:B------:R-:W-:Y:S01]  /*25110*/  BAR.SYNC.DEFER_BLOCKING 0x8, 0x180 ;  /* 0x0206000000007b1d */ /* 0x000fe20000010000 */
[----:B---3--:R-:W-:-:S05]  /*25120*/  SHF.R.S32.HI R0, RZ, 0x1f, R3 ;  /* 0x0000001fff007819 */ /* 0x008fca0000011403 */
[----:B------:R-:W-:Y:S02]  /*25130*/  IMAD R2, R0, UR4, RZ ;  /* 0x0000000400027c24 */ /* 0x000fe4000f8e02ff */
[----:B--2---:R-:W-:Y:S02]  /*25140*/  VIADD R0, R4, 0x12400 ;  /* 0x0001240004007836 */ /* 0x004fe40000000000 */
[C---:B------:R-:W-:Y:S02]  /*25150*/  IMAD R2, R3.reuse, UR5, R2 ;  /* 0x0000000503027c24 */ /* 0x040fe4000f8e0202 */
[----:B------:R-:W-:Y:S01]  /*25160*/  IMAD.WIDE.U32 R4, R3, UR4, RZ ;  /* 0x0000000403047c25 */ /* 0x000fe2000f8e00ff */
[----:B------:R-:W-:-:S03]  /*25170*/  LOP3.LUT P0, RZ, R0, 0x3ff, RZ, 0xc0, !PT ;  /* 0x000003ff00ff7812 */ /* 0x000fc6000780c0ff */
[----:B------:R-:W-:Y:S01]  /*25180*/  IMAD.IADD R0, R5, 0x1, R2 ;  /* 0x0000000105007824 */ /* 0x000fe200078e0202 */
[----:B------:R2:W-:Y:S04]  /*25190*/  STL.64 [R1+0x40], R4 ;  /* 0x0000400401007387 */ /* 0x0005e80000100a00 */
[----:B------:R2:W-:Y:S05]  /*251a0*/  STL [R1+0x4c], R0 ;  /* 0x00004c0001007387 */ /* 0x0005ea0000100800 */
[----:B------:R-:W-:Y:S05]  /*251b0*/  @!P0 BRA `(.L_x_2051) ;  /* 0x0000000000408947 */ /* 0x000fea0003800000 */
[----:B------:R-:W-:Y:S01]  /*251c0*/  MOV R2, 0x0 ;  /* 0x0000000000027802 */ /* 0x000fe20000000f00 */
[----:B------:R-:W-:Y:S01]  /*251d0*/  ULDC.64 UR4, c[0x4][0xa8] ;  /* 0x01002a0000047ab9 */ /* 0x000fe20000000a00 */
[----:B------:R-:W-:Y:S01]  /*251e0*/  ULDC.64 UR6, c[0x4][0xb0] ;  /* 0x01002c0000067ab9 */ /* 0x000fe20000000a00 */
[----:B------:R-:W-:Y:S01]  /*251f0*/  ULDC.64 UR8, c[0x4][0x20] ;  /* 0x0100080000087ab9 */ /* 0x000fe20000000a00 */
[----:B--2---:R-:W-:Y:S01]  /*25200*/  IMAD.U32 R4, RZ, RZ, UR4 ;  /* 0x00000004ff047e24 */ /* 0x004fe2000f8e00ff */
[----:B------:R-:W-:Y:S01]  /*25210*/  MOV R10, UR8 ;  /* 0x00000008000a7c02 */ /* 0x000fe20008000f00 */
[----:B------:R-:W2:Y:S01]  /*25220*/  LDC.64 R2, c[0x4][R2] ;  /* 0x0100000002027b82 */ /* 0x000ea20000000a00 */
[----:B------:R-:W-:Y:S02]  /*25230*/  IMAD.U32 R5, RZ, RZ, UR5 ;  /* 0x00000005ff057e24 */ /* 0x000fe4000f8e00ff */
[----:B------:R-:W-:Y:S02]  /*25240*/  IMAD.U32 R6, RZ, RZ, UR6 ;  /* 0x00000006ff067e24 */ /* 0x000fe4000f8e00ff */
[----:B-1----:R-:W-:-:S02]  /*25250*/  IMAD.U32 R7, RZ, RZ, UR7 ;  /* 0x00000007ff077e24 */ /* 0x002fc4000f8e00ff */
[----:B0-----:R-:W-:Y:S02]  /*25260*/  IMAD.U32 R11, RZ, RZ, UR9 ;  /* 0x00000009ff0b7e24 */ /* 0x001fe4000f8e00ff */
[----:B------:R-:W-:Y:S02]  /*25270*/  IMAD.MOV.U32 R8, RZ, RZ, 0x70 ;  /* 0x00000070ff087424 */ /* 0x000fe400078e00ff */
[----:B------:R-:W-:Y:S02]  /*25280*/  IMAD.MOV.U32 R12, RZ, RZ, 0x1 ;  /* 0x00000001ff0c7424 */ /* 0x000fe400078e00ff */
[----:B------:R-:W-:-:S07]  /*25290*/  IMAD.MOV.U32 R13, RZ, RZ, RZ ;  /* 0x000000ffff0d7224 */ /* 0x000fce00078e00ff */
[----:B------:R-:W-:-:S07]  /*252a0*/  LEPC R20, `(.L_x_2051) ;  /* 0x000000001014794e */ /* 0x000fce0000000000 */
[----:B--2---:R-:W-:Y:S05]  /*252b0*/  CALL.ABS.NOINC R2 ;  /* 0x0000000002007343 */ /* 0x004fea0003c00000 */
.L_x_2051:
[----:B------:R-:W-:Y:S05]  /*252c0*/  BSYNC B6 ;  /* 0x0000000000067941 */ /* 0x000fea0003800000 */
.L_x_2050:
[----:B--2---:R-:W2:Y:S01]  /*252d0*/  LDL.LU R0, [R1+0x4c] ;  /* 0x00004c0001007983 */ /* 0x004ea20000300800 */
[----:B-1----:R-:W1:Y:S01]  /*252e0*/  LDC R7, c[0x0][0x448] ;  /* 0x00011200ff077b82 */ /* 0x002e620000000800 */
[----:B------:R-:W-:Y:S01]  /*252f0*/  ULDC.64 UR4, c[0x0][0x2d8] ;  /* 0x0000b60000047ab9 */ /* 0x000fe20000000a00 */
[----:B------:R-:W-:Y:S01]  /*25300*/  ULDC.64 UR6, c[0x0][0x280] ;  /* 0x0000a00000067ab9 */ /* 0x000fe20000000a00 */
[----:B------:R-:W2:Y:S04]  /*25310*/  LDL.LU.64 R2, [R1+0x40] ;  /* 0x0000400001027983 */ /* 0x000ea80000300a00 */
[----:B------:R-:W3:Y:S01]  /*25320*/  LDL R9, [R1+0x30] ;  /* 0x0000300001097983 */ /* 0x000ee20000100800 */
[----:B------:R-:W4:Y:S01]  /*25330*/  S2R R5, SR_TID.X ;  /* 0x0000000000057919 */ /* 0x000f220000002100 */
[----:B------:R-:W0:Y:S01]  /*25340*/  S2R R8, SR_TID.X ;  /* 0x0000000000087919 */ /* 0x000e220000002100 */
[----:B------:R-:W0:Y:S01]  /*25350*/  S2R R10, SR_TID.X ;  /* 0x00000000000a7919 */ /* 0x000e220000002100 */
[----:B----4-:R-:W-:-:S04]  /*25360*/  LOP3.LUT R5, R5, 0x7f, RZ, 0xc0, !PT ;  /* 0x0000007f05057812 */ /* 0x010fc800078ec0ff */
[----:B------:R-:W-:Y:S02]  /*25370*/  SHF.R.U32.HI R5, RZ, 0x3, R5 ;  /* 0x00000003ff057819 */ /* 0x000fe40000011605 */
[----:B0-----:R-:W-:-:S04]  /*25380*/  SHF.L.U32 R8, R8, 0x4, RZ ;  /* 0x0000000408087819 */ /* 0x001fc800000006ff */
[----:B------:R-:W-:Y:S01]  /*25390*/  LOP3.LUT R8, R5, 0x70, R8, 0xf8, !PT ;  /* 0x0000007005087812 */ /* 0x000fe200078ef808 */
[----:B------:R-:W-:-:S05]  /*253a0*/  IMAD.SHL.U32 R10, R10, 0x8, RZ ;  /* 0x000000080a0a7824 */ /* 0x000fca00078e00ff */
[----:B------:R-:W-:-:S04]  /*253b0*/  LOP3.LUT R10, R10, 0x38, RZ, 0xc0, !PT ;  /* 0x000000380a0a7812 */ /* 0x000fc800078ec0ff */
[C---:B------:R-:W-:Y:S02]  /*253c0*/  LOP3.LUT R11, R10.reuse, 0x40, RZ, 0xfc, !PT ;  /* 0x000000400a0b7812 */ /* 0x040fe400078efcff */
[----:B------:R-:W-:Y:S01]  /*253d0*/  LOP3.LUT R10, R10, 0x80, RZ, 0xfc, !PT ;  /* 0x000000800a0a7812 */ /* 0x000fe200078efcff */
[----:B--2---:R-:W-:Y:S01]  /*253e0*/  IMAD.MOV.U32 R3, RZ, RZ, R0 ;  /* 0x000000ffff037224 */ /* 0x004fe200078e0000 */
        /* <DEDUP_REMOVED lines=12> */
[----:B-1----:R-:W-:-:S13]  /*254b0*/  ISETP.NE.AND P0, PT, R7, 0x1, PT ;  /* 0x000000010700780c */ /* 0x002fda0003f05270 */
[----:B------:R-:W0:Y:S08]  /*254c0*/  @P0 LDC R5, c[0x0][0x44c] ;  /* 0x00011300ff050b82 */ /* 0x000e300000000800 */
[----:B------:R-:W1:Y:S01]  /*254d0*/  @P0 LDC R6, c[0x0][0x450] ;  /* 0x00011400ff060b82 */ /* 0x000e620000000800 */
[----:B------:R-:W-:Y:S02]  /*254e0*/  IMAD R4, R4, UR4, RZ ;  /* 0x0000000404047c24 */ /* 0x000fe4000f8e02ff */
[----:B------:R-:W-:-:S04]  /*254f0*/  IMAD.WIDE.U32 R2, R0, UR4, R2 ;  /* 0x0000000400027c25 */ /* 0x000fc8000f8e0002 */
[----:B------:R-:W-:Y:S01]  /*25500*/  IMAD R0, R0, UR5, R4 ;  /* 0x0000000500007c24 */ /* 0x000fe2000f8e0204 */
[----:B------:R-:W-:Y:S01]  /*25510*/  ULDC.64 UR4, c[0x0][0x2d0] ;  /* 0x0000b40000047ab9 */ /* 0x000fe20000000a00 */
[----:B---3--:R-:W-:Y:S02]  /*25520*/  IMAD.IADD R4, R8, 0x1, R9 ;  /* 0x0000000108047824 */ /* 0x008fe400078e0209 */
[----:B------:R-:W-:Y:S02]  /*25530*/  IMAD.IADD R3, R3, 0x1, R0 ;  /* 0x0000000103037824 */ /* 0x000fe400078e0200 */
        /* <DEDUP_REMOVED lines=32> */
[----:B------:R-:W3:Y:S01]  /*25740*/  LDL.LU R6, [R1+0x3c] ;  /* 0x00003c0001067983 */ /* 0x000ee20000300800 */
[----:B------:R-:W0:Y:S02]  /*25750*/  S2R R11, SR_TID.X ;  /* 0x00000000000b7919 */ /* 0x000e240000002100 */
[----:B0-----:R-:W-:-:S05]  /*25760*/  IMAD.SHL.U32 R11, R11, 0x8, RZ ;  /* 0x000000080b0b7824 */ /* 0x001fca00078e00ff */
[----:B------:R-:W-:Y:S02]  /*25770*/  LOP3.LUT R11, R11, 0x38, RZ, 0xc0, !PT ;  /* 0x000000380b0b7812 */ /* 0x000fe400078ec0ff */
[----:B--2---:R-:W-:-:S05]  /*25780*/  IADD3 R0, R8, R9, RZ ;  /* 0x0000000908007210 */ /* 0x004fca0007ffe0ff */
[----:B------:R-:W-:Y:S01]  /*25790*/  VIADD R5, R0, 0x10 ;  /* 0x0000001000057836 */ /* 0x000fe20000000000 */
[----:B------:R-:W-:Y:S01]  /*257a0*/  SHFL.IDX PT, R9, R3, 0x1, 0x181f ;  /* 0x00381f0003097f89 */ /* 0x000fe200000e0000 */
[----:B---3--:R-:W-:-:S03]  /*257b0*/  IMAD R2, R6, R7, RZ ;  /* 0x0000000706027224 */ /* 0x008fc600078e02ff */
[----:B------:R-:W0:Y:S04]  /*257c0*/  SHFL.IDX PT, R7, R4, RZ, 0x181f ;  /* 0x00181fff04077589 */ /* 0x000e2800000e0000 */
[----:B------:R-:W1:Y:S01]  /*257d0*/  SHFL.IDX PT, R6, R3, RZ, 0x181f ;  /* 0x00181fff03067589 */ /* 0x000e6200000e0000 */
[-C--:B------:R-:W-:Y:S02]  /*257e0*/  ISETP.GE.AND P4, PT, R0, R2.reuse, PT ;  /* 0x000000020000720c */ /* 0x080fe40003f86270 */
[----:B------:R-:W-:Y:S02]  /*257f0*/  ISETP.GE.AND P3, PT, R5, R2, PT ;  /* 0x000000020500720c */ /* 0x000fe40003f66270 */
[----:B------:R-:W2:Y:S09]  /*25800*/  SHFL.IDX PT, R5, R4, 0x1, 0x181f ;  /* 0x00381f0004057f89 */ /* 0x000eb200000e0000 */
[----:B0-----:R-:W-:-:S05]  /*25810*/  @!P4 LEA R7, P5, R11, R7, 0x1 ;  /* 0x000000070b07c211 */ /* 0x001fca00078a08ff */
[----:B-1----:R-:W-:-:S05]  /*25820*/  @!P4 IMAD.X R6, RZ, RZ, R6, P5 ;  /* 0x000000ffff06c224 */ /* 0x002fca00028e0606 */
        /* <DEDUP_REMOVED lines=17> */
[----:B-1----:R-:W-:-:S04]  /*25940*/  @!P3 LEA R5, P4, R11, R5, 0x1 ;  /* 0x000000050b05b211 */ /* 0x002fc800078808ff */
[----:B0-----:R-:W-:-:S05]  /*25950*/  @!P3 IADD3.X R6, RZ, R8, RZ, P4, !PT ;  /* 0x00000008ff06b210 */ /* 0x001fca00027fe4ff */
        /* <DEDUP_REMOVED lines=42> */
[----:B0-----:R-:W-:-:S04]  /*25c00*/  @!P4 LEA R5, P3, R11, R5, 0x1 ;  /* 0x000000050b05c211 */ /* 0x001fc800078608ff */
[----:B-1----:R-:W-:-:S05]  /*25c10*/  @!P4 IADD3.X R6, RZ, R6, RZ, P3, !PT ;  /* 0x00000006ff06c210 */ /* 0x002fca0001ffe4ff */
[----:B------:R-:W-:Y:S02]  /*25c20*/  @!P4 IMAD.MOV.U32 R7, RZ, RZ, R6 ;  /* 0x000000ffff07c224 */ /* 0x000fe400078e0006 */
[----:B------:R-:W-:Y:S02]  /*25c30*/  @!P4 IMAD.MOV.U32 R6, RZ, RZ, R5 ;  /* 0x000000ffff06c224 */ /* 0x000fe400078e0005 */
[----:B------:R1:W2:Y:S04]  /*25c40*/  SHFL.IDX PT, R5, R3, 0x7, 0x181f ;  /* 0x00f81f0003057f89 */ /* 0x0002a800000e0000 */
[----:B------:R1:W-:Y:S04]  /*25c50*/  @!P4 LDGSTS.E.BYPASS.LTC128B.128 [R10+0x15400], desc[UR60][R6.64], !P2 ;  /* 0x15400000060acfae */ /* 0x0003e8000d101d7c */
[----:B------:R1:W-:Y:S04]  /*25c60*/  @!P4 LDGSTS.E.BYPASS.LTC128B.128 [R10+0x19400], desc[UR60][R6.64+0x80], !P1 ;  /* 0x19400080060acfae */ /* 0x0003e8000c901d7c */
[----:B------:R1:W-:Y:S04]  /*25c70*/  @!P4 LDGSTS.E.BYPASS.LTC128B.128 [R10+0x1d400], desc[UR60][R6.64+0x100], !P0 ;  /* 0x1d400100060acfae */ /* 0x0003e8000c101d7c */
[----:B------:R1:W3:Y:S02]  /*25c80*/  SHFL.IDX PT, R3, R4, 0x7, 0x181f ;  /* 0x00f81f0004037f89 */ /* 0x0002e400000e0000 */
.L_x_2212:
[----:B------:R-:W-:Y:S01]  /*25c90*/  VIADD R0, R0, 0x70 ;  /* 0x0000007000007836 */ /* 0x000fe20000000000 */
[----:B------:R-:W-:Y:S04]  /*25ca0*/  BSSY B0, `(.L_x_2053) ;  /* 0x000000e000007945 */ /* 0x000fe80003800000 */
[----:B------:R-:W-:-:S13]  /*25cb0*/  ISETP.GE.AND P3, PT, R0, R2, PT ;  /* 0x000000020000720c */ /* 0x000fda0003f66270 */
[----:B------:R-:W-:Y:S05]  /*25cc0*/  @P3 BRA `(.L_x_2054) ;  /* 0x00000000002c3947 */ /* 0x000fea0003800000 */
[----:B-1----:R-:W1:Y:S02]  /*25cd0*/  S2R R4, SR_TID.X ;  /* 0x0000000000047919 */ /* 0x002e640000002100 */
[----:B-1----:R-:W-:-:S05]  /*25ce0*/  IMAD.SHL.U32 R4, R4, 0x8, RZ ;  /* 0x0000000804047824 */ /* 0x002fca00078e00ff */
[----:B------:R-:W-:-:S04]  /*25cf0*/  LOP3.LUT R4, R4, 0x38, RZ, 0xc0, !PT ;  /* 0x0000003804047812 */ /* 0x000fc800078ec0ff */
[----:B---3--:R-:W-:-:S05]  /*25d00*/  LEA R2, P3, R4, R3, 0x1 ;  /* 0x0000000304027211 */ /* 0x008fca00078608ff */
[----:B--2---:R-:W-:-:S05]  /*25d10*/  IMAD.X R3, RZ, RZ, R5, P3 ;  /* 0x000000ffff037224 */ /* 0x004fca00018e0605 */
[----:B------:R-:W-:Y:S01]  /*25d20*/  @!PT LDS RZ, [RZ] ;  /* 0x00000000fffff984 */ /* 0x000fe20000000800 */
[----:B------:R-:W-:Y:S01]  /*25d30*/  @!PT LDS RZ, [RZ] ;  /* 0x00000000fffff984 */ /* 0x000fe20000000800 */
[----:B------:R-:W-:Y:S01]  /*25d40*/  @!PT LDS RZ, [RZ] ;  /* 0x00000000fffff984 */ /* 0x000fe20000000800 */
[----:B------:R4:W-:Y:S04]  /*25d50*/  LDGSTS.E.BYPASS.LTC128B.128 [R10+0x15c00], desc[UR60][R2.64], !P2 ;  /* 0x15c00000020a7fae */ /* 0x0009e8000d101d7c */
[----:B------:R4:W-:Y:S04]  /*25d60*/  LDGSTS.E.BYPASS.LTC128B.128 [R10+0x19c00], desc[UR60][R2.64+0x80], !P1 ;  /* 0x19c00080020a7fae */ /* 0x0009e8000c901d7c */
[----:B------:R4:W-:Y:S02]  /*25d70*/  LDGSTS.E.BYPASS.LTC128B.128 [R10+0x1dc00], desc[UR60][R2.64+0x100], !P0 ;  /* 0x1dc00100020a7fae */ /* 0x0009e4000c101d7c */
.L_x_2054:
[----:B------:R-:W-:Y:S05]  /*25d80*/  BSYNC B0 ;  /* 0x0000000000007941 */ /* 0x000fea0003800000 */
.L_x_2053:
[----:B01--4-:R-:W4:Y:S01]  /*25d90*/  LDL R10, [R1+0x4] ;  /* 0x00000400010a7983 */ /* 0x013f220000100800 */
[----:B------:R-:W-:Y:S01]  /*25da0*/  PLOP3.LUT P0, PT, PT, PT, PT, 0x80, 0x0 ;  /* 0x000000000000781c */ /* 0x000fe20003f0f070 */
[----:B------:R-:W-:Y:S01]  /*25db0*/  NOP ;  /* 0x0000000000007918 */ /* 0x000fe20000000000 */
[----:B----4-:R-:W-:-:S11]  /*25dc0*/  VIADD R11, R10, 0x30800 ;  /* 0x000308000a0b7836 */ /* 0x010fd60000000000 */
.L_x_2055:
        /* <DEDUP_REMOVED lines=11> */
[----:B------:R-:W-:-:S04]  /*25e80*/  LOP3.LUT R0, R0, 0xfffffffe, RZ, 0xc0, !PT ;  /* 0xfffffffe00007812 */ /* 0x000fc800078ec0ff */
[----:B------:R-:W-:-:S04]  /*25e90*/  IADD3 R0, R3, -R0, RZ ;  /* 0x8000000003007210 */ /* 0x000fc80007ffe0ff */
[----:B------:R-:W-:Y:S01]  /*25ea0*/  SHF.L.U32 R0, R0, 0x1f, RZ ;  /* 0x0000001f00007819 */ /* 0x000fe200000006ff */
[----:B------:R-:W-:Y:S01]  /*25eb0*/  NOP ;  /* 0x0000000000007918 */ /* 0x000fe20000000000 */
[----:B------:R0:W-:Y:S01]  /*25ec0*/  SYNCS.ARRIVE.TRANS64.A1T0 RZ, [R2+URZ+0x30800], RZ ;  /* 0x030800ff02ff79a7 */ /* 0x0001e2000810003f */
[----:B------:R-:W-:Y:S01]  /*25ed0*/  BSSY B0, `(.L_x_2056) ;  /* 0x0000003000007945 */ /* 0x000fe20003800000 */
[----:B------:R-:W1:Y:S03]  /*25ee0*/  SYNCS.PHASECHK.TRANS64.TRYWAIT P0, [R2+URZ+0x30820], R0 ;  /* 0x03082000020075a7 */ /* 0x000e66000800017f */
[----:B01----:R-:W-:Y:S05]  /*25ef0*/  @!P0 BRA `(.L_x_2057) ;  /* 0x00000058000c8947 */ /* 0x003fea0003800000 */
.L_x_2213:
[----:B------:R-:W-:Y:S05]  /*25f00*/  BSYNC B0 ;  /* 0x0000000000007941 */ /* 0x000fea0003800000 */
.L_x_2056:
[----:B------:R-:W3:Y:S04]  /*25f10*/  LDL R3, [R1+0x34] ;  /* 0x0000340001037983 */ /* 0x000ee80000100800 */
[----:B0-----:R-:W4:Y:S01]  /*25f20*/  LDL R2, [R1+0x2c] ;  /* 0x00002c0001027983 */ /* 0x001f220000100800 */
[----:B------:R-:W-:Y:S01]  /*25f30*/  BSSY B0, `(.L_x_2058) ;  /* 0x0000250000007945 */ /* 0x000fe20003800000 */
[----:B---3--:R-:W-:-:S05]  /*25f40*/  VIADD R0, R3, 0xfffffffe ;  /* 0xfffffffe03007836 */ /* 0x008fca0000000000 */
[----:B----4-:R-:W-:-:S13]  /*25f50*/  ISETP.GE.AND P0, PT, R0, R2, PT ;  /* 0x000000020000720c */ /* 0x010fda0003f06270 */
[----:B------:R-:W-:Y:S05]  /*25f60*/  @!P0 BRA `(.L_x_2059) ;  /* 0x0000002400308947 */ /* 0x000fea0003800000 */
[----:B------:R-:W-:Y:S01]  /*25f70*/  IMAD.MOV R8, RZ, RZ, -R3 ;  /* 0x000000ffff087224 */ /* 0x000fe200078e0a03 */
[----:B------:R-:W-:Y:S01]  /*25f80*/  LOP3.LUT R2, RZ, R2, RZ, 0x33, !PT ;  /* 0x00000002ff027212 */ /* 0x000fe200078e33ff */
[----:B------:R-:W-:Y:S03]  /*25f90*/  BSSY B2, `(.L_x_2060) ;  /* 0x00000c8000027945 */ /* 0x000fe60003800000 */
[----:B------:R-:W-:-:S05]  /*25fa0*/  VIADDMNMX R8, R8, 0x1, R2, !PT ;  /* 0x0000000108087846 */ /* 0x000fca0007800102 */
[----:B------:R-:W-:-:S05]  /*25fb0*/  IMAD.IADD R2, R3, 0x1, R8 ;  /* 0x0000000103027824 */ /* 0x000fca00078e0208 */
[----:B------:R-:W-:-:S04]  /*25fc0*/  LOP3.LUT R2, R2, 0x1, RZ, 0xc0, !PT ;  /* 0x0000000102027812 */ /* 0x000fc800078ec0ff */
[----:B------:R-:W-:-:S13]  /*25fd0*/  ISETP.NE.U32.AND P0, PT, R2, 0x1, PT ;  /* 0x000000010200780c */ /* 0x000fda0003f05070 */
[----:B------:R-:W-:Y:S05]  /*25fe0*/  @P0 BRA `(.L_x_2061) ;  /* 0x0000000c00080947 */ /* 0x000fea0003800000 */
[----:B--2---:R-:W2:Y:S04]  /*25ff0*/  LDL R5, [R1] ;  /* 0x0000000001057983 */ /* 0x004ea80000100800 */
        /* <DEDUP_REMOVED lines=29> */
[----:B------:R-:W-:-:S05]  /*261d0*/  IMAD.WIDE.U32 R2, R6, UR6, R2 ;  /* 0x0000000606027c25 */ /* 0x000fca000f8e0002 */
[----:B------:R-:W-:Y:S02]  /*261e0*/  IADD3 R3, R4, R3, RZ ;  /* 0x0000000304037210 */ /* 0x000fe40007ffe0ff */
[----:B------:R-:W-:-:S04]  /*261f0*/  LEA R4, P0, R2, UR4, 0x2 ;  /* 0x0000000402047c11 */ /* 0x000fc8000f8010ff */
[----:B------:R-:W-:-:S05]  /*26200*/  LEA.HI.X R5, R2, UR5, R3, 0x2, P0 ;  /* 0x0000000502057c11 */ /* 0x000fca00080f1403 */
[----:B------:R0:W5:Y:S04]  /*26210*/  LDG.E R4, desc[UR60][R4.64] ;  /* 0x0000003c04047981 */ /* 0x000168000c1e1900 */
.L_x_2064:
[----:B------:R-:W2:Y:S01]  /*26220*/  LDL R2, [R1+0x4] ;  /* 0x0000040001027983 */ /* 0x000ea20000100800 */
[----:B------:R-:W-:Y:S01]  /*26230*/  BSSY B3, `(.L_x_2065) ;  /* 0x0000005000037945 */ /* 0x000fe20003800000 */
[----:B--2---:R-:W-:Y:S01]  /*26240*/  IMAD R3, R7, 0x8, R2 ;  /* 0x0000000807037824 */ /* 0x004fe200078e0202 */
[----:B------:R-:W-:-:S04]  /*26250*/  SHF.L.U32 R2, R9, 0x1f, RZ ;  /* 0x0000001f09027819 */ /* 0x000fc800000006ff */
[----:B------:R-:W1:Y:S02]  /*26260*/  SYNCS.PHASECHK.TRANS64.TRYWAIT P0, [R3+URZ+0x30840], R2 ;  /* 0x03084002030075a7 */ /* 0x000e64000800017f */
[----:B-1----:R-:W-:Y:S05]  /*26270*/  @!P0 BRA `(.L_x_2066) ;  /* 0x0000005400448947 */ /* 0x002fea0003800000 */
.L_x_2214:
[----:B------:R-:W-:Y:S05]  /*26280*/  BSYNC B3 ;  /* 0x0000000000037941 */ /* 0x000fea0003800000 */
.L_x_2065:
        /* <DEDUP_REMOVED lines=12> */
.L_x_2068:
[----:B------:R-:W-:Y:S05]  /*26350*/  BSYNC B3 ;  /* 0x0000000000037941 */ /* 0x000fea0003800000 */
.L_x_2067:
        /* <DEDUP_REMOVED lines=13> */
.L_x_2069:
        /* <DEDUP_REMOVED lines=16> */
.L_x_2070:
        /* <DEDUP_REMOVED lines=16> */
.L_x_2071:
        /* <DEDUP_REMOVED lines=17> */
.L_x_2215:
[----:B------:R-:W-:Y:S05]  /*26740*/  BSYNC B3 ;  /* 0x0000000000037941 */ /* 0x000fea0003800000 */
.L_x_2072:
[----:B------:R1:W5:Y:S01]  /*26750*/  LDL R6, [R1+0x8] ;  /* 0x0000080001067983 */ /* 0x0003620000100800 */
[----:B------:R-:W-:Y:S01]  /*26760*/  BSSY B3, `(.L_x_2074) ;  /* 0x000000d000037945 */ /* 0x000fe20003800000 */
[----:B------:R-:W-:Y:S02]  /*26770*/  IMAD.MOV.U32 R12, RZ, RZ, 0x0 ;  /* 0x00000000ff0c7424 */ /* 0x000fe400078e00ff */
[----:B------:R-:W-:Y:S01]  /*26780*/  IMAD.MOV.U32 R13, RZ, RZ, 0x14f00000 ;  /* 0x14f00000ff0d7424 */ /* 0x000fe200078e00ff */
[----:B------:R-:W-:Y:S06]  /*26790*/  @P1 BRA `(.L_x_2075) ;  /* 0x0000000000241947 */ /* 0x000fec0003800000 */
[----:B0-----:R-:W2:Y:S01]  /*267a0*/  LDL R3, [R1+0x4] ;  /* 0x0000040001037983 */ /* 0x001ea20000100800 */
[----:B------:R-:W0:Y:S02]  /*267b0*/  S2R R5, SR_TID.X ;  /* 0x0000000000057919 */ /* 0x000e240000002100 */
[----:B0-----:R-:W-:-:S04]  /*267c0*/  LOP3.LUT R5, R5, 0x1f, RZ, 0xc0, !PT ;  /* 0x0000001f05057812 */ /* 0x001fc800078ec0ff */
[----:B------:R-:W-:Y:S01]  /*267d0*/  ISETP.NE.AND P0, PT, R5, RZ, PT ;  /* 0x000000ff0500720c */ /* 0x000fe20003f05270 */
[----:B--2--5:R-:W-:Y:S02]  /*267e0*/  IMAD R2, R6, 0x8, R3 ;  /* 0x0000000806027824 */ /* 0x024fe400078e0203 */
[----:B------:R-:W-:-:S04]  /*267f0*/  IMAD.MOV.U32 R3, RZ, RZ, 0x9000 ;  /* 0x00009000ff037424 */ /* 0x000fc800078e00ff */
[----:B------:R2:W-:Y:S06]  /*26800*/  SYNCS.ARRIVE.TRANS64 RZ, [R2+URZ+0x30850], R3 ;  /* 0x0308500302ff79a7 */ /* 0x0005ec000800003f */
[----:B------:R-:W-:Y:S05]  /*26810*/  @!P0 BRA `(.L_x_2075) ;  /* 0x0000000000048947 */ /* 0x000fea0003800000 */
[----:B------:R-:W-:Y:S01]  /*26820*/  BPT.TRAP 0x1 ;  /* 0x000000040000795c */ /* 0x000fe20000300000 */
.L_x_2075:
[----:B------:R-:W-:Y:S05]  /*26830*/  BSYNC B3 ;  /* 0x0000000000037941 */ /* 0x000fea0003800000 */
.L_x_2074:
[----:B------:R-:W3:Y:S01]  /*26840*/  LDL R5, [R1+0x18] ;  /* 0x0000180001057983 */ /* 0x000ee20000100800 */
[----:B------:R-:W-:-:S03]  /*26850*/  R2UR UR10, R10 ;  /* 0x000000000a0a72ca */ /* 0x000fc600000e0000 */
[----:B0-2---:R-:W3:Y:S04]  /*26860*/  LDL.LU R3, [R1+0xc] ;  /* 0x00000c0001037983 */ /* 0x005ee80000300800 */
[----:B------:R-:W2:Y:S01]  /*26870*/  LDL R10, [R1+0x4] ;  /* 0x00000400010a7983 */ /* 0x000ea20000100800 */
[----:B------:R-:W-:Y:S01]  /*26880*/  R2UR UR6, R12 ;  /* 0x000000000c0672ca */ /* 0x000fe200000e0000 */
[----:B------:R-:W-:Y:S01]  /*26890*/  UIADD3 UR4, UP0, UR36, 0x470, URZ ;  /* 0x0000047024047890 */ /* 0x000fe2000ff1e03f */
[----:B------:R-:W-:Y:S02]  /*268a0*/  R2UR UR7, R13 ;  /* 0x000000000d0772ca */ /* 0x000fe400000e0000 */
[----:B------:R-:W-:Y:S01]  /*268b0*/  PLOP3.LUT P0, PT, PT, PT, PT, 0x80, 0x0 ;  /* 0x000000000000781c */ /* 0x000fe20003f0f070 */
[----:B------:R-:W-:Y:S01]  /*268c0*/  UIADD3.X UR5, URZ, UR37, URZ, UP0, !UPT ;  /* 0x000000253f057290 */ /* 0x000fe200087fe43f */
[----:B---3--:R-:W-:-:S02]  /*268d0*/  IMAD R3, R3, 0x60, R5 ;  /* 0x0000006003037824 */ /* 0x008fc400078e0205 */
[C-C-:B--2--5:R-:W-:Y:S02]  /*268e0*/  IMAD R2, R6.reuse, 0x8, R10.reuse ;  /* 0x0000000806027824 */ /* 0x164fe400078e020a */
[----:B------:R-:W-:-:S03]  /*268f0*/  IMAD R6, R6, 0x9000, R10 ;  /* 0x0000900006067824 */ /* 0x000fc600078e020a */
[----:B------:R-:W-:Y:S01]  /*26900*/  IADD3 R2, R2, 0x30850, RZ ;  /* 0x0003085002027810 */ /* 0x000fe20007ffe0ff */
[----:B------:R-:W-:-:S07]  /*26910*/  VIADD R5, R6, 0x400 ;  /* 0x0000040006057836 */ /* 0x000fce0000000000 */
.L_x_2076:
        /* <DEDUP_REMOVED lines=15> */
.L_x_2077:
        /* <DEDUP_REMOVED lines=15> */
.L_x_2078:
        /* <DEDUP_REMOVED lines=12> */
.L_x_2063:
[----:B------:R-:W-:Y:S05]  /*26bc0*/  BSYNC B1 ;  /* 0x0000000000017941 */ /* 0x000fea0003800000 */
.L_x_2062:
[----:B0-----:R-:W2:Y:S04]  /*26bd0*/  LDL R0, [R1+0x34] ;  /* 0x0000340001007983 */ /* 0x001ea80000100800 */
[----:B------:R0:W-:Y:S04]  /*26be0*/  STL [R1+0x8], R7 ;  /* 0x0000080701007387 */ /* 0x0001e80000100800 */
[----:B------:R0:W-:Y:S02]  /*26bf0*/  STL [R1+0x14], R9 ;  /* 0x0000140901007387 */ /* 0x0001e40000100800 */
[----:B0-2---:R-:W-:-:S07]  /*26c00*/  VIADD R0, R0, 0xfffffffd ;  /* 0xfffffffd00007836 */ /* 0x005fce0000000000 */
.L_x_2061:
[----:B------:R-:W-:Y:S05]  /*26c10*/  BSYNC B2 ;  /* 0x0000000000027941 */ /* 0x000fea0003800000 */
.L_x_2060:
[----:B------:R-:W3:Y:S01]  /*26c20*/  LDL.LU R2, [R1+0x34] ;  /* 0x0000340001027983 */ /* 0x000ee20000300800 */
[----:B------:R-:W-:Y:S01]  /*26c30*/  VIADD R8, R8, 0xfffffffe ;  /* 0xfffffffe08087836 */ /* 0x000fe20000000000 */
[----:B---3--:R-:W-:-:S04]  /*26c40*/  LOP3.LUT R2, RZ, R2, RZ, 0x33, !PT ;  /* 0x00000002ff027212 */ /* 0x008fc800078e33ff */
[----:B------:R-:W-:-:S13]  /*26c50*/  ISETP.NE.AND P0, PT, R8, R2, PT ;  /* 0x000000020800720c */ /* 0x000fda0003f05270 */
[----:B------:R-:W-:Y:S05]  /*26c60*/  @!P0 BRA `(.L_x_2059) ;  /* 0x0000001400f08947 */ /* 0x000fea0003800000 */
[----:B------:R-:W-:-:S07]  /*26c70*/  IMAD.MOV.U32 R9, RZ, RZ, R17 ;  /* 0x000000ffff097224 */ /* 0x000fce00078e0011 */
.L_x_2113:
[----:B------:R-:W3:Y:S04]  /*26c80*/  LDL R4, [R1] ;  /* 0x0000000001047983 */ /* 0x000ee80000100800 */
[----:B------:R-:W4:Y:S04]  /*26c90*/  LDL R3, [R1+0x8] ;  /* 0x0000080001037983 */ /* 0x000f280000100800 */
[----:B------:R-:W5:Y:S01]  /*26ca0*/  LDL R2, [R1+0x14] ;  /* 0x0000140001027983 */ /* 0x000f620000100800 */
[----:B------:R-:W-:Y:S05]  /*26cb0*/  YIELD ;  /* 0x0000000000007946 */ /* 0x000fea0003800000 */
[----:B------:R-:W-:Y:S01]  /*26cc0*/  BSSY B1, `(.L_x_2079) ;  /* 0x00000b7000017945 */ /* 0x000fe20003800000 */
[----:B---3--:R-:W-:-:S02]  /*26cd0*/  LOP3.LUT P1, RZ, R4, 0x1, RZ, 0xc0, !PT ;  /* 0x0000000104ff7812 */ /* 0x008fc4000782c0ff */
[----:B----4-:R-:W-:-:S04]  /*26ce0*/  IADD3 R4, R3, 0x1, RZ ;  /* 0x0000000103047810 */ /* 0x010fc80007ffe0ff */
[----:B------:R-:W-:-:S04]  /*26cf0*/  ISETP.NE.AND P0, PT, R4, 0x2, PT ;  /* 0x000000020400780c */ /* 0x000fc80003f05270 */
[----:B--2---:R-:W-:Y:S02]  /*26d00*/  SEL R5, RZ, 0x1, P0 ;  /* 0x00000001ff057807 */ /* 0x004fe40000000000 */
[----:B------:R-:W-:Y:S02]  /*26d10*/  SEL R4, R4, RZ, P0 ;  /* 0x000000ff04047207 */ /* 0x000fe40000000000 */
[----:B-----5:R-:W-:Y:S01]  /*26d20*/  LOP3.LUT R5, R2, R5, RZ, 0x3c, !PT ;  /* 0x0000000502057212 */ /* 0x020fe200078e3cff */
[----:B0-----:R-:W-:Y:S06]  /*26d30*/  @!P1 BRA `(.L_x_2080) ;  /* 0x0000000800bc9947 */ /* 0x001fec0003800000 */
        /* <DEDUP_REMOVED lines=24> */
.L_x_2081:
[----:B------:R-:W2:Y:S01]  /*26ec0*/  LDL R2, [R1+0x4] ;  /* 0x0000040001027983 */ /* 0x000ea20000100800 */
[----:B------:R-:W-:Y:S01]  /*26ed0*/  BSSY B2, `(.L_x_2082) ;  /* 0x0000005000027945 */ /* 0x000fe20003800000 */
[----:B--2---:R-:W-:Y:S01]  /*26ee0*/  IMAD R3, R4, 0x8, R2 ;  /* 0x0000000804037824 */ /* 0x004fe200078e0202 */
[----:B------:R-:W-:-:S04]  /*26ef0*/  SHF.L.U32 R2, R5, 0x1f, RZ ;  /* 0x0000001f05027819 */ /* 0x000fc800000006ff */
[----:B------:R-:W2:Y:S02]  /*26f00*/  SYNCS.PHASECHK.TRANS64.TRYWAIT P0, [R3+URZ+0x30840], R2 ;  /* 0x03084002030075a7 */ /* 0x000ea4000800017f */
[----:B--2---:R-:W-:Y:S05]  /*26f10*/  @!P0 BRA `(.L_x_2083) ;  /* 0x0000004800448947 */ /* 0x004fea0003800000 */
.L_x_2216:
[----:B------:R-:W-:Y:S05]  /*26f20*/  BSYNC B2 ;  /* 0x0000000000027941 */ /* 0x000fea0003800000 */
.L_x_2082:
[----:B------:R-:W3:Y:S01]  /*26f30*/  S2R R7, SR_TID.X ;  /* 0x0000000000077919 */ /* 0x000ee20000002100 */
[----:B------:R-:W-:Y:S01]  /*26f40*/  BSSY B2, `(.L_x_2084) ;  /* 0x000000b000027945 */ /* 0x000fe20003800000 */
        /* <DEDUP_REMOVED lines=10> */
.L_x_2085:
[----:B------:R-:W-:Y:S05]  /*26ff0*/  BSYNC B2 ;  /* 0x0000000000027941 */ /* 0x000fea0003800000 */
.L_x_2084:
[----:B------:R-:W3:Y:S04]  /*27000*/  LDL R7, [R1+0x4] ;  /* 0x0000040001077983 */ /* 0x000ee80000100800 */
[----:B--2---:R-:W2:Y:S01]  /*27010*/  LDL R2, [R1+0x18] ;  /* 0x0000180001027983 */ /* 0x004ea20000100800 */
[----:B------:R-:W-:Y:S01]  /*27020*/  IMAD.MOV.U32 R10, RZ, RZ, RZ ;  /* 0x000000ffff0a7224 */ /* 0x000fe200078e00ff */
[----:B------:R-:W-:Y:S01]  /*27030*/  UIADD3 UR4, UP0, UR36, 0x370, URZ ;  /* 0x0000037024047890 */ /* 0x000fe2000ff1e03f */
[----:B------:R-:W-:Y:S01]  /*27040*/  PLOP3.LUT P0, PT, PT, PT, PT, 0x80, 0x0 ;  /* 0x000000000000781c */ /* 0x000fe20003f0f070 */
[----:B------:R-:W-:Y:S01]  /*27050*/  UMOV UR6, 0x0 ;  /* 0x0000000000067882 */ /* 0x000fe20000000000 */
[----:B------:R-:W-:Y:S01]  /*27060*/  IADD3 R3, R3, 0x30830, RZ ;  /* 0x0003083003037810 */ /* 0x000fe20007ffe0ff */
[----:B------:R-:W-:Y:S01]  /*27070*/  UIADD3.X UR5, URZ, UR37, URZ, UP0, !UPT ;  /* 0x000000253f057290 */ /* 0x000fe200087fe43f */
[----:B------:R-:W-:Y:S01]  /*27080*/  R2UR UR10, R10 ;  /* 0x000000000a0a72ca */ /* 0x000fe200000e0000 */
[----:B------:R-:W-:Y:S01]  /*27090*/  UMOV UR7, 0x14f00000 ;  /* 0x14f0000000077882 */ /* 0x000fe20000000000 */
[----:B---3--:R-:W-:-:S02]  /*270a0*/  IMAD R7, R4, 0x9000, R7 ;  /* 0x0000900004077824 */ /* 0x008fc400078e0207 */
[----:B--2---:R-:W-:Y:S02]  /*270b0*/  IMAD R2, R6, 0x60, R2 ;  /* 0x0000006006027824 */ /* 0x004fe400078e0202 */
[----:B0-----:R-:W-:-:S09]  /*270c0*/  VIADD R8, R7, 0x1e400 ;  /* 0x0001e40007087836 */ /* 0x001fd20000000000 */
.L_x_2086:
        /* <DEDUP_REMOVED lines=16> */
.L_x_2087:
        /* <DEDUP_REMOVED lines=16> */
.L_x_2088:
        /* <DEDUP_REMOVED lines=17> */
.L_x_2217:
[----:B------:R-:W-:Y:S05]  /*273e0*/  BSYNC B2 ;  /* 0x0000000000027941 */ /* 0x000fea0003800000 */
.L_x_2089:
[----:B------:R-:W-:Y:S01]  /*273f0*/  BSSY B2, `(.L_x_2091) ;  /* 0x000000b000027945 */ /* 0x000fe20003800000 */
[----:B------:R-:W-:Y:S01]  /*27400*/  IMAD.MOV.U32 R12, RZ, RZ, 0x0 ;  /* 0x00000000ff0c7424 */ /* 0x000fe200078e00ff */
[----:B------:R-:W-:Y:S02]  /*27410*/  MOV R13, 0x14f00000 ;  /* 0x14f00000000d7802 */ /* 0x000fe40000000f00 */
        /* <DEDUP_REMOVED lines=8> */
.L_x_2092:
[----:B------:R-:W-:Y:S05]  /*274a0*/  BSYNC B2 ;  /* 0x0000000000027941 */ /* 0x000fea0003800000 */
.L_x_2091:
[----:B0-----:R-:W2:Y:S01]  /*274b0*/  LDL.LU R3, [R1+0x8] ;  /* 0x0000080001037983 */ /* 0x001ea20000300800 */
[----:B------:R-:W-:-:S03]  /*274c0*/  R2UR UR10, R10 ;  /* 0x000000000a0a72ca */ /* 0x000fc600000e0000 */
[----:B------:R-:W3:Y:S04]  /*274d0*/  LDL R8, [R1+0x18] ;  /* 0x0000180001087983 */ /* 0x000ee80000100800 */
[----:B------:R-:W3:Y:S04]  /*274e0*/  LDL.LU R7, [R1+0xc] ;  /* 0x00000c0001077983 */ /* 0x000ee80000300800 */
[----:B------:R-:W2:Y:S01]  /*274f0*/  LDL R10, [R1+0x4] ;  /* 0x00000400010a7983 */ /* 0x000ea20000100800 */
        /* <DEDUP_REMOVED lines=9> */
.L_x_2093:
        /* <DEDUP_REMOVED lines=15> */
.L_x_2094:
        /* <DEDUP_REMOVED lines=15> */
.L_x_2095:
        /* <DEDUP_REMOVED lines=12> */
.L_x_2080:
[----:B------:R-:W-:Y:S05]  /*27830*/  BSYNC B1 ;  /* 0x0000000000017941 */ /* 0x000fea0003800000 */
.L_x_2079:
[----:B------:R-:W2:Y:S01]  /*27840*/  LDL R2, [R1] ;  /* 0x0000000001027983 */ /* 0x000ea20000100800 */
[----:B------:R-:W-:Y:S01]  /*27850*/  VIADD R3, R4, 0x1 ;  /* 0x0000000104037836 */ /* 0x000fe20000000000 */
[----:B------:R-:W-:Y:S01]  /*27860*/  BSSY B1, `(.L_x_2096) ;  /* 0x00000b8000017945 */ /* 0x000fe20003800000 */
[----:B0-----:R-:W-:-:S03]  /*27870*/  IADD3 R6, R0, -0x1, RZ ;  /* 0xffffffff00067810 */ /* 0x001fc60007ffe0ff */
        /* <DEDUP_REMOVED lines=30> */
[----:B------:R-:W-:-:S06]  /*27a60*/  LEA.HI.X R9, R2, UR5, R3, 0x2, P0 ;  /* 0x0000000502097c11 */ /* 0x000fcc00080f1403 */
[----:B------:R2:W5:Y:S03]  /*27a70*/  LDG.E R9, desc[UR60][R8.64] ;  /* 0x0000003c08097981 */ /* 0x000566000c1e1900 */
.L_x_2098:
[----:B------:R-:W3:Y:S01]  /*27a80*/  LDL R2, [R1+0x4] ;  /* 0x0000040001027983 */ /* 0x000ee20000100800 */
[----:B------:R-:W-:Y:S01]  /*27a90*/  SHF.L.U32 R3, R10, 0x1f, RZ ;  /* 0x0000001f0a037819 */ /* 0x000fe200000006ff */
[----:B------:R-:W-:Y:S01]  /*27aa0*/  BSSY B2, `(.L_x_2099) ;  /* 0x0000004000027945 */ /* 0x000fe20003800000 */
[----:B---3--:R-:W-:-:S04]  /*27ab0*/  IMAD R2, R12, 0x8, R2 ;  /* 0x000000080c027824 */ /* 0x008fc800078e0202 */
[----:B------:R-:W3:Y:S02]  /*27ac0*/  SYNCS.PHASECHK.TRANS64.TRYWAIT P0, [R2+URZ+0x30840], R3 ;  /* 0x03084003020075a7 */ /* 0x000ee4000800017f */
[----:B---3--:R-:W-:Y:S05]  /*27ad0*/  @!P0 BRA `(.L_x_2100) ;  /* 0x0000003c007c8947 */ /* 0x008fea0003800000 */
.L_x_2218:
[----:B------:R-:W-:Y:S05]  /*27ae0*/  BSYNC B2 ;  /* 0x0000000000027941 */ /* 0x000fea0003800000 */
.L_x_2099:
        /* <DEDUP_REMOVED lines=12> */
.L_x_2102:
[----:B------:R-:W-:Y:S05]  /*27bb0*/  BSYNC B2 ;  /* 0x0000000000027941 */ /* 0x000fea0003800000 */
.L_x_2101:
[----:B------:R-:W2:Y:S04]  /*27bc0*/  LDL R8, [R1+0x8] ;  /* 0x0000080001087983 */ /* 0x000ea80000100800 */
[----:B0-----:R-:W4:Y:S04]  /*27bd0*/  LDL R10, [R1+0x4] ;  /* 0x00000400010a7983 */ /* 0x001f280000100800 */
        /* <DEDUP_REMOVED lines=8> */
[C---:B--2---:R-:W-:Y:S01]  /*27c60*/  LEA R3, R8.reuse, R11, 0x3 ;  /* 0x0000000b08037211 */ /* 0x044fe200078e18ff */
[----:B----4-:R-:W-:-:S04]  /*27c70*/  IMAD R8, R8, 0x9000, R10 ;  /* 0x0000900008087824 */ /* 0x010fc800078e020a */
[----:B------:R-:W-:Y:S02]  /*27c80*/  VIADD R3, R3, 0x30 ;  /* 0x0000003003037836 */ /* 0x000fe40000000000 */
[----:B---3--:R-:W-:Y:S02]  /*27c90*/  IMAD R2, R7, 0x60, R2 ;  /* 0x0000006007027824 */ /* 0x008fe400078e0202 */
[----:B------:R-:W-:-:S07]  /*27ca0*/  VIADD R10, R8, 0x1e400 ;  /* 0x0001e400080a7836 */ /* 0x000fce0000000000 */
.L_x_2103:
        /* <DEDUP_REMOVED lines=16> */
.L_x_2104:
        /* <DEDUP_REMOVED lines=16> */
.L_x_2105:
        /* <DEDUP_REMOVED lines=15> */
.L_x_2219:
[----:B------:R-:W-:Y:S05]  /*27fa0*/  BSYNC B2 ;  /* 0x0000000000027941 */ /* 0x000fea0003800000 */
.L_x_2106:
[----:B------:R-:W-:Y:S01]  /*27fb0*/  BSSY B2, `(.L_x_2108) ;  /* 0x000000b000027945 */ /* 0x000fe20003800000 */
[----:B------:R-:W-:Y:S01]  /*27fc0*/  MOV R12, 0x0 ;  /* 0x00000000000c7802 */ /* 0x000fe20000000f00 */
[----:B------:R-:W-:Y:S02]  /*27fd0*/  IMAD.MOV.U32 R13, RZ, RZ, 0x14f00000 ;  /* 0x14f00000ff0d7424 */ /* 0x000fe400078e00ff */
        /* <DEDUP_REMOVED lines=8> */
.L_x_2109:
[----:B------:R-:W-:Y:S05]  /*28060*/  BSYNC B2 ;  /* 0x0000000000027941 */ /* 0x000fea0003800000 */
.L_x_2108:
        /* <DEDUP_REMOVED lines=13> */
.L_x_2110:
        /* <DEDUP_REMOVED lines=15> */
.L_x_2111:
        /* <DEDUP_REMOVED lines=15> */
.L_x_2112:
        /* <DEDUP_REMOVED lines=12> */
.L_x_2097:
[----:B------:R-:W-:Y:S05]  /*283e0*/  BSYNC B1 ;  /* 0x0000000000017941 */ /* 0x000fea0003800000 */
.L_x_2096:
[----:B------:R-:W3:Y:S01]  /*283f0*/  LDL R2, [R1+0x2c] ;  /* 0x00002c0001027983 */ /* 0x000ee20000100800 */
[----:B------:R-:W-:Y:S02]  /*28400*/  IADD3 R0, R0, -0x2, RZ ;  /* 0xfffffffe00007810 */ /* 0x000fe40007ffe0ff */
[----:B---3--:R-:W-:-:S13]  /*28410*/  ISETP.GT.AND P0, PT, R6, R2, PT ;  /* 0x000000020600720c */ /* 0x008fda0003f04270 */
[----:B------:R-:W-:Y:S05]  /*28420*/  @P0 BRA `(.L_x_2113) ;  /* 0xffffffe800140947 */ /* 0x000fea000383ffff */
.L_x_2059:
[----:B------:R-:W-:Y:S05]  /*28430*/  BSYNC B0 ;  /* 0x0000000000007941 */ /* 0x000fea0003800000 */
.L_x_2058:
[----:B------:R-:W3:Y:S01]  /*28440*/  S2R R3, SR_TID.X ;  /* 0x0000000000037919 */ /* 0x000ee20000002100 */
[----:B------:R-:W-:Y:S01]  /*28450*/  BSSY B0, `(.L_x_2114) ;  /* 0x0000010000007945 */ /* 0x000fe20003800000 */
[----:B---3--:R-:W-:-:S04]  /*28460*/  LOP3.LUT R3, R3, 0x7f, RZ, 0xc0, !PT ;  /* 0x0000007f03037812 */ /* 0x008fc800078ec0ff */
[----:B------:R-:W-:-:S13]  /*28470*/  ISETP.NE.AND P0, PT, R3, RZ, PT ;  /* 0x000000ff0300720c */ /* 0x000fda0003f05270 */
[----:B------:R-:W-:Y:S05]  /*28480*/  @P0 BRA `(.L_x_2115) ;  /* 0x0000000000300947 */ /* 0x000fea0003800000 */
[----:B------:R-:W3:Y:S01]  /*28490*/  S2R R2, SR_LANEID ;  /* 0x0000000000027919 */ /* 0x000ee20000000000 */
[----:B------:R-:W-:Y:S01]  /*284a0*/  VOTEU.ANY UR4, UPT, PT ;  /* 0x0000000000047886 */ /* 0x000fe200038e0100 */
[----:B--2---:R-:W2:Y:S01]  /*284b0*/  LDC.64 R4, c[0x0][0xc60] ;  /* 0x00031800ff047b82 */ /* 0x004ea20000000a00 */
[----:B------:R-:W3:Y:S02]  /*284c0*/  FLO.U32 R0, UR4 ;  /* 0x0000000400007d00 */ /* 0x000ee400080e0000 */
[----:B---3--:R-:W-:-:S06]  /*284d0*/  ISETP.EQ.U32.AND P0, PT, R0, R2, PT ;  /* 0x000000020000720c */ /* 0x008fcc0003f02070 */
[----:B------:R-:W2:Y:S07]  /*284e0*/  POPC R2, UR4 ;  /* 0x0000000400027d09 */ /* 0x000eae0008000000 */
[----:B--2---:R-:W2:Y:S04]  /*284f0*/  @P0 ATOMG.E.ADD.STRONG.GPU PT, R2, desc[UR60][R4.64], R2 ;  /* 0x00000002040209a8 */ /* 0x004ea800081ee1fc */
[----:B--2---:R2:W3:Y:S02]  /*28500*/  SHFL.IDX PT, R2, R2, R0, 0x1f ;  /* 0x00001f0002027589 */ /* 0x0044e400000e0000 */
[----:B--2---:R-:W2:Y:S02]  /*28510*/  S2R R0, SR_LTMASK ;  /* 0x0000000000007919 */ /* 0x004ea40000003900 */
[----:B--2---:R-:W-:-:S06]  /*28520*/  LOP3.LUT R0, R0, UR4, RZ, 0xc0, !PT ;  /* 0x0000000400007c12 */ /* 0x004fcc000f8ec0ff */
[----:B------:R-:W3:Y:S02]  /*28530*/  POPC R0, R0 ;  /* 0x0000000000007309 */ /* 0x000ee40000000000 */
[----:B---3--:R-:W-:-:S07]  /*28540*/  IADD3 R16, R2, UR38, R0 ;  /* 0x0000002602107c10 */ /* 0x008fce000fffe000 */
.L_x_2115:
[----:B------:R-:W-:Y:S05]  /*28550*/  BSYNC B0 ;  /* 0x0000000000007941 */ /* 0x000fea0003800000 */
.L_x_2114:
[----:B------:R-:W3:Y:S01]  /*28560*/  LDL R0, [R1] ;  /* 0x0000000001007983 */ /* 0x000ee20000100800 */
[----:B------:R-:W-:Y:S01]  /*28570*/  BSSY B0, `(.L_x_2116) ;  /* 0x000004d000007945 */ /* 0x000fe20003800000 */
[----:B---3--:R-:W-:-:S13]  /*28580*/  LOP3.LUT P0, RZ, R0, 0x1, RZ, 0xc0, !PT ;  /* 0x0000000100ff7812 */ /* 0x008fda000780c0ff */
[----:B------:R-:W-:Y:S05]  /*28590*/  @!P0 BRA `(.L_x_2117) ;  /* 0x0000000400288947 */ /* 0x000fea0003800000 */
[----:B------:R-:W3:Y:S04]  /*285a0*/  LDL R4, [R1+0x4] ;  /* 0x0000040001047983 */ /* 0x000ee80000100800 */
        /* <DEDUP_REMOVED lines=8> */
.L_x_2220:
[----:B------:R-:W-:Y:S05]  /*28630*/  BSYNC B1 ;  /* 0x0000000000017941 */ /* 0x000fea0003800000 */
.L_x_2118:
        /* <DEDUP_REMOVED lines=9> */
.L_x_2121:
[----:B------:R-:W-:Y:S05]  /*286d0*/  BSYNC B1 ;  /* 0x0000000000017941 */ /* 0x000fea0003800000 */
.L_x_2120:
[----:B--2---:R-:W2:Y:S04]  /*286e0*/  LDL.LU R5, [R1+0x18] ;  /* 0x0000180001057983 */ /* 0x004ea80000300800 */
[----:B------:R-:W2:Y:S04]  /*286f0*/  LDL.LU R3, [R1+0xc] ;  /* 0x00000c0001037983 */ /* 0x000ea80000300800 */
[----:B------:R-:W4:Y:S04]  /*28700*/  LDL R4, [R1+0x4] ;  /* 0x0000040001047983 */ /* 0x000f280000100800 */
[----:B---3--:R-:W4:Y:S01]  /*28710*/  LDL R2, [R1+0x8] ;  /* 0x0000080001027983 */ /* 0x008f220000100800 */
        /* <DEDUP_REMOVED lines=8> */
[----:B----4-:R-:W-:-:S04]  /*287a0*/  IMAD R2, R2, 0x9000, R4 ;  /* 0x0000900002027824 */ /* 0x010fc800078e0204 */
[----:B------:R-:W-:-:S07]  /*287b0*/  VIADD R4, R2, 0x400 ;  /* 0x0000040002047836 */ /* 0x000fce0000000000 */
.L_x_2122:
        /* <DEDUP_REMOVED lines=10> */
[----:B------:R-:W-:Y:S01]  /*28860*/  PLOP3.LUT P0, PT, PT, PT, PT, 0x80, 0x0 ;  /* 0x000000000000781c */ /* 0x000fe20003f0f070 */
[----:B------:R-:W-:Y:S01]  /*28870*/  VIADD R4, R2, 0x3400 ;  /* 0x0000340002047836 */ /* 0x000fe20000000000 */
[----:B------:R-:W-:Y:S01]  /*28880*/  UMOV UR6, 0x0 ;  /* 0x0000000000067882 */ /* 0x000fe20000000000 */
[----:B------:R-:W-:Y:S01]  /*28890*/  UMOV UR7, 0x14f00000 ;  /* 0x14f0000000077882 */ /* 0x000fe20000000000 */
[----:B------:R-:W-:-:S09]  /*288a0*/  UMOV UR10, 0x40 ;  /* 0x00000040000a7882 */ /* 0x000fd20000000000 */
.L_x_2123:
        /* <DEDUP_REMOVED lines=15> */
.L_x_2124:
        /* <DEDUP_REMOVED lines=10> */
.L_x_2117:
[----:B------:R-:W-:Y:S05]  /*28a40*/  BSYNC B0 ;  /* 0x0000000000007941 */ /* 0x000fea0003800000 */
.L_x_2116:
[----:B--2---:R-:W2:Y:S04]  /*28a50*/  LDL.LU R5, [R1+0x8] ;  /* 0x0000080001057983 */ /* 0x004ea80000300800 */
        /* <DEDUP_REMOVED lines=8> */
.L_x_2038:
[----:B------:R-:W-:Y:S05]  /*28ae0*/  BSYNC B7 ;  /* 0x0000000000077941 */ /* 0x000fea0003800000 */
.L_x_2036:
[----:B--2---:R-:W2:Y:S02]  /*28af0*/  LDL R0, [R1] ;  /* 0x0000000001007983 */ /* 0x004ea40000100800 */
[----:B--2---:R-:W-:-:S13]  /*28b00*/  LOP3.LUT P0, RZ, R0, 0x2, RZ, 0xc0, !PT ;  /* 0x0000000200ff7812 */ /* 0x004fda000780c0ff */
[----:B------:R-:W-:Y:S05]  /*28b10*/  @!P0 BRA `(.L_x_2125) ;  /* 0x0000000000288947 */ /* 0x000fea0003800000 */
[----:B------:R-:W-:Y:S05]  /*28b20*/  WARPSYNC.ALL ;  /* 0x0000000000007948 */ /* 0x000fea0003800000 */
[----:B------:R-:W2:Y:S08]  /*28b30*/  S2UR UR5, SR_CgaCtaId ;  /* 0x00000000000579c3 */ /* 0x000eb00000008800 */
[----:B------:R-:W-:Y:S06]  /*28b40*/  BAR.SYNC.DEFER_BLOCKING 0x5, 0x180 ;  /* 0x0146000000007b1d */ /* 0x000fec0000010000 */
[----:B------:R-:W-:-:S02]  /*28b50*/  UMOV UR4, 0x400 ;  /* 0x0000040000047882 */ /* 0x000fc40000000000 */
[----:B--2---:R-:W-:-:S06]  /*28b60*/  ULEA UR4, UR5, UR4, 0x18 ;  /* 0x0000000405047291 */ /* 0x004fcc000f8ec03f */
[----:B------:R-:W-:-:S05]  /*28b70*/  MOV R0, UR4 ;  /* 0x0000000400007c02 */ /* 0x000fca0008000f00 */
[----:B------:R3:W4:Y:S04]  /*28b80*/  LDS.128 R16, [R0+0x308d0] ;  /* 0x0308d00000107984 */ /* 0x0007280000000c00 */
[----:B------:R3:W-:Y:S01]  /*28b90*/  STL [R1+0x4], R0 ;  /* 0x0000040001007387 */ /* 0x0007e20000100800 */
[----:B------:R-:W-:Y:S06]  /*28ba0*/  BAR.ARV 0x4, 0x180 ;  /* 0x0106000000007b1d */ /* 0x000fec0000002000 */
[----:B------:R-:W-:Y:S05]  /*28bb0*/  BRA `(.L_x_2126) ;  /* 0x0000000800d87947 */ /* 0x000fea0003800000 */
.L_x_2125:
[----:B------:R-:W2:Y:S01]  /*28bc0*/  S2R R6, SR_TID.X ;  /* 0x0000000000067919 */ /* 0x000ea20000002100 */
[----:B------:R-:W-:Y:S01]  /*28bd0*/  UMOV UR4, 0xffffffff ;  /* 0xffffffff00047882 */ /* 0x000fe20000000000 */
[----:B--2---:R-:W-:-:S04]  /*28be0*/  LOP3.LUT R6, R6, 0x1f, RZ, 0xc0, !PT ;  /* 0x0000001f06067812 */ /* 0x004fc800078ec0ff */
[----:B------:R-:W-:Y:S01]  /*28bf0*/  ISETP.NE.AND P0, PT, R6, 0x1f, PT ;  /* 0x0000001f0600780c */ /* 0x000fe20003f05270 */
[----:B------:R-:W-:-:S12]  /*28c00*/  BRA.DIV UR4, `(.L_x_2127) ;  /* 0x0000002e046c7947 */ /* 0x000fd8000b800000 */
[----:B------:R-:W-:Y:S01]  /*28c10*/  IMAD.IADD R0, R19, 0x1, R6 ;  /* 0x0000000113007824 */ /* 0x000fe200078e0206 */
[----:B------:R-:W-:-:S04]  /*28c20*/  ULDC UR4, c[0x0][0xc3c] ;  /* 0x00030f0000047ab9 */ /* 0x000fc80000000800 */
[----:B------:R-:W-:-:S13]  /*28c30*/  ISETP.GE.OR P1, PT, R0, UR4, !P0 ;  /* 0x0000000400007c0c */ /* 0x000fda000c726670 */
[----:B------:R-:W2:Y:S02]  /*28c40*/  @!P1 LDC.64 R2, c[0x0][0xc80] ;  /* 0x00032000ff029b82 */ /* 0x000ea40000000a00 */
[----:B--2---:R-:W-:-:S06]  /*28c50*/  @!P1 IMAD.WIDE R2, R0, 0x4, R2 ;  /* 0x0000000400029825 */ /* 0x004fcc00078e0202 */
[----:B------:R2:W3:Y:S01]  /*28c60*/  @!P1 LDG.E R2, desc[UR60][R2.64] ;  /* 0x0000003c02029981 */ /* 0x0004e2000c1e1900 */
[C---:B------:R-:W-:Y:S02]  /*28c70*/  ISETP.GE.U32.AND P2, PT, R6.reuse, 0x2, PT ;  /* 0x000000020600780c */ /* 0x040fe40003f46070 */
[C---:B------:R-:W-:Y:S01]  /*28c80*/  ISETP.GE.U32.AND P3, PT, R6.reuse, 0x4, PT ;  /* 0x000000040600780c */ /* 0x040fe20003f66070 */
[----:B------:R-:W-:Y:S01]  /*28c90*/  SHFL.IDX PT, R5, R16, 0x1, 0x1f ;  /* 0x00201f0010057f89 */ /* 0x000fe200000e0000 */
[C---:B------:R-:W-:Y:S02]  /*28ca0*/  ISETP.GE.U32.AND P4, PT, R6.reuse, 0x8, PT ;  /* 0x000000080600780c */ /* 0x040fe40003f86070 */
[C---:B------:R-:W-:Y:S01]  /*28cb0*/  ISETP.GE.U32.AND P5, PT, R6.reuse, 0x10, PT ;  /* 0x000000100600780c */ /* 0x040fe20003fa6070 */
[----:B--2---:R-:W-:Y:S02]  /*28cc0*/  IMAD.MOV.U32 R3, RZ, RZ, RZ ;  /* 0x000000ffff037224 */ /* 0x004fe400078e00ff */
[----:B---3--:R-:W-:Y:S01]  /*28cd0*/  @!P1 IMAD.MOV.U32 R3, RZ, RZ, R2 ;  /* 0x000000ffff039224 */ /* 0x008fe200078e0002 */
[----:B------:R-:W-:-:S04]  /*28ce0*/  ISETP.NE.AND P1, PT, R6, RZ, PT ;  /* 0x000000ff0600720c */ /* 0x000fc80003f25270 */
[----:B------:R-:W2:Y:S02]  /*28cf0*/  SHFL.UP PT, R2, R3, 0x1, RZ ;  /* 0x0420000003027989 */ /* 0x000ea400000e00ff */
[----:B--2---:R-:W-:-:S05]  /*28d00*/  SEL R0, R2, RZ, P1 ;  /* 0x000000ff02007207 */ /* 0x004fca0000800000 */
[----:B------:R-:W-:Y:S02]  /*28d10*/  IMAD.IADD R2, R3, 0x1, R0 ;  /* 0x0000000103027824 */ /* 0x000fe400078e0200 */
[----:B------:R-:W-:Y:S04]  /*28d20*/  SHFL.IDX PT, R0, R16, RZ, 0x1f ;  /* 0x00001fff10007589 */ /* 0x000fe800000e0000 */
[----:B------:R-:W2:Y:S02]  /*28d30*/  SHFL.UP PT, R4, R2, 0x2, RZ ;  /* 0x0440000002047989 */ /* 0x000ea400000e00ff */
[----:B--2---:R-:W-:-:S05]  /*28d40*/  SEL R4, R4, RZ, P2 ;  /* 0x000000ff04047207 */ /* 0x004fca0001000000 */
[----:B------:R-:W-:-:S05]  /*28d50*/  IMAD.IADD R2, R2, 0x1, R4 ;  /* 0x0000000102027824 */ /* 0x000fca00078e0204 */
[----:B------:R-:W2:Y:S02]  /*28d60*/  SHFL.UP PT, R4, R2, 0x4, RZ ;  /* 0x0480000002047989 */ /* 0x000ea400000e00ff */
[----:B--2---:R-:W-:-:S05]  /*28d70*/  SEL R4, R4, RZ, P3 ;  /* 0x000000ff04047207 */ /* 0x004fca0001800000 */
[----:B------:R-:W-:-:S05]  /*28d80*/  IMAD.IADD R2, R2, 0x1, R4 ;  /* 0x0000000102027824 */ /* 0x000fca00078e0204 */
[----:B------:R-:W2:Y:S02]  /*28d90*/  SHFL.UP PT, R4, R2, 0x8, RZ ;  /* 0x0500000002047989 */ /* 0x000ea400000e00ff */
[----:B--2---:R-:W-:-:S05]  /*28da0*/  SEL R4, R4, RZ, P4 ;  /* 0x000000ff04047207 */ /* 0x004fca0002000000 */
[----:B------:R-:W-:-:S05]  /*28db0*/  IMAD.IADD R2, R2, 0x1, R4 ;  /* 0x0000000102027824 */ /* 0x000fca00078e0204 */
[----:B------:R-:W2:Y:S02]  /*28dc0*/  SHFL.UP PT, R4, R2, 0x10, RZ ;  /* 0x0600000002047989 */ /* 0x000ea400000e00ff */
[----:B--2---:R-:W-:-:S04]  /*28dd0*/  SEL R4, R4, RZ, P5 ;  /* 0x000000ff04047207 */ /* 0x004fc80002800000 */
[----:B------:R-:W-:-:S05]  /*28de0*/  IADD3 R2, R2, R4, RZ ;  /* 0x0000000402027210 */ /* 0x000fca0007ffe0ff */
[----:B------:R2:W3:Y:S02]  /*28df0*/  SHFL.IDX PT, R16, R2, 0x1f, 0x1f ;  /* 0x03e01f0002107f89 */ /* 0x0004e400000e0000 */
.L_x_2230:
[----:B------:R-:W-:Y:S02]  /*28e00*/  ULDC UR4, c[0x0][0xc38] ;  /* 0x00030e0000047ab9 */ /* 0x000fe40000000800 */
[----:B------:R-:W-:-:S04]  /*28e10*/  IMAD.U32 R4, RZ, RZ, UR4 ;  /* 0x00000004ff047e24 */ /* 0x000fc8000f8e00ff */
[----:B---3--:R-:W-:-:S04]  /*28e20*/  IMAD R16, R16, R4, RZ ;  /* 0x0000000410107224 */ /* 0x008fc800078e02ff */
[----:B------:R-:W-:-:S05]  /*28e30*/  IMAD.IADD R5, R5, 0x1, R16 ;  /* 0x0000000105057824 */ /* 0x000fca00078e0210 */
[----:B------:R-:W-:-:S13]  /*28e40*/  ISETP.GT.AND P6, PT, R5, R0, PT ;  /* 0x000000000500720c */ /* 0x000fda0003fc4270 */
[----:B------:R-:W-:Y:S05]  /*28e50*/  @P6 BRA `(.L_x_2128) ;  /* 0x00000000009c6947 */ /* 0x000fea0003800000 */
.L_x_2133:
[----:B--2---:R-:W2:Y:S01]  /*28e60*/  LDC R2, c[0x0][0xc3c] ;  /* 0x00030f00ff027b82 */ /* 0x004ea20000000800 */
[----:B------:R-:W-:-:S05]  /*28e70*/  VIADD R19, R19, 0x1f ;  /* 0x0000001f13137836 */ /* 0x000fca0000000000 */
[----:B--2---:R-:W-:-:S13]  /*28e80*/  ISETP.GE.AND P6, PT, R19, R2, PT ;  /* 0x000000021300720c */ /* 0x004fda0003fc6270 */
[----:B------:R-:W-:Y:S05]  /*28e90*/  @P6 BRA `(.L_x_2129) ;  /* 0x0000000400d46947 */ /* 0x000fea0003800000 */
[----:B------:R-:W2:Y:S01]  /*28ea0*/  S2R R3, SR_TID.X ;  /* 0x0000000000037919 */ /* 0x000ea20000002100 */
[----:B------:R-:W-:Y:S01]  /*28eb0*/  BSSY B0, `(.L_x_2130) ;  /* 0x0000009000007945 */ /* 0x000fe20003800000 */
[----:B--2---:R-:W-:-:S05]  /*28ec0*/  LOP3.LUT R3, R3, 0x1f, RZ, 0xc0, !PT ;  /* 0x0000001f03037812 */ /* 0x004fca00078ec0ff */
[----:B------:R-:W-:Y:S02]  /*28ed0*/  IMAD.IADD R4, R19, 0x1, R3 ;  /* 0x0000000113047824 */ /* 0x000fe400078e0203 */
[----:B------:R-:W-:-:S03]  /*28ee0*/  IMAD.MOV.U32 R3, RZ, RZ, RZ ;  /* 0x000000ffff037224 */ /* 0x000fc600078e00ff */
[----:B------:R-:W-:-:S13]  /*28ef0*/  ISETP.GE.OR P6, PT, R4, R2, !P0 ;  /* 0x000000020400720c */ /* 0x000fda00047c6670 */
[----:B------:R-:W-:Y:S05]  /*28f00*/  @P6 BRA `(.L_x_2131) ;  /* 0x00000000000c6947 */ /* 0x000fea0003800000 */
[----:B------:R-:W2:Y:S02]  /*28f10*/  LDC.64 R2, c[0x0][0xc80] ;  /* 0x00032000ff027b82 */ /* 0x000ea40000000a00 */
[----:B--2---:R-:W-:-:S06]  /*28f20*/  IMAD.WIDE R2, R4, 0x4, R2 ;  /* 0x0000000404027825 */ /* 0x004fcc00078e0202 */
[----:B------:R2:W5:Y:S02]  /*28f30*/  LDG.E R3, desc[UR60][R2.64] ;  /* 0x0000003c02037981 */ /* 0x000564000c1e1900 */
.L_x_2131:
[----:B------:R-:W-:Y:S05]  /*28f40*/  BSYNC B0 ;  /* 0x0000000000007941 */ /* 0x000fea0003800000 */
.L_x_2130:
[----:B------:R-:W-:-:S03]  /*28f50*/  UMOV UR4, 0xffffffff ;  /* 0xffffffff00047882 */ /* 0x000fc60000000000 */
[----:B------:R-:W-:Y:S05]  /*28f60*/  BRA.DIV UR4, `(.L_x_2132) ;  /* 0x0000002e04d07947 */ /* 0x000fea000b800000 */
[----:B--2--5:R-:W2:Y:S02]  /*28f70*/  SHFL.UP PT, R2, R3, 0x1, RZ ;  /* 0x0420000003027989 */ /* 0x024ea400000e00ff */
        /* <DEDUP_REMOVED lines=8> */
[----:B------:R-:W2:Y:S02]  /*29000*/  SHFL.UP PT, R4, R2, 0x8, RZ ;  /* 0x0500000002047989 */ /* 0x000ea400000e00ff */
[----:B--2---:R-:W-:-:S05]  /*29010*/  SEL R4, R4, RZ, P4 ;  /* 0x000000ff04047207 */ /* 0x004fca0002000000 */
[----:B------:R-:W-:-:S05]  /*29020*/  IMAD.IADD R2, R2, 0x1, R4 ;  /* 0x0000000102027824 */ /* 0x000fca00078e0204 */
[----:B------:R-:W2:Y:S02]  /*29030*/  SHFL.UP PT, R4, R2, 0x10, RZ ;  /* 0x0600000002047989 */ /* 0x000ea400000e00ff */
[----:B--2---:R-:W-:-:S05]  /*29040*/  SEL R4, R4, RZ, P5 ;  /* 0x000000ff04047207 */ /* 0x004fca0002800000 */
[----:B------:R-:W-:-:S05]  /*29050*/  IMAD.IADD R2, R2, 0x1, R4 ;  /* 0x0000000102027824 */ /* 0x000fca00078e0204 */
[----:B------:R2:W3:Y:S02]  /*29060*/  SHFL.IDX PT, R16, R2, 0x1f, 0x1f ;  /* 0x03e01f0002107f89 */ /* 0x0004e400000e0000 */
.L_x_2238:
[----:B------:R-:W-:Y:S02]  /*29070*/  ULDC UR4, c[0x0][0xc38] ;  /* 0x00030e0000047ab9 */ /* 0x000fe40000000800 */
[----:B------:R-:W-:-:S04]  /*29080*/  IMAD.U32 R4, RZ, RZ, UR4 ;  /* 0x00000004ff047e24 */ /* 0x000fc8000f8e00ff */
[----:B---3--:R-:W-:-:S04]  /*29090*/  IMAD R16, R16, R4, RZ ;  /* 0x0000000410107224 */ /* 0x008fc800078e02ff */
[----:B------:R-:W-:-:S05]  /*290a0*/  IMAD.IADD R5, R16, 0x1, R5 ;  /* 0x0000000110057824 */ /* 0x000fca00078e0205 */
[----:B------:R-:W-:-:S13]  /*290b0*/  ISETP.GT.AND P6, PT, R5, R0, PT ;  /* 0x000000000500720c */ /* 0x000fda0003fc4270 */
[----:B------:R-:W-:Y:S05]  /*290c0*/  @!P6 BRA `(.L_x_2133) ;  /* 0xfffffffc0064e947 */ /* 0x000fea000383ffff */
.L_x_2128:
[----:B------:R-:W-:Y:S01]  /*290d0*/  IMAD.IADD R16, R5, 0x1, -R16 ;  /* 0x0000000105107824 */ /* 0x000fe200078e0a10 */
[----:B------:R-:W-:-:S03]  /*290e0*/  UMOV UR4, 0xffffffff ;  /* 0xffffffff00047882 */ /* 0x000fc60000000000 */
[----:B------:R-:W-:-:S05]  /*290f0*/  IMAD R5, R2, R4, R16 ;  /* 0x0000000402057224 */ /* 0x000fca00078e0210 */
[----:B------:R-:W-:Y:S01]  /*29100*/  ISETP.GT.AND P6, PT, R5, R0, PT ;  /* 0x000000000500720c */ /* 0x000fe20003fc4270 */
[----:B------:R-:W-:-:S12]  /*29110*/  BRA.DIV UR4, `(.L_x_2134) ;  /* 0x00000032043c7947 */ /* 0x000fd8000b800000 */
[----:B------:R-:W-:-:S04]  /*29120*/  VOTE.ANY R5, PT, !P6 ;  /* 0x0000000000057806 */ /* 0x000fc800070e0100 */
[----:B------:R-:W3:Y:S02]  /*29130*/  POPC R6, R5 ;  /* 0x0000000500067309 */ /* 0x000ee40000000000 */
[----:B---3--:R3:W4:Y:S02]  /*29140*/  SHFL.IDX PT, R17, R3, R6, 0x1f ;  /* 0x00001f0603117589 */ /* 0x00872400000e0000 */
.L_x_2242:
[----:B------:R-:W-:Y:S01]  /*29150*/  ISETP.NE.AND P0, PT, R5, RZ, PT ;  /* 0x000000ff0500720c */ /* 0x000fe20003f05270 */
[----:B------:R-:W-:-:S12]  /*29160*/  IMAD.MOV.U32 R5, RZ, RZ, RZ ;  /* 0x000000ffff057224 */ /* 0x000fd800078e00ff */
[----:B------:R-:W-:Y:S05]  /*29170*/  @!P0 BRA `(.L_x_2135) ;  /* 0x0000000000148947 */ /* 0x000fea0003800000 */
[----:B------:R-:W-:Y:S01]  /*29180*/  UMOV UR4, 0xffffffff ;  /* 0xffffffff00047882 */ /* 0x000fe20000000000 */
[----:B0-----:R-:W-:Y:S02]  /*29190*/  VIADD R12, R6, 0xffffffff ;  /* 0xffffffff060c7836 */ /* 0x001fe40000000000 */
[----:B------:R-:W-:Y:S05]  /*291a0*/  BRA.DIV UR4, `(.L_x_2136) ;  /* 0x0000003204607947 */ /* 0x000fea000b800000 */
[----:B--2---:R0:W2:Y:S02]  /*291b0*/  SHFL.IDX PT, R2, R2, R12, 0x1f ;  /* 0x00001f0c02027589 */ /* 0x0040a400000e0000 */
.L_x_2245:
[----:B--2---:R-:W-:-:S07]  /*291c0*/  MOV R5, R2 ;  /* 0x0000000200057202 */ /* 0x004fce0000000f00 */
.L_x_2135:
[----:B--23--:R-:W2:Y:S01]  /*291d0*/  LDC.64 R2, c[0x0][0xc90] ;  /* 0x00032400ff027b82 */ /* 0x00cea20000000a00 */
[----:B------:R-:W-:-:S04]  /*291e0*/  IMAD.IADD R19, R6, 0x1, R19 ;  /* 0x0000000106137824 */ /* 0x000fc800078e0213 */
[----:B--2---:R-:W-:-:S05]  /*291f0*/  IMAD.WIDE R2, R19, 0x4, R2 ;  /* 0x0000000413027825 */ /* 0x004fca00078e0202 */
[----:B------:R-:W4:Y:S01]  /*29200*/  LDG.E R7, desc[UR60][R2.64] ;  /* 0x0000003c02077981 */ /* 0x000f22000c1e1900 */
[----:B------:R-:W-:-:S04]  /*29210*/  IMAD R16, R5, R4, R16 ;  /* 0x0000000405107224 */ /* 0x000fc800078e0210 */
[----:B------:R-:W-:Y:S02]  /*29220*/  IMAD.IADD R0, R0, 0x1, -R16 ;  /* 0x0000000100007824 */ /* 0x000fe400078e0a10 */
[----:B----4-:R-:W-:-:S05]  /*29230*/  IMAD R6, R17, R7, RZ ;  /* 0x0000000711067224 */ /* 0x010fca00078e02ff */
[----:B------:R-:W-:-:S04]  /*29240*/  IABS R8, R6 ;  /* 0x0000000600087213 */ /* 0x000fc80000000000 */
[----:B------:R-:W2:Y:S08]  /*29250*/  I2F.RP R2, R8 ;  /* 0x0000000800027306 */ /* 0x000eb00000209400 */
[----:B--2---:R-:W2:Y:S02]  /*29260*/  MUFU.RCP R2, R2 ;  /* 0x0000000200027308 */ /* 0x004ea40000001000 */
[----:B--2---:R-:W-:-:S06]  /*29270*/  VIADD R2, R2, 0xffffffe ;  /* 0x0ffffffe02027836 */ /* 0x004fcc0000000000 */
[----:B------:R-:W2:Y:S02]  /*29280*/  F2I.FTZ.U32.TRUNC.NTZ R3, R2 ;  /* 0x0000000200037305 */ /* 0x000ea4000021f000 */
[----:B--2---:R-:W-:-:S04]  /*29290*/  IMAD.MOV R2, RZ, RZ, -R3 ;  /* 0x000000ffff027224 */ /* 0x004fc800078e0a03 */
        /* <DEDUP_REMOVED lines=22> */
[----:B------:R-:W-:-:S04]  /*29400*/  VIADDMNMX R4, R3, R4, R7, PT ;  /* 0x0000000403047246 */ /* 0x000fc80003800107 */
        /* <DEDUP_REMOVED lines=11> */
[----:B------:R-:W-:Y:S01]  /*294c0*/  IMAD.HI.U32 R2, R2, R3, RZ ;  /* 0x0000000302027227 */ /* 0x000fe200078e00ff */
[----:B------:R-:W-:-:S05]  /*294d0*/  IADD3 R6, RZ, -R6, RZ ;  /* 0x80000006ff067210 */ /* 0x000fca0007ffe0ff */
[----:B------:R-:W-:-:S05]  /*294e0*/  IMAD R3, R2, R6, R3 ;  /* 0x0000000602037224 */ /* 0x000fca00078e0203 */
[----:B------:R-:W-:-:S13]  /*294f0*/  ISETP.GT.U32.AND P1, PT, R7, R3, PT ;  /* 0x000000030700720c */ /* 0x000fda0003f24070 */
[----:B------:R-:W-:Y:S02]  /*29500*/  @!P1 IMAD.IADD R3, R3, 0x1, -R7 ;  /* 0x0000000103039824 */ /* 0x000fe400078e0a07 */
[----:B------:R-:W-:Y:S01]  /*29510*/  @!P1 VIADD R2, R2, 0x1 ;  /* 0x0000000102029836 */ /* 0x000fe20000000000 */
[----:B------:R-:W-:Y:S02]  /*29520*/  ISETP.NE.AND P1, PT, R4, RZ, PT ;  /* 0x000000ff0400720c */ /* 0x000fe40003f25270 */
[----:B------:R-:W-:Y:S02]  /*29530*/  ISETP.GE.U32.AND P0, PT, R3, R7, PT ;  /* 0x000000070300720c */ /* 0x000fe40003f06070 */
[C---:B------:R-:W-:Y:S01]  /*29540*/  LOP3.LUT R3, R0.reuse, R4, RZ, 0x3c, !PT ;  /* 0x0000000400037212 */ /* 0x040fe200078e3cff */
[----:B------:R-:W-:-:S03]  /*29550*/  IMAD.IADD R0, R0, 0x1, R5 ;  /* 0x0000000100007824 */ /* 0x000fc600078e0205 */
        /* <DEDUP_REMOVED lines=9> */
.L_x_2129:
[----:B------:R-:W-:Y:S01]  /*295f0*/  UMOV UR4, URZ ;  /* 0x0000003f00047c82 */ /* 0x000fe20008000000 */
[----:B------:R-:W-:Y:S01]  /*29600*/  UMOV UR5, URZ ;  /* 0x0000003f00057c82 */ /* 0x000fe20008000000 */
[----:B------:R-:W-:Y:S01]  /*29610*/  ULDC UR6, c[0x0][0xc3c] ;  /* 0x00030f0000067ab9 */ /* 0x000fe20000000800 */
[----:B------:R-:W-:Y:S01]  /*29620*/  MOV R16, R0 ;  /* 0x0000000000107202 */ /* 0x000fe20000000f00 */
[----:B------:R-:W-:Y:S02]  /*29630*/  IMAD.U32 R17, RZ, RZ, UR4 ;  /* 0x00000004ff117e24 */ /* 0x000fe4000f8e00ff */
[----:B------:R-:W-:Y:S02]  /*29640*/  IMAD.U32 R18, RZ, RZ, UR5 ;  /* 0x00000005ff127e24 */ /* 0x000fe4000f8e00ff */
[----:B------:R-:W-:-:S07]  /*29650*/  IMAD.U32 R19, RZ, RZ, UR6 ;  /* 0x00000006ff137e24 */ /* 0x000fce000f8e00ff */
.L_x_2137:
[----:B------:R2:W3:Y:S01]  /*29660*/  LDL R3, [R1+0x4] ;  /* 0x0000040001037983 */ /* 0x0004e20000100800 */
[----:B------:R-:W4:Y:S01]  /*29670*/  S2R R0, SR_TID.X ;  /* 0x0000000000007919 */ /* 0x000f220000002100 */
[----:B------:R-:W-:Y:S05]  /*29680*/  WARPSYNC.ALL ;  /* 0x0000000000007948 */ /* 0x000fea0003800000 */
[----:B----4-:R-:W-:Y:S01]  /*29690*/  LOP3.LUT R0, R0, 0x1f, RZ, 0xc0, !PT ;  /* 0x0000001f00007812 */ /* 0x010fe200078ec0ff */
[----:B------:R-:W-:Y:S03]  /*296a0*/  BAR.SYNC.DEFER_BLOCKING 0x4, 0x180 ;  /* 0x0106000000007b1d */ /* 0x000fe60000010000 */
[----:B------:R-:W-:-:S13]  /*296b0*/  ISETP.NE.AND P0, PT, R0, RZ, PT ;  /* 0x000000ff0000720c */ /* 0x000fda0003f05270 */
[----:B------:R-:W3:Y:S01]  /*296c0*/  @!P0 S2R R0, SR_CgaCtaId ;  /* 0x0000000000008919 */ /* 0x000ee20000008800 */
[----:B------:R-:W-:-:S04]  /*296d0*/  @!P0 MOV R2, 0x400 ;  /* 0x0000040000028802 */ /* 0x000fc80000000f00 */
[----:B---3--:R-:W-:-:S05]  /*296e0*/  @!P0 LEA R3, R0, R2, 0x18 ;  /* 0x0000000200038211 */ /* 0x008fca00078ec0ff */
[----:B------:R2:W-:Y:S04]  /*296f0*/  @!P0 STS.128 [R3+0x308d0], R16 ;  /* 0x0308d01003008388 */ /* 0x0005e80000000c00 */
[----:B------:R2:W-:Y:S01]  /*29700*/  @!P0 STL [R1+0x4], R3 ;  /* 0x0000040301008387 */ /* 0x0005e20000100800 */
[----:B------:R-:W-:Y:S06]  /*29710*/  BAR.ARV 0x5, 0x180 ;  /* 0x0146000000007b1d */ /* 0x000fec0000002000 */
.L_x_2126:
[----:B------:R-:W-:Y:S02]  /*29720*/  ULDC UR4, c[0x0][0xc3c] ;  /* 0x00030f0000047ab9 */ /* 0x000fe40000000800 */
[----:B----4-:R-:W-:-:S13]  /*29730*/  ISETP.GE.AND P0, PT, R19, UR4, PT ;  /* 0x0000000413007c0c */ /* 0x010fda000bf06270 */
[----:B------:R-:W-:Y:S05]  /*29740*/  @!P0 BRA `(.L_x_2138) ;  /* 0xffffff88006c8947 */ /* 0x000fea000383ffff */
[----:B------:R-:W-:Y:S05]  /*29750*/  BSYNC B8 ;  /* 0x0000000000087941 */ /* 0x000fea0003800000 */
.L_x_1976:
[----:B---3--:R-:W3:Y:S01]  /*29760*/  LDL.LU R0, [R1+0x48] ;  /* 0x0000480001007983 */ /* 0x008ee20000300800 */
[----:B------:R-:W-:Y:S01]  /*29770*/  BSSY B0, `(.L_x_2139) ;  /* 0x000000b000007945 */ /* 0x000fe20003800000 */
[----:B------:R-:W4:Y:S01]  /*29780*/  S2R R5, SR_CgaCtaId ;  /* 0x0000000000057919 */ /* 0x000f220000008800 */
[----:B---3--:R-:W-:-:S05]  /*29790*/  VIADD R0, R0, 0x1 ;  /* 0x0000000100007836 */ /* 0x008fca0000000000 */
[----:B0-----:R-:W-:-:S04]  /*297a0*/  LEA.HI R2, R0, R0, RZ, 0x1 ;  /* 0x0000000000027211 */ /* 0x001fc800078f08ff */
[----:B--2---:R-:W-:-:S05]  /*297b0*/  LOP3.LUT R3, R2, 0xfffffffe, RZ, 0xc0, !PT ;  /* 0xfffffffe02037812 */ /* 0x004fca00078ec0ff */
[----:B------:R-:W-:Y:S01]  /*297c0*/  IMAD.IADD R3, R0, 0x1, -R3 ;  /* 0x0000000100037824 */ /* 0x000fe200078e0a03 */
[----:B------:R-:W-:-:S04]  /*297d0*/  MOV R0, 0x400 ;  /* 0x0000040000007802 */ /* 0x000fc80000000f00 */
[----:B----4-:R-:W-:Y:S02]  /*297e0*/  LEA R0, R5, R0, 0x18 ;  /* 0x0000000005007211 */ /* 0x010fe400078ec0ff */
[----:B------:R-:W-:-:S04]  /*297f0*/  SHF.L.U32 R3, R3, 0x1f, RZ ;  /* 0x0000001f03037819 */ /* 0x000fc800000006ff */
[----:B------:R-:W0:Y:S02]  /*29800*/  SYNCS.PHASECHK.TRANS64.TRYWAIT P0, [R0+URZ+0x30820], R3 ;  /* 0x03082003000075a7 */ /* 0x000e24000800017f */
[----:B0-----:R-:W-:Y:S05]  /*29810*/  @!P0 BRA `(.L_x_2140) ;  /* 0x0000002800ec8947 */ /* 0x001fea0003800000 */
.L_x_2246:
[----:B------:R-:W-:Y:S05]  /*29820*/  BSYNC B0 ;  /* 0x0000000000007941 */ /* 0x000fea0003800000 */
.L_x_2139:
[----:B------:R-:W-:-:S03]  /*29830*/  UMOV UR4, 0xffffffff ;  /* 0xffffffff00047882 */ /* 0x000fc60000000000 */
[----:B------:R-:W-:Y:S05]  /*29840*/  BRA.DIV UR4, `(.L_x_2141) ;  /* 0x0000002a04f47947 */ /* 0x000fea000b800000 */
[----:B------:R-:W2:Y:S02]  /*29850*/  S2R R2, SR_TID.X ;  /* 0x0000000000027919 */ /* 0x000ea40000002100 */
[----:B--2---:R-:W-:-:S04]  /*29860*/  SHF.R.U32.HI R2, RZ, 0x5, R2 ;  /* 0x00000005ff027819 */ /* 0x004fc80000011602 */
[----:B------:R-:W-:-:S05]  /*29870*/  LOP3.LUT R2, R2, 0x3, RZ, 0xc0, !PT ;  /* 0x0000000302027812 */ /* 0x000fca00078ec0ff */
[----:B------:R2:W3:Y:S02]  /*29880*/  SHFL.IDX PT, R14, R2, RZ, 0x1f ;  /* 0x00001fff020e7589 */ /* 0x0004e400000e0000 */
.L_x_2249:
[----:B---3--:R-:W-:-:S13]  /*29890*/  ISETP.NE.AND P0, PT, R14, RZ, PT ;  /* 0x000000ff0e00720c */ /* 0x008fda0003f05270 */
[----:B------:R-:W-:Y:S05]  /*298a0*/  @P0 BRA `(.L_x_1680) ;  /* 0x00000000009c0947 */ /* 0x000fea0003800000 */
[----:B------:R-:W-:-:S03]  /*298b0*/  UMOV UR4, 0xffffffff ;  /* 0xffffffff00047882 */ /* 0x000fc60000000000 */
[----:B------:R-:W-:Y:S05]  /*298c0*/  BRA.DIV UR4, `(.L_x_2142) ;  /* 0x0000002e04087947 */ /* 0x000fea000b800000 */
[----:B------:R-:W-:-:S13]  /*298d0*/  ELECT P6, URZ, PT ;  /* 0x00000000003f782f */ /* 0x000fda00038c0000 */
.L_x_2252:
        /* <DEDUP_REMOVED lines=8> */
.L_x_2143:
[----:B0-----:R-:W2:Y:S04]  /*29960*/  LDL R3, [R1+0x8] ;  /* 0x0000080001037983 */ /* 0x001ea80000100800 */
[----:B------:R-:W3:Y:S01]  /*29970*/  LDL.LU R7, [R1+0x14] ;  /* 0x0000140001077983 */ /* 0x000ee20000300800 */
[----:B------:R-:W-:-:S05]  /*29980*/  VIADD R2, R0, 0x30840 ;  /* 0x0003084000027836 */ /* 0x000fca0000000000 */
[C---:B--2---:R-:W-:Y:S01]  /*29990*/  LEA R6, R3.reuse, R2, 0x3 ;  /* 0x0000000203067211 */ /* 0x044fe200078e18ff */
        /* <DEDUP_REMOVED lines=10> */
.L_x_2253:
[----:B------:R-:W2:Y:S02]  /*29a40*/  SYNCS.PHASECHK.TRANS64.TRYWAIT P0, [R7+URZ], R2 ;  /* 0x00000002070075a7 */ /* 0x000ea4000800017f */
[----:B--2---:R-:W-:Y:S05]  /*29a50*/  @!P0 BRA `(.L_x_2145) ;  /* 0x0000002800d88947 */ /* 0x004fea0003800000 */
.L_x_2254:
[----:B------:R-:W-:Y:S05]  /*29a60*/  @!P2 BRA `(.L_x_2146) ;  /* 0x000000000004a947 */ /* 0x000fea0003800000 */
[----:B------:R-:W-:Y:S01]  /*29a70*/  BPT.TRAP 0x1 ;  /* 0x000000040000795c */ /* 0x000fe20000300000 */
.L_x_2146:
[----:B------:R-:W3:Y:S01]  /*29a80*/  LDL.LU R4, [R1+0x8] ;  /* 0x0000080001047983 */ /* 0x000ee20000300800 */
[----:B------:R-:W-:-:S04]  /*29a90*/  VIADD R0, R0, 0x30860 ;  /* 0x0003086000007836 */ /* 0x000fc80000000000 */
[----:B---3--:R-:W-:-:S04]  /*29aa0*/  IMAD R4, R4, 0x8, R0 ;  /* 0x0000000804047824 */ /* 0x008fc800078e0200 */
[----:B------:R-:W3:Y:S02]  /*29ab0*/  SYNCS.PHASECHK.TRANS64.TRYWAIT P0, [R4+URZ], R5 ;  /* 0x00000005040075a7 */ /* 0x000ee4000800017f */
[----:B---3--:R-:W-:Y:S05]  /*29ac0*/  @!P0 BRA `(.L_x_2147) ;  /* 0x0000002800d08947 */ /* 0x008fea0003800000 */
.L_x_2255:
[----:B------:R-:W-:-:S07]  /*29ad0*/  IMAD R3, R3, 0x8, R0 ;  /* 0x0000000803037824 */ /* 0x000fce00078e0200 */
.L_x_2148:
[----:B----4-:R4:W0:Y:S02]  /*29ae0*/  SYNCS.PHASECHK.TRANS64.TRYWAIT P0, [R3+URZ], R2 ;  /* 0x00000002030075a7 */ /* 0x010824000800017f */
[----:B0-----:R-:W-:Y:S05]  /*29af0*/  @!P0 NANOSLEEP.SYNCS 0x989680 ;  /* 0x009896800000895d */ /* 0x001fea0003900000 */
[----:B------:R-:W0:Y:S02]  /*29b00*/  @!P0 SYNCS.PHASECHK.TRANS64 P0, [R3+URZ], R2 ;  /* 0x00000002030085a7 */ /* 0x000e24000800007f */
[----:B0-----:R-:W-:Y:S05]  /*29b10*/  @!P0 BRA `(.L_x_2148) ;  /* 0xfffffffc00f08947 */ /* 0x001fea000383ffff */
.L_x_1680:
[----:B------:R-:W-:Y:S05]  /*29b20*/  BSYNC B9 ;  /* 0x0000000000097941 */ /* 0x000fea0003800000 */
.L_x_1677:
[----:B------:R-:W-:Y:S05]  /*29b30*/  EXIT ;  /* 0x000000000000794d */ /* 0x000fea0003800000 */
.L_x_1706:
[----:B0-----:R0:W1:Y:S02]  /*29b40*/  SYNCS.PHASECHK.TRANS64.TRYWAIT P5, [R90+URZ+0x30890], R91 ;  /* 0x0308905b5a0075a7 */ /* 0x00106400080a017f */
[----:B-1----:R-:W-:Y:S05]  /*29b50*/  @!P5 NANOSLEEP.SYNCS 0x989680 ;  /* 0x009896800000d95d */ /* 0x002fea0003900000 */
[----:B------:R-:W1:Y:S02]  /*29b60*/  @!P5 SYNCS.PHASECHK.TRANS64 P5, [R90+URZ+0x30890], R91 ;  /* 0x0308905b5a00d5a7 */ /* 0x000e6400080a007f */
[----:B-1----:R-:W-:Y:S05]  /*29b70*/  @!P5 BRA `(.L_x_1706) ;  /* 0xfffffffc00f0d947 */ /* 0x002fea000383ffff */
[----:B------:R-:W-:Y:S05]  /*29b80*/  BRA `(.L_x_2149) ;  /* 0xfffffd9c00d07947 */ /* 0x000fea000383ffff */
.L_x_1760:
[----:B-1----:R1:W3:Y:S02]  /*29b90*/  SYNCS.PHASECHK.TRANS64.TRYWAIT P5, [R90+URZ+0x30890], R91 ;  /* 0x0308905b5a0075a7 */ /* 0x0022e400080a017f */
[----:B---3--:R-:W-:Y:S05]  /*29ba0*/  @!P5 NANOSLEEP.SYNCS 0x989680 ;  /* 0x009896800000d95d */ /* 0x008fea0003900000 */
[----:B------:R-:W3:Y:S02]  /*29bb0*/  @!P5 SYNCS.PHASECHK.TRANS64 P5, [R90+URZ+0x30890], R91 ;  /* 0x0308905b5a00d5a7 */ /* 0x000ee400080a007f */
[----:B---3--:R-:W-:Y:S05]  /*29bc0*/  @!P5 BRA `(.L_x_1760) ;  /* 0xfffffffc00f0d947 */ /* 0x008fea000383ffff */
[----:B------:R-:W-:Y:S05]  /*29bd0*/  BRA `(.L_x_2150) ;  /* 0xfffffdd000307947 */ /* 0x000fea000383ffff */
.L_x_1785:
[----:B-1----:R1:W2:Y:S02]  /*29be0*/  SYNCS.PHASECHK.TRANS64.TRYWAIT P3, [R90+URZ+0x30890], R91 ;  /* 0x0308905b5a0075a7 */ /* 0x0022a4000806017f */
[----:B--2---:R-:W-:Y:S05]  /*29bf0*/  @!P3 NANOSLEEP.SYNCS 0x989680 ;  /* 0x009896800000b95d */ /* 0x004fea0003900000 */
[----:B------:R-:W2:Y:S02]  /*29c00*/  @!P3 SYNCS.PHASECHK.TRANS64 P3, [R90+URZ+0x30890], R91 ;  /* 0x0308905b5a00b5a7 */ /* 0x000ea4000806007f */
[----:B--2---:R-:W-:Y:S05]  /*29c10*/  @!P3 BRA `(.L_x_1785) ;  /* 0xfffffffc00f0b947 */ /* 0x004fea000383ffff */
[----:B------:R-:W-:Y:S05]  /*29c20*/  BRA `(.L_x_2151) ;  /* 0xfffffe00004c7947 */ /* 0x000fea000383ffff */
.L_x_1791:
[----:B-1----:R1:W2:Y:S02]  /*29c30*/  SYNCS.PHASECHK.TRANS64.TRYWAIT P2, [R90+URZ+0x308b0], R91 ;  /* 0x0308b05b5a0075a7 */ /* 0x0022a4000804017f */
[----:B--2---:R-:W-:Y:S05]  /*29c40*/  @!P2 NANOSLEEP.SYNCS 0x989680 ;  /* 0x009896800000a95d */ /* 0x004fea0003900000 */
[----:B------:R-:W2:Y:S02]  /*29c50*/  @!P2 SYNCS.PHASECHK.TRANS64 P2, [R90+URZ+0x308b0], R91 ;  /* 0x0308b05b5a00a5a7 */ /* 0x000ea4000804007f */
[----:B--2---:R-:W-:Y:S05]  /*29c60*/  @!P2 BRA `(.L_x_1791) ;  /* 0xfffffffc00f0a947 */ /* 0x004fea000383ffff */
[----:B------:R-:W-:Y:S05]  /*29c70*/  BRA `(.L_x_2152) ;  /* 0xfffffe0400447947 */ /* 0x000fea000383ffff */
.L_x_1817:
        /* <DEDUP_REMOVED lines=8> */
.L_x_2154:
[----:B------:R-:W-:Y:S05]  /*29d00*/  BSYNC B1 ;  /* 0x0000000000017941 */ /* 0x000fea0003800000 */
.L_x_2153:
[----:B------:R-:W-:Y:S02]  /*29d10*/  IMAD.MOV.U32 R13, RZ, RZ, R6 ;  /* 0x000000ffff0d7224 */ /* 0x000fe400078e0006 */
[----:B------:R-:W-:Y:S02]  /*29d20*/  IMAD.MOV.U32 R12, RZ, RZ, RZ ;  /* 0x000000ffff0c7224 */ /* 0x000fe400078e00ff */
[----:B------:R-:W-:Y:S02]  /*29d30*/  IMAD.MOV.U32 R11, RZ, RZ, 0x1c1f ;  /* 0x00001c1fff0b7424 */ /* 0x000fe400078e00ff */
[----:B------:R-:W-:Y:S02]  /*29d40*/  IMAD.MOV.U32 R15, RZ, RZ, -0x1 ;  /* 0xffffffffff0f7424 */ /* 0x000fe400078e00ff */
[----:B------:R-:W-:-:S07]  /*29d50*/  IMAD.MOV.U32 R3, RZ, RZ, R14 ;  /* 0x000000ffff037224 */ /* 0x000fce00078e000e */
[----:B------:R-:W-:Y:S05]  /*29d60*/  WARPSYNC.COLLECTIVE R15, `(.L_x_2155) ;  /* 0x000000000f087348 */ /* 0x000fea0003c00000 */
[----:B------:R0:W1:Y:S02]  /*29d70*/  SHFL.IDX P6, R14, R13, R12, R11 ;  /* 0x0000000c0d0e7389 */ /* 0x00006400000c000b */
[----:B01----:R-:W-:Y:S01]  /*29d80*/  ENDCOLLECTIVE ;  /* 0x000000000000791b */ /* 0x003fe20003800000 */
.L_x_2155:
[----:B------:R-:W-:Y:S01]  /*29d90*/  MOV R13, R8 ;  /* 0x00000008000d7202 */ /* 0x000fe20000000f00 */
[----:B------:R-:W-:-:S07]  /*29da0*/  IMAD.MOV.U32 R0, RZ, RZ, R14 ;  /* 0x000000ffff007224 */ /* 0x000fce00078e000e */
[----:B------:R-:W-:Y:S05]  /*29db0*/  WARPSYNC.COLLECTIVE R15, `(.L_x_2156) ;  /* 0x000000000f087348 */ /* 0x000fea0003c00000 */
[----:B------:R0:W1:Y:S02]  /*29dc0*/  SHFL.IDX P6, R14, R13, R12, R11 ;  /* 0x0000000c0d0e7389 */ /* 0x00006400000c000b */
[----:B01----:R-:W-:Y:S01]  /*29dd0*/  ENDCOLLECTIVE ;  /* 0x000000000000791b */ /* 0x003fe20003800000 */
.L_x_2156:
[----:B------:R-:W-:Y:S02]  /*29de0*/  IMAD.MOV.U32 R13, RZ, RZ, R4 ;  /* 0x000000ffff0d7224 */ /* 0x000fe400078e0004 */
[----:B------:R-:W-:-:S07]  /*29df0*/  IMAD.MOV.U32 R5, RZ, RZ, R14 ;  /* 0x000000ffff057224 */ /* 0x000fce00078e000e */
[----:B------:R-:W-:Y:S05]  /*29e00*/  WARPSYNC.COLLECTIVE R15, `(.L_x_2157) ;  /* 0x000000000f087348 */ /* 0x000fea0003c00000 */
[----:B------:R0:W1:Y:S02]  /*29e10*/  SHFL.IDX P6, R14, R13, R12, R11 ;  /* 0x0000000c0d0e7389 */ /* 0x00006400000c000b */
[----:B01----:R-:W-:Y:S01]  /*29e20*/  ENDCOLLECTIVE ;  /* 0x000000000000791b */ /* 0x003fe20003800000 */
.L_x_2157:
[----:B------:R-:W-:Y:S05]  /*29e30*/  BRA `(.L_x_2158) ;  /* 0xfffffe1400f87947 */ /* 0x000fea000383ffff */
.L_x_1820:
[----:B------:R-:W-:Y:S01]  /*29e40*/  BSSY B1, `(.L_x_2159) ;  /* 0x0000008000017945 */ /* 0x000fe20003800000 */
[----:B------:R-:W-:Y:S02]  /*29e50*/  IMAD.MOV.U32 R13, RZ, RZ, R7 ;  /* 0x000000ffff0d7224 */ /* 0x000fe400078e0007 */
[----:B------:R-:W-:Y:S02]  /*29e60*/  IMAD.MOV.U32 R12, RZ, RZ, 0x1 ;  /* 0x00000001ff0c7424 */ /* 0x000fe400078e00ff */
[----:B------:R-:W-:Y:S02]  /*29e70*/  IMAD.MOV.U32 R11, RZ, RZ, 0x1c1f ;  /* 0x00001c1fff0b7424 */ /* 0x000fe400078e00ff */
[----:B------:R-:W-:-:S07]  /*29e80*/  IMAD.MOV.U32 R15, RZ, RZ, -0x1 ;  /* 0xffffffffff0f7424 */ /* 0x000fce00078e00ff */
[----:B0---4-:R-:W-:Y:S05]  /*29e90*/  WARPSYNC.COLLECTIVE R15, `(.L_x_2160) ;  /* 0x000000000f087348 */ /* 0x011fea0003c00000 */
[----:B----4-:R1:W2:Y:S02]  /*29ea0*/  SHFL.IDX P6, R14, R13, R12, R11 ;  /* 0x0000000c0d0e7389 */ /* 0x0102a400000c000b */
[----:B012---:R-:W-:Y:S01]  /*29eb0*/  ENDCOLLECTIVE ;  /* 0x000000000000791b */ /* 0x007fe20003800000 */
.L_x_2160:
[----:B------:R-:W-:Y:S05]  /*29ec0*/  BSYNC B1 ;  /* 0x0000000000017941 */ /* 0x000fea0003800000 */
.L_x_2159:
[----:B------:R-:W-:Y:S01]  /*29ed0*/  MOV R13, R6 ;  /* 0x00000006000d7202 */ /* 0x000fe20000000f00 */
[----:B------:R-:W-:Y:S02]  /*29ee0*/  IMAD.MOV.U32 R12, RZ, RZ, 0x1 ;  /* 0x00000001ff0c7424 */ /* 0x000fe400078e00ff */
[----:B------:R-:W-:Y:S02]  /*29ef0*/  IMAD.MOV.U32 R11, RZ, RZ, 0x1c1f ;  /* 0x00001c1fff0b7424 */ /* 0x000fe400078e00ff */
[----:B------:R-:W-:Y:S02]  /*29f00*/  IMAD.MOV.U32 R15, RZ, RZ, -0x1 ;  /* 0xffffffffff0f7424 */ /* 0x000fe400078e00ff */
[----:B------:R-:W-:-:S07]  /*29f10*/  IMAD.MOV.U32 R3, RZ, RZ, R14 ;  /* 0x000000ffff037224 */ /* 0x000fce00078e000e */
[----:B------:R-:W-:Y:S05]  /*29f20*/  WARPSYNC.COLLECTIVE R15, `(.L_x_2161) ;  /* 0x000000000f087348 */ /* 0x000fea0003c00000 */
[----:B------:R0:W1:Y:S02]  /*29f30*/  SHFL.IDX P6, R14, R13, R12, R11 ;  /* 0x0000000c0d0e7389 */ /* 0x00006400000c000b */
[----:B01----:R-:W-:Y:S01]  /*29f40*/  ENDCOLLECTIVE ;  /* 0x000000000000791b */ /* 0x003fe20003800000 */
.L_x_2161:
[----:B------:R-:W-:Y:S02]  /*29f50*/  IMAD.MOV.U32 R13, RZ, RZ, R8 ;  /* 0x000000ffff0d7224 */ /* 0x000fe400078e0008 */
[----:B------:R-:W-:-:S07]  /*29f60*/  IMAD.MOV.U32 R0, RZ, RZ, R14 ;  /* 0x000000ffff007224 */ /* 0x000fce00078e000e */
[----:B------:R-:W-:Y:S05]  /*29f70*/  WARPSYNC.COLLECTIVE R15, `(.L_x_2162) ;  /* 0x000000000f087348 */ /* 0x000fea0003c00000 */
[----:B------:R0:W1:Y:S02]  /*29f80*/  SHFL.IDX P6, R14, R13, R12, R11 ;  /* 0x0000000c0d0e7389 */ /* 0x00006400000c000b */
[----:B01----:R-:W-:Y:S01]  /*29f90*/  ENDCOLLECTIVE ;  /* 0x000000000000791b */ /* 0x003fe20003800000 */
.L_x_2162:
[----:B------:R-:W-:Y:S02]  /*29fa0*/  IMAD.MOV.U32 R13, RZ, RZ, R4 ;  /* 0x000000ffff0d7224 */ /* 0x000fe400078e0004 */
[----:B------:R-:W-:-:S07]  /*29fb0*/  IMAD.MOV.U32 R5, RZ, RZ, R14 ;  /* 0x000000ffff057224 */ /* 0x000fce00078e000e */
[----:B------:R-:W-:Y:S05]  /*29fc0*/  WARPSYNC.COLLECTIVE R15, `(.L_x_2163) ;  /* 0x000000000f087348 */ /* 0x000fea0003c00000 */
[----:B------:R0:W1:Y:S02]  /*29fd0*/  SHFL.IDX P6, R14, R13, R12, R11 ;  /* 0x0000000c0d0e7389 */ /* 0x00006400000c000b */
[----:B01----:R-:W-:Y:S01]  /*29fe0*/  ENDCOLLECTIVE ;  /* 0x000000000000791b */ /* 0x003fe20003800000 */
.L_x_2163:
[----:B------:R-:W-:Y:S01]  /*29ff0*/  MOV R4, R14 ;  /* 0x0000000e00047202 */ /* 0x000fe20000000f00 */
[----:B------:R-:W-:Y:S06]  /*2a000*/  BRA `(.L_x_2164) ;  /* 0xfffffe1c00847947 */ /* 0x000fec000383ffff */
.L_x_1824:
[----:B0-----:R0:W1:Y:S02]  /*2a010*/  SYNCS.PHASECHK.TRANS64.TRYWAIT P0, [R16+URZ+0x30800], R5 ;  /* 0x03080005100075a7 */ /* 0x001064000800017f */
[----:B-1----:R-:W-:Y:S05]  /*2a020*/  @!P0 NANOSLEEP.SYNCS 0x989680 ;  /* 0x009896800000895d */ /* 0x002fea0003900000 */
[----:B------:R-:W1:Y:S02]  /*2a030*/  @!P0 SYNCS.PHASECHK.TRANS64 P0, [R16+URZ+0x30800], R5 ;  /* 0x03080005100085a7 */ /* 0x000e64000800007f */
[----:B-1----:R-:W-:Y:S05]  /*2a040*/  @!P0 BRA `(.L_x_1824) ;  /* 0xfffffffc00f08947 */ /* 0x002fea000383ffff */
[----:B------:R-:W-:Y:S05]  /*2a050*/  BRA `(.L_x_2165) ;  /* 0xfffffe2400947947 */ /* 0x000fea000383ffff */
.L_x_1848:
[----:B------:R-:W-:Y:S01]  /*2a060*/  BSSY B1, `(.L_x_2166) ;  /* 0x0000008000017945 */ /* 0x000fe20003800000 */
[----:B------:R-:W-:Y:S02]  /*2a070*/  IMAD.MOV.U32 R13, RZ, RZ, R8 ;  /* 0x000000ffff0d7224 */ /* 0x000fe400078e0008 */
[----:B------:R-:W-:Y:S02]  /*2a080*/  IMAD.MOV.U32 R12, RZ, RZ, RZ ;  /* 0x000000ffff0c7224 */ /* 0x000fe400078e00ff */
[----:B------:R-:W-:Y:S02]  /*2a090*/  IMAD.MOV.U32 R11, RZ, RZ, 0x1c1f ;  /* 0x00001c1fff0b7424 */ /* 0x000fe400078e00ff */
[----:B------:R-:W-:-:S07]  /*2a0a0*/  IMAD.MOV.U32 R15, RZ, RZ, -0x1 ;  /* 0xffffffffff0f7424 */ /* 0x000fce00078e00ff */
[----:B------:R-:W-:Y:S05]  /*2a0b0*/  WARPSYNC.COLLECTIVE R15, `(.L_x_2167) ;  /* 0x000000000f087348 */ /* 0x000fea0003c00000 */
[----:B------:R0:W1:Y:S02]  /*2a0c0*/  SHFL.IDX P6, R14, R13, R12, R11 ;  /* 0x0000000c0d0e7389 */ /* 0x00006400000c000b */
[----:B01----:R-:W-:Y:S01]  /*2a0d0*/  ENDCOLLECTIVE ;  /* 0x000000000000791b */ /* 0x003fe20003800000 */
.L_x_2167:
[----:B------:R-:W-:Y:S05]  /*2a0e0*/  BSYNC B1 ;  /* 0x0000000000017941 */ /* 0x000fea0003800000 */
.L_x_2166:
[----:B------:R-:W-:Y:S01]  /*2a0f0*/  IMAD.MOV.U32 R13, RZ, RZ, R6 ;  /* 0x000000ffff0d7224 */ /* 0x000fe200078e0006 */
[----:B------:R-:W-:Y:S01]  /*2a100*/  MOV R11, 0x1c1f ;  /* 0x00001c1f000b7802 */ /* 0x000fe20000000f00 */
[----:B------:R-:W-:Y:S02]  /*2a110*/  IMAD.MOV.U32 R12, RZ, RZ, RZ ;  /* 0x000000ffff0c7224 */ /* 0x000fe400078e00ff */
[----:B------:R-:W-:Y:S02]  /*2a120*/  IMAD.MOV.U32 R15, RZ, RZ, -0x1 ;  /* 0xffffffffff0f7424 */ /* 0x000fe400078e00ff */
[----:B------:R-:W-:-:S07]  /*2a130*/  IMAD.MOV.U32 R3, RZ, RZ, R14 ;  /* 0x000000ffff037224 */ /* 0x000fce00078e000e */
[----:B------:R-:W-:Y:S05]  /*2a140*/  WARPSYNC.COLLECTIVE R15, `(.L_x_2168) ;  /* 0x000000000f087348 */ /* 0x000fea0003c00000 */
[----:B------:R0:W1:Y:S02]  /*2a150*/  SHFL.IDX P6, R14, R13, R12, R11 ;  /* 0x0000000c0d0e7389 */ /* 0x00006400000c000b */
[----:B01----:R-:W-:Y:S01]  /*2a160*/  ENDCOLLECTIVE ;  /* 0x000000000000791b */ /* 0x003fe20003800000 */
.L_x_2168:
[----:B------:R-:W-:Y:S02]  /*2a170*/  IMAD.MOV.U32 R21, RZ, RZ, R3 ;  /* 0x000000ffff157224 */ /* 0x000fe400078e0003 */
[----:B------:R-:W-:Y:S02]  /*2a180*/  IMAD.MOV.U32 R13, RZ, RZ, R7 ;  /* 0x000000ffff0d7224 */ /* 0x000fe400078e0007 */
[----:B------:R-:W-:-:S07]  /*2a190*/  IMAD.MOV.U32 R0, RZ, RZ, R14 ;  /* 0x000000ffff007224 */ /* 0x000fce00078e000e */
[----:B------:R-:W-:Y:S05]  /*2a1a0*/  WARPSYNC.COLLECTIVE R15, `(.L_x_2169) ;  /* 0x000000000f087348 */ /* 0x000fea0003c00000 */
[----:B------:R0:W1:Y:S02]  /*2a1b0*/  SHFL.IDX P6, R14, R13, R12, R11 ;  /* 0x0000000c0d0e7389 */ /* 0x00006400000c000b */
[----:B01----:R-:W-:Y:S01]  /*2a1c0*/  ENDCOLLECTIVE ;  /* 0x000000000000791b */ /* 0x003fe20003800000 */
.L_x_2169:
[----:B------:R-:W-:Y:S02]  /*2a1d0*/  IMAD.MOV.U32 R20, RZ, RZ, R0 ;  /* 0x000000ffff147224 */ /* 0x000fe400078e0000 */
[----:B------:R-:W-:Y:S02]  /*2a1e0*/  IMAD.MOV.U32 R13, RZ, RZ, R9 ;  /* 0x000000ffff0d7224 */ /* 0x000fe400078e0009 */
[----:B------:R-:W-:-:S07]  /*2a1f0*/  IMAD.MOV.U32 R5, RZ, RZ, R14 ;  /* 0x000000ffff057224 */ /* 0x000fce00078e000e */
[----:B------:R-:W-:Y:S05]  /*2a200*/  WARPSYNC.COLLECTIVE R15, `(.L_x_2170) ;  /* 0x000000000f087348 */ /* 0x000fea0003c00000 */
[----:B------:R0:W1:Y:S02]  /*2a210*/  SHFL.IDX P6, R14, R13, R12, R11 ;  /* 0x0000000c0d0e7389 */ /* 0x00006400000c000b */
[----:B01----:R-:W-:Y:S01]  /*2a220*/  ENDCOLLECTIVE ;  /* 0x000000000000791b */ /* 0x003fe20003800000 */
.L_x_2170:
[----:B------:R-:W-:Y:S05]  /*2a230*/  BRA `(.L_x_2171) ;  /* 0xfffffe4800647947 */ /* 0x000fea000383ffff */
.L_x_1851:
[----:B------:R-:W-:Y:S01]  /*2a240*/  BSSY B1, `(.L_x_2172) ;  /* 0x0000008000017945 */ /* 0x000fe20003800000 */
[----:B------:R-:W-:Y:S01]  /*2a250*/  MOV R13, R8 ;  /* 0x00000008000d7202 */ /* 0x000fe20000000f00 */
[----:B------:R-:W-:Y:S02]  /*2a260*/  IMAD.MOV.U32 R12, RZ, RZ, 0x1 ;  /* 0x00000001ff0c7424 */ /* 0x000fe400078e00ff */
[----:B------:R-:W-:Y:S02]  /*2a270*/  IMAD.MOV.U32 R11, RZ, RZ, 0x1c1f ;  /* 0x00001c1fff0b7424 */ /* 0x000fe400078e00ff */
[----:B------:R-:W-:-:S07]  /*2a280*/  IMAD.MOV.U32 R15, RZ, RZ, -0x1 ;  /* 0xffffffffff0f7424 */ /* 0x000fce00078e00ff */
[----:B------:R-:W-:Y:S05]  /*2a290*/  WARPSYNC.COLLECTIVE R15, `(.L_x_2173) ;  /* 0x000000000f087348 */ /* 0x000fea0003c00000 */
[----:B------:R0:W1:Y:S02]  /*2a2a0*/  SHFL.IDX P6, R14, R13, R12, R11 ;  /* 0x0000000c0d0e7389 */ /* 0x00006400000c000b */
[----:B01----:R-:W-:Y:S01]  /*2a2b0*/  ENDCOLLECTIVE ;  /* 0x000000000000791b */ /* 0x003fe20003800000 */
.L_x_2173:
[----:B------:R-:W-:Y:S05]  /*2a2c0*/  BSYNC B1 ;  /* 0x0000000000017941 */ /* 0x000fea0003800000 */
.L_x_2172:
[----:B------:R-:W-:Y:S01]  /*2a2d0*/  IMAD.MOV.U32 R13, RZ, RZ, R6 ;  /* 0x000000ffff0d7224 */ /* 0x000fe200078e0006 */
[----:B------:R-:W-:Y:S01]  /*2a2e0*/  MOV R15, 0xffffffff ;  /* 0xffffffff000f7802 */ /* 0x000fe20000000f00 */
[----:B------:R-:W-:Y:S02]  /*2a2f0*/  IMAD.MOV.U32 R12, RZ, RZ, 0x1 ;  /* 0x00000001ff0c7424 */ /* 0x000fe400078e00ff */
[----:B------:R-:W-:Y:S02]  /*2a300*/  IMAD.MOV.U32 R11, RZ, RZ, 0x1c1f ;  /* 0x00001c1fff0b7424 */ /* 0x000fe400078e00ff */
[----:B------:R-:W-:-:S07]  /*2a310*/  IMAD.MOV.U32 R3, RZ, RZ, R14 ;  /* 0x000000ffff037224 */ /* 0x000fce00078e000e */
[----:B------:R-:W-:Y:S05]  /*2a320*/  WARPSYNC.COLLECTIVE R15, `(.L_x_2174) ;  /* 0x000000000f087348 */ /* 0x000fea0003c00000 */
[----:B------:R0:W1:Y:S02]  /*2a330*/  SHFL.IDX P6, R14, R13, R12, R11 ;  /* 0x0000000c0d0e7389 */ /* 0x00006400000c000b */
[----:B01----:R-:W-:Y:S01]  /*2a340*/  ENDCOLLECTIVE ;  /* 0x000000000000791b */ /* 0x003fe20003800000 */
.L_x_2174:
[----:B------:R-:W-:Y:S02]  /*2a350*/  IMAD.MOV.U32 R61, RZ, RZ, R3 ;  /* 0x000000ffff3d7224 */ /* 0x000fe400078e0003 */
[----:B------:R-:W-:Y:S02]  /*2a360*/  IMAD.MOV.U32 R13, RZ, RZ, R7 ;  /* 0x000000ffff0d7224 */ /* 0x000fe400078e0007 */
[----:B------:R-:W-:-:S07]  /*2a370*/  IMAD.MOV.U32 R0, RZ, RZ, R14 ;  /* 0x000000ffff007224 */ /* 0x000fce00078e000e */
[----:B------:R-:W-:Y:S05]  /*2a380*/  WARPSYNC.COLLECTIVE R15, `(.L_x_2175) ;  /* 0x000000000f087348 */ /* 0x000fea0003c00000 */
[----:B------:R0:W1:Y:S02]  /*2a390*/  SHFL.IDX P6, R14, R13, R12, R11 ;  /* 0x0000000c0d0e7389 */ /* 0x00006400000c000b */
[----:B01----:R-:W-:Y:S01]  /*2a3a0*/  ENDCOLLECTIVE ;  /* 0x000000000000791b */ /* 0x003fe20003800000 */
.L_x_2175:
[----:B------:R-:W-:Y:S02]  /*2a3b0*/  IMAD.MOV.U32 R60, RZ, RZ, R0 ;  /* 0x000000ffff3c7224 */ /* 0x000fe400078e0000 */
[----:B------:R-:W-:Y:S02]  /*2a3c0*/  IMAD.MOV.U32 R13, RZ, RZ, R9 ;  /* 0x000000ffff0d7224 */ /* 0x000fe400078e0009 */
[----:B------:R-:W-:-:S07]  /*2a3d0*/  IMAD.MOV.U32 R7, RZ, RZ, R14 ;  /* 0x000000ffff077224 */ /* 0x000fce00078e000e */
[----:B------:R-:W-:Y:S05]  /*2a3e0*/  WARPSYNC.COLLECTIVE R15, `(.L_x_2176) ;  /* 0x000000000f087348 */ /* 0x000fea0003c00000 */
[----:B------:R0:W1:Y:S02]  /*2a3f0*/  SHFL.IDX P6, R14, R13, R12, R11 ;  /* 0x0000000c0d0e7389 */ /* 0x00006400000c000b */
[----:B01----:R-:W-:Y:S01]  /*2a400*/  ENDCOLLECTIVE ;  /* 0x000000000000791b */ /* 0x003fe20003800000 */
.L_x_2176:
[----:B------:R-:W-:Y:S05]  /*2a410*/  BRA `(.L_x_2177) ;  /* 0xfffffe4c00747947 */ /* 0x000fea000383ffff */
.L_x_1855:
[----:B0-----:R0:W1:Y:S02]  /*2a420*/  SYNCS.PHASECHK.TRANS64.TRYWAIT P0, [R16+URZ+0x30800], R21 ;  /* 0x03080015100075a7 */ /* 0x001064000800017f */
[----:B-1----:R-:W-:Y:S05]  /*2a430*/  @!P0 NANOSLEEP.SYNCS 0x989680 ;  /* 0x009896800000895d */ /* 0x002fea0003900000 */
[----:B------:R-:W1:Y:S02]  /*2a440*/  @!P0 SYNCS.PHASECHK.TRANS64 P0, [R16+URZ+0x30800], R21 ;  /* 0x03080015100085a7 */ /* 0x000e64000800007f */
[----:B-1----:R-:W-:Y:S05]  /*2a450*/  @!P0 BRA `(.L_x_1855) ;  /* 0xfffffffc00f08947 */ /* 0x002fea000383ffff */
[----:B------:R-:W-:Y:S05]  /*2a460*/  BRA `(.L_x_2178) ;  /* 0xfffffe5000dc7947 */ /* 0x000fea000383ffff */
.L_x_1869:
[----:B-1----:R1:W2:Y:S02]  /*2a470*/  SYNCS.PHASECHK.TRANS64.TRYWAIT P2, [R5+URZ+0x30830], R0 ;  /* 0x03083000050075a7 */ /* 0x0022a4000804017f */
[----:B--2---:R-:W-:Y:S05]  /*2a480*/  @!P2 NANOSLEEP.SYNCS 0x989680 ;  /* 0x009896800000a95d */ /* 0x004fea0003900000 */
[----:B------:R-:W2:Y:S02]  /*2a490*/  @!P2 SYNCS.PHASECHK.TRANS64 P2, [R5+URZ+0x30830], R0 ;  /* 0x030830000500a5a7 */ /* 0x000ea4000804007f */
[----:B--2---:R-:W-:Y:S05]  /*2a4a0*/  @!P2 BRA `(.L_x_1869) ;  /* 0xfffffffc00f0a947 */ /* 0x004fea000383ffff */
[----:B------:R-:W-:Y:S05]  /*2a4b0*/  BRA `(.L_x_1868) ;  /* 0xfffffe78008c7947 */ /* 0x000fea000383ffff */
.L_x_1889:
[----:B-1----:R1:W2:Y:S02]  /*2a4c0*/  SYNCS.PHASECHK.TRANS64.TRYWAIT P2, [R0+URZ+0x30830], R11 ;  /* 0x0308300b000075a7 */ /* 0x0022a4000804017f */
[----:B--2---:R-:W-:Y:S05]  /*2a4d0*/  @!P2 NANOSLEEP.SYNCS 0x989680 ;  /* 0x009896800000a95d */ /* 0x004fea0003900000 */
[----:B------:R-:W2:Y:S02]  /*2a4e0*/  @!P2 SYNCS.PHASECHK.TRANS64 P2, [R0+URZ+0x30830], R11 ;  /* 0x0308300b0000a5a7 */ /* 0x000ea4000804007f */
[----:B--2---:R-:W-:Y:S05]  /*2a4f0*/  @!P2 BRA `(.L_x_1889) ;  /* 0xfffffffc00f0a947 */ /* 0x004fea000383ffff */
[----:B------:R-:W-:Y:S05]  /*2a500*/  BRA `(.L_x_1888) ;  /* 0xfffffea800787947 */ /* 0x000fea000383ffff */
.L_x_1894:
[----:B-1----:R1:W2:Y:S02]  /*2a510*/  SYNCS.PHASECHK.TRANS64.TRYWAIT P2, [R21+URZ+0x30850], R2 ;  /* 0x03085002150075a7 */ /* 0x0022a4000804017f */
[----:B--2---:R-:W-:Y:S05]  /*2a520*/  @!P2 NANOSLEEP.SYNCS 0x989680 ;  /* 0x009896800000a95d */ /* 0x004fea0003900000 */
[----:B------:R-:W2:Y:S02]  /*2a530*/  @!P2 SYNCS.PHASECHK.TRANS64 P2, [R21+URZ+0x30850], R2 ;  /* 0x030850021500a5a7 */ /* 0x000ea4000804007f */
[----:B--2---:R-:W-:Y:S05]  /*2a540*/  @!P2 BRA `(.L_x_1894) ;  /* 0xfffffffc00f0a947 */ /* 0x004fea000383ffff */
[----:B------:R-:W-:Y:S05]  /*2a550*/  BRA `(.L_x_1893) ;  /* 0xfffffeb400c07947 */ /* 0x000fea000383ffff */
.L_x_1914:
[----:B--2---:R2:W3:Y:S02]  /*2a560*/  SYNCS.PHASECHK.TRANS64.TRYWAIT P2, [R0+URZ+0x30830], R3 ;  /* 0x03083003000075a7 */ /* 0x0044e4000804017f */
[----:B---3--:R-:W-:Y:S05]  /*2a570*/  @!P2 NANOSLEEP.SYNCS 0x989680 ;  /* 0x009896800000a95d */ /* 0x008fea0003900000 */
[----:B------:R-:W3:Y:S02]  /*2a580*/  @!P2 SYNCS.PHASECHK.TRANS64 P2, [R0+URZ+0x30830], R3 ;  /* 0x030830030000a5a7 */ /* 0x000ee4000804007f */
[----:B---3--:R-:W-:Y:S05]  /*2a590*/  @!P2 BRA `(.L_x_1914) ;  /* 0xfffffffc00f0a947 */ /* 0x008fea000383ffff */
[----:B------:R-:W-:Y:S05]  /*2a5a0*/  BRA `(.L_x_1913) ;  /* 0xfffffee0003c7947 */ /* 0x000fea000383ffff */
.L_x_1919:
[----:B-1----:R1:W2:Y:S02]  /*2a5b0*/  SYNCS.PHASECHK.TRANS64.TRYWAIT P2, [R15+URZ+0x30850], R0 ;  /* 0x030850000f0075a7 */ /* 0x0022a4000804017f */
[----:B--2---:R-:W-:Y:S05]  /*2a5c0*/  @!P2 NANOSLEEP.SYNCS 0x989680 ;  /* 0x009896800000a95d */ /* 0x004fea0003900000 */
[----:B------:R-:W2:Y:S02]  /*2a5d0*/  @!P2 SYNCS.PHASECHK.TRANS64 P2, [R15+URZ+0x30850], R0 ;  /* 0x030850000f00a5a7 */ /* 0x000ea4000804007f */
[----:B--2---:R-:W-:Y:S05]  /*2a5e0*/  @!P2 BRA `(.L_x_1919) ;  /* 0xfffffffc00f0a947 */ /* 0x004fea000383ffff */
[----:B------:R-:W-:Y:S05]  /*2a5f0*/  BRA `(.L_x_1918) ;  /* 0xfffffeec008c7947 */ /* 0x000fea000383ffff */
.L_x_1927:
[----:B--2---:R2:W3:Y:S02]  /*2a600*/  SYNCS.PHASECHK.TRANS64.TRYWAIT P2, [R3+URZ+0x30830], R4 ;  /* 0x03083004030075a7 */ /* 0x0044e4000804017f */
[----:B---3--:R-:W-:Y:S05]  /*2a610*/  @!P2 NANOSLEEP.SYNCS 0x989680 ;  /* 0x009896800000a95d */ /* 0x008fea0003900000 */
[----:B------:R-:W3:Y:S02]  /*2a620*/  @!P2 SYNCS.PHASECHK.TRANS64 P2, [R3+URZ+0x30830], R4 ;  /* 0x030830040300a5a7 */ /* 0x000ee4000804007f */
[----:B---3--:R-:W-:Y:S05]  /*2a630*/  @!P2 BRA `(.L_x_1927) ;  /* 0xfffffffc00f0a947 */ /* 0x008fea000383ffff */
[----:B------:R-:W-:Y:S05]  /*2a640*/  BRA `(.L_x_1926) ;  /* 0xffffff0000887947 */ /* 0x000fea000383ffff */
.L_x_1932:
[----:B-1----:R1:W2:Y:S02]  /*2a650*/  SYNCS.PHASECHK.TRANS64.TRYWAIT P2, [R14+URZ+0x30850], R2 ;  /* 0x030850020e0075a7 */ /* 0x0022a4000804017f */
[----:B--2---:R-:W-:Y:S05]  /*2a660*/  @!P2 NANOSLEEP.SYNCS 0x989680 ;  /* 0x009896800000a95d */ /* 0x004fea0003900000 */
[----:B------:R-:W2:Y:S02]  /*2a670*/  @!P2 SYNCS.PHASECHK.TRANS64 P2, [R14+URZ+0x30850], R2 ;  /* 0x030850020e00a5a7 */ /* 0x000ea4000804007f */
[----:B--2---:R-:W-:Y:S05]  /*2a680*/  @!P2 BRA `(.L_x_1932) ;  /* 0xfffffffc00f0a947 */ /* 0x004fea000383ffff */
[----:B------:R-:W-:Y:S05]  /*2a690*/  BRA `(.L_x_1931) ;  /* 0xffffff0c00c87947 */ /* 0x000fea000383ffff */
.L_x_1946:
[----:B--2---:R2:W3:Y:S02]  /*2a6a0*/  SYNCS.PHASECHK.TRANS64.TRYWAIT P0, [R12+URZ+0x30850], R7 ;  /* 0x030850070c0075a7 */ /* 0x0044e4000800017f */
[----:B---3--:R-:W-:Y:S05]  /*2a6b0*/  @!P0 NANOSLEEP.SYNCS 0x989680 ;  /* 0x009896800000895d */ /* 0x008fea0003900000 */
[----:B------:R-:W3:Y:S02]  /*2a6c0*/  @!P0 SYNCS.PHASECHK.TRANS64 P0, [R12+URZ+0x30850], R7 ;  /* 0x030850070c0085a7 */ /* 0x000ee4000800007f */
[----:B---3--:R-:W-:Y:S05]  /*2a6d0*/  @!P0 BRA `(.L_x_1946) ;  /* 0xfffffffc00f08947 */ /* 0x008fea000383ffff */
[----:B------:R-:W-:Y:S05]  /*2a6e0*/  BRA `(.L_x_1945) ;  /* 0xffffff3800dc7947 */ /* 0x000fea000383ffff */
.L_x_1990:
[----:B------:R-:W1:Y:S01]  /*2a6f0*/  S2R R7, SR_TID.X ;  /* 0x0000000000077919 */ /* 0x000e620000002100 */
[----:B------:R-:W-:Y:S01]  /*2a700*/  BSSY B1, `(.L_x_2179) ;  /* 0x000000a000017945 */ /* 0x000fe20003800000 */
[----:B------:R-:W-:Y:S01]  /*2a710*/  MOV R12, RZ ;  /* 0x000000ff000c7202 */ /* 0x000fe20000000f00 */
[----:B0-----:R-:W-:Y:S02]  /*2a720*/  IMAD.MOV.U32 R11, RZ, RZ, 0x1f ;  /* 0x0000001fff0b7424 */ /* 0x001fe400078e00ff */
[----:B------:R-:W-:Y:S01]  /*2a730*/  IMAD.MOV.U32 R15, RZ, RZ, -0x1 ;  /* 0xffffffffff0f7424 */ /* 0x000fe200078e00ff */
[----:B-1----:R-:W-:-:S04]  /*2a740*/  SHF.R.U32.HI R7, RZ, 0x5, R7 ;  /* 0x00000005ff077819 */ /* 0x002fc80000011607 */
[----:B------:R-:W-:-:S05]  /*2a750*/  LOP3.LUT R7, R7, 0x3, RZ, 0xc0, !PT ;  /* 0x0000000307077812 */ /* 0x000fca00078ec0ff */
[----:B------:R-:W-:-:S07]  /*2a760*/  IMAD.MOV.U32 R13, RZ, RZ, R7 ;  /* 0x000000ffff0d7224 */ /* 0x000fce00078e0007 */
[----:B------:R-:W-:Y:S05]  /*2a770*/  WARPSYNC.COLLECTIVE R15, `(.L_x_2180) ;  /* 0x000000000f087348 */ /* 0x000fea0003c00000 */
[----:B------:R0:W1:Y:S02]  /*2a780*/  SHFL.IDX P6, R14, R13, R12, R11 ;  /* 0x0000000c0d0e7389 */ /* 0x00006400000c000b */
[----:B01----:R-:W-:Y:S01]  /*2a790*/  ENDCOLLECTIVE ;  /* 0x000000000000791b */ /* 0x003fe20003800000 */
.L_x_2180:
[----:B------:R-:W-:Y:S05]  /*2a7a0*/  BSYNC B1 ;  /* 0x0000000000017941 */ /* 0x000fea0003800000 */
.L_x_2179:
[----:B------:R-:W-:Y:S05]  /*2a7b0*/  BRA `(.L_x_2181) ;  /* 0xffffff8000f87947 */ /* 0x000fea000383ffff */
.L_x_1992:
[----:B------:R-:W-:Y:S01]  /*2a7c0*/  BSSY B1, `(.L_x_2182) ;  /* 0x0000006000017945 */ /* 0x000fe20003800000 */
[----:B------:R-:W-:-:S07]  /*2a7d0*/  IMAD.MOV.U32 R15, RZ, RZ, -0x1 ;  /* 0xffffffffff0f7424 */ /* 0x000fce00078e00ff */
[----:B01----:R-:W-:Y:S05]  /*2a7e0*/  WARPSYNC.COLLECTIVE R15, `(.L_x_2183) ;  /* 0x000000000f0c7348 */ /* 0x003fea0003c00000 */
[----:B------:R-:W-:Y:S02]  /*2a7f0*/  ELECT P6, UR62, PT ;  /* 0x00000000003e782f */ /* 0x000fe400038c0000 */
[----:B------:R-:W-:Y:S01]  /*2a800*/  MOV R14, UR62 ;  /* 0x0000003e000e7c02 */ /* 0x000fe20008000f00 */
[----:B01----:R-:W-:Y:S10]  /*2a810*/  ENDCOLLECTIVE ;  /* 0x000000000000791b */ /* 0x003ff40003800000 */
.L_x_2183:
[----:B------:R-:W-:Y:S05]  /*2a820*/  BSYNC B1 ;  /* 0x0000000000017941 */ /* 0x000fea0003800000 */
.L_x_2182:
[----:B------:R-:W-:Y:S05]  /*2a830*/  BRA `(.L_x_1991) ;  /* 0xffffff8000f07947 */ /* 0x000fea000383ffff */
.L_x_1994:
[----:B-1----:R-:W2:Y:S02]  /*2a840*/  LDL R5, [R1+0x4] ;  /* 0x0000040001057983 */ /* 0x002ea40000100800 */
[----:B--2---:R1:W2:Y:S02]  /*2a850*/  SYNCS.PHASECHK.TRANS64.TRYWAIT P0, [R5+URZ+0x30820], R4 ;  /* 0x03082004050075a7 */ /* 0x0042a4000800017f */
[----:B--2---:R-:W-:Y:S05]  /*2a860*/  @!P0 NANOSLEEP.SYNCS 0x989680 ;  /* 0x009896800000895d */ /* 0x004fea0003900000 */
[----:B------:R-:W2:Y:S02]  /*2a870*/  @!P0 SYNCS.PHASECHK.TRANS64 P0, [R5+URZ+0x30820], R4 ;  /* 0x03082004050085a7 */ /* 0x000ea4000800007f */
[----:B--2---:R-:W-:Y:S05]  /*2a880*/  @!P0 BRA `(.L_x_1994) ;  /* 0xfffffffc00ec8947 */ /* 0x004fea000383ffff */
[----:B------:R-:W-:Y:S05]  /*2a890*/  BRA `(.L_x_2184) ;  /* 0xffffff8400007947 */ /* 0x000fea000383ffff */
.L_x_1998:
[----:B-1----:R1:W2:Y:S02]  /*2a8a0*/  SYNCS.PHASECHK.TRANS64.TRYWAIT P0, [R7+URZ+0x308a0], R10 ;  /* 0x0308a00a070075a7 */ /* 0x0022a4000800017f */
[----:B--2---:R-:W-:Y:S05]  /*2a8b0*/  @!P0 NANOSLEEP.SYNCS 0x989680 ;  /* 0x009896800000895d */ /* 0x004fea0003900000 */
[----:B------:R-:W2:Y:S02]  /*2a8c0*/  @!P0 SYNCS.PHASECHK.TRANS64 P0, [R7+URZ+0x308a0], R10 ;  /* 0x0308a00a070085a7 */ /* 0x000ea4000800007f */
[----:B--2---:R-:W-:Y:S05]  /*2a8d0*/  @!P0 BRA `(.L_x_1998) ;  /* 0xfffffffc00f08947 */ /* 0x004fea000383ffff */
[----:B------:R-:W-:Y:S05]  /*2a8e0*/  BRA `(.L_x_2185) ;  /* 0xffffff8400247947 */ /* 0x000fea000383ffff */
.L_x_2005:
[----:B--2---:R2:W3:Y:S02]  /*2a8f0*/  SYNCS.PHASECHK.TRANS64.TRYWAIT P0, [R7+URZ+0x308c0], R10 ;  /* 0x0308c00a070075a7 */ /* 0x0044e4000800017f */
[----:B---3--:R-:W-:Y:S05]  /*2a900*/  @!P0 NANOSLEEP.SYNCS 0x989680 ;  /* 0x009896800000895d */ /* 0x008fea0003900000 */
[----:B------:R-:W3:Y:S02]  /*2a910*/  @!P0 SYNCS.PHASECHK.TRANS64 P0, [R7+URZ+0x308c0], R10 ;  /* 0x0308c00a070085a7 */ /* 0x000ee4000800007f */
[----:B---3--:R-:W-:Y:S05]  /*2a920*/  @!P0 BRA `(.L_x_2005) ;  /* 0xfffffffc00f08947 */ /* 0x008fea000383ffff */
[----:B------:R-:W-:Y:S05]  /*2a930*/  BRA `(.L_x_2186) ;  /* 0xffffff8800287947 */ /* 0x000fea000383ffff */
.L_x_2014:
[----:B-1----:R1:W2:Y:S02]  /*2a940*/  SYNCS.PHASECHK.TRANS64.TRYWAIT P1, [R8+URZ+0x308a0], R7 ;  /* 0x0308a007080075a7 */ /* 0x0022a4000802017f */
[----:B--2---:R-:W-:Y:S05]  /*2a950*/  @!P1 NANOSLEEP.SYNCS 0x989680 ;  /* 0x009896800000995d */ /* 0x004fea0003900000 */
[----:B------:R-:W2:Y:S02]  /*2a960*/  @!P1 SYNCS.PHASECHK.TRANS64 P1, [R8+URZ+0x308a0], R7 ;  /* 0x0308a007080095a7 */ /* 0x000ea4000802007f */
[----:B--2---:R-:W-:Y:S05]  /*2a970*/  @!P1 BRA `(.L_x_2014) ;  /* 0xfffffffc00f09947 */ /* 0x004fea000383ffff */
[----:B------:R-:W-:Y:S05]  /*2a980*/  BRA `(.L_x_2187) ;  /* 0xffffff8c00787947 */ /* 0x000fea000383ffff */
.L_x_2021:
[----:B--2---:R2:W3:Y:S02]  /*2a990*/  SYNCS.PHASECHK.TRANS64.TRYWAIT P1, [R8+URZ+0x308c0], R7 ;  /* 0x0308c007080075a7 */ /* 0x0044e4000802017f */
[----:B---3--:R-:W-:Y:S05]  /*2a9a0*/  @!P1 NANOSLEEP.SYNCS 0x989680 ;  /* 0x009896800000995d */ /* 0x008fea0003900000 */
[----:B------:R-:W3:Y:S02]  /*2a9b0*/  @!P1 SYNCS.PHASECHK.TRANS64 P1, [R8+URZ+0x308c0], R7 ;  /* 0x0308c007080095a7 */ /* 0x000ee4000802007f */
[----:B---3--:R-:W-:Y:S05]  /*2a9c0*/  @!P1 BRA `(.L_x_2021) ;  /* 0xfffffffc00f09947 */ /* 0x008fea000383ffff */
[----:B------:R-:W-:Y:S05]  /*2a9d0*/  BRA `(.L_x_2188) ;  /* 0xffffff9000787947 */ /* 0x000fea000383ffff */
.L_x_2044:
[----:B------:R-:W2:Y:S01]  /*2a9e0*/  S2R R4, SR_TID.X ;  /* 0x0000000000047919 */ /* 0x000ea20000002100 */
[----:B------:R-:W-:Y:S01]  /*2a9f0*/  BSSY B0, `(.L_x_2189) ;  /* 0x000000a000007945 */ /* 0x000fe20003800000 */
[----:B------:R-:W-:Y:S02]  /*2aa00*/  IMAD.MOV.U32 R12, RZ, RZ, RZ ;  /* 0x000000ffff0c7224 */ /* 0x000fe400078e00ff */
[----:B0-----:R-:W-:Y:S02]  /*2aa10*/  IMAD.MOV.U32 R11, RZ, RZ, 0x1f ;  /* 0x0000001fff0b7424 */ /* 0x001fe400078e00ff */
[----:B------:R-:W-:Y:S01]  /*2aa20*/  IMAD.MOV.U32 R15, RZ, RZ, -0x1 ;  /* 0xffffffffff0f7424 */ /* 0x000fe200078e00ff */
[----:B--2---:R-:W-:-:S04]  /*2aa30*/  SHF.R.U32.HI R4, RZ, 0x5, R4 ;  /* 0x00000005ff047819 */ /* 0x004fc80000011604 */
[----:B------:R-:W-:-:S05]  /*2aa40*/  LOP3.LUT R4, R4, 0x3, RZ, 0xc0, !PT ;  /* 0x0000000304047812 */ /* 0x000fca00078ec0ff */
[----:B------:R-:W-:-:S07]  /*2aa50*/  IMAD.MOV.U32 R13, RZ, RZ, R4 ;  /* 0x000000ffff0d7224 */ /* 0x000fce00078e0004 */
[----:B-1----:R-:W-:Y:S05]  /*2aa60*/  WARPSYNC.COLLECTIVE R15, `(.L_x_2190) ;  /* 0x000000000f087348 */ /* 0x002fea0003c00000 */
[----:B------:R0:W2:Y:S02]  /*2aa70*/  SHFL.IDX P6, R14, R13, R12, R11 ;  /* 0x0000000c0d0e7389 */ /* 0x0000a400000c000b */
[----:B012---:R-:W-:Y:S01]  /*2aa80*/  ENDCOLLECTIVE ;  /* 0x000000000000791b */ /* 0x007fe20003800000 */
.L_x_2190:
[----:B------:R-:W-:Y:S05]  /*2aa90*/  BSYNC B0 ;  /* 0x0000000000007941 */ /* 0x000fea0003800000 */
.L_x_2189:
[----:B------:R-:W-:Y:S05]  /*2aaa0*/  BRA `(.L_x_2191) ;  /* 0xffffffa0001c7947 */ /* 0x000fea000383ffff */
.L_x_2046:
[----:B------:R-:W-:Y:S01]  /*2aab0*/  BSSY B0, `(.L_x_2192) ;  /* 0x0000006000007945 */ /* 0x000fe20003800000 */
[----:B------:R-:W-:-:S07]  /*2aac0*/  MOV R15, 0xffffffff ;  /* 0xffffffff000f7802 */ /* 0x000fce0000000f00 */
[----:B01-3--:R-:W-:Y:S05]  /*2aad0*/  WARPSYNC.COLLECTIVE R15, `(.L_x_2193) ;  /* 0x000000000f0c7348 */ /* 0x00bfea0003c00000 */
[----:B------:R-:W-:Y:S02]  /*2aae0*/  ELECT P6, UR62, PT ;  /* 0x00000000003e782f */ /* 0x000fe400038c0000 */
[----:B------:R-:W-:Y:S01]  /*2aaf0*/  MOV R14, UR62 ;  /* 0x0000003e000e7c02 */ /* 0x000fe20008000f00 */
[----:B01-3--:R-:W-:Y:S10]  /*2ab00*/  ENDCOLLECTIVE ;  /* 0x000000000000791b */ /* 0x00bff40003800000 */
.L_x_2193:
[----:B------:R-:W-:Y:S05]  /*2ab10*/  BSYNC B0 ;  /* 0x0000000000007941 */ /* 0x000fea0003800000 */
.L_x_2192:
[----:B------:R-:W-:Y:S05]  /*2ab20*/  BRA `(.L_x_2194) ;  /* 0xffffffa000287947 */ /* 0x000fea000383ffff */
.L_x_2048:
[----:B-1----:R1:W2:Y:S02]  /*2ab30*/  SYNCS.PHASECHK.TRANS64.TRYWAIT P0, [R0+URZ+0x30840], R2 ;  /* 0x03084002000075a7 */ /* 0x0022a4000800017f */
[----:B--2---:R-:W-:Y:S05]  /*2ab40*/  @!P0 NANOSLEEP.SYNCS 0x989680 ;  /* 0x009896800000895d */ /* 0x004fea0003900000 */
[----:B------:R-:W2:Y:S02]  /*2ab50*/  @!P0 SYNCS.PHASECHK.TRANS64 P0, [R0+URZ+0x30840], R2 ;  /* 0x03084002000085a7 */ /* 0x000ea4000800007f */
[----:B--2---:R-:W-:Y:S05]  /*2ab60*/  @!P0 BRA `(.L_x_2048) ;  /* 0xfffffffc00f08947 */ /* 0x004fea000383ffff */
[----:B------:R-:W-:Y:S05]  /*2ab70*/  BRA `(.L_x_2195) ;  /* 0xffffffa000907947 */ /* 0x000fea000383ffff */
.L_x_2052:
[----:B------:R-:W2:Y:S01]  /*2ab80*/  LDL.LU R11, [R1+0x3c] ;  /* 0x00003c00010b7983 */ /* 0x000ea20000300800 */
[----:B------:R-:W-:Y:S02]  /*2ab90*/  IMAD.MOV.U32 R13, RZ, RZ, R3 ;  /* 0x000000ffff0d7224 */ /* 0x000fe400078e0003 */
[----:B------:R-:W-:Y:S01]  /*2aba0*/  IMAD.MOV.U32 R12, RZ, RZ, RZ ;  /* 0x000000ffff0c7224 */ /* 0x000fe200078e00ff */
[----:B------:R-:W0:Y:S01]  /*2abb0*/  S2R R5, SR_TID.X ;  /* 0x0000000000057919 */ /* 0x000e220000002100 */
[----:B------:R-:W-:Y:S01]  /*2abc0*/  IMAD.MOV.U32 R15, RZ, RZ, -0x1 ;  /* 0xffffffffff0f7424 */ /* 0x000fe200078e00ff */
[----:B0-----:R-:W-:-:S04]  /*2abd0*/  LOP3.LUT R5, R5, 0x7f, RZ, 0xc0, !PT ;  /* 0x0000007f05057812 */ /* 0x001fc800078ec0ff */
[----:B------:R-:W-:-:S04]  /*2abe0*/  SHF.R.U32.HI R5, RZ, 0x3, R5 ;  /* 0x00000003ff057819 */ /* 0x000fc80000011605 */
[----:B------:R-:W-:-:S05]  /*2abf0*/  IADD3 R0, R5, R9, RZ ;  /* 0x0000000905007210 */ /* 0x000fca0007ffe0ff */
[----:B------:R-:W-:Y:S02]  /*2ac00*/  VIADD R5, R0, 0x10 ;  /* 0x0000001000057836 */ /* 0x000fe40000000000 */
[----:B--2---:R-:W-:Y:S02]  /*2ac10*/  IMAD R2, R11, R7, RZ ;  /* 0x000000070b027224 */ /* 0x004fe400078e02ff */
[----:B------:R-:W-:-:S03]  /*2ac20*/  IMAD.MOV.U32 R11, RZ, RZ, 0x181f ;  /* 0x0000181fff0b7424 */ /* 0x000fc600078e00ff */
[----:B------:R-:W-:-:S13]  /*2ac30*/  ISETP.GE.AND P3, PT, R0, R2, PT ;  /* 0x000000020000720c */ /* 0x000fda0003f66270 */
[----:B-----5:R-:W-:Y:S05]  /*2ac40*/  WARPSYNC.COLLECTIVE R15, `(.L_x_2196) ;  /* 0x000000000f087348 */ /* 0x020fea0003c00000 */
[----:B------:R0:W1:Y:S02]  /*2ac50*/  SHFL.IDX P6, R14, R13, R12, R11 ;  /* 0x0000000c0d0e7389 */ /* 0x00006400000c000b */
[----:B01---5:R-:W-:Y:S01]  /*2ac60*/  ENDCOLLECTIVE ;  /* 0x000000000000791b */ /* 0x023fe20003800000 */
.L_x_2196:
[----:B------:R-:W-:Y:S02]  /*2ac70*/  IMAD.MOV.U32 R13, RZ, RZ, R4 ;  /* 0x000000ffff0d7224 */ /* 0x000fe400078e0004 */
[----:B------:R-:W-:-:S07]  /*2ac80*/  IMAD.MOV.U32 R6, RZ, RZ, R14 ;  /* 0x000000ffff067224 */ /* 0x000fce00078e000e */
[----:B------:R-:W-:Y:S05]  /*2ac90*/  WARPSYNC.COLLECTIVE R15, `(.L_x_2197) ;  /* 0x000000000f087348 */ /* 0x000fea0003c00000 */
[----:B------:R0:W1:Y:S02]  /*2aca0*/  SHFL.IDX P6, R14, R13, R12, R11 ;  /* 0x0000000c0d0e7389 */ /* 0x00006400000c000b */
[----:B01----:R-:W-:Y:S01]  /*2acb0*/  ENDCOLLECTIVE ;  /* 0x000000000000791b */ /* 0x003fe20003800000 */
.L_x_2197:
[----:B------:R-:W-:Y:S02]  /*2acc0*/  IMAD.MOV.U32 R13, RZ, RZ, R3 ;  /* 0x000000ffff0d7224 */ /* 0x000fe400078e0003 */
[----:B------:R-:W-:Y:S02]  /*2acd0*/  IMAD.MOV.U32 R12, RZ, RZ, 0x1 ;  /* 0x00000001ff0c7424 */ /* 0x000fe400078e00ff */
[----:B------:R-:W-:-:S07]  /*2ace0*/  IMAD.MOV.U32 R7, RZ, RZ, R14 ;  /* 0x000000ffff077224 */ /* 0x000fce00078e000e */
[----:B------:R-:W-:Y:S05]  /*2acf0*/  WARPSYNC.COLLECTIVE R15, `(.L_x_2198) ;  /* 0x000000000f087348 */ /* 0x000fea0003c00000 */
[----:B------:R0:W1:Y:S02]  /*2ad00*/  SHFL.IDX P6, R14, R13, R12, R11 ;  /* 0x0000000c0d0e7389 */ /* 0x00006400000c000b */
[----:B01----:R-:W-:Y:S01]  /*2ad10*/  ENDCOLLECTIVE ;  /* 0x000000000000791b */ /* 0x003fe20003800000 */
.L_x_2198:
[----:B------:R-:W-:-:S05]  /*2ad20*/  @!P3 LEA R7, P5, R8, R7, 0x1 ;  /* 0x000000070807b211 */ /* 0x000fca00078a08ff */
[----:B------:R-:W-:-:S05]  /*2ad30*/  @!P3 IMAD.X R6, RZ, RZ, R6, P5 ;  /* 0x000000ffff06b224 */ /* 0x000fca00028e0606 */
[----:B------:R-:W-:Y:S01]  /*2ad40*/  @!P3 LOP3.LUT R7, R7, R6, RZ, 0x3c, !PT ;  /* 0x000000060707b212 */ /* 0x000fe200078e3cff */
[----:B------:R-:W-:-:S03]  /*2ad50*/  IMAD.MOV.U32 R13, RZ, RZ, R4 ;  /* 0x000000ffff0d7224 */ /* 0x000fc600078e0004 */
[----:B------:R-:W-:-:S04]  /*2ad60*/  @!P3 LOP3.LUT R6, R7, R6, RZ, 0x3c, !PT ;  /* 0x000000060706b212 */ /* 0x000fc800078e3cff */
[----:B------:R-:W-:Y:S01]  /*2ad70*/  @!P3 LOP3.LUT R7, R7, R6, RZ, 0x3c, !PT ;  /* 0x000000060707b212 */ /* 0x000fe200078e3cff */
[----:B------:R-:W-:-:S07]  /*2ad80*/  IMAD.MOV.U32 R9, RZ, RZ, R14 ;  /* 0x000000ffff097224 */ /* 0x000fce00078e000e */
[----:B------:R-:W-:Y:S05]  /*2ad90*/  WARPSYNC.COLLECTIVE R15, `(.L_x_2199) ;  /* 0x000000000f087348 */ /* 0x000fea0003c00000 */
[----:B------:R0:W1:Y:S02]  /*2ada0*/  SHFL.IDX P6, R14, R13, R12, R11 ;  /* 0x0000000c0d0e7389 */ /* 0x00006400000c000b */
[----:B01----:R-:W-:Y:S01]  /*2adb0*/  ENDCOLLECTIVE ;  /* 0x000000000000791b */ /* 0x003fe20003800000 */
.L_x_2199:
        /* <DEDUP_REMOVED lines=13> */
.L_x_2200:
[----:B------:R-:W-:-:S04]  /*2ae90*/  @!P3 LEA R8, P5, R8, R5, 0x1 ;  /* 0x000000050808b211 */ /* 0x000fc800078a08ff */
[----:B------:R-:W-:Y:S01]  /*2aea0*/  @!P3 IADD3.X R5, RZ, R9, RZ, P5, !PT ;  /* 0x00000009ff05b210 */ /* 0x000fe20002ffe4ff */
[----:B------:R-:W-:Y:S01]  /*2aeb0*/  @!P3 IMAD.MOV.U32 R6, RZ, RZ, R8 ;  /* 0x000000ffff06b224 */ /* 0x000fe200078e0008 */
[----:B------:R-:W0:Y:S03]  /*2aec0*/  S2R R9, SR_TID.X ;  /* 0x0000000000097919 */ /* 0x000e260000002100 */
[----:B------:R-:W-:Y:S02]  /*2aed0*/  @!P3 IMAD.MOV.U32 R7, RZ, RZ, R5 ;  /* 0x000000ffff07b224 */ /* 0x000fe400078e0005 */
[----:B------:R-:W-:Y:S02]  /*2aee0*/  IMAD.MOV.U32 R13, RZ, RZ, R4 ;  /* 0x000000ffff0d7224 */ /* 0x000fe400078e0004 */
[----:B------:R-:W-:Y:S01]  /*2aef0*/  VIADD R5, R0, 0x20 ;  /* 0x0000002000057836 */ /* 0x000fe20000000000 */
[----:B------:R-:W-:Y:S01]  /*2af00*/  @!PT LDS RZ, [RZ] ;  /* 0x00000000fffff984 */ /* 0x000fe20000000800 */
[----:B------:R-:W-:Y:S01]  /*2af10*/  @!PT LDS RZ, [RZ] ;  /* 0x00000000fffff984 */ /* 0x000fe20000000800 */
[----:B------:R-:W-:Y:S01]  /*2af20*/  @!PT LDS RZ, [RZ] ;  /* 0x00000000fffff984 */ /* 0x000fe20000000800 */
[----:B------:R1:W-:Y:S04]  /*2af30*/  @!P3 LDGSTS.E.BYPASS.LTC128B.128 [R10+0x12c00], desc[UR60][R6.64], !P2 ;  /* 0x12c00000060abfae */ /* 0x0003e8000d101d7c */
[----:B------:R1:W-:Y:S01]  /*2af40*/  @!P3 LDGSTS.E.BYPASS.LTC128B.128 [R10+0x16c00], desc[UR60][R6.64+0x80], !P1 ;  /* 0x16c00080060abfae */ /* 0x0003e2000c901d7c */
[----:B------:R-:W-:-:S03]  /*2af50*/  IMAD.MOV.U32 R8, RZ, RZ, R14 ;  /* 0x000000ffff087224 */ /* 0x000fc600078e000e */
[----:B------:R1:W-:Y:S01]  /*2af60*/  @!P3 LDGSTS.E.BYPASS.LTC128B.128 [R10+0x1ac00], desc[UR60][R6.64+0x100], !P0 ;  /* 0x1ac00100060abfae */ /* 0x0003e2000c101d7c */
[----:B------:R-:W-:-:S13]  /*2af70*/  ISETP.GE.AND P3, PT, R5, R2, PT ;  /* 0x000000020500720c */ /* 0x000fda0003f66270 */
[----:B01----:R-:W-:Y:S05]  /*2af80*/  WARPSYNC.COLLECTIVE R15, `(.L_x_2201) ;  /* 0x000000000f087348 */ /* 0x003fea0003c00000 */
[----:B------:R2:W3:Y:S02]  /*2af90*/  SHFL.IDX P6, R14, R13, R12, R11 ;  /* 0x0000000c0d0e7389 */ /* 0x0004e400000c000b */
[----:B0123--:R-:W-:Y:S01]  /*2afa0*/  ENDCOLLECTIVE ;  /* 0x000000000000791b */ /* 0x00ffe20003800000 */
.L_x_2201:
[----:B------:R-:W-:Y:S01]  /*2afb0*/  SHF.L.U32 R9, R9, 0x3, RZ ;  /* 0x0000000309097819 */ /* 0x000fe200000006ff */
[----:B------:R-:W-:Y:S02]  /*2afc0*/  IMAD.MOV.U32 R13, RZ, RZ, R3 ;  /* 0x000000ffff0d7224 */ /* 0x000fe400078e0003 */
[----:B------:R-:W-:Y:S01]  /*2afd0*/  IMAD.MOV.U32 R12, RZ, RZ, 0x3 ;  /* 0x00000003ff0c7424 */ /* 0x000fe200078e00ff */
[----:B------:R-:W-:Y:S01]  /*2afe0*/  LOP3.LUT R9, R9, 0x38, RZ, 0xc0, !PT ;  /* 0x0000003809097812 */ /* 0x000fe200078ec0ff */
[----:B------:R-:W-:-:S07]  /*2aff0*/  IMAD.MOV.U32 R5, RZ, RZ, R14 ;  /* 0x000000ffff057224 */ /* 0x000fce00078e000e */
[----:B------:R-:W-:Y:S05]  /*2b000*/  WARPSYNC.COLLECTIVE R15, `(.L_x_2202) ;  /* 0x000000000f087348 */ /* 0x000fea0003c00000 */
[----:B------:R0:W1:Y:S02]  /*2b010*/  SHFL.IDX P6, R14, R13, R12, R11 ;  /* 0x0000000c0d0e7389 */ /* 0x00006400000c000b */
[----:B01----:R-:W-:Y:S01]  /*2b020*/  ENDCOLLECTIVE ;  /* 0x000000000000791b */ /* 0x003fe20003800000 */
.L_x_2202:
        /* <DEDUP_REMOVED lines=12> */
[----:B------:R-:W-:-:S02]  /*2b0f0*/  ISETP.GE.AND P3, PT, R5, R2, PT ;  /* 0x000000020500720c */ /* 0x000fc40003f66270 */
[----:B0-----:R-:W-:-:S11]  /*2b100*/  MOV R6, R14 ;  /* 0x0000000e00067202 */ /* 0x001fd60000000f00 */
[----:B------:R-:W-:Y:S05]  /*2b110*/  WARPSYNC.COLLECTIVE R15, `(.L_x_2203) ;  /* 0x000000000f087348 */ /* 0x000fea0003c00000 */
[----:B------:R0:W1:Y:S02]  /*2b120*/  SHFL.IDX P6, R14, R13, R12, R11 ;  /* 0x0000000c0d0e7389 */ /* 0x00006400000c000b */
[----:B01----:R-:W-:Y:S01]  /*2b130*/  ENDCOLLECTIVE ;  /* 0x000000000000791b */ /* 0x003fe20003800000 */
.L_x_2203:
[----:B------:R-:W-:Y:S01]  /*2b140*/  IMAD.MOV.U32 R13, RZ, RZ, R3 ;  /* 0x000000ffff0d7224 */ /* 0x000fe200078e0003 */
[----:B------:R-:W-:Y:S01]  /*2b150*/  MOV R12, 0x4 ;  /* 0x00000004000c7802 */ /* 0x000fe20000000f00 */
[----:B------:R-:W-:-:S07]  /*2b160*/  IMAD.MOV.U32 R5, RZ, RZ, R14 ;  /* 0x000000ffff057224 */ /* 0x000fce00078e000e */
[----:B------:R-:W-:Y:S05]  /*2b170*/  WARPSYNC.COLLECTIVE R15, `(.L_x_2204) ;  /* 0x000000000f087348 */ /* 0x000fea0003c00000 */
[----:B------:R0:W1:Y:S02]  /*2b180*/  SHFL.IDX P6, R14, R13, R12, R11 ;  /* 0x0000000c0d0e7389 */ /* 0x00006400000c000b */
[----:B01----:R-:W-:Y:S01]  /*2b190*/  ENDCOLLECTIVE ;  /* 0x000000000000791b */ /* 0x003fe20003800000 */
.L_x_2204:
        /* <DEDUP_REMOVED lines=17> */
.L_x_2205:
[----:B------:R-:W-:Y:S01]  /*2b2b0*/  MOV R13, R3 ;  /* 0x00000003000d7202 */ /* 0x000fe20000000f00 */
[----:B------:R-:W-:Y:S02]  /*2b2c0*/  IMAD.MOV.U32 R12, RZ, RZ, 0x5 ;  /* 0x00000005ff0c7424 */ /* 0x000fe400078e00ff */
[----:B------:R-:W-:-:S07]  /*2b2d0*/  IMAD.MOV.U32 R5, RZ, RZ, R14 ;  /* 0x000000ffff057224 */ /* 0x000fce00078e000e */
[----:B------:R-:W-:Y:S05]  /*2b2e0*/  WARPSYNC.COLLECTIVE R15, `(.L_x_2206) ;  /* 0x000000000f087348 */ /* 0x000fea0003c00000 */
[----:B------:R0:W1:Y:S02]  /*2b2f0*/  SHFL.IDX P6, R14, R13, R12, R11 ;  /* 0x0000000c0d0e7389 */ /* 0x00006400000c000b */
[----:B01----:R-:W-:Y:S01]  /*2b300*/  ENDCOLLECTIVE ;  /* 0x000000000000791b */ /* 0x003fe20003800000 */
.L_x_2206:
        /* <DEDUP_REMOVED lines=17> */
.L_x_2207:
[----:B------:R-:W-:Y:S01]  /*2b420*/  MOV R13, R3 ;  /* 0x00000003000d7202 */ /* 0x000fe20000000f00 */
[----:B------:R-:W-:Y:S02]  /*2b430*/  IMAD.MOV.U32 R12, RZ, RZ, 0x6 ;  /* 0x00000006ff0c7424 */ /* 0x000fe400078e00ff */
[----:B------:R-:W-:-:S07]  /*2b440*/  IMAD.MOV.U32 R5, RZ, RZ, R14 ;  /* 0x000000ffff057224 */ /* 0x000fce00078e000e */
[----:B------:R-:W-:Y:S05]  /*2b450*/  WARPSYNC.COLLECTIVE R15, `(.L_x_2208) ;  /* 0x000000000f087348 */ /* 0x000fea0003c00000 */
[----:B------:R0:W1:Y:S02]  /*2b460*/  SHFL.IDX P6, R14, R13, R12, R11 ;  /* 0x0000000c0d0e7389 */ /* 0x00006400000c000b */
[----:B01----:R-:W-:Y:S01]  /*2b470*/  ENDCOLLECTIVE ;  /* 0x000000000000791b */ /* 0x003fe20003800000 */
.L_x_2208:
[----:B------:R-:W-:-:S05]  /*2b480*/  @!P3 LEA R5, P4, R9, R5, 0x1 ;  /* 0x000000050905b211 */ /* 0x000fca00078808ff */
[----:B------:R-:W-:-:S04]  /*2b490*/  @!P3 IMAD.X R6, RZ, RZ, R6, P4 ;  /* 0x000000ffff06b224 */ /* 0x000fc800020e0606 */
[----:B------:R-:W-:Y:S02]  /*2b4a0*/  @!P3 IMAD.MOV.U32 R7, RZ, RZ, R6 ;  /* 0x000000ffff07b224 */ /* 0x000fe400078e0006 */
[----:B------:R-:W-:Y:S02]  /*2b4b0*/  @!P3 IMAD.MOV.U32 R6, RZ, RZ, R5 ;  /* 0x000000ffff06b224 */ /* 0x000fe400078e0005 */
[----:B------:R-:W-:-:S03]  /*2b4c0*/  IMAD.MOV.U32 R13, RZ, RZ, R4 ;  /* 0x000000ffff0d7224 */ /* 0x000fc600078e0004 */
        /* <DEDUP_REMOVED lines=10> */
.L_x_2209:
[----:B------:R-:W-:-:S05]  /*2b570*/  VIADD R7, R0, 0x60 ;  /* 0x0000006000077836 */ /* 0x000fca0000000000 */
[----:B------:R-:W-:Y:S01]  /*2b580*/  ISETP.GE.AND P4, PT, R7, R2, PT ;  /* 0x000000020700720c */ /* 0x000fe20003f86270 */
[----:B------:R-:W-:Y:S02]  /*2b590*/  IMAD.MOV.U32 R13, RZ, RZ, R3 ;  /* 0x000000ffff0d7224 */ /* 0x000fe400078e0003 */
[----:B------:R-:W-:Y:S02]  /*2b5a0*/  IMAD.MOV.U32 R12, RZ, RZ, 0x7 ;  /* 0x00000007ff0c7424 */ /* 0x000fe400078e00ff */
[----:B------:R-:W-:-:S08]  /*2b5b0*/  IMAD.MOV.U32 R5, RZ, RZ, R14 ;  /* 0x000000ffff057224 */ /* 0x000fd000078e000e */
[----:B------:R-:W-:Y:S05]  /*2b5c0*/  WARPSYNC.COLLECTIVE R15, `(.L_x_2210) ;  /* 0x000000000f087348 */ /* 0x000fea0003c00000 */
[----:B------:R0:W1:Y:S02]  /*2b5d0*/  SHFL.IDX P6, R14, R13, R12, R11 ;  /* 0x0000000c0d0e7389 */ /* 0x00006400000c000b */
[----:B01----:R-:W-:Y:S01]  /*2b5e0*/  ENDCOLLECTIVE ;  /* 0x000000000000791b */ /* 0x003fe20003800000 */
.L_x_2210:
[----:B------:R-:W-:-:S05]  /*2b5f0*/  @!P4 LEA R5, P3, R9, R5, 0x1 ;  /* 0x000000050905c211 */ /* 0x000fca00078608ff */
[----:B------:R-:W-:-:S04]  /*2b600*/  @!P4 IMAD.X R6, RZ, RZ, R6, P3 ;  /* 0x000000ffff06c224 */ /* 0x000fc800018e0606 */
[----:B------:R-:W-:Y:S01]  /*2b610*/  @!P4 IMAD.MOV.U32 R7, RZ, RZ, R6 ;  /* 0x000000ffff07c224 */ /* 0x000fe200078e0006 */
[----:B------:R-:W-:Y:S01]  /*2b620*/  @!P4 MOV R6, R5 ;  /* 0x000000050006c202 */ /* 0x000fe20000000f00 */
[----:B------:R-:W-:-:S04]  /*2b630*/  IMAD.MOV.U32 R13, RZ, RZ, R4 ;  /* 0x000000ffff0d7224 */ /* 0x000fc800078e0004 */
[----:B------:R-:W-:Y:S01]  /*2b640*/  @!PT LDS RZ, [RZ] ;  /* 0x00000000fffff984 */ /* 0x000fe20000000800 */
[----:B------:R-:W-:Y:S01]  /*2b650*/  @!PT LDS RZ, [RZ] ;  /* 0x00000000fffff984 */ /* 0x000fe20000000800 */
[----:B------:R-:W-:Y:S01]  /*2b660*/  @!PT LDS RZ, [RZ] ;  /* 0x00000000fffff984 */ /* 0x000fe20000000800 */
[----:B------:R0:W-:Y:S04]  /*2b670*/  @!P4 LDGSTS.E.BYPASS.LTC128B.128 [R10+0x15400], desc[UR60][R6.64], !P2 ;  /* 0x15400000060acfae */ /* 0x0001e8000d101d7c */
[----:B------:R0:W-:Y:S01]  /*2b680*/  @!P4 LDGSTS.E.BYPASS.LTC128B.128 [R10+0x19400], desc[UR60][R6.64+0x80], !P1 ;  /* 0x19400080060acfae */ /* 0x0001e2000c901d7c */
[----:B------:R-:W-:-:S07]  /*2b690*/  IMAD.MOV.U32 R5, RZ, RZ, R14 ;  /* 0x000000ffff057224 */ /* 0x000fce00078e000e */
[----:B0-----:R-:W-:Y:S05]  /*2b6a0*/  WARPSYNC.COLLECTIVE R15, `(.L_x_2211) ;  /* 0x000000000f087348 */ /* 0x001fea0003c00000 */
[----:B------:R1:W2:Y:S02]  /*2b6b0*/  SHFL.IDX P6, R14, R13, R12, R11 ;  /* 0x0000000c0d0e7389 */ /* 0x0002a400000c000b */
[----:B012---:R-:W-:Y:S01]  /*2b6c0*/  ENDCOLLECTIVE ;  /* 0x000000000000791b */ /* 0x007fe20003800000 */
.L_x_2211:
[----:B------:R-:W-:Y:S01]  /*2b6d0*/  @!PT LDS RZ, [RZ] ;  /* 0x00000000fffff984 */ /* 0x000fe20000000800 */
[----:B------:R-:W-:Y:S01]  /*2b6e0*/  @!PT LDS RZ, [RZ] ;  /* 0x00000000fffff984 */ /* 0x000fe20000000800 */
[----:B------:R-:W-:Y:S01]  /*2b6f0*/  @!PT LDS RZ, [RZ] ;  /* 0x00000000fffff984 */ /* 0x000fe20000000800 */
[----:B------:R0:W-:Y:S01]  /*2b700*/  @!P4 LDGSTS.E.BYPASS.LTC128B.128 [R10+0x1d400], desc[UR60][R6.64+0x100], !P0 ;  /* 0x1d400100060acfae */ /* 0x0001e2000c101d7c */
[----:B------:R-:W-:Y:S01]  /*2b710*/  IMAD.MOV.U32 R3, RZ, RZ, R14 ;  /* 0x000000ffff037224 */ /* 0x000fe200078e000e */
[----:B------:R-:W-:Y:S06]  /*2b720*/  BRA `(.L_x_2212) ;  /* 0xffffffa400587947 */ /* 0x000fec000383ffff */
.L_x_2057:
[----:B0-----:R-:W3:Y:S02]  /*2b730*/  LDL R2, [R1+0x4] ;  /* 0x0000040001027983 */ /* 0x001ee40000100800 */
[----:B---3--:R0:W1:Y:S02]  /*2b740*/  SYNCS.PHASECHK.TRANS64.TRYWAIT P0, [R2+URZ+0x30820], R0 ;  /* 0x03082000020075a7 */ /* 0x008064000800017f */
[----:B-1----:R-:W-:Y:S05]  /*2b750*/  @!P0 NANOSLEEP.SYNCS 0x989680 ;  /* 0x009896800000895d */ /* 0x002fea0003900000 */
[----:B------:R-:W1:Y:S02]  /*2b760*/  @!P0 SYNCS.PHASECHK.TRANS64 P0, [R2+URZ+0x30820], R0 ;  /* 0x03082000020085a7 */ /* 0x000e64000800007f */
[----:B-1----:R-:W-:Y:S05]  /*2b770*/  @!P0 BRA `(.L_x_2057) ;  /* 0xfffffffc00ec8947 */ /* 0x002fea000383ffff */
[----:B------:R-:W-:Y:S05]  /*2b780*/  BRA `(.L_x_2213) ;  /* 0xffffffa400dc7947 */ /* 0x000fea000383ffff */
.L_x_2066:
[----:B-1----:R1:W2:Y:S02]  /*2b790*/  SYNCS.PHASECHK.TRANS64.TRYWAIT P0, [R3+URZ+0x30840], R2 ;  /* 0x03084002030075a7 */ /* 0x0022a4000800017f */
[----:B--2---:R-:W-:Y:S05]  /*2b7a0*/  @!P0 NANOSLEEP.SYNCS 0x989680 ;  /* 0x009896800000895d */ /* 0x004fea0003900000 */
[----:B------:R-:W2:Y:S02]  /*2b7b0*/  @!P0 SYNCS.PHASECHK.TRANS64 P0, [R3+URZ+0x30840], R2 ;  /* 0x03084002030085a7 */ /* 0x000ea4000800007f */
[----:B--2---:R-:W-:Y:S05]  /*2b7c0*/  @!P0 BRA `(.L_x_2066) ;  /* 0xfffffffc00f08947 */ /* 0x004fea000383ffff */
[----:B------:R-:W-:Y:S05]  /*2b7d0*/  BRA `(.L_x_2214) ;  /* 0xffffffa800a87947 */ /* 0x000fea000383ffff */
.L_x_2073:
[----:B0-----:R0:W1:Y:S02]  /*2b7e0*/  SYNCS.PHASECHK.TRANS64.TRYWAIT P0, [R3+URZ+0x60], R2 ;  /* 0x00006002030075a7 */ /* 0x001064000800017f */
[----:B-1----:R-:W-:Y:S05]  /*2b7f0*/  @!P0 NANOSLEEP.SYNCS 0x989680 ;  /* 0x009896800000895d */ /* 0x002fea0003900000 */
[----:B------:R-:W1:Y:S02]  /*2b800*/  @!P0 SYNCS.PHASECHK.TRANS64 P0, [R3+URZ+0x60], R2 ;  /* 0x00006002030085a7 */ /* 0x000e64000800007f */
[----:B-1----:R-:W-:Y:S05]  /*2b810*/  @!P0 BRA `(.L_x_2073) ;  /* 0xfffffffc00f08947 */ /* 0x002fea000383ffff */
[----:B------:R-:W-:Y:S05]  /*2b820*/  BRA `(.L_x_2215) ;  /* 0xffffffac00c47947 */ /* 0x000fea000383ffff */
.L_x_2083:
[----:B--2---:R2:W3:Y:S02]  /*2b830*/  SYNCS.PHASECHK.TRANS64.TRYWAIT P0, [R3+URZ+0x30840], R2 ;  /* 0x03084002030075a7 */ /* 0x0044e4000800017f */
[----:B---3--:R-:W-:Y:S05]  /*2b840*/  @!P0 NANOSLEEP.SYNCS 0x989680 ;  /* 0x009896800000895d */ /* 0x008fea0003900000 */
[----:B------:R-:W3:Y:S02]  /*2b850*/  @!P0 SYNCS.PHASECHK.TRANS64 P0, [R3+URZ+0x30840], R2 ;  /* 0x03084002030085a7 */ /* 0x000ee4000800007f */
[----:B---3--:R-:W-:Y:S05]  /*2b860*/  @!P0 BRA `(.L_x_2083) ;  /* 0xfffffffc00f08947 */ /* 0x008fea000383ffff */
[----:B------:R-:W-:Y:S05]  /*2b870*/  BRA `(.L_x_2216) ;  /* 0xffffffb400a87947 */ /* 0x000fea000383ffff */
.L_x_2090:
[----:B0-----:R0:W2:Y:S02]  /*2b880*/  SYNCS.PHASECHK.TRANS64.TRYWAIT P0, [R2+URZ+0x60], R3 ;  /* 0x00006003020075a7 */ /* 0x0010a4000800017f */
[----:B--2---:R-:W-:Y:S05]  /*2b890*/  @!P0 NANOSLEEP.SYNCS 0x989680 ;  /* 0x009896800000895d */ /* 0x004fea0003900000 */
[----:B------:R-:W2:Y:S02]  /*2b8a0*/  @!P0 SYNCS.PHASECHK.TRANS64 P0, [R2+URZ+0x60], R3 ;  /* 0x00006003020085a7 */ /* 0x000ea4000800007f */
[----:B--2---:R-:W-:Y:S05]  /*2b8b0*/  @!P0 BRA `(.L_x_2090) ;  /* 0xfffffffc00f08947 */ /* 0x004fea000383ffff */
[----:B------:R-:W-:Y:S05]  /*2b8c0*/  BRA `(.L_x_2217) ;  /* 0xffffffb800c47947 */ /* 0x000fea000383ffff */
.L_x_2100:
[----:B---3--:R3:W4:Y:S02]  /*2b8d0*/  SYNCS.PHASECHK.TRANS64.TRYWAIT P0, [R2+URZ+0x30840], R3 ;  /* 0x03084003020075a7 */ /* 0x008724000800017f */
[----:B----4-:R-:W-:Y:S05]  /*2b8e0*/  @!P0 NANOSLEEP.SYNCS 0x989680 ;  /* 0x009896800000895d */ /* 0x010fea0003900000 */
[----:B------:R-:W4:Y:S02]  /*2b8f0*/  @!P0 SYNCS.PHASECHK.TRANS64 P0, [R2+URZ+0x30840], R3 ;  /* 0x03084003020085a7 */ /* 0x000f24000800007f */
[----:B----4-:R-:W-:Y:S05]  /*2b900*/  @!P0 BRA `(.L_x_2100) ;  /* 0xfffffffc00f08947 */ /* 0x010fea000383ffff */
[----:B------:R-:W-:Y:S05]  /*2b910*/  BRA `(.L_x_2218) ;  /* 0xffffffc000707947 */ /* 0x000fea000383ffff */
.L_x_2107:
[----:B0-----:R0:W2:Y:S02]  /*2b920*/  SYNCS.PHASECHK.TRANS64.TRYWAIT P0, [R2+URZ+0x60], R5 ;  /* 0x00006005020075a7 */ /* 0x0010a4000800017f */
[----:B--2---:R-:W-:Y:S05]  /*2b930*/  @!P0 NANOSLEEP.SYNCS 0x989680 ;  /* 0x009896800000895d */ /* 0x004fea0003900000 */
[----:B------:R-:W2:Y:S02]  /*2b940*/  @!P0 SYNCS.PHASECHK.TRANS64 P0, [R2+URZ+0x60], R5 ;  /* 0x00006005020085a7 */ /* 0x000ea4000800007f */
[----:B--2---:R-:W-:Y:S05]  /*2b950*/  @!P0 BRA `(.L_x_2107) ;  /* 0xfffffffc00f08947 */ /* 0x004fea000383ffff */
[----:B------:R-:W-:Y:S05]  /*2b960*/  BRA `(.L_x_2219) ;  /* 0xffffffc4008c7947 */ /* 0x000fea000383ffff */
.L_x_2119:
[----:B---3--:R3:W4:Y:S02]  /*2b970*/  SYNCS.PHASECHK.TRANS64.TRYWAIT P0, [R0+URZ+0x30860], R2 ;  /* 0x03086002000075a7 */ /* 0x008724000800017f */
[----:B----4-:R-:W-:Y:S05]  /*2b980*/  @!P0 NANOSLEEP.SYNCS 0x989680 ;  /* 0x009896800000895d */ /* 0x010fea0003900000 */
[----:B------:R-:W4:Y:S02]  /*2b990*/  @!P0 SYNCS.PHASECHK.TRANS64 P0, [R0+URZ+0x30860], R2 ;  /* 0x03086002000085a7 */ /* 0x000f24000800007f */
[----:B----4-:R-:W-:Y:S05]  /*2b9a0*/  @!P0 BRA `(.L_x_2119) ;  /* 0xfffffffc00f08947 */ /* 0x010fea000383ffff */
[----:B------:R-:W-:Y:S05]  /*2b9b0*/  BRA `(.L_x_2220) ;  /* 0xffffffcc001c7947 */ /* 0x000fea000383ffff */
.L_x_2127:
[----:B------:R-:W-:Y:S01]  /*2b9c0*/  BSSY B0, `(.L_x_2221) ;  /* 0x0000008000007945 */ /* 0x000fe20003800000 */
[----:B------:R-:W-:Y:S01]  /*2b9d0*/  IMAD.MOV.U32 R13, RZ, RZ, R16 ;  /* 0x000000ffff0d7224 */ /* 0x000fe200078e0010 */
[----:B0-----:R-:W-:Y:S01]  /*2b9e0*/  MOV R11, 0x1f ;  /* 0x0000001f000b7802 */ /* 0x001fe20000000f00 */
[----:B------:R-:W-:Y:S02]  /*2b9f0*/  IMAD.MOV.U32 R12, RZ, RZ, RZ ;  /* 0x000000ffff0c7224 */ /* 0x000fe400078e00ff */
[----:B------:R-:W-:-:S07]  /*2ba00*/  IMAD.MOV.U32 R15, RZ, RZ, -0x1 ;  /* 0xffffffffff0f7424 */ /* 0x000fce00078e00ff */
[----:B-1----:R-:W-:Y:S05]  /*2ba10*/  WARPSYNC.COLLECTIVE R15, `(.L_x_2222) ;  /* 0x000000000f087348 */ /* 0x002fea0003c00000 */
[----:B------:R0:W2:Y:S02]  /*2ba20*/  SHFL.IDX P6, R14, R13, R12, R11 ;  /* 0x0000000c0d0e7389 */ /* 0x0000a400000c000b */
[----:B012---:R-:W-:Y:S01]  /*2ba30*/  ENDCOLLECTIVE ;  /* 0x000000000000791b */ /* 0x007fe20003800000 */
.L_x_2222:
[----:B------:R-:W-:Y:S05]  /*2ba40*/  BSYNC B0 ;  /* 0x0000000000007941 */ /* 0x000fea0003800000 */
.L_x_2221:
[----:B------:R-:W-:Y:S01]  /*2ba50*/  IMAD.MOV.U32 R13, RZ, RZ, R16 ;  /* 0x000000ffff0d7224 */ /* 0x000fe200078e0010 */
[----:B------:R-:W-:Y:S01]  /*2ba60*/  IADD3 R4, R19, R6, RZ ;  /* 0x0000000613047210 */ /* 0x000fe20007ffe0ff */
[----:B------:R-:W-:Y:S02]  /*2ba70*/  IMAD.MOV.U32 R12, RZ, RZ, 0x1 ;  /* 0x00000001ff0c7424 */ /* 0x000fe400078e00ff */
[----:B------:R-:W-:Y:S02]  /*2ba80*/  IMAD.MOV.U32 R11, RZ, RZ, 0x1f ;  /* 0x0000001fff0b7424 */ /* 0x000fe400078e00ff */
[----:B------:R-:W-:Y:S02]  /*2ba90*/  IMAD.MOV.U32 R15, RZ, RZ, -0x1 ;  /* 0xffffffffff0f7424 */ /* 0x000fe400078e00ff */
[----:B------:R-:W-:-:S07]  /*2baa0*/  IMAD.MOV.U32 R0, RZ, RZ, R14 ;  /* 0x000000ffff007224 */ /* 0x000fce00078e000e */
[----:B------:R-:W-:Y:S05]  /*2bab0*/  WARPSYNC.COLLECTIVE R15, `(.L_x_2223) ;  /* 0x000000000f087348 */ /* 0x000fea0003c00000 */
[----:B------:R0:W1:Y:S02]  /*2bac0*/  SHFL.IDX P6, R14, R13, R12, R11 ;  /* 0x0000000c0d0e7389 */ /* 0x00006400000c000b */
[----:B01----:R-:W-:Y:S01]  /*2bad0*/  ENDCOLLECTIVE ;  /* 0x000000000000791b */ /* 0x003fe20003800000 */
.L_x_2223:
        /* <DEDUP_REMOVED lines=18> */
.L_x_2224:
[----:B------:R-:W-:Y:S01]  /*2bc00*/  MOV R12, 0x2 ;  /* 0x00000002000c7802 */ /* 0x000fe20000000f00 */
[----:B------:R-:W-:-:S05]  /*2bc10*/  IMAD.MOV.U32 R2, RZ, RZ, R14 ;  /* 0x000000ffff027224 */ /* 0x000fca00078e000e */
[----:B------:R-:W-:-:S05]  /*2bc20*/  SEL R2, R2, RZ, P1 ;  /* 0x000000ff02027207 */ /* 0x000fca0000800000 */
[----:B------:R-:W-:-:S04]  /*2bc30*/  IMAD.IADD R2, R3, 0x1, R2 ;  /* 0x0000000103027824 */ /* 0x000fc800078e0202 */
[----:B------:R-:W-:-:S07]  /*2bc40*/  IMAD.MOV.U32 R13, RZ, RZ, R2 ;  /* 0x000000ffff0d7224 */ /* 0x000fce00078e0002 */
[----:B------:R-:W-:Y:S05]  /*2bc50*/  WARPSYNC.COLLECTIVE R15, `(.L_x_2225) ;  /* 0x000000000f087348 */ /* 0x000fea0003c00000 */
[----:B------:R0:W1:Y:S02]  /*2bc60*/  SHFL.UP P6, R14, R13, R12, R11 ;  /* 0x0400000c0d0e7389 */ /* 0x00006400000c000b */
[----:B01----:R-:W-:Y:S01]  /*2bc70*/  ENDCOLLECTIVE ;  /* 0x000000000000791b */ /* 0x003fe20003800000 */
.L_x_2225:
        /* <DEDUP_REMOVED lines=8> */
.L_x_2226:
        /* <DEDUP_REMOVED lines=8> */
.L_x_2227:
        /* <DEDUP_REMOVED lines=8> */
.L_x_2228:
[----:B------:R-:W-:Y:S01]  /*2be00*/  MOV R12, 0x1f ;  /* 0x0000001f000c7802 */ /* 0x000fe20000000f00 */
        /* <DEDUP_REMOVED lines=8> */
.L_x_2229:
[----:B------:R-:W-:Y:S01]  /*2be90*/  IMAD.MOV.U32 R16, RZ, RZ, R14 ;  /* 0x000000ffff107224 */ /* 0x000fe200078e000e */
[----:B------:R-:W-:Y:S06]  /*2bea0*/  BRA `(.L_x_2230) ;  /* 0xffffffcc00d47947 */ /* 0x000fec000383ffff */
.L_x_2132:
[----:B------:R-:W-:Y:S01]  /*2beb0*/  BSSY B0, `(.L_x_2231) ;  /* 0x0000008000007945 */ /* 0x000fe20003800000 */
[----:B-----5:R-:W-:Y:S02]  /*2bec0*/  IMAD.MOV.U32 R13, RZ, RZ, R3 ;  /* 0x000000ffff0d7224 */ /* 0x020fe400078e0003 */
[----:B0-----:R-:W-:Y:S02]  /*2bed0*/  IMAD.MOV.U32 R12, RZ, RZ, 0x1 ;  /* 0x00000001ff0c7424 */ /* 0x001fe400078e00ff */
[----:B------:R-:W-:Y:S02]  /*2bee0*/  IMAD.MOV.U32 R11, RZ, RZ, RZ ;  /* 0x000000ffff0b7224 */ /* 0x000fe400078e00ff */
[----:B------:R-:W-:-:S07]  /*2bef0*/  IMAD.MOV.U32 R15, RZ, RZ, -0x1 ;  /* 0xffffffffff0f7424 */ /* 0x000fce00078e00ff */
[----:B-12---:R-:W-:Y:S05]  /*2bf00*/  WARPSYNC.COLLECTIVE R15, `(.L_x_2232) ;  /* 0x000000000f087348 */ /* 0x006fea0003c00000 */
[----:B------:R0:W3:Y:S02]  /*2bf10*/  SHFL.UP P6, R14, R13, R12, R11 ;  /* 0x0400000c0d0e7389 */ /* 0x0000e400000c000b */
[----:B0123--:R-:W-:Y:S01]  /*2bf20*/  ENDCOLLECTIVE ;  /* 0x000000000000791b */ /* 0x00ffe20003800000 */
.L_x_2232:
[----:B------:R-:W-:Y:S05]  /*2bf30*/  BSYNC B0 ;  /* 0x0000000000007941 */ /* 0x000fea0003800000 */
.L_x_2231:
[----:B------:R-:W-:Y:S02]  /*2bf40*/  IMAD.MOV.U32 R2, RZ, RZ, R14 ;  /* 0x000000ffff027224 */ /* 0x000fe400078e000e */
[----:B------:R-:W-:Y:S02]  /*2bf50*/  IMAD.MOV.U32 R12, RZ, RZ, 0x2 ;  /* 0x00000002ff0c7424 */ /* 0x000fe400078e00ff */
[----:B------:R-:W-:Y:S01]  /*2bf60*/  IMAD.MOV.U32 R11, RZ, RZ, RZ ;  /* 0x000000ffff0b7224 */ /* 0x000fe200078e00ff */
[----:B------:R-:W-:Y:S01]  /*2bf70*/  SEL R2, R2, RZ, P1 ;  /* 0x000000ff02027207 */ /* 0x000fe20000800000 */
[----:B------:R-:W-:-:S03]  /*2bf80*/  IMAD.MOV.U32 R15, RZ, RZ, -0x1 ;  /* 0xffffffffff0f7424 */ /* 0x000fc600078e00ff */
[----:B------:R-:W-:-:S05]  /*2bf90*/  IADD3 R2, R3, R2, RZ ;  /* 0x0000000203027210 */ /* 0x000fca0007ffe0ff */
[----:B------:R-:W-:-:S07]  /*2bfa0*/  IMAD.MOV.U32 R13, RZ, RZ, R2 ;  /* 0x000000ffff0d7224 */ /* 0x000fce00078e0002 */
[----:B------:R-:W-:Y:S05]  /*2bfb0*/  WARPSYNC.COLLECTIVE R15, `(.L_x_2233) ;  /* 0x000000000f087348 */ /* 0x000fea0003c00000 */
[----:B------:R0:W1:Y:S02]  /*2bfc0*/  SHFL.UP P6, R14, R13, R12, R11 ;  /* 0x0400000c0d0e7389 */ /* 0x00006400000c000b */
[----:B01----:R-:W-:Y:S01]  /*2bfd0*/  ENDCOLLECTIVE ;  /* 0x000000000000791b */ /* 0x003fe20003800000 */
.L_x_2233:
        /* <DEDUP_REMOVED lines=8> */
.L_x_2234:
        /* <DEDUP_REMOVED lines=8> */
.L_x_2235:
        /* <DEDUP_REMOVED lines=8> */
.L_x_2236:
        /* <DEDUP_REMOVED lines=9> */
.L_x_2237:
[----:B------:R-:W-:Y:S01]  /*2c1f0*/  IMAD.MOV.U32 R16, RZ, RZ, R14 ;  /* 0x000000ffff107224 */ /* 0x000fe200078e000e */
[----:B------:R-:W-:Y:S06]  /*2c200*/  BRA `(.L_x_2238) ;  /* 0xffffffcc00987947 */ /* 0x000fec000383ffff */
.L_x_2134:
[----:B------:R-:W-:Y:S01]  /*2c210*/  BSSY B0, `(.L_x_2239) ;  /* 0x0000006000007945 */ /* 0x000fe20003800000 */
[----:B------:R-:W-:Y:S01]  /*2c220*/  PLOP3.LUT P6, PT, P6, PT, PT, 0x8, 0x0 ;  /* 0x000000000000781c */ /* 0x000fe200037ce170 */
[----:B------:R-:W-:-:S12]  /*2c230*/  IMAD.MOV.U32 R15, RZ, RZ, -0x1 ;  /* 0xffffffffff0f7424 */ /* 0x000fd800078e00ff */
[----:B012---:R-:W-:Y:S05]  /*2c240*/  WARPSYNC.COLLECTIVE R15, `(.L_x_2240) ;  /* 0x000000000f087348 */ /* 0x007fea0003c00000 */
[----:B------:R-:W-:Y:S01]  /*2c250*/  VOTE.ANY R14, PT, P6 ;  /* 0x00000000000e7806 */ /* 0x000fe200030e0100 */
[----:B012---:R-:W-:Y:S06]  /*2c260*/  ENDCOLLECTIVE ;  /* 0x000000000000791b */ /* 0x007fec0003800000 */
.L_x_2240:
[----:B------:R-:W-:Y:S05]  /*2c270*/  BSYNC B0 ;  /* 0x0000000000007941 */ /* 0x000fea0003800000 */
.L_x_2239:
[----:B------:R-:W-:Y:S01]  /*2c280*/  MOV R5, R14 ;  /* 0x0000000e00057202 */ /* 0x000fe20000000f00 */
[----:B------:R-:W-:Y:S02]  /*2c290*/  IMAD.MOV.U32 R13, RZ, RZ, R3 ;  /* 0x000000ffff0d7224 */ /* 0x000fe400078e0003 */
[----:B------:R-:W-:Y:S01]  /*2c2a0*/  IMAD.MOV.U32 R11, RZ, RZ, 0x1f ;  /* 0x0000001fff0b7424 */ /* 0x000fe200078e00ff */
[----:B------:R-:W0:Y:S01]  /*2c2b0*/  POPC R6, R5 ;  /* 0x0000000500067309 */ /* 0x000e220000000000 */
[----:B------:R-:W-:Y:S02]  /*2c2c0*/  IMAD.MOV.U32 R15, RZ, RZ, -0x1 ;  /* 0xffffffffff0f7424 */ /* 0x000fe400078e00ff */
[----:B0-----:R-:W-:-:S07]  /*2c2d0*/  IMAD.MOV.U32 R12, RZ, RZ, R6 ;  /* 0x000000ffff0c7224 */ /* 0x001fce00078e0006 */
[----:B------:R-:W-:Y:S05]  /*2c2e0*/  WARPSYNC.COLLECTIVE R15, `(.L_x_2241) ;  /* 0x000000000f087348 */ /* 0x000fea0003c00000 */
[----:B------:R0:W1:Y:S02]  /*2c2f0*/  SHFL.IDX P6, R14, R13, R12, R11 ;  /* 0x0000000c0d0e7389 */ /* 0x00006400000c000b */
[----:B01----:R-:W-:Y:S01]  /*2c300*/  ENDCOLLECTIVE ;  /* 0x000000000000791b */ /* 0x003fe20003800000 */
.L_x_2241:
[----:B------:R-:W-:Y:S01]  /*2c310*/  IMAD.MOV.U32 R17, RZ, RZ, R14 ;  /* 0x000000ffff117224 */ /* 0x000fe200078e000e */
[----:B------:R-:W-:Y:S06]  /*2c320*/  BRA `(.L_x_2242) ;  /* 0xffffffcc00887947 */ /* 0x000fec000383ffff */
.L_x_2136:
[----:B------:R-:W-:Y:S01]  /*2c330*/  BSSY B0, `(.L_x_2243) ;  /* 0x0000007000007945 */ /* 0x000fe20003800000 */
[----:B------:R-:W-:Y:S01]  /*2c340*/  IMAD.MOV.U32 R13, RZ, RZ, R2 ;  /* 0x000000ffff0d7224 */ /* 0x000fe200078e0002 */
[----:B------:R-:W-:Y:S01]  /*2c350*/  MOV R15, 0xffffffff ;  /* 0xffffffff000f7802 */ /* 0x000fe20000000f00 */
[----:B------:R-:W-:-:S07]  /*2c360*/  IMAD.MOV.U32 R11, RZ, RZ, 0x1f ;  /* 0x0000001fff0b7424 */ /* 0x000fce00078e00ff */
[----:B-1234-:R-:W-:Y:S05]  /*2c370*/  WARPSYNC.COLLECTIVE R15, `(.L_x_2244) ;  /* 0x000000000f087348 */ /* 0x01efea0003c00000 */
[----:B------:R0:W0:Y:S02]  /*2c380*/  SHFL.IDX P6, R14, R13, R12, R11 ;  /* 0x0000000c0d0e7389 */ /* 0x00002400000c000b */
[----:B01234-:R-:W-:Y:S01]  /*2c390*/  ENDCOLLECTIVE ;  /* 0x000000000000791b */ /* 0x01ffe20003800000 */
.L_x_2244:
[----:B------:R-:W-:Y:S05]  /*2c3a0*/  BSYNC B0 ;  /* 0x0000000000007941 */ /* 0x000fea0003800000 */
.L_x_2243:
[----:B------:R-:W-:Y:S01]  /*2c3b0*/  IMAD.MOV.U32 R2, RZ, RZ, R14 ;  /* 0x000000ffff027224 */ /* 0x000fe200078e000e */
[----:B------:R-:W-:Y:S06]  /*2c3c0*/  BRA `(.L_x_2245) ;  /* 0xffffffcc007c7947 */ /* 0x000fec000383ffff */
.L_x_2140:
[----:B0-----:R0:W2:Y:S02]  /*2c3d0*/  SYNCS.PHASECHK.TRANS64.TRYWAIT P0, [R0+URZ+0x30820], R3 ;  /* 0x03082003000075a7 */ /* 0x0010a4000800017f */
[----:B--2---:R-:W-:Y:S05]  /*2c3e0*/  @!P0 NANOSLEEP.SYNCS 0x989680 ;  /* 0x009896800000895d */ /* 0x004fea0003900000 */
[----:B------:R-:W2:Y:S02]  /*2c3f0*/  @!P0 SYNCS.PHASECHK.TRANS64 P0, [R0+URZ+0x30820], R3 ;  /* 0x03082003000085a7 */ /* 0x000ea4000800007f */
[----:B--2---:R-:W-:Y:S05]  /*2c400*/  @!P0 BRA `(.L_x_2140) ;  /* 0xfffffffc00f08947 */ /* 0x004fea000383ffff */
[----:B------:R-:W-:Y:S05]  /*2c410*/  BRA `(.L_x_2246) ;  /* 0xffffffd400007947 */ /* 0x000fea000383ffff */
.L_x_2141:
        /* <DEDUP_REMOVED lines=8> */
[----:B01----:R-:W-:Y:S05]  /*2c4a0*/  WARPSYNC.COLLECTIVE R15, `(.L_x_2248) ;  /* 0x000000000f087348 */ /* 0x003fea0003c00000 */
[----:B------:R2:W3:Y:S02]  /*2c4b0*/  SHFL.IDX P6, R14, R13, R12, R11 ;  /* 0x0000000c0d0e7389 */ /* 0x0004e400000c000b */
[----:B0123--:R-:W-:Y:S01]  /*2c4c0*/  ENDCOLLECTIVE ;  /* 0x000000000000791b */ /* 0x00ffe20003800000 */
.L_x_2248:
[----:B------:R-:W-:Y:S05]  /*2c4d0*/  BSYNC B0 ;  /* 0x0000000000007941 */ /* 0x000fea0003800000 */
.L_x_2247:
[----:B------:R-:W-:Y:S05]  /*2c4e0*/  BRA `(.L_x_2249) ;  /* 0xffffffd000e87947 */ /* 0x000fea000383ffff */
.L_x_2142:
[----:B------:R-:W-:Y:S01]  /*2c4f0*/  BSSY B0, `(.L_x_2250) ;  /* 0x0000006000007945 */ /* 0x000fe20003800000 */
[----:B------:R-:W-:-:S07]  /*2c500*/  IMAD.MOV.U32 R15, RZ, RZ, -0x1 ;  /* 0xffffffffff0f7424 */ /* 0x000fce00078e00ff */
[----:B012---:R-:W-:Y:S05]  /*2c510*/  WARPSYNC.COLLECTIVE R15, `(.L_x_2251) ;  /* 0x000000000f0c7348 */ /* 0x007fea0003c00000 */
[----:B------:R-:W-:Y:S02]  /*2c520*/  ELECT P6, UR62, PT ;  /* 0x00000000003e782f */ /* 0x000fe400038c0000 */
[----:B------:R-:W-:Y:S01]  /*2c530*/  MOV R14, UR62 ;  /* 0x0000003e000e7c02 */ /* 0x000fe20008000f00 */
[----:B012---:R-:W-:Y:S10]  /*2c540*/  ENDCOLLECTIVE ;  /* 0x000000000000791b */ /* 0x007ff40003800000 */
.L_x_2251:
[----:B------:R-:W-:Y:S05]  /*2c550*/  BSYNC B0 ;  /* 0x0000000000007941 */ /* 0x000fea0003800000 */
.L_x_2250:
[----:B------:R-:W-:Y:S05]  /*2c560*/  BRA `(.L_x_2252) ;  /* 0xffffffd000dc7947 */ /* 0x000fea000383ffff */
.L_x_2144:
[----:B0-----:R0:W2:Y:S02]  /*2c570*/  SYNCS.PHASECHK.TRANS64.TRYWAIT P0, [R6+URZ], R5 ;  /* 0x00000005060075a7 */ /* 0x0010a4000800017f */
[----:B--2---:R-:W-:Y:S05]  /*2c580*/  @!P0 NANOSLEEP.SYNCS 0x989680 ;  /* 0x009896800000895d */ /* 0x004fea0003900000 */
[----:B------:R-:W2:Y:S02]  /*2c590*/  @!P0 SYNCS.PHASECHK.TRANS64 P0, [R6+URZ], R5 ;  /* 0x00000005060085a7 */ /* 0x000ea4000800007f */
[----:B--2---:R-:W-:Y:S05]  /*2c5a0*/  @!P0 BRA `(.L_x_2144) ;  /* 0xfffffffc00f08947 */ /* 0x004fea000383ffff */
[----:B------:R-:W-:Y:S05]  /*2c5b0*/  BRA `(.L_x_2253) ;  /* 0xffffffd400207947 */ /* 0x000fea000383ffff */
.L_x_2145:
[----:B--2---:R2:W3:Y:S02]  /*2c5c0*/  SYNCS.PHASECHK.TRANS64.TRYWAIT P0, [R7+URZ], R2 ;  /* 0x00000002070075a7 */ /* 0x0044e4000800017f */
[----:B---3--:R-:W-:Y:S05]  /*2c5d0*/  @!P0 NANOSLEEP.SYNCS 0x989680 ;  /* 0x009896800000895d */ /* 0x008fea0003900000 */
[----:B------:R-:W3:Y:S02]  /*2c5e0*/  @!P0 SYNCS.PHASECHK.TRANS64 P0, [R7+URZ], R2 ;  /* 0x00000002070085a7 */ /* 0x000ee4000800007f */
[----:B---3--:R-:W-:Y:S05]  /*2c5f0*/  @!P0 BRA `(.L_x_2145) ;  /* 0xfffffffc00f08947 */ /* 0x008fea000383ffff */
[----:B------:R-:W-:Y:S05]  /*2c600*/  BRA `(.L_x_2254) ;  /* 0xffffffd400147947 */ /* 0x000fea000383ffff */
.L_x_2147:
[----:B---3--:R3:W4:Y:S02]  /*2c610*/  SYNCS.PHASECHK.TRANS64.TRYWAIT P0, [R4+URZ], R5 ;  /* 0x00000005040075a7 */ /* 0x008724000800017f */
[----:B----4-:R-:W-:Y:S05]  /*2c620*/  @!P0 NANOSLEEP.SYNCS 0x989680 ;  /* 0x009896800000895d */ /* 0x010fea0003900000 */
[----:B------:R-:W4:Y:S02]  /*2c630*/  @!P0 SYNCS.PHASECHK.TRANS64 P0, [R4+URZ], R5 ;  /* 0x00000005040085a7 */ /* 0x000f24000800007f */
[----:B----4-:R-:W-:Y:S05]  /*2c640*/  @!P0 BRA `(.L_x_2147) ;  /* 0xfffffffc00f08947 */ /* 0x010fea000383ffff */
[----:B------:R-:W-:Y:S05]  /*2c650*/  BRA `(.L_x_2255) ;  /* 0xffffffd4001c7947 */ /* 0x000fea000383ffff */
.L_x_2256:
        /* <DEDUP_REMOVED lines=10> */
.L_x_3245:


//--------------------- .text._ZN7cutlass13device_kernelIN5flash11enable_sm90INS1_16FlashAttnFwdSm90INS1_25CollectiveMainloopFwdSm90ILi2EN4cute5tupleIJNS5_1CILi1EEES8_S8_EEENS6_IJNS7_ILi128EEENS7_ILi112EEENS7_ILi192EEEEEELi192ENS_6half_tEfNS_4arch4Sm90ELb1ELb0ELb0ELb0ELb0ELb0ELb0ELb1ELb1ELb1ELb0ELb0EEENS1_21CollectiveEpilogueFwdINS6_IJSA_SC_SB_EEES9_SE_SG_Li256ELb0ELb1ELb0ELb0EEENS1_30DynamicPersistentTileSchedulerILi256ELi128ELb0ELb1ELb1EEEEEEEEEvNT_6ParamsE --------------------------
	.section	.text._ZN7cutlass13device_kernelIN5flash11enable_sm90INS1_16FlashAttnFwdSm90INS1_25CollectiveMainloopFwdSm90ILi2EN4cute5tupleIJNS5_1CILi1EEES8_S8_EEENS6_IJNS7_ILi128EEENS7_ILi112EEENS7_ILi192EEEEEELi192ENS_6half_tEfNS_4arch4Sm90ELb1ELb0ELb0ELb0ELb0ELb0ELb0ELb1ELb1ELb1ELb0ELb0EEENS1_21CollectiveEpilogueFwdINS6_IJSA_SC_SB_EEES9_SE_SG_Li256ELb0ELb1ELb0ELb0EEENS1_30DynamicPersistentTileSchedulerILi256ELi128ELb0ELb1ELb1EEEEEEEEEvNT_6ParamsE,"ax",@progbits
	.align	128
.text._ZN7cutlass13device_kernelIN5flash11enable_sm90INS1_16FlashAttnFwdSm90INS1_25CollectiveMainloopFwdSm90ILi2EN4cute5tupleIJNS5_1CILi1EEES8_S8_EEENS6_IJNS7_ILi128EEENS7_ILi112EEENS7_ILi192EEEEEELi192ENS_6half_tEfNS_4arch4Sm90ELb1ELb0ELb0ELb0ELb0ELb0ELb0ELb1ELb1ELb1ELb0ELb0EEENS1_21CollectiveEpilogueFwdINS6_IJSA_SC_SB_EEES9_SE_SG_Li256ELb0ELb1ELb0ELb0EEENS1_30DynamicPersistentTileSchedulerILi256ELi128ELb0ELb1ELb1EEEEEEEEEvNT_6ParamsE:
        .type           _ZN7cutlass13device_kernelIN5flash11enable_sm90INS1_16FlashAttnFwdSm90INS1_25CollectiveMainloopFwdSm90ILi2EN4cute5tupleIJNS5_1CILi1EEES8_S8_EEENS6_IJNS7_ILi128EEENS7_ILi112EEENS7_ILi192EEEEEELi192ENS_6half_tEfNS_4arch4Sm90ELb1ELb0ELb0ELb0ELb0ELb0ELb0ELb1ELb1ELb1ELb0ELb0EEENS1_21CollectiveEpilogueFwdINS6_IJSA_SC_SB_EEES9_SE_SG_Li256ELb0ELb1ELb0ELb0EEENS1_30DynamicPersistentTileSchedulerILi256ELi128ELb0ELb1ELb1EEEEEEEEEvNT_6ParamsE,@function
        .size           _ZN7cutlass13device_kernelIN5flash11enable_sm90INS1_16FlashAttnFwdSm90INS1_25CollectiveMainloopFwdSm90ILi2EN4cute5tupleIJNS5_1CILi1EEES8_S8_EEENS6_IJNS7_ILi128EEENS7_ILi112EEENS7_ILi192EEEEEELi192ENS_6half_tEfNS_4arch4Sm90ELb1ELb0ELb0ELb0ELb0ELb0ELb0ELb1ELb1ELb1ELb0ELb0EEENS1_21CollectiveEpilogueFwdINS6_IJSA_SC_SB_EEES9_SE_SG_Li256ELb0ELb1ELb0ELb0EEENS1_30DynamicPersistentTileSchedulerILi256ELi128ELb0ELb1ELb1EEEEEEEEEvNT_6ParamsE,(.L_x_3246 - _ZN7cutlass13device_kernelIN5flash11enable_sm90INS1_16FlashAttnFwdSm90INS1_25CollectiveMainloopFwdSm90ILi2EN4cute5tupleIJNS5_1CILi1EEES8_S8_EEENS6_IJNS7_ILi128EEENS7_ILi112EEENS7_ILi192EEEEEELi192ENS_6half_tEfNS_4arch4Sm90ELb1ELb0ELb0ELb0ELb0ELb0ELb0ELb1ELb1ELb1ELb0ELb0EEENS1_21CollectiveEpilogueFwdINS6_IJSA_SC_SB_EEES9_SE_SG_Li256ELb0ELb1ELb0ELb0EEENS1_30DynamicPersistentTileSchedulerILi256ELi128ELb0ELb1ELb1EEEEEEEEEvNT_6ParamsE)
        .other          _ZN7cutlass13device_kernelIN5flash11enable_sm90INS1_16FlashAttnFwdSm90INS1_25CollectiveMainloopFwdSm90ILi2EN4cute5tupleIJNS5_1CILi1EEES8_S8_EEENS6_IJNS7_ILi128EEENS7_ILi112EEENS7_ILi192EEEEEELi192ENS_6half_tEfNS_4arch4Sm90ELb1ELb0ELb0ELb0ELb0ELb0ELb0ELb1ELb1ELb1ELb0ELb0EEENS1_21CollectiveEpilogueFwdINS6_IJSA_SC_SB_EEES9_SE_SG_Li256ELb0ELb1ELb0ELb0EEENS1_30DynamicPersistentTileSchedulerILi256ELi128ELb0ELb1ELb1EEEEEEEEEvNT_6ParamsE,@"STO_CUDA_ENTRY STV_DEFAULT"
_ZN7cutlass13device_kernelIN5flash11enable_sm90INS1_16FlashAttnFwdSm90INS1_25CollectiveMainloopFwdSm90ILi2EN4cute5tupleIJNS5_1CILi1EEES8_S8_EEENS6_IJNS7_ILi128EEENS7_ILi112EEENS7_ILi192EEEEEELi192ENS_6half_tEfNS_4arch4Sm90ELb1ELb0ELb0ELb0ELb0ELb0ELb0ELb1ELb1ELb1ELb0ELb0EEENS1_21CollectiveEpilogueFwdINS6_IJSA_SC_SB_EEES9_SE_SG_Li256ELb0ELb1ELb0ELb0EEENS1_30DynamicPersistentTileSchedulerILi256ELi128ELb0ELb1ELb1EEEEEEEEEvNT_6ParamsE:
        /* <DEDUP_REMOVED lines=17> */
.L_x_2258:
[----:B------:R-:W-:Y:S05]  /*0110*/  BSYNC B0 ;  /* 0x0000000000007941 */ /* 0x000fea0003800000 */
.L_x_2257:
        /* <DEDUP_REMOVED lines=40> */
.L_x_2259:
        /* <DEDUP_REMOVED lines=22> */
.L_x_2260:
        /* <DEDUP_REMOVED lines=18> */
.L_x_2261:
        /* <DEDUP_REMOVED lines=22> */
.L_x_2262:
        /* <DEDUP_REMOVED lines=22> */
.L_x_2263:
[----:B0-----:R-:W-:Y:S01]  /*08e0*/  ISETP.NE.AND P0, PT, R2, RZ, PT ;  /* 0x000000ff0200720c */ /* 0x001fe20003f05270 */
[----:B------:R-:W-:Y:S01]  /*08f0*/  IMAD.MOV.U32 R2, RZ, RZ, 0x1 ;  /* 0x00000001ff027424 */ /* 0x000fe200078e00ff */
[----:B------:R-:W-:-:S04]  /*0900*/  NOP ;  /* 0x0000000000007918 */ /* 0x000fc80000000000 */
[----:B------:R-:W-:-:S05]  /*0910*/  SEL R2, R2, 0x2, !P0 ;  /* 0x0000000202027807 */ /* 0x000fca0004000000 */
[----:B------:R0:W-:Y:S01]  /*0920*/  STL [R1+0x30], R2 ;  /* 0x0000300201007387 */ /* 0x0001e20000100800 */
[----:B-123--:R-:W-:Y:S06]  /*0930*/  BAR.SYNC.DEFER_BLOCKING 0x0 ;  /* 0x0000000000007b1d */ /* 0x00efec0000010000 */
[----:B------:R-:W-:Y:S05]  /*0940*/  @!P0 BRA `(.L_x_2264) ;  /* 0x000000fc00bc8947 */ /* 0x000fea0003800000 */
.L_x_2265:
        /* <DEDUP_REMOVED lines=10> */
[----:B------:R-:W2:Y:S01]  /*09f0*/  LDL.LU R12, [R1+0x30] ;  /* 0x00003000010c7983 */ /* 0x000ea20000300800 */
[----:B0-----:R-:W0:Y:S02]  /*0a00*/  S2R R2, SR_TID.X ;  /* 0x0000000000027919 */ /* 0x001e240000002100 */
[----:B0-----:R-:W-:-:S05]  /*0a10*/  VIADD R217, R2, 0xffffff80 ;  /* 0xffffff8002d97836 */ /* 0x001fca0000000000 */
[----:B------:R-:W-:-:S04]  /*0a20*/  SHF.R.S32.HI R0, RZ, 0x1f, R217 ;  /* 0x0000001fff007819 */ /* 0x000fc800000114d9 */
[CC--:B------:R-:W-:Y:S02]  /*0a30*/  LEA.HI R2, R0.reuse, R217.reuse, RZ, 0x7 ;  /* 0x000000d900027211 */ /* 0x0c0fe400078f38ff */
[-C--:B------:R-:W-:Y:S02]  /*0a40*/  LEA.HI R3, R0, R217.reuse, RZ, 0x4 ;  /* 0x000000d900037211 */ /* 0x080fe400078f20ff */
[----:B------:R-:W-:Y:S02]  /*0a50*/  LOP3.LUT R210, R2, 0xffffff80, RZ, 0xc0, !PT ;  /* 0xffffff8002d27812 */ /* 0x000fe400078ec0ff */
[----:B------:R-:W-:Y:S02]  /*0a60*/  LEA.HI R4, R0, R217, RZ, 0x5 ;  /* 0x000000d900047211 */ /* 0x000fe400078f28ff */
[----:B------:R-:W-:Y:S01]  /*0a70*/  SHF.R.S32.HI R6, RZ, 0x4, R3 ;  /* 0x00000004ff067819 */ /* 0x000fe20000011403 */
[----:B------:R-:W-:Y:S02]  /*0a80*/  IMAD.IADD R210, R217, 0x1, -R210 ;  /* 0x00000001d9d27824 */ /* 0x000fe400078e0ad2 */
[----:B------:R-:W-:Y:S01]  /*0a90*/  IMAD.SHL.U32 R5, R4, 0x20, RZ ;  /* 0x0000002004057824 */ /* 0x000fe200078e00ff */
[----:B------:R-:W-:-:S02]  /*0aa0*/  LOP3.LUT R4, R3, 0x3fffff0, RZ, 0xc0, !PT ;  /* 0x03fffff003047812 */ /* 0x000fc400078ec0ff */
[----:B------:R-:W-:Y:S02]  /*0ab0*/  SHF.R.S32.HI R7, RZ, 0x1f, R210 ;  /* 0x0000001fff077819 */ /* 0x000fe400000114d2 */
[----:B------:R-:W-:Y:S02]  /*0ac0*/  LEA.HI R3, R3, R6, RZ, 0x1 ;  /* 0x0000000603037211 */ /* 0x000fe400078f08ff */
[----:B------:R-:W-:Y:S02]  /*0ad0*/  LEA.HI R8, R7, R210, RZ, 0x2 ;  /* 0x000000d207087211 */ /* 0x000fe400078f10ff */
[----:B------:R-:W-:Y:S02]  /*0ae0*/  LOP3.LUT R3, R3, 0x1ffffffe, RZ, 0xc0, !PT ;  /* 0x1ffffffe03037812 */ /* 0x000fe400078ec0ff */
[----:B------:R-:W-:Y:S02]  /*0af0*/  LEA.HI R11, R0, R217, RZ, 0x2 ;  /* 0x000000d9000b7211 */ /* 0x000fe400078f10ff */
[--C-:B------:R-:W-:Y:S01]  /*0b00*/  SHF.R.S32.HI R9, RZ, 0x2, R8.reuse ;  /* 0x00000002ff097819 */ /* 0x100fe20000011408 */
[----:B------:R-:W-:Y:S01]  /*0b10*/  IMAD.IADD R3, R6, 0x1, -R3 ;  /* 0x0000000106037824 */ /* 0x000fe200078e0a03 */
[----:B------:R-:W-:-:S02]  /*0b20*/  SHF.R.S32.HI R10, RZ, 0x1f, R8 ;  /* 0x0000001fff0a7819 */ /* 0x000fc40000011408 */
[----:B------:R-:W-:Y:S02]  /*0b30*/  LOP3.LUT R6, R11, 0xfffffffc, RZ, 0xc0, !PT ;  /* 0xfffffffc0b067812 */ /* 0x000fe400078ec0ff */
[----:B------:R-:W-:Y:S02]  /*0b40*/  LEA.HI R0, R0, R217, RZ, 0x3 ;  /* 0x000000d900007211 */ /* 0x000fe400078f18ff */
[----:B------:R-:W-:Y:S02]  /*0b50*/  LEA.HI R10, R10, R9, RZ, 0x3 ;  /* 0x000000090a0a7211 */ /* 0x000fe400078f18ff */
[----:B------:R-:W-:Y:S01]  /*0b60*/  SHF.R.S32.HI R211, RZ, 0x7, R2 ;  /* 0x00000007ffd37819 */ /* 0x000fe20000011402 */
[----:B------:R-:W-:Y:S01]  /*0b70*/  IMAD.IADD R4, R217, 0x1, -R4 ;  /* 0x00000001d9047824 */ /* 0x000fe200078e0a04 */
[----:B------:R-:W-:Y:S01]  /*0b80*/  LOP3.LUT R5, R5, 0xfffffc00, RZ, 0xc0, !PT ;  /* 0xfffffc0005057812 */ /* 0x000fe200078ec0ff */
[----:B------:R-:W-:Y:S01]  /*0b90*/  IMAD.IADD R6, R217, 0x1, -R6 ;  /* 0x00000001d9067824 */ /* 0x000fe200078e0a06 */
[----:B------:R-:W-:-:S02]  /*0ba0*/  LOP3.LUT R206, R0, 0xfffffff8, RZ, 0xc0, !PT ;  /* 0xfffffff800ce7812 */ /* 0x000fc400078ec0ff */
[----:B------:R-:W-:Y:S02]  /*0bb0*/  LOP3.LUT R10, R10, 0xfffffff8, RZ, 0xc0, !PT ;  /* 0xfffffff80a0a7812 */ /* 0x000fe400078ec0ff */
[----:B------:R-:W-:Y:S02]  /*0bc0*/  LEA.HI R7, R7, R210, RZ, 0x5 ;  /* 0x000000d207077211 */ /* 0x000fe400078f28ff */
[----:B------:R-:W-:Y:S01]  /*0bd0*/  LEA.HI R2, R2, R211, RZ, 0x1 ;  /* 0x000000d302027211 */ /* 0x000fe200078f08ff */
[----:B------:R-:W-:Y:S01]  /*0be0*/  IMAD R4, R4, 0x40, R5 ;  /* 0x0000004004047824 */ /* 0x000fe200078e0205 */
[----:B------:R-:W-:Y:S01]  /*0bf0*/  SHF.R.S32.HI R7, RZ, 0x5, R7 ;  /* 0x00000005ff077819 */ /* 0x000fe20000011407 */
[----:B------:R-:W-:Y:S01]  /*0c00*/  IMAD.IADD R206, R217, 0x1, -R206 ;  /* 0x00000001d9ce7824 */ /* 0x000fe200078e0ace */
[----:B------:R-:W-:Y:S01]  /*0c10*/  LEA.HI R5, R6, R6, RZ, 0x1 ;  /* 0x0000000606057211 */ /* 0x000fe200078f08ff */
[----:B------:R-:W-:Y:S01]  /*0c20*/  IMAD.IADD R10, R9, 0x1, -R10 ;  /* 0x00000001090a7824 */ /* 0x000fe200078e0a0a */
[----:B------:R-:W-:Y:S01]  /*0c30*/  LOP3.LUT R2, R2, 0x3fffffe, RZ, 0xc0, !PT ;  /* 0x03fffffe02027812 */ /* 0x000fe200078ec0ff */
[----:B------:R-:W-:Y:S01]  /*0c40*/  IMAD.SHL.U32 R16, R206, 0x8, RZ ;  /* 0x00000008ce107824 */ /* 0x000fe200078e00ff */
[----:B------:R-:W-:Y:S01]  /*0c50*/  LOP3.LUT R5, R5, 0x1ffffffe, RZ, 0xc0, !PT ;  /* 0x1ffffffe05057812 */ /* 0x000fe200078ec0ff */
[----:B------:R-:W-:-:S02]  /*0c60*/  IMAD R7, R7, 0x10, R10 ;  /* 0x0000001007077824 */ /* 0x000fc400078e020a */
[----:B------:R-:W-:Y:S01]  /*0c70*/  IMAD.IADD R2, R211, 0x1, -R2 ;  /* 0x00000001d3027824 */ /* 0x000fe200078e0a02 */
[----:B------:R-:W-:Y:S01]  /*0c80*/  LOP3.LUT R19, R8, 0x7ffffffc, RZ, 0xc0, !PT ;  /* 0x7ffffffc08137812 */ /* 0x000fe200078ec0ff */
[C---:B------:R-:W-:Y:S02]  /*0c90*/  VIADD R23, R16.reuse, 0x40 ;  /* 0x0000004010177836 */ /* 0x040fe40000000000 */
[----:B------:R-:W-:Y:S02]  /*0ca0*/  VIADD R204, R16, 0x80 ;  /* 0x0000008010cc7836 */ /* 0x000fe40000000000 */
[----:B------:R-:W-:Y:S02]  /*0cb0*/  IMAD.IADD R5, R6, 0x1, -R5 ;  /* 0x0000000106057824 */ /* 0x000fe400078e0a05 */
[----:B------:R-:W-:Y:S01]  /*0cc0*/  IMAD R212, R2, 0x40, R7 ;  /* 0x0000004002d47824 */ /* 0x000fe200078e0207 */
[----:B------:R-:W-:Y:S01]  /*0cd0*/  SHF.R.S32.HI R208, RZ, 0x3, R0 ;  /* 0x00000003ffd07819 */ /* 0x000fe20000011400 */
[----:B------:R-:W-:Y:S01]  /*0ce0*/  IMAD R213, R3, 0x8, R4 ;  /* 0x0000000803d57824 */ /* 0x000fe200078e0204 */
[----:B------:R-:W-:Y:S01]  /*0cf0*/  SHF.R.S32.HI R216, RZ, 0x1f, R16 ;  /* 0x0000001fffd87819 */ /* 0x000fe20000011410 */
[----:B------:R-:W-:Y:S01]  /*0d00*/  IMAD.U32 R52, RZ, RZ, UR4 ;  /* 0x00000004ff347e24 */ /* 0x000fe2000f8e00ff */
[----:B------:R-:W-:Y:S01]  /*0d10*/  SHF.R.S32.HI R215, RZ, 0x1f, R23 ;  /* 0x0000001fffd77819 */ /* 0x000fe20000011417 */
[----:B------:R-:W-:Y:S01]  /*0d20*/  IMAD.MOV.U32 R209, RZ, RZ, RZ ;  /* 0x000000ffffd17224 */ /* 0x000fe200078e00ff */
[----:B------:R-:W-:Y:S01]  /*0d30*/  SHF.R.S32.HI R214, RZ, 0x1f, R204 ;  /* 0x0000001fffd67819 */ /* 0x000fe200000114cc */
[----:B------:R-:W-:-:S02]  /*0d40*/  IMAD.IADD R19, R210, 0x1, -R19 ;  /* 0x00000001d2137824 */ /* 0x000fc400078e0a13 */
[----:B------:R-:W-:Y:S01]  /*0d50*/  IMAD R22, R5, 0x8, R212 ;  /* 0x0000000805167824 */ /* 0x000fe200078e02d4 */
[----:B------:R-:W-:Y:S01]  /*0d60*/  UMOV UR38, URZ ;  /* 0x0000003f00267c82 */ /* 0x000fe20008000000 */
[----:B------:R-:W-:Y:S01]  /*0d70*/  UMOV UR36, URZ ;  /* 0x0000003f00247c82 */ /* 0x000fe20008000000 */
[----:B--2---:R-:W-:-:S07]  /*0d80*/  LOP3.LUT R18, R12, 0x1, RZ, 0xfc, !PT ;  /* 0x000000010c127812 */ /* 0x004fce00078efcff */
.L_x_2316:
[----:B0-234-:R-:W0:Y:S01]  /*0d90*/  LDC R3, c[0x0][0xc60] ;  /* 0x00031800ff037b82 */ /* 0x01de220000000800 */
[----:B------:R-:W-:Y:S01]  /*0da0*/  IMAD.MOV.U32 R0, RZ, RZ, R52 ;  /* 0x000000ffff007224 */ /* 0x000fe200078e0034 */
[----:B------:R-:W-:Y:S01]  /*0db0*/  ULDC UR4, c[0x0][0xc78] ;  /* 0x00031e0000047ab9 */ /* 0x000fe20000000800 */
[----:B0-----:R-:W-:-:S13]  /*0dc0*/  ISETP.NE.AND P0, PT, R3, 0x1, PT ;  /* 0x000000010300780c */ /* 0x001fda0003f05270 */
[----:B------:R-:W0:Y:S08]  /*0dd0*/  @P0 LDC R5, c[0x0][0xc64] ;  /* 0x00031900ff050b82 */ /* 0x000e300000000800 */
[----:B------:R-:W1:Y:S01]  /*0de0*/  @P0 LDC R7, c[0x0][0xc68] ;  /* 0x00031a00ff070b82 */ /* 0x000e620000000800 */
[----:B0-----:R-:W-:-:S05]  /*0df0*/  @P0 IMAD.HI.U32 R2, R52, R5, RZ ;  /* 0x0000000534020227 */ /* 0x001fca00078e00ff */
[----:B-1----:R-:W-:-:S04]  /*0e00*/  @P0 SHF.R.U32.HI R0, RZ, R7, R2 ;  /* 0x00000007ff000219 */ /* 0x002fc80000011602 */
[----:B------:R-:W-:Y:S01]  /*0e10*/  ISETP.GE.AND P0, PT, R0, UR4, PT ;  /* 0x0000000400007c0c */ /* 0x000fe2000bf06270 */
[----:B------:R-:W-:-:S04]  /*0e20*/  IMAD.MOV R2, RZ, RZ, -R0 ;  /* 0x000000ffff027224 */ /* 0x000fc800078e0a00 */
[----:B------:R-:W-:-:S08]  /*0e30*/  IMAD R13, R3, R2, R52 ;  /* 0x00000002030d7224 */ /* 0x000fd000078e0234 */
[----:B------:R-:W-:Y:S05]  /*0e40*/  @!P0 BRA `(.L_x_2266) ;  /* 0x0000000000208947 */ /* 0x000fea0003800000 */
[----:B------:R-:W0:Y:S01]  /*0e50*/  LDC R3, c[0x0][0xc6c] ;  /* 0x00031b00ff037b82 */ /* 0x000e220000000800 */
[----:B------:R-:W-:Y:S01]  /*0e60*/  IMAD.MOV.U32 R2, RZ, RZ, R13 ;  /* 0x000000ffff027224 */ /* 0x000fe200078e000d */
[----:B0-----:R-:W-:-:S13]  /*0e70*/  ISETP.NE.AND P0, PT, R3, 0x1, PT ;  /* 0x000000010300780c */ /* 0x001fda0003f05270 */
[----:B------:R-:W0:Y:S02]  /*0e80*/  @P0 LDC.64 R4, c[0x0][0xc70] ;  /* 0x00031c00ff040b82 */ /* 0x000e240000000a00 */
[----:B0-----:R-:W-:-:S05]  /*0e90*/  @P0 IMAD.HI.U32 R4, R13, R4, RZ ;  /* 0x000000040d040227 */ /* 0x001fca00078e00ff */
[----:B------:R-:W-:-:S05]  /*0ea0*/  @P0 SHF.R.U32.HI R2, RZ, R5, R4 ;  /* 0x00000005ff020219 */ /* 0x000fca0000011604 */
[----:B------:R-:W-:Y:S01]  /*0eb0*/  IMAD R3, R2, R3, RZ ;  /* 0x0000000302037224 */ /* 0x000fe200078e02ff */
[----:B------:R-:W-:Y:S06]  /*0ec0*/  BRA `(.L_x_2267) ;  /* 0x00000000001c7947 */ /* 0x000fec0003800000 */
.L_x_2266:
[----:B------:R-:W0:Y:S01]  /*0ed0*/  LDC R3, c[0x0][0xc54] ;  /* 0x00031500ff037b82 */ /* 0x000e220000000800 */
[----:B------:R-:W-:Y:S01]  /*0ee0*/  IMAD.MOV.U32 R2, RZ, RZ, R13 ;  /* 0x000000ffff027224 */ /* 0x000fe200078e000d */
[----:B0-----:R-:W-:-:S13]  /*0ef0*/  ISETP.NE.AND P0, PT, R3, 0x1, PT ;  /* 0x000000010300780c */ /* 0x001fda0003f05270 */
[----:B------:R-:W0:Y:S02]  /*0f00*/  @P0 LDC.64 R4, c[0x0][0xc58] ;  /* 0x00031600ff040b82 */ /* 0x000e240000000a00 */
[----:B0-----:R-:W-:-:S05]  /*0f10*/  @P0 IMAD.HI.U32 R4, R13, R4, RZ ;  /* 0x000000040d040227 */ /* 0x001fca00078e00ff */
[----:B------:R-:W-:-:S05]  /*0f20*/  @P0 SHF.R.U32.HI R2, RZ, R5, R4 ;  /* 0x00000005ff020219 */ /* 0x000fca0000011604 */
[----:B------:R-:W-:-:S07]  /*0f30*/  IMAD R3, R2, R3, RZ ;  /* 0x0000000302037224 */ /* 0x000fce00078e02ff */
.L_x_2267:
[----:B------:R-:W0:Y:S01]  /*0f40*/  LDC R4, c[0x0][0x448] ;  /* 0x00011200ff047b82 */ /* 0x000e220000000800 */
[----:B------:R-:W-:Y:S01]  /*0f50*/  LOP3.LUT R2, RZ, R2, RZ, 0x33, !PT ;  /* 0x00000002ff027212 */ /* 0x000fe200078e33ff */
[----:B------:R-:W-:Y:S01]  /*0f60*/  ULDC UR4, c[0x0][0xc3c] ;  /* 0x00030f0000047ab9 */ /* 0x000fe20000000800 */
[----:B------:R-:W-:Y:S01]  /*0f70*/  ULDC.64 UR6, c[0x0][0x418] ;  /* 0x0001060000067ab9 */ /* 0x000fe20000000a00 */
[----:B------:R-:W-:Y:S01]  /*0f80*/  ULDC UR39, c[0x0][0x424] ;  /* 0x0001090000277ab9 */ /* 0x000fe20000000800 */
[----:B------:R-:W-:Y:S01]  /*0f90*/  UISETP.NE.U32.AND UP0, UPT, UR6, URZ, UPT ;  /* 0x0000003f0600728c */ /* 0x000fe2000bf05070 */
[----:B------:R-:W-:Y:S01]  /*0fa0*/  VIADD R2, R2, UR4 ;  /* 0x0000000402027c36 */ /* 0x000fe20008000000 */
[----:B------:R-:W-:Y:S01]  /*0fb0*/  ULDC UR4, c[0x0][0x288] ;  /* 0x0000a20000047ab9 */ /* 0x000fe20000000800 */
[----:B------:R-:W1:Y:S01]  /*0fc0*/  LDC R207, c[0x0][0xc48] ;  /* 0x00031200ffcf7b82 */ /* 0x000e620000000800 */
[----:B------:R-:W-:Y:S01]  /*0fd0*/  UISETP.NE.AND.EX UP0, UPT, UR7, URZ, UPT, UP0 ;  /* 0x0000003f0700728c */ /* 0x000fe2000bf05300 */
[----:B------:R-:W-:Y:S01]  /*0fe0*/  IMAD.SHL.U32 R17, R2, 0x80, RZ ;  /* 0x0000008002117824 */ /* 0x000fe200078e00ff */
[----:B------:R-:W-:Y:S01]  /*0ff0*/  UIADD3 UR4, -UR4, 0x70, URZ ;  /* 0x0000007004047890 */ /* 0x000fe2000fffe13f */
[----:B------:R-:W-:Y:S01]  /*1000*/  IMAD.IADD R3, R13, 0x1, -R3 ;  /* 0x000000010d037824 */ /* 0x000fe200078e0a03 */
[----:B------:R-:W-:Y:S01]  /*1010*/  USEL UR39, UR39, 0x1, UP0 ;  /* 0x0000000127277887 */ /* 0x000fe20008000000 */
[----:B------:R-:W-:Y:S01]  /*1020*/  VIADD R2, R17, 0x7f ;  /* 0x0000007f11027836 */ /* 0x000fe20000000000 */
[----:B------:R-:W-:Y:S01]  /*1030*/  ULDC UR5, c[0x0][0x2f0] ;  /* 0x0000bc0000057ab9 */ /* 0x000fe20000000800 */
[----:B------:R-:W-:Y:S01]  /*1040*/  ULDC UR6, c[0x0][0xc54] ;  /* 0x0003150000067ab9 */ /* 0x000fe20000000800 */
[----:B------:R-:W-:Y:S01]  /*1050*/  UIMAD UR4, UR39, UR5, UR4 ;  /* 0x00000005270472a4 */ /* 0x000fe2000f8e0204 */
[----:B------:R-:W-:Y:S01]  /*1060*/  IMAD R6, R0, UR6, R3 ;  /* 0x0000000600067c24 */ /* 0x000fe2000f8e0203 */
[----:B------:R-:W-:Y:S01]  /*1070*/  UIMAD UR5, UR39, UR5, 0x6f ;  /* 0x0000006f270574a4 */ /* 0x000fe2000f8e0205 */
[----:B------:R-:W-:-:S02]  /*1080*/  CS2R R118, SRZ ;  /* 0x0000000000767805 */ /* 0x000fc4000001ff00 */
[----:B------:R-:W-:Y:S01]  /*1090*/  CS2R R116, SRZ ;  /* 0x0000000000747805 */ /* 0x000fe2000001ff00 */
[----:B------:R-:W-:Y:S01]  /*10a0*/  IMAD.MOV.U32 R205, RZ, RZ, R6 ;  /* 0x000000ffffcd7224 */ /* 0x000fe200078e0006 */
[----:B------:R-:W-:Y:S02]  /*10b0*/  CS2R R114, SRZ ;  /* 0x0000000000727805 */ /* 0x000fe4000001ff00 */
[----:B0-----:R-:W-:Y:S02]  /*10c0*/  ISETP.NE.AND P1, PT, R4, 0x1, PT ;  /* 0x000000010400780c */ /* 0x001fe40003f25270 */
[----:B------:R-:W-:Y:S01]  /*10d0*/  CS2R R112, SRZ ;  /* 0x0000000000707805 */ /* 0x000fe2000001ff00 */
[----:B------:R-:W-:Y:S01]  /*10e0*/  IMAD.MOV.U32 R102, RZ, RZ, RZ ;  /* 0x000000ffff667224 */ /* 0x000fe200078e00ff */
[----:B------:R-:W-:Y:S02]  /*10f0*/  CS2R R106, SRZ ;  /* 0x00000000006a7805 */ /* 0x000fe4000001ff00 */
[----:B------:R-:W-:Y:S01]  /*1100*/  CS2R R108, SRZ ;  /* 0x00000000006c7805 */ /* 0x000fe2000001ff00 */
[----:B------:R-:W-:Y:S01]  /*1110*/  IMAD.MOV.U32 R95, RZ, RZ, RZ ;  /* 0x000000ffff5f7224 */ /* 0x000fe200078e00ff */
[----:B------:R-:W-:-:S02]  /*1120*/  CS2R R104, SRZ ;  /* 0x0000000000687805 */ /* 0x000fc4000001ff00 */
[----:B------:R-:W-:Y:S02]  /*1130*/  CS2R R126, SRZ ;  /* 0x00000000007e7805 */ /* 0x000fe4000001ff00 */
[----:B-1----:R-:W-:Y:S02]  /*1140*/  ISETP.NE.AND P0, PT, R207, 0x1, PT ;  /* 0x00000001cf00780c */ /* 0x002fe40003f05270 */
[----:B------:R-:W-:Y:S02]  /*1150*/  CS2R R98, SRZ ;  /* 0x0000000000627805 */ /* 0x000fe4000001ff00 */
[----:B------:R-:W-:Y:S02]  /*1160*/  CS2R R100, SRZ ;  /* 0x0000000000647805 */ /* 0x000fe4000001ff00 */
[----:B------:R-:W-:Y:S02]  /*1170*/  CS2R R96, SRZ ;  /* 0x0000000000607805 */ /* 0x000fe4000001ff00 */
[----:B------:R-:W-:Y:S01]  /*1180*/  CS2R R128, SRZ ;  /* 0x0000000000807805 */ /* 0x000fe2000001ff00 */
[----:B------:R-:W0:Y:S01]  /*1190*/  @P1 LDC R9, c[0x0][0x44c] ;  /* 0x00011300ff091b82 */ /* 0x000e220000000800 */
[----:B------:R-:W-:-:S02]  /*11a0*/  CS2R R124, SRZ ;  /* 0x00000000007c7805 */ /* 0x000fc4000001ff00 */
[----:B------:R-:W-:Y:S02]  /*11b0*/  CS2R R92, SRZ ;  /* 0x00000000005c7805 */ /* 0x000fe4000001ff00 */
[----:B------:R-:W-:Y:S02]  /*11c0*/  CS2R R130, SRZ ;  /* 0x0000000000827805 */ /* 0x000fe4000001ff00 */
[----:B------:R-:W-:Y:S02]  /*11d0*/  CS2R R88, SRZ ;  /* 0x0000000000587805 */ /* 0x000fe4000001ff00 */
[----:B------:R-:W-:Y:S02]  /*11e0*/  CS2R R122, SRZ ;  /* 0x00000000007a7805 */ /* 0x000fe4000001ff00 */
[----:B------:R-:W-:Y:S02]  /*11f0*/  CS2R R84, SRZ ;  /* 0x0000000000547805 */ /* 0x000fe4000001ff00 */
[----:B------:R-:W-:Y:S01]  /*1200*/  CS2R R80, SRZ ;  /* 0x0000000000507805 */ /* 0x000fe2000001ff00 */
[----:B------:R-:W1:Y:S01]  /*1210*/  @P1 LDC R11, c[0x0][0x450] ;  /* 0x00011400ff0b1b82 */ /* 0x000e620000000800 */
[----:B------:R-:W-:-:S02]  /*1220*/  CS2R R138, SRZ ;  /* 0x00000000008a7805 */ /* 0x000fc4000001ff00 */
[----:B------:R-:W-:Y:S02]  /*1230*/  CS2R R132, SRZ ;  /* 0x0000000000847805 */ /* 0x000fe4000001ff00 */
[----:B------:R-:W-:Y:S02]  /*1240*/  CS2R R76, SRZ ;  /* 0x00000000004c7805 */ /* 0x000fe4000001ff00 */
[----:B------:R-:W-:Y:S02]  /*1250*/  CS2R R72, SRZ ;  /* 0x0000000000487805 */ /* 0x000fe4000001ff00 */
[----:B------:R-:W-:Y:S02]  /*1260*/  CS2R R140, SRZ ;  /* 0x00000000008c7805 */ /* 0x000fe4000001ff00 */
[----:B------:R-:W-:Y:S02]  /*1270*/  CS2R R134, SRZ ;  /* 0x0000000000867805 */ /* 0x000fe4000001ff00 */
[----:B------:R-:W-:Y:S01]  /*1280*/  CS2R R68, SRZ ;  /* 0x0000000000447805 */ /* 0x000fe2000001ff00 */
[----:B------:R-:W2:Y:S01]  /*1290*/  @P0 LDC R5, c[0x0][0xc4c] ;  /* 0x00031300ff050b82 */ /* 0x000ea20000000800 */
[----:B------:R-:W-:-:S02]  /*12a0*/  CS2R R142, SRZ ;  /* 0x00000000008e7805 */ /* 0x000fc4000001ff00 */
[----:B------:R-:W-:Y:S02]  /*12b0*/  CS2R R64, SRZ ;  /* 0x0000000000407805 */ /* 0x000fe4000001ff00 */
[----:B------:R-:W-:Y:S02]  /*12c0*/  CS2R R136, SRZ ;  /* 0x0000000000887805 */ /* 0x000fe4000001ff00 */
[----:B------:R-:W-:Y:S02]  /*12d0*/  CS2R R60, SRZ ;  /* 0x00000000003c7805 */ /* 0x000fe4000001ff00 */
[----:B------:R-:W-:Y:S02]  /*12e0*/  CS2R R56, SRZ ;  /* 0x0000000000387805 */ /* 0x000fe4000001ff00 */
[----:B------:R-:W-:Y:S01]  /*12f0*/  CS2R R144, SRZ ;  /* 0x0000000000907805 */ /* 0x000fe2000001ff00 */
[----:B------:R-:W-:Y:S01]  /*1300*/  IMAD.MOV.U32 R53, RZ, RZ, RZ ;  /* 0x000000ffff357224 */ /* 0x000fe200078e00ff */
[----:B------:R-:W3:Y:S01]  /*1310*/  @P0 LDC R7, c[0x0][0xc50] ;  /* 0x00031400ff070b82 */ /* 0x000ee20000000800 */
[----:B0-----:R-:W-:Y:S01]  /*1320*/  @P1 IMAD.HI.U32 R4, R2, R9, RZ ;  /* 0x0000000902041227 */ /* 0x001fe200078e00ff */
[----:B------:R-:W-:-:S02]  /*1330*/  CS2R R14, SRZ ;  /* 0x00000000000e7805 */ /* 0x000fc4000001ff00 */
[----:B------:R-:W-:Y:S02]  /*1340*/  CS2R R150, SRZ ;  /* 0x0000000000967805 */ /* 0x000fe4000001ff00 */
[----:B------:R-:W-:Y:S02]  /*1350*/  CS2R R146, SRZ ;  /* 0x0000000000927805 */ /* 0x000fe4000001ff00 */
[----:B------:R-:W-:Y:S02]  /*1360*/  CS2R R12, SRZ ;  /* 0x00000000000c7805 */ /* 0x000fe4000001ff00 */
[----:B------:R-:W-:Y:S02]  /*1370*/  CS2R R152, SRZ ;  /* 0x0000000000987805 */ /* 0x000fe4000001ff00 */
[----:B------:R-:W-:Y:S02]  /*1380*/  CS2R R148, SRZ ;  /* 0x0000000000947805 */ /* 0x000fe4000001ff00 */
[----:B-1----:R-:W-:-:S02]  /*1390*/  @P1 SHF.R.U32.HI R2, RZ, R11, R4 ;  /* 0x0000000bff021219 */ /* 0x002fc40000011604 */
[----:B------:R-:W-:Y:S02]  /*13a0*/  CS2R R10, SRZ ;  /* 0x00000000000a7805 */ /* 0x000fe4000001ff00 */
[----:B------:R-:W-:Y:S02]  /*13b0*/  CS2R R8, SRZ ;  /* 0x0000000000087805 */ /* 0x000fe4000001ff00 */
[----:B------:R-:W-:Y:S02]  /*13c0*/  CS2R R154, SRZ ;  /* 0x00000000009a7805 */ /* 0x000fe4000001ff00 */
[----:B------:R-:W-:Y:S01]  /*13d0*/  CS2R R120, SRZ ;  /* 0x0000000000787805 */ /* 0x000fe2000001ff00 */
[----:B------:R-:W-:Y:S01]  /*13e0*/  VIADD R3, R2, UR4 ;  /* 0x0000000402037c36 */ /* 0x000fe20008000000 */
[----:B------:R-:W-:Y:S01]  /*13f0*/  UMOV UR4, URZ ;  /* 0x0000003f00047c82 */ /* 0x000fe20008000000 */
[----:B------:R-:W-:Y:S01]  /*1400*/  IMAD.MOV.U32 R2, RZ, RZ, RZ ;  /* 0x000000ffff027224 */ /* 0x000fe200078e00ff */
[----:B------:R-:W-:Y:S01]  /*1410*/  UIMAD.WIDE UR4, UR5, -0x6db6db6d, UR4 ;  /* 0x92492493050478a5 */ /* 0x000fe2000f8e0204 */
[----:B--2---:R-:W-:Y:S01]  /*1420*/  @P0 IMAD.HI.U32 R0, R6, R5, RZ ;  /* 0x0000000506000227 */ /* 0x004fe200078e00ff */
[----:B------:R-:W-:-:S02]  /*1430*/  CS2R R4, SRZ ;  /* 0x0000000000047805 */ /* 0x000fc4000001ff00 */
[----:B------:R-:W-:Y:S01]  /*1440*/  USHF.R.U32.HI UR4, URZ, 0x1f, UR5 ;  /* 0x0000001f3f047899 */ /* 0x000fe20008011605 */
[----:B------:R-:W-:-:S03]  /*1450*/  IMAD.HI R2, R3, -0x6db6db6d, R2 ;  /* 0x9249249303027827 */ /* 0x000fc600078e0202 */
[----:B------:R-:W-:Y:S01]  /*1460*/  ULEA.HI.SX32 UR4, UR5, UR4, 0x1a ;  /* 0x0000000405047291 */ /* 0x000fe2000f8fd23f */
[----:B---3--:R-:W-:Y:S01]  /*1470*/  @P0 SHF.R.U32.HI R205, RZ, R7, R0 ;  /* 0x00000007ffcd0219 */ /* 0x008fe20000011600 */
[----:B------:R-:W-:Y:S01]  /*1480*/  IMAD.MOV.U32 R156, RZ, RZ, RZ ;  /* 0x000000ffff9c7224 */ /* 0x000fe200078e00ff */
[----:B------:R-:W-:Y:S01]  /*1490*/  SHF.R.U32.HI R3, RZ, 0x1f, R2 ;  /* 0x0000001fff037819 */ /* 0x000fe20000011602 */
[----:B------:R-:W-:Y:S01]  /*14a0*/  IMAD.MOV.U32 R33, RZ, RZ, RZ ;  /* 0x000000ffff217224 */ /* 0x000fe200078e00ff */
[----:B------:R-:W-:Y:S01]  /*14b0*/  PLOP3.LUT P0, PT, PT, PT, PT, 0x80, 0x0 ;  /* 0x000000000000781c */ /* 0x000fe20003f0f070 */
[----:B------:R-:W-:Y:S01]  /*14c0*/  IMAD.MOV R0, RZ, RZ, -R205 ;  /* 0x000000ffff007224 */ /* 0x000fe200078e0acd */
[----:B------:R-:W-:Y:S02]  /*14d0*/  LEA.HI.SX32 R82, R2, R3, 0x1a ;  /* 0x0000000302527211 */ /* 0x000fe400078fd2ff */
[----:B------:R-:W-:Y:S01]  /*14e0*/  CS2R R2, SRZ ;  /* 0x0000000000027805 */ /* 0x000fe2000001ff00 */
[----:B------:R-:W-:Y:S01]  /*14f0*/  IMAD.MOV.U32 R158, RZ, RZ, RZ ;  /* 0x000000ffff9e7224 */ /* 0x000fe200078e00ff */
[----:B------:R-:W-:Y:S01]  /*1500*/  VIMNMX R82, R82, UR4, PT ;  /* 0x0000000452527c48 */ /* 0x000fe2000bfe0100 */
[----:B------:R-:W-:Y:S01]  /*1510*/  IMAD R207, R207, R0, R6 ;  /* 0x00000000cfcf7224 */ /* 0x000fe200078e0206 */
[----:B------:R-:W-:Y:S01]  /*1520*/  CS2R R6, SRZ ;  /* 0x0000000000067805 */ /* 0x000fe2000001ff00 */
[----:B------:R-:W-:Y:S01]  /*1530*/  IMAD.MOV.U32 R0, RZ, RZ, RZ ;  /* 0x000000ffff007224 */ /* 0x000fe200078e00ff */
[----:B------:R-:W-:Y:S01]  /*1540*/  ISETP.GE.AND P1, PT, R82, 0x1, PT ;  /* 0x000000015200780c */ /* 0x000fe20003f26270 */
[----:B------:R-:W-:-:S12]  /*1550*/  IMAD.MOV.U32 R37, RZ, RZ, RZ ;  /* 0x000000ffff257224 */ /* 0x000fd800078e00ff */
[----:B------:R-:W-:Y:S05]  /*1560*/  @!P1 BRA `(.L_x_2268) ;  /* 0x000000cc00f09947 */ /* 0x000fea0003800000 */
        /* <DEDUP_REMOVED lines=31> */
.L_x_2269:
[----:B------:R-:W-:Y:S02]  /*1760*/  LEA.HI R0, R209, R209, RZ, 0x1 ;  /* 0x000000d1d1007211 */ /* 0x000fe400078f08ff */
[----:B------:R-:W-:Y:S02]  /*1770*/  ISETP.NE.AND P0, PT, R18, 0x3, PT ;  /* 0x000000031200780c */ /* 0x000fe40003f05270 */
[----:B------:R-:W-:-:S05]  /*1780*/  LOP3.LUT R0, R0, 0xfffffffe, RZ, 0xc0, !PT ;  /* 0xfffffffe00007812 */ /* 0x000fca00078ec0ff */
[----:B------:R-:W-:-:S05]  /*1790*/  IMAD.IADD R0, R209, 0x1, -R0 ;  /* 0x00000001d1007824 */ /* 0x000fca00078e0a00 */
[----:B------:R-:W-:-:S04]  /*17a0*/  SHF.L.U32 R0, R0, 0x1f, RZ ;  /* 0x0000001f00007819 */ /* 0x000fc800000006ff */
[----:B------:R-:W0:Y:S02]  /*17b0*/  SYNCS.PHASECHK.TRANS64.TRYWAIT P1, [UR37+0x36800], R0 ;  /* 0x03680000ff0075a7 */ /* 0x000e240008020165 */
[----:B0-----:R-:W-:Y:S05]  /*17c0*/  @!P1 BRA `(.L_x_2270) ;  /* 0x0000013c00989947 */ /* 0x001fea0003800000 */
.L_x_2424:
[----:B------:R-:W-:Y:S05]  /*17d0*/  @!P0 BRA `(.L_x_2271) ;  /* 0x0000000000048947 */ /* 0x000fea0003800000 */
[----:B------:R-:W-:Y:S01]  /*17e0*/  BPT.TRAP 0x1 ;  /* 0x000000040000795c */ /* 0x000fe20000300000 */
.L_x_2271:
[----:B------:R-:W-:Y:S02]  /*17f0*/  IMAD.U32 R2, RZ, RZ, UR36 ;  /* 0x00000024ff027e24 */ /* 0x000fe4000f8e00ff */
[----:B0-----:R-:W-:-:S03]  /*1800*/  IMAD.U32 R3, RZ, RZ, UR38 ;  /* 0x00000026ff037e24 */ /* 0x001fc6000f8e00ff */
[----:B------:R-:W-:Y:S02]  /*1810*/  LEA R2, R2, UR37, 0x3 ;  /* 0x0000002502027c11 */ /* 0x000fe4000f8e18ff */
[----:B------:R-:W-:-:S04]  /*1820*/  SHF.L.U32 R3, R3, 0x1f, RZ ;  /* 0x0000001f03037819 */ /* 0x000fc800000006ff */
[----:B------:R0:W1:Y:S01]  /*1830*/  SYNCS.PHASECHK.TRANS64.TRYWAIT P2, [R2+URZ+0x36830], R3 ;  /* 0x03683003020075a7 */ /* 0x000062000804017f */
[----:B------:R-:W-:Y:S05]  /*1840*/  @!P0 BRA `(.L_x_2272) ;  /* 0x0000000000048947 */ /* 0x000fea0003800000 */
[----:B------:R-:W-:Y:S01]  /*1850*/  BPT.TRAP 0x1 ;  /* 0x000000040000795c */ /* 0x000fe20000300000 */
.L_x_2272:
[----:B------:R-:W2:Y:S02]  /*1860*/  S2R R0, SR_TID.X ;  /* 0x0000000000007919 */ /* 0x000ea40000002100 */
[----:B--2---:R-:W-:Y:S01]  /*1870*/  LOP3.LUT P1, RZ, R0, 0x7f, RZ, 0xc0, !PT ;  /* 0x0000007f00ff7812 */ /* 0x004fe2000782c0ff */
[----:B-1----:R-:W-:-:S12]  /*1880*/  @P2 BRA `(.L_x_2273) ;  /* 0x0000000000082947 */ /* 0x002fd80003800000 */
[----:B------:R-:W1:Y:S02]  /*1890*/  SYNCS.PHASECHK.TRANS64.TRYWAIT P2, [R2+URZ+0x36830], R3 ;  /* 0x03683003020075a7 */ /* 0x000e64000804017f */
[----:B-1----:R-:W-:Y:S05]  /*18a0*/  @!P2 BRA `(.L_x_2274) ;  /* 0x0000013c0078a947 */ /* 0x002fea0003800000 */
.L_x_2273:
[----:B------:R-:W-:Y:S05]  /*18b0*/  WARPSYNC.ALL ;  /* 0x0000000000007948 */ /* 0x000fea0003800000 */
[----:B------:R-:W-:Y:S01]  /*18c0*/  UIADD3 UR4, UR37, 0x21400, URZ ;  /* 0x0002140025047890 */ /* 0x000fe2000fffe03f */
[----:B------:R-:W-:Y:S01]  /*18d0*/  WARPGROUP.ARRIVE ;  /* 0x00000000000079c5 */ /* 0x000fe20000000000 */
[----:B------:R-:W-:Y:S01]  /*18e0*/  ULOP3.LUT UR5, UR40, 0x10000, URZ, 0xfc, !UPT ;  /* 0x0001000028057892 */ /* 0x000fe2000f8efc3f */
[----:B------:R-:W2:Y:S01]  /*18f0*/  LDC R0, c[0x0][0x448] ;  /* 0x00011200ff007b82 */ /* 0x000ea20000000800 */
[----:B------:R-:W-:Y:S01]  /*1900*/  USHF.R.U32.HI UR4, URZ, 0x4, UR4 ;  /* 0x000000043f047899 */ /* 0x000fe20008011604 */
[----:B01----:R-:W-:Y:S01]  /*1910*/  @!P1 VIADD R2, R2, 0x36840 ;  /* 0x0003684002029836 */ /* 0x003fe20000000000 */
[----:B------:R-:W-:Y:S01]  /*1920*/  UMOV UR57, 0x40000040 ;  /* 0x4000004000397882 */ /* 0x000fe20000000000 */
[----:B------:R-:W-:Y:S01]  /*1930*/  UMOV UR59, 0x40000040 ;  /* 0x40000040003b7882 */ /* 0x000fe20000000000 */
[----:B------:R-:W-:Y:S01]  /*1940*/  ULOP3.LUT UR4, UR4, 0x3fff, URZ, 0xc0, !UPT ;  /* 0x00003fff04047892 */ /* 0x000fe2000f8ec03f */
[----:B------:R-:W-:Y:S01]  /*1950*/  UMOV UR56, UR5 ;  /* 0x0000000500387c82 */ /* 0x000fe20008000000 */
[----:B------:R-:W-:Y:S01]  /*1960*/  UIADD3 UR8, UR5, 0x2, URZ ;  /* 0x0000000205087890 */ /* 0x000fe2000fffe03f */
[----:B------:R-:W0:Y:S01]  /*1970*/  LDC R3, c[0x0][0x2f0] ;  /* 0x0000bc00ff037b82 */ /* 0x000e220000000800 */
[----:B------:R-:W-:Y:S01]  /*1980*/  ULOP3.LUT UR60, UR4, 0x10000, URZ, 0xfc, !UPT ;  /* 0x00010000043c7892 */ /* 0x000fe2000f8efc3f */
[----:B------:R-:W-:Y:S01]  /*1990*/  @!P1 PRMT R2, RZ, 0x654, R2 ;  /* 0x00000654ff029816 */ /* 0x000fe20000000002 */
[----:B------:R-:W-:Y:S01]  /*19a0*/  UMOV UR9, 0x40000040 ;  /* 0x4000004000097882 */ /* 0x000fe20000000000 */
[----:B------:R-:W-:Y:S01]  /*19b0*/  UMOV UR11, 0x40000040 ;  /* 0x40000040000b7882 */ /* 0x000fe20000000000 */
[----:B------:R-:W-:-:S02]  /*19c0*/  UIMAD UR4, UR36, 0xa80, UR60 ;  /* 0x00000a80240478a4 */ /* 0x000fc4000f8e023c */
[----:B------:R-:W-:Y:S02]  /*19d0*/  UIADD3 UR12, UR5, 0x4, URZ ;  /* 0x00000004050c7890 */ /* 0x000fe4000fffe03f */
[----:B------:R-:W-:Y:S02]  /*19e0*/  UIADD3 UR6, UR4, 0x200, URZ ;  /* 0x0000020004067890 */ /* 0x000fe4000fffe03f */
[----:B------:R-:W-:Y:S02]  /*19f0*/  UIADD3 UR7, UR4, 0x280, URZ ;  /* 0x0000028004077890 */ /* 0x000fe4000fffe03f */
[----:B------:R-:W-:Y:S01]  /*1a00*/  UMOV UR58, UR4 ;  /* 0x00000004003a7c82 */ /* 0x000fe20008000000 */
[----:B------:R-:W-:Y:S01]  /*1a10*/  UIADD3 UR10, UR4, 0x2, URZ ;  /* 0x00000002040a7890 */ /* 0x000fe2000fffe03f */
[----:B------:R-:W-:Y:S01]  /*1a20*/  HGMMA.64x16x16.F32 R72, gdesc[UR56], RZ, !UPT, gsb0 ;  /* 0x00200000384879f0 */ /* 0x000fe2000c0008ff */
[----:B------:R-:W-:Y:S01]  /*1a30*/  UIADD3 UR58, UR4, 0x80, URZ ;  /* 0x00000080043a7890 */ /* 0x000fe2000fffe03f */
[----:B--2---:R-:W-:Y:S01]  /*1a40*/  ISETP.NE.AND P2, PT, R0, 0x1, PT ;  /* 0x000000010000780c */ /* 0x004fe20003f45270 */
[----:B------:R-:W-:Y:S01]  /*1a50*/  UMOV UR59, 0x40000040 ;  /* 0x40000040003b7882 */ /* 0x000fe20000000000 */
[----:B------:R-:W-:Y:S01]  /*1a60*/  UIADD3 UR14, UR4, 0x4, URZ ;  /* 0x00000004040e7890 */ /* 0x000fe2000fffe03f */
[----:B------:R-:W-:Y:S01]  /*1a70*/  IMAD.IADD R0, R22, 0x1, R17 ;  /* 0x0000000116007824 */ /* 0x000fe200078e0211 */
[----:B------:R-:W-:Y:S01]  /*1a80*/  UMOV UR13, 0x40000040 ;  /* 0x40000040000d7882 */ /* 0x000fe20000000000 */
[----:B------:R-:W-:Y:S01]  /*1a90*/  UMOV UR15, 0x40000040 ;  /* 0x40000040000f7882 */ /* 0x000fe20000000000 */
[----:B------:R-:W-:Y:S01]  /*1aa0*/  UIADD3 UR16, UR5, 0x6, URZ ;  /* 0x0000000605107890 */ /* 0x000fe2000fffe03f */
[----:B------:R-:W-:Y:S01]  /*1ab0*/  IMAD.MOV.U32 R4, RZ, RZ, R0 ;  /* 0x000000ffff047224 */ /* 0x000fe200078e0000 */
[----:B------:R-:W-:Y:S01]  /*1ac0*/  UIADD3 UR18, UR4, 0x6, URZ ;  /* 0x0000000604127890 */ /* 0x000fe2000fffe03f */
[----:B------:R-:W-:Y:S01]  /*1ad0*/  UMOV UR17, 0x40000040 ;  /* 0x4000004000117882 */ /* 0x000fe20000000000 */
[----:B------:R-:W-:Y:S01]  /*1ae0*/  UMOV UR19, 0x40000040 ;  /* 0x4000004000137882 */ /* 0x000fe20000000000 */
[----:B------:R-:W-:-:S02]  /*1af0*/  UIADD3 UR20, UR5, 0x400, URZ ;  /* 0x0000040005147890 */ /* 0x000fc4000fffe03f */
[----:B------:R-:W1:Y:S01]  /*1b00*/  @P2 LDC R5, c[0x0][0x44c] ;  /* 0x00011300ff052b82 */ /* 0x000e620000000800 */
[----:B------:R-:W-:Y:S01]  /*1b10*/  UIADD3 UR22, UR4, 0x380, URZ ;  /* 0x0000038004167890 */ /* 0x000fe2000fffe03f */
[----:B------:R-:W-:Y:S01]  /*1b20*/  UMOV UR21, 0x40000040 ;  /* 0x4000004000157882 */ /* 0x000fe20000000000 */
[----:B------:R-:W-:Y:S01]  /*1b30*/  UMOV UR23, 0x40000040 ;  /* 0x4000004000177882 */ /* 0x000fe20000000000 */
[----:B------:R-:W-:Y:S02]  /*1b40*/  UIADD3 UR24, UR5, 0x402, URZ ;  /* 0x0000040205187890 */ /* 0x000fe4000fffe03f */
[----:B------:R-:W-:Y:S02]  /*1b50*/  UIADD3 UR26, UR4, 0x382, URZ ;  /* 0x00000382041a7890 */ /* 0x000fe4000fffe03f */
[----:B------:R-:W2:Y:S01]  /*1b60*/  @P2 LDC R6, c[0x0][0x450] ;  /* 0x00011400ff062b82 */ /* 0x000ea20000000800 */
        /* <DEDUP_REMOVED lines=10> */
[----:B------:R-:W-:Y:S01]  /*1c10*/  UIADD3 UR40, UR5, 0x800, URZ ;  /* 0x0000080005287890 */ /* 0x000fe2000fffe03f */
[----:B-1----:R-:W-:Y:S01]  /*1c20*/  @P2 IMAD.HI.U32 R5, R0, R5, RZ ;  /* 0x0000000500052227 */ /* 0x002fe200078e00ff */
[----:B------:R-:W-:Y:S01]  /*1c30*/  UIADD3 UR42, UR4, 0x700, URZ ;  /* 0x00000700042a7890 */ /* 0x000fe2000fffe03f */
[----:B------:R-:W-:Y:S01]  /*1c40*/  UMOV UR41, 0x40000040 ;  /* 0x4000004000297882 */ /* 0x000fe20000000000 */
[----:B------:R-:W-:Y:S01]  /*1c50*/  UMOV UR43, 0x40000040 ;  /* 0x40000040002b7882 */ /* 0x000fe20000000000 */
[----:B------:R-:W-:Y:S01]  /*1c60*/  UIADD3 UR44, UR5, 0x802, URZ ;  /* 0x00000802052c7890 */ /* 0x000fe2000fffe03f */
[----:B------:R-:W-:Y:S01]  /*1c70*/  IMAD R0, R82, -0x70, RZ ;  /* 0xffffff9052007824 */ /* 0x000fe200078e02ff */
[----:B------:R-:W-:Y:S01]  /*1c80*/  UIADD3 UR46, UR4, 0x702, URZ ;  /* 0x00000702042e7890 */ /* 0x000fe2000fffe03f */
[----:B--2---:R-:W-:Y:S01]  /*1c90*/  @P2 SHF.R.U32.HI R4, RZ, R6, R5 ;  /* 0x00000006ff042219 */ /* 0x004fe20000011605 */
[----:B------:R-:W-:Y:S01]  /*1ca0*/  UMOV UR45, 0x40000040 ;  /* 0x40000040002d7882 */ /* 0x000fe20000000000 */
[----:B------:R-:W-:Y:S01]  /*1cb0*/  UMOV UR47, 0x40000040 ;  /* 0x40000040002f7882 */ /* 0x000fe20000000000 */
[----:B------:R-:W-:Y:S01]  /*1cc0*/  UIADD3 UR48, UR5, 0x804, URZ ;  /* 0x0000080405307890 */ /* 0x000fe2000fffe03f */
[----:B------:R-:W1:Y:S01]  /*1cd0*/  LDC R6, c[0x0][0x288] ;  /* 0x0000a200ff067b82 */ /* 0x000e620000000800 */
[----:B------:R-:W-:-:S02]  /*1ce0*/  WARPGROUP.DEPBAR.LE gsb0, 0x0 ;  /* 0x00008000000079c5 */ /* 0x000fc40000010000 */
[----:B------:R-:W-:Y:S01]  /*1cf0*/  WARPGROUP.ARRIVE ;  /* 0x00000000000079c5 */ /* 0x000fe20000000000 */
[----:B------:R-:W-:Y:S01]  /*1d00*/  UIADD3 UR50, UR4, 0x704, URZ ;  /* 0x0000070404327890 */ /* 0x000fe2000fffe03f */
[----:B------:R-:W2:Y:S01]  /*1d10*/  SHFL.IDX PT, R5, R4, 0x1, 0x1c1f ;  /* 0x003c1f0004057f89 */ /* 0x000ea200000e0000 */
[----:B------:R-:W-:Y:S01]  /*1d20*/  UMOV UR49, 0x40000040 ;  /* 0x4000004000317882 */ /* 0x000fe20000000000 */
[----:B------:R-:W-:Y:S01]  /*1d30*/  UMOV UR51, 0x40000040 ;  /* 0x4000004000337882 */ /* 0x000fe20000000000 */
[----:B------:R-:W-:Y:S01]  /*1d40*/  UIADD3 UR52, UR5, 0x806, URZ ;  /* 0x0000080605347890 */ /* 0x000fe2000fffe03f */
[----:B------:R-:W-:Y:S01]  /*1d50*/  HGMMA.64x16x16.F32 R64, gdesc[UR56], RZ, !UPT, gsb0 ;  /* 0x00200000384079f0 */ /* 0x000fe2000c0008ff */
[----:B------:R-:W-:Y:S01]  /*1d60*/  UIADD3 UR58, UR4, 0x100, URZ ;  /* 0x00000100043a7890 */ /* 0x000fe2000fffe03f */
[----:B------:R-:W-:Y:S01]  /*1d70*/  VIADD R8, R0, 0x71 ;  /* 0x0000007100087836 */ /* 0x000fe20000000000 */
[----:B------:R-:W-:Y:S01]  /*1d80*/  UMOV UR59, 0x40000040 ;  /* 0x40000040003b7882 */ /* 0x000fe20000000000 */
[----:B------:R-:W-:Y:S01]  /*1d90*/  UIADD3 UR5, UR4, 0x904, URZ ;  /* 0x0000090404057890 */ /* 0x000fe2000fffe03f */
[----:B0-----:R-:W-:Y:S01]  /*1da0*/  IMAD R0, R3, UR39, R0 ;  /* 0x0000002703007c24 */ /* 0x001fe2000f8e0200 */
[----:B------:R-:W-:Y:S01]  /*1db0*/  UIADD3 UR54, UR4, 0x706, URZ ;  /* 0x0000070604367890 */ /* 0x000fe2000fffe03f */
[----:B------:R-:W-:Y:S01]  /*1dc0*/  IMAD R8, R19, -0x2, R8 ;  /* 0xfffffffe13087824 */ /* 0x000fe200078e0208 */
[----:B------:R-:W-:Y:S01]  /*1dd0*/  UMOV UR53, 0x40000040 ;  /* 0x4000004000357882 */ /* 0x000fe20000000000 */
[----:B------:R-:W-:Y:S01]  /*1de0*/  UMOV UR55, 0x40000040 ;  /* 0x4000004000377882 */ /* 0x000fe20000000000 */
[----:B------:R-:W-:Y:S01]  /*1df0*/  VIADD R0, R0, 0x70 ;  /* 0x0000007000007836 */ /* 0x000fe20000000000 */
[----:B------:R-:W0:Y:S01]  /*1e00*/  SHFL.IDX PT, R4, R4, RZ, 0x1c1f ;  /* 0x001c1fff04047589 */ /* 0x000e2200000e0000 */
[----:B------:R-:W-:-:S02]  /*1e10*/  IMAD R9, R3, UR39, R8 ;  /* 0x0000002703097c24 */ /* 0x000fc4000f8e0208 */
[----:B------:R-:W-:Y:S02]  /*1e20*/  IMAD R7, R19, -0x2, R0 ;  /* 0xfffffffe13077824 */ /* 0x000fe400078e0200 */
[----:B-1----:R-:W-:Y:S01]  /*1e30*/  IMAD R3, R3, UR39, -R6 ;  /* 0x0000002703037c24 */ /* 0x002fe2000f8e0a06 */
[----:B--2---:R-:W-:-:S04]  /*1e40*/  IADD3 R0, R5, -R6, R9 ;  /* 0x8000000605007210 */ /* 0x004fc80007ffe009 */
[----:B------:R-:W-:-:S04]  /*1e50*/  VIMNMX R0, R7, R0, PT ;  /* 0x0000000007007248 */ /* 0x000fc80003fe0100 */
[C---:B------:R-:W-:Y:S02]  /*1e60*/  ISETP.GT.AND P3, PT, R0.reuse, RZ, PT ;  /* 0x000000ff0000720c */ /* 0x040fe40003f64270 */
[C---:B------:R-:W-:Y:S02]  /*1e70*/  ISETP.GT.AND P4, PT, R0.reuse, 0x1, PT ;  /* 0x000000010000780c */ /* 0x040fe40003f84270 */
[----:B------:R-:W-:Y:S01]  /*1e80*/  ISETP.GT.AND P5, PT, R0, 0x8, PT ;  /* 0x000000080000780c */ /* 0x000fe20003fa4270 */
        /* <DEDUP_REMOVED lines=394> */
[----:B------:R-:W-:Y:S02]  /*3730*/  FSEL R11, R74, -INF , P3 ;  /* 0xff8000004a0b7808 */ /* 0x000fe40001800000 */
[----:B------:R-:W-:Y:S02]  /*3740*/  FSEL R75, R75, -INF , P4 ;  /* 0xff8000004b4b7808 */ /* 0x000fe40002000000 */
[----:B------:R-:W-:Y:S01]  /*3750*/  ISETP.GT.AND P3, PT, R0, 0x9, PT ;  /* 0x000000090000780c */ /* 0x000fe20003f64270 */
[----:B------:R-:W-:Y:S01]  /*3760*/  HGMMA.64x16x16.F32 R64, gdesc[UR52], R64, gsb0 ;  /* 0x00200000344079f0 */ /* 0x000fe20008000840 */
[----:B------:R-:W-:Y:S01]  /*3770*/  UIADD3 UR54, UR4, 0x806, URZ ;  /* 0x0000080604367890 */ /* 0x000fe2000fffe03f */
[----:B------:R-:W-:Y:S01]  /*3780*/  FSEL R15, R78, -INF , P5 ;  /* 0xff8000004e0f7808 */ /* 0x000fe20002800000 */
[----:B------:R-:W-:Y:S01]  /*3790*/  UMOV UR55, 0x40000040 ;  /* 0x4000004000377882 */ /* 0x000fe20000000000 */
[----:B------:R-:W-:-:S02]  /*37a0*/  FMNMX.FTZ R8, R11, R75, !PT ;  /* 0x0000004b0b087209 */ /* 0x000fc40007810000 */
[C---:B------:R-:W-:Y:S02]  /*37b0*/  ISETP.GT.AND P4, PT, R0.reuse, 0x10, PT ;  /* 0x000000100000780c */ /* 0x040fe40003f84270 */
[----:B------:R-:W-:Y:S02]  /*37c0*/  FSEL R79, R79, -INF , P3 ;  /* 0xff8000004f4f7808 */ /* 0x000fe40001800000 */
[----:B------:R-:W-:Y:S02]  /*37d0*/  FMNMX.FTZ R8, R15, R8, !PT ;  /* 0x000000080f087209 */ /* 0x000fe40007810000 */
[----:B------:R-:W-:Y:S02]  /*37e0*/  ISETP.GT.AND P3, PT, R0, 0x11, PT ;  /* 0x000000110000780c */ /* 0x000fe40003f64270 */
[----:B------:R-:W-:Y:S01]  /*37f0*/  FMNMX.FTZ R8, R79, R8, !PT ;  /* 0x000000084f087209 */ /* 0x000fe20007810000 */
[----:B------:R-:W-:Y:S02]  /*3800*/  WARPGROUP.DEPBAR.LE gsb0, 0x0 ;  /* 0x00008000000079c5 */ /* 0x000fe40000010000 */
[----:B------:R-:W-:Y:S01]  /*3810*/  WARPGROUP.ARRIVE ;  /* 0x00000000000079c5 */ /* 0x000fe20000000000 */
[----:B------:R-:W-:-:S02]  /*3820*/  FSEL R81, R66, -INF , P4 ;  /* 0xff80000042517808 */ /* 0x000fc40002000000 */
[C---:B------:R-:W-:Y:S02]  /*3830*/  ISETP.GT.AND P4, PT, R0.reuse, 0x18, PT ;  /* 0x000000180000780c */ /* 0x040fe40003f84270 */
[----:B------:R-:W-:Y:S01]  /*3840*/  FSEL R67, R67, -INF , P3 ;  /* 0xff80000043437808 */ /* 0x000fe20001800000 */
[----:B------:R-:W-:Y:S01]  /*3850*/  HGMMA.64x16x16.F32 R56, gdesc[UR52], R56, gsb0 ;  /* 0x00200000343879f0 */ /* 0x000fe20008000838 */
[----:B------:R-:W-:Y:S01]  /*3860*/  UIADD3 UR54, UR4, 0x886, URZ ;  /* 0x0000088604367890 */ /* 0x000fe2000fffe03f */
[----:B------:R-:W-:Y:S01]  /*3870*/  FMNMX.FTZ R8, R81, R8, !PT ;  /* 0x0000000851087209 */ /* 0x000fe20007810000 */
[----:B------:R-:W-:Y:S01]  /*3880*/  UMOV UR55, 0x40000040 ;  /* 0x4000004000377882 */ /* 0x000fe20000000000 */
[----:B------:R-:W-:Y:S02]  /*3890*/  ISETP.GT.AND P3, PT, R0, 0x19, PT ;  /* 0x000000190000780c */ /* 0x000fe40003f64270 */
[----:B------:R-:W-:Y:S02]  /*38a0*/  FSEL R83, R70, -INF , P4 ;  /* 0xff80000046537808 */ /* 0x000fe40002000000 */
        /* <DEDUP_REMOVED lines=32> */
[----:B------:R-:W-:Y:S01]  /*3ab0*/  UMOV UR4, UR52 ;  /* 0x0000003400047c82 */ /* 0x000fe20008000000 */
[----:B------:R-:W-:Y:S02]  /*3ac0*/  ISETP.GT.AND P3, PT, R0, 0x39, PT ;  /* 0x000000390000780c */ /* 0x000fe40003f64270 */
[----:B------:R-:W-:-:S02]  /*3ad0*/  FSEL R93, R54, -INF , P4 ;  /* 0xff800000365d7808 */ /* 0x000fc40002000000 */
[----:B------:R-:W-:Y:S02]  /*3ae0*/  FMNMX.FTZ R8, R91, R8, !PT ;  /* 0x000000085b087209 */ /* 0x000fe40007810000 */
[C---:B------:R-:W-:Y:S02]  /*3af0*/  ISETP.GT.AND P4, PT, R0.reuse, 0x40, PT ;  /* 0x000000400000780c */ /* 0x040fe40003f84270 */
[----:B------:R-:W-:Y:S02]  /*3b00*/  FSEL R95, R55, -INF , P3 ;  /* 0xff800000375f7808 */ /* 0x000fe40001800000 */
[----:B------:R-:W-:Y:S02]  /*3b10*/  FMNMX.FTZ R8, R93, R8, !PT ;  /* 0x000000085d087209 */ /* 0x000fe40007810000 */
[----:B------:R-:W-:Y:S02]  /*3b20*/  ISETP.GT.AND P3, PT, R0, 0x41, PT ;  /* 0x000000410000780c */ /* 0x000fe40003f64270 */
[----:B------:R-:W-:Y:S01]  /*3b30*/  FMNMX.FTZ R8, R95, R8, !PT ;  /* 0x000000085f087209 */ /* 0x000fe20007810000 */
[----:B------:R-:W-:-:S02]  /*3b40*/  WARPGROUP.DEPBAR.LE gsb0, 0x0 ;  /* 0x00008000000079c5 */ /* 0x000fc40000010000 */
[----:B------:R-:W-:Y:S01]  /*3b50*/  WARPGROUP.ARRIVE ;  /* 0x00000000000079c5 */ /* 0x000fe20000000000 */
[----:B------:R-:W-:Y:S02]  /*3b60*/  FSEL R97, R42, -INF , P4 ;  /* 0xff8000002a617808 */ /* 0x000fe40002000000 */
[C---:B------:R-:W-:Y:S02]  /*3b70*/  ISETP.GT.AND P4, PT, R0.reuse, 0x48, PT ;  /* 0x000000480000780c */ /* 0x040fe40003f84270 */
[----:B------:R-:W-:Y:S01]  /*3b80*/  FSEL R99, R43, -INF , P3 ;  /* 0xff8000002b637808 */ /* 0x000fe20001800000 */
[----:B------:R-:W-:Y:S01]  /*3b90*/  HGMMA.64x16x16.F32 R32, gdesc[UR52], R32, gsb0 ;  /* 0x00200000342079f0 */ /* 0x000fe20008000820 */
[----:B------:R-:W-:Y:S02]  /*3ba0*/  FMNMX.FTZ R8, R97, R8, !PT ;  /* 0x0000000861087209 */ /* 0x000fe40007810000 */
[----:B------:R-:W-:Y:S02]  /*3bb0*/  ISETP.GT.AND P3, PT, R0, 0x49, PT ;  /* 0x000000490000780c */ /* 0x000fe40003f64270 */
[----:B------:R-:W-:Y:S01]  /*3bc0*/  FSEL R101, R46, -INF , P4 ;  /* 0xff8000002e657808 */ /* 0x000fe20002000000 */
[----:B------:R-:W-:Y:S01]  /*3bd0*/  IMAD.MOV.U32 R46, RZ, RZ, R17 ;  /* 0x000000ffff2e7224 */ /* 0x000fe200078e0011 */
        /* <DEDUP_REMOVED lines=12> */
[----:B------:R-:W-:Y:S01]  /*3ca0*/  FMNMX.FTZ R8, R105, R8, !PT ;  /* 0x0000000869087209 */ /* 0x000fe20007810000 */
[----:B------:R-:W-:Y:S01]  /*3cb0*/  ULDC UR4, c[0x0][0x988] ;  /* 0x0002620000047ab9 */ /* 0x000fe20000000800 */
        /* <DEDUP_REMOVED lines=9> */
[----:B------:R-:W-:Y:S01]  /*3d50*/  FSEL R113, R26, -INF , P4 ;  /* 0xff8000001a717808 */ /* 0x000fe20002000000 */
[----:B------:R1:W-:Y:S01]  /*3d60*/  @!P1 SYNCS.ARRIVE.TRANS64.RED.A1T0 RZ, [R2+URZ], RZ ;  /* 0x000000ff02ff99a7 */ /* 0x0003e2000810043f */
[----:B------:R-:W-:-:S02]  /*3d70*/  ISETP.GT.AND P4, PT, R0, 0x68, PT ;  /* 0x000000680000780c */ /* 0x000fc40003f84270 */
[----:B------:R-:W-:Y:S02]  /*3d80*/  FSEL R115, R27, -INF , P3 ;  /* 0xff8000001b737808 */ /* 0x000fe40001800000 */
[----:B------:R-:W-:Y:S02]  /*3d90*/  FMNMX.FTZ R8, R113, R8, !PT ;  /* 0x0000000871087209 */ /* 0x000fe40007810000 */
[----:B------:R-:W-:Y:S01]  /*3da0*/  ISETP.GT.AND P3, PT, R0, 0x69, PT ;  /* 0x000000690000780c */ /* 0x000fe20003f64270 */
[----:B------:R-:W-:Y:S01]  /*3db0*/  IMAD.U32 R0, RZ, RZ, UR4 ;  /* 0x00000004ff007e24 */ /* 0x000fe2000f8e00ff */
[----:B------:R-:W-:Y:S01]  /*3dc0*/  FSEL R117, R30, -INF , P4 ;  /* 0xff8000001e757808 */ /* 0x000fe20002000000 */
[----:B-1----:R-:W-:Y:S01]  /*3dd0*/  IMAD.MOV.U32 R2, RZ, RZ, RZ ;  /* 0x000000ffff027224 */ /* 0x002fe200078e00ff */
[----:B------:R-:W-:Y:S02]  /*3de0*/  FMNMX.FTZ R8, R115, R8, !PT ;  /* 0x0000000873087209 */ /* 0x000fe40007810000 */
[----:B------:R-:W-:-:S02]  /*3df0*/  FSEL R119, R31, -INF , P3 ;  /* 0xff8000001f777808 */ /* 0x000fc40001800000 */
[----:B------:R-:W-:-:S04]  /*3e00*/  FMNMX.FTZ R8, R117, R8, !PT ;  /* 0x0000000875087209 */ /* 0x000fc80007810000 */
[----:B------:R-:W-:Y:S01]  /*3e10*/  FMNMX.FTZ R10, R119, R8, !PT ;  /* 0x00000008770a7209 */ /* 0x000fe20007810000 */
[----:B------:R-:W-:-:S04]  /*3e20*/  IMAD.IADD R8, R9, 0x1, -R6 ;  /* 0x0000000109087824 */ /* 0x000fc800078e0a06 */
[----:B------:R-:W1:Y:S01]  /*3e30*/  SHFL.BFLY PT, R5, R10, 0x2, 0x1f ;  /* 0x0c401f000a057f89 */ /* 0x000e6200000e0000 */
[----:B0-----:R-:W-:-:S04]  /*3e40*/  VIADDMNMX R7, R4, R8, R7, PT ;  /* 0x0000000804077246 */ /* 0x001fc80003800107 */
[C---:B------:R-:W-:Y:S02]  /*3e50*/  ISETP.GT.AND P4, PT, R7.reuse, 0x1, PT ;  /* 0x000000010700780c */ /* 0x040fe40003f84270 */
[----:B------:R-:W-:Y:S02]  /*3e60*/  ISETP.GT.AND P5, PT, R7, 0x8, PT ;  /* 0x000000080700780c */ /* 0x000fe40003fa4270 */
[----:B------:R-:W-:Y:S02]  /*3e70*/  FSEL R73, R73, -INF , P4 ;  /* 0xff80000049497808 */ /* 0x000fe40002000000 */
[----:B------:R-:W-:-:S04]  /*3e80*/  ISETP.GT.AND P4, PT, R7, 0x11, PT ;  /* 0x000000110700780c */ /* 0x000fc80003f84270 */
[----:B------:R-:W-:Y:S02]  /*3e90*/  FSEL R65, R65, -INF , P4 ;  /* 0xff80000041417808 */ /* 0x000fe40002000000 */
[----:B------:R-:W-:-:S04]  /*3ea0*/  ISETP.GT.AND P4, PT, R7, 0x19, PT ;  /* 0x000000190700780c */ /* 0x000fc80003f84270 */
[----:B------:R-:W-:Y:S02]  /*3eb0*/  FSEL R69, R69, -INF , P4 ;  /* 0xff80000045457808 */ /* 0x000fe40002000000 */
[----:B------:R-:W-:Y:S02]  /*3ec0*/  ISETP.GT.AND P4, PT, R7, 0x21, PT ;  /* 0x000000210700780c */ /* 0x000fe40003f84270 */
[----:B-1----:R-:W-:Y:S02]  /*3ed0*/  FMNMX.FTZ R12, R10, R5, !PT ;  /* 0x000000050a0c7209 */ /* 0x002fe40007810000 */
[----:B------:R-:W-:Y:S02]  /*3ee0*/  FSEL R57, R57, -INF , P4 ;  /* 0xff80000039397808 */ /* 0x000fe40002000000 */
[----:B------:R-:W-:Y:S01]  /*3ef0*/  ISETP.GT.AND P4, PT, R7, 0x29, PT ;  /* 0x000000290700780c */ /* 0x000fe20003f84270 */
[----:B------:R-:W0:Y:S03]  /*3f00*/  SHFL.BFLY PT, R5, R12, 0x1, 0x1f ;  /* 0x0c201f000c057f89 */ /* 0x000e2600000e0000 */
[----:B------:R-:W-:-:S02]  /*3f10*/  FSEL R61, R61, -INF , P4 ;  /* 0xff8000003d3d7808 */ /* 0x000fc40002000000 */
[----:B------:R-:W-:-:S04]  /*3f20*/  ISETP.GT.AND P4, PT, R7, 0x31, PT ;  /* 0x000000310700780c */ /* 0x000fc80003f84270 */
[----:B------:R-:W-:Y:S02]  /*3f30*/  FSEL R49, R49, -INF , P4 ;  /* 0xff80000031317808 */ /* 0x000fe40002000000 */
[----:B------:R-:W-:-:S04]  /*3f40*/  ISETP.GT.AND P4, PT, R7, 0x39, PT ;  /* 0x000000390700780c */ /* 0x000fc80003f84270 */
[----:B------:R-:W-:Y:S02]  /*3f50*/  FSEL R53, R53, -INF , P4 ;  /* 0xff80000035357808 */ /* 0x000fe40002000000 */
[----:B------:R-:W-:-:S04]  /*3f60*/  ISETP.GT.AND P4, PT, R7, 0x41, PT ;  /* 0x000000410700780c */ /* 0x000fc80003f84270 */
[----:B------:R-:W-:Y:S02]  /*3f70*/  FSEL R41, R41, -INF , P4 ;  /* 0xff80000029297808 */ /* 0x000fe40002000000 */
[----:B------:R-:W-:Y:S02]  /*3f80*/  ISETP.GT.AND P4, PT, R7, 0x49, PT ;  /* 0x000000490700780c */ /* 0x000fe40003f84270 */
[----:B0-----:R-:W-:Y:S02]  /*3f90*/  FMNMX.FTZ R5, R12, R5, !PT ;  /* 0x000000050c057209 */ /* 0x001fe40007810000 */
[----:B------:R-:W-:Y:S02]  /*3fa0*/  FSEL R45, R45, -INF , P4 ;  /* 0xff8000002d2d7808 */ /* 0x000fe40002000000 */
[C---:B------:R-:W-:Y:S01]  /*3fb0*/  FSETP.NEU.FTZ.AND P3, PT, R5.reuse, -INF , PT ;  /* 0xff8000000500780b */ /* 0x040fe20003f7d000 */
[----:B------:R-:W-:Y:S01]  /*3fc0*/  FMUL.FTZ R9, R5, R0 ;  /* 0x0000000005097220 */ /* 0x000fe20000410000 */
[----:B------:R-:W-:-:S04]  /*3fd0*/  ISETP.GT.AND P4, PT, R7, 0x51, PT ;  /* 0x000000510700780c */ /* 0x000fc80003f84270 */
[----:B------:R-:W-:Y:S02]  /*3fe0*/  FSEL R30, R9, RZ, P3 ;  /* 0x000000ff091e7208 */ /* 0x000fe40001800000 */
[----:B------:R-:W-:Y:S02]  /*3ff0*/  ISETP.GT.AND P3, PT, R7, RZ, PT ;  /* 0x000000ff0700720c */ /* 0x000fe40003f64270 */
[----:B------:R-:W-:Y:S01]  /*4000*/  FSEL R33, R33, -INF , P4 ;  /* 0xff80000021217808 */ /* 0x000fe20002000000 */
[-CC-:B------:R-:W-:Y:S01]  /*4010*/  FFMA.FTZ R201, R11, R0.reuse, -R30.reuse ;  /* 0x000000000bc97223 */ /* 0x180fe2000001081e */
[----:B------:R-:W-:Y:S01]  /*4020*/  FSEL R9, R72, -INF , P3 ;  /* 0xff80000048097808 */ /* 0x000fe20001800000 */
[-CC-:B------:R-:W-:Y:S01]  /*4030*/  FFMA.FTZ R203, R15, R0.reuse, -R30.reuse ;  /* 0x000000000fcb7223 */ /* 0x180fe2000001081e */
[----:B------:R-:W-:Y:S01]  /*4040*/  ISETP.GT.AND P3, PT, R7, 0x9, PT ;  /* 0x000000090700780c */ /* 0x000fe20003f64270 */
[-CC-:B------:R-:W-:Y:S01]  /*4050*/  FFMA.FTZ R20, R59, R0.reuse, -R30.reuse ;  /* 0x000000003b147223 */ /* 0x180fe2000001081e */
[----:B------:R-:W-:Y:S01]  /*4060*/  FSEL R11, R76, -INF , P5 ;  /* 0xff8000004c0b7808 */ /* 0x000fe20002800000 */
[-CC-:B------:R-:W-:Y:S01]  /*4070*/  FFMA.FTZ R8, R75, R0.reuse, -R30.reuse ;  /* 0x000000004b087223 */ /* 0x180fe2000001081e */
[----:B------:R-:W-:Y:S01]  /*4080*/  FMNMX.FTZ R4, R9, R73, !PT ;  /* 0x0000004909047209 */ /* 0x000fe20007810000 */
[----:B------:R-:W-:Y:S01]  /*4090*/  MUFU.EX2 R201, R201 ;  /* 0x000000c900c97308 */ /* 0x000fe20000000800 */
[----:B------:R-:W-:Y:S01]  /*40a0*/  FSEL R77, R77, -INF , P3 ;  /* 0xff8000004d4d7808 */ /* 0x000fe20001800000 */
[-CC-:B------:R-:W-:Y:S01]  /*40b0*/  FFMA.FTZ R10, R79, R0.reuse, -R30.reuse ;  /* 0x000000004f0a7223 */ /* 0x180fe2000001081e */
[----:B------:R-:W-:Y:S01]  /*40c0*/  ISETP.GT.AND P3, PT, R7, 0x10, PT ;  /* 0x000000100700780c */ /* 0x000fe20003f64270 */
[--C-:B------:R-:W-:Y:S01]  /*40d0*/  FFMA.FTZ R197, R81, R0, -R30.reuse ;  /* 0x0000000051c57223 */ /* 0x100fe2000001081e */
[----:B------:R-:W-:Y:S01]  /*40e0*/  FMNMX.FTZ R4, R11, R4, !PT ;  /* 0x000000040b047209 */ /* 0x000fe20007810000 */
[--C-:B------:R-:W-:Y:S01]  /*40f0*/  FFMA.FTZ R12, R67, R0, -R30.reuse ;  /* 0x00000000430c7223 */ /* 0x100fe2000001081e */
[----:B------:R-:W-:Y:S01]  /*4100*/  FSEL R13, R64, -INF , P3 ;  /* 0xff800000400d7808 */ /* 0x000fe20001800000 */
[----:B------:R-:W0:Y:S01]  /*4110*/  MUFU.EX2 R8, R8 ;  /* 0x0000000800087308 */ /* 0x000e220000000800 */
[----:B------:R-:W-:Y:S01]  /*4120*/  FMNMX.FTZ R4, R77, R4, !PT ;  /* 0x000000044d047209 */ /* 0x000fe20007810000 */
[-CC-:B------:R-:W-:Y:S01]  /*4130*/  FFMA.FTZ R199, R83, R0.reuse, -R30.reuse ;  /* 0x0000000053c77223 */ /* 0x180fe2000001081e */
[----:B------:R-:W-:Y:S01]  /*4140*/  ISETP.GT.AND P3, PT, R7, 0x18, PT ;  /* 0x000000180700780c */ /* 0x000fe20003f64270 */
[--C-:B------:R-:W-:Y:S01]  /*4150*/  FFMA.FTZ R14, R71, R0, -R30.reuse ;  /* 0x00000000470e7223 */ /* 0x100fe2000001081e */
[----:B------:R-:W-:Y:S01]  /*4160*/  FMNMX.FTZ R4, R13, R4, !PT ;  /* 0x000000040d047209 */ /* 0x000fe20007810000 */
[--C-:B------:R-:W-:Y:S01]  /*4170*/  FFMA.FTZ R193, R85, R0, -R30.reuse ;  /* 0x0000000055c17223 */ /* 0x100fe2000001081e */
[----:B------:R-:W-:Y:S01]  /*4180*/  FSEL R15, R68, -INF , P3 ;  /* 0xff800000440f7808 */ /* 0x000fe20001800000 */
[----:B------:R-:W-:Y:S01]  /*4190*/  MUFU.EX2 R203, R203 ;  /* 0x000000cb00cb7308 */ /* 0x000fe20000000800 */
        /* <DEDUP_REMOVED lines=25> */
[----:B------:R-:W1:Y:S01]  /*4330*/  @P2 LDC R48, c[0x0][0x44c] ;  /* 0x00011300ff302b82 */ /* 0x000e620000000800 */
        /* <DEDUP_REMOVED lines=19> */
[----:B------:R-:W-:Y:S01]  /*4470*/  FFMA.FTZ R117, R117, R0, -R30 ;  /* 0x0000000075757223 */ /* 0x000fe2000001081e */
[----:B------:R-:W-:Y:S01]  /*4480*/  FSEL R43, R44, -INF , P3 ;  /* 0xff8000002c2b7808 */ /* 0x000fe20001800000 */
[----:B0-----:R-:W-:Y:S01]  /*4490*/  FADD.FTZ R44, R201, R8 ;  /* 0x00000008c92c7221 */ /* 0x001fe20000010000 */
[----:B------:R-:W-:Y:S01]  /*44a0*/  FMNMX.FTZ R4, R41, R4, !PT ;  /* 0x0000000429047209 */ /* 0x000fe20007810000 */
[----:B------:R-:W-:Y:S01]  /*44b0*/  MUFU.EX2 R193, R193 ;  /* 0x000000c100c17308 */ /* 0x000fe20000000800 */
[----:B------:R-:W-:Y:S01]  /*44c0*/  ISETP.GT.AND P3, PT, R7, 0x50, PT ;  /* 0x000000500700780c */ /* 0x000fe20003f64270 */
[----:B-1----:R-:W-:Y:S01]  /*44d0*/  @P2 IMAD.HI.U32 R48, R17, R48, RZ ;  /* 0x0000003011302227 */ /* 0x002fe200078e00ff */
[----:B------:R-:W-:-:S03]  /*44e0*/  FMNMX.FTZ R4, R43, R4, !PT ;  /* 0x000000042b047209 */ /* 0x000fc60007810000 */
[----:B------:R-:W-:Y:S01]  /*44f0*/  FFMA.FTZ R30, R119, R0, -R30 ;  /* 0x00000000771e7223 */ /* 0x000fe2000001081e */
[----:B------:R-:W-:Y:S02]  /*4500*/  FSEL R47, R32, -INF , P3 ;  /* 0xff800000202f7808 */ /* 0x000fe40001800000 */
[----:B------:R-:W-:Y:S02]  /*4510*/  CS2R R118, SRZ ;  /* 0x0000000000767805 */ /* 0x000fe4000001ff00 */
[----:B------:R-:W-:Y:S01]  /*4520*/  FMNMX.FTZ R4, R45, R4, !PT ;  /* 0x000000042d047209 */ /* 0x000fe20007810000 */
[----:B------:R-:W-:Y:S01]  /*4530*/  MUFU.EX2 R20, R20 ;  /* 0x0000001400147308 */ /* 0x000fe20000000800 */
[----:B------:R-:W-:Y:S02]  /*4540*/  ISETP.GT.AND P3, PT, R7, 0x58, PT ;  /* 0x000000580700780c */ /* 0x000fe40003f64270 */
[----:B------:R-:W-:Y:S02]  /*4550*/  CS2R R88, SRZ ;  /* 0x0000000000587805 */ /* 0x000fe4000001ff00 */
[----:B------:R-:W-:-:S02]  /*4560*/  FMNMX.FTZ R4, R47, R4, !PT ;  /* 0x000000042f047209 */ /* 0x000fc40007810000 */
[----:B------:R-:W-:Y:S02]  /*4570*/  CS2R R86, SRZ ;  /* 0x0000000000567805 */ /* 0x000fe4000001ff00 */
[----:B------:R-:W-:Y:S02]  /*4580*/  ISETP.GT.AND P4, PT, R7, 0x59, PT ;  /* 0x000000590700780c */ /* 0x000fe40003f84270 */
[----:B------:R-:W-:Y:S02]  /*4590*/  CS2R R84, SRZ ;  /* 0x0000000000547805 */ /* 0x000fe4000001ff00 */
[----:B------:R-:W-:Y:S01]  /*45a0*/  FSEL R51, R36, -INF , P3 ;  /* 0xff80000024337808 */ /* 0x000fe20001800000 */
[----:B------:R-:W-:Y:S01]  /*45b0*/  MUFU.EX2 R195, R195 ;  /* 0x000000c300c37308 */ /* 0x000fe20000000800 */
[----:B------:R-:W-:Y:S02]  /*45c0*/  FMNMX.FTZ R4, R33, R4, !PT ;  /* 0x0000000421047209 */ /* 0x000fe40007810000 */
[----:B------:R-:W-:-:S02]  /*45d0*/  CS2R R80, SRZ ;  /* 0x0000000000507805 */ /* 0x000fc4000001ff00 */
[----:B------:R-:W-:Y:S02]  /*45e0*/  FSEL R37, R37, -INF , P4 ;  /* 0xff80000025257808 */ /* 0x000fe40002000000 */
[----:B------:R-:W-:Y:S02]  /*45f0*/  CS2R R78, SRZ ;  /* 0x00000000004e7805 */ /* 0x000fe4000001ff00 */
[----:B------:R-:W-:Y:S02]  /*4600*/  ISETP.GT.AND P3, PT, R7, 0x60, PT ;  /* 0x000000600700780c */ /* 0x000fe40003f64270 */
[----:B------:R-:W-:Y:S02]  /*4610*/  CS2R R74, SRZ ;  /* 0x00000000004a7805 */ /* 0x000fe4000001ff00 */
[----:B------:R-:W-:Y:S01]  /*4620*/  FMNMX.FTZ R4, R51, R4, !PT ;  /* 0x0000000433047209 */ /* 0x000fe20007810000 */
[----:B------:R-:W-:Y:S01]  /*4630*/  MUFU.EX2 R26, R26 ;  /* 0x0000001a001a7308 */ /* 0x000fe20000000800 */
[----:B------:R-:W-:-:S02]  /*4640*/  ISETP.GT.AND P4, PT, R7, 0x61, PT ;  /* 0x000000610700780c */ /* 0x000fc40003f84270 */
[----:B------:R-:W-:Y:S02]  /*4650*/  CS2R R70, SRZ ;  /* 0x0000000000467805 */ /* 0x000fe4000001ff00 */
[----:B------:R-:W-:Y:S02]  /*4660*/  FSEL R55, R24, -INF , P3 ;  /* 0xff80000018377808 */ /* 0x000fe40001800000 */
[----:B------:R-:W-:Y:S02]  /*4670*/  CS2R R66, SRZ ;  /* 0x0000000000427805 */ /* 0x000fe4000001ff00 */
[----:B------:R-:W-:Y:S02]  /*4680*/  FMNMX.FTZ R4, R37, R4, !PT ;  /* 0x0000000425047209 */ /* 0x000fe40007810000 */
[----:B------:R-:W-:Y:S02]  /*4690*/  CS2R R62, SRZ ;  /* 0x00000000003e7805 */ /* 0x000fe4000001ff00 */
[----:B------:R-:W-:Y:S01]  /*46a0*/  ISETP.GT.AND P3, PT, R7, 0x68, PT ;  /* 0x000000680700780c */ /* 0x000fe20003f64270 */
[----:B------:R-:W-:Y:S01]  /*46b0*/  MUFU.EX2 R189, R189 ;  /* 0x000000bd00bd7308 */ /* 0x000fe20000000800 */
[----:B------:R-:W-:-:S02]  /*46c0*/  FSEL R25, R25, -INF , P4 ;  /* 0xff80000019197808 */ /* 0x000fc40002000000 */
[----:B------:R-:W-:Y:S02]  /*46d0*/  FMNMX.FTZ R4, R55, R4, !PT ;  /* 0x0000000437047209 */ /* 0x000fe40007810000 */
[----:B------:R-:W-:Y:S02]  /*46e0*/  ISETP.GT.AND P4, PT, R7, 0x69, PT ;  /* 0x000000690700780c */ /* 0x000fe40003f84270 */
[----:B------:R-:W-:Y:S01]  /*46f0*/  FSEL R7, R28, -INF , P3 ;  /* 0xff8000001c077808 */ /* 0x000fe20001800000 */
[----:B------:R-:W-:Y:S01]  /*4700*/  MUFU.EX2 R93, R93 ;  /* 0x0000005d005d7308 */ /* 0x000fe20000000800 */
[----:B------:R-:W-:Y:S02]  /*4710*/  FMNMX.FTZ R4, R25, R4, !PT ;  /* 0x0000000419047209 */ /* 0x000fe40007810000 */
[----:B------:R-:W-:Y:S02]  /*4720*/  FSEL R29, R29, -INF , P4 ;  /* 0xff8000001d1d7808 */ /* 0x000fe40002000000 */
[----:B------:R-:W-:-:S02]  /*4730*/  FMNMX.FTZ R4, R7, R4, !PT ;  /* 0x0000000407047209 */ /* 0x000fc40007810000 */
[----:B------:R-:W-:Y:S01]  /*4740*/  F2FP.F16.F32.PACK_AB R201, R8, R201 ;  /* 0x000000c908c9723e */ /* 0x000fe200000000ff */
[----:B------:R0:W-:Y:S01]  /*4750*/  MUFU.EX2 R28, R91 ;  /* 0x0000005b001c7308 */ /* 0x0001e20000000800 */
[----:B------:R-:W-:-:S05]  /*4760*/  FMNMX.FTZ R4, R29, R4, !PT ;  /* 0x000000041d047209 */ /* 0x000fca0007810000 */
[----:B------:R-:W1:Y:S02]  /*4770*/  SHFL.BFLY PT, R59, R4, 0x2, 0x1f ;  /* 0x0c401f00043b7f89 */ /* 0x000e6400000e0000 */
[----:B------:R2:W3:Y:S01]  /*4780*/  MUFU.EX2 R32, R95 ;  /* 0x0000005f00207308 */ /* 0x0004e20000000800 */
[----:B0-----:R-:W-:-:S07]  /*4790*/  CS2R R90, SRZ ;  /* 0x00000000005a7805 */ /* 0x001fce000001ff00 */
[----:B------:R-:W-:Y:S01]  /*47a0*/  MUFU.EX2 R97, R97 ;  /* 0x0000006100617308 */ /* 0x000fe20000000800 */
[----:B--2---:R-:W-:-:S07]  /*47b0*/  CS2R R94, SRZ ;  /* 0x00000000005e7805 */ /* 0x004fce000001ff00 */
[----:B------:R0:W2:Y:S01]  /*47c0*/  MUFU.EX2 R34, R99 ;  /* 0x0000006300227308 */ /* 0x0000a20000000800 */
[----:B---3--:R-:W-:Y:S02]  /*47d0*/  F2FP.F16.F32.PACK_AB R191, R32, R93 ;  /* 0x0000005d20bf723e */ /* 0x008fe400000000ff */
[----:B-1----:R-:W-:-:S05]  /*47e0*/  FMNMX.FTZ R59, R4, R59, !PT ;  /* 0x0000003b043b7209 */ /* 0x002fca0007810000 */
[----:B------:R-:W-:Y:S01]  /*47f0*/  MUFU.EX2 R101, R101 ;  /* 0x0000006500657308 */ /* 0x000fe20000000800 */
[----:B0-----:R-:W-:Y:S01]  /*4800*/  CS2R R98, SRZ ;  /* 0x0000000000627805 */ /* 0x001fe2000001ff00 */
[----:B------:R-:W0:Y:S06]  /*4810*/  SHFL.BFLY PT, R4, R59, 0x1, 0x1f ;  /* 0x0c201f003b047f89 */ /* 0x000e2c00000e0000 */
[----:B------:R1:W3:Y:S01]  /*4820*/  MUFU.EX2 R36, R103 ;  /* 0x0000006700247308 */ /* 0x0002e20000000800 */
[----:B--2---:R-:W-:-:S07]  /*4830*/  F2FP.F16.F32.PACK_AB R185, R34, R97 ;  /* 0x0000006122b9723e */ /* 0x004fce00000000ff */
[----:B------:R-:W-:Y:S01]  /*4840*/  MUFU.EX2 R105, R105 ;  /* 0x0000006900697308 */ /* 0x000fe20000000800 */
[----:B-1----:R-:W-:-:S07]  /*4850*/  CS2R R102, SRZ ;  /* 0x0000000000667805 */ /* 0x002fce000001ff00 */
[----:B------:R1:W-:Y:S01]  /*4860*/  MUFU.EX2 R38, R107 ;  /* 0x0000006b00267308 */ /* 0x0003e20000000800 */
[----:B---3--:R-:W-:Y:S02]  /*4870*/  F2FP.F16.F32.PACK_AB R187, R36, R101 ;  /* 0x0000006524bb723e */ /* 0x008fe400000000ff */
[----:B0-----:R-:W-:Y:S02]  /*4880*/  FMNMX.FTZ R4, R59, R4, !PT ;  /* 0x000000043b047209 */ /* 0x001fe40007810000 */
[----:B------:R-:W0:Y:S02]  /*4890*/  @P2 LDC R59, c[0x0][0x450] ;  /* 0x00011400ff3b2b82 */ /* 0x000e240000000800 */
[C---:B------:R-:W-:Y:S01]  /*48a0*/  FSETP.NEU.FTZ.AND P3, PT, R4.reuse, -INF , PT ;  /* 0xff8000000400780b */ /* 0x040fe20003f7d000 */
[----:B------:R-:W-:Y:S01]  /*48b0*/  FMUL.FTZ R24, R4, R0 ;  /* 0x0000000004187220 */ /* 0x000fe20000410000 */
[----:B------:R-:W-:Y:S01]  /*48c0*/  MUFU.EX2 R109, R109 ;  /* 0x0000006d006d7308 */ /* 0x000fe20000000800 */
[----:B-1----:R-:W-:-:S03]  /*48d0*/  CS2R R106, SRZ ;  /* 0x00000000006a7805 */ /* 0x002fc6000001ff00 */
[----:B------:R-:W-:-:S04]  /*48e0*/  FSEL R24, R24, RZ, P3 ;  /* 0x000000ff18187208 */ /* 0x000fc80001800000 */
        /* <DEDUP_REMOVED lines=13> */
[-CC-:B------:R-:W-:Y:S01]  /*49c0*/  FFMA.FTZ R21, R21, R0.reuse, -R24.reuse ;  /* 0x0000000015157223 */ /* 0x180fe20000010818 */
[-C--:B------:R-:W-:Y:S01]  /*49d0*/  FFMA.FTZ R27, R27, R0.reuse, -R24 ;  /* 0x000000001b1b7223 */ /* 0x080fe20000010818 */
[----:B0-----:R-:W-:Y:S01]  /*49e0*/  @P2 SHF.R.U32.HI R46, RZ, R59, R48 ;  /* 0x0000003bff2e2219 */ /* 0x001fe20000011630 */
[----:B------:R-:W0:Y:S01]  /*49f0*/  MUFU.EX2 R200, R73 ;  /* 0x0000004900c87308 */ /* 0x000e220000000800 */
[-CC-:B------:R-:W-:Y:S01]  /*4a00*/  FFMA.FTZ R41, R41, R0.reuse, -R24.reuse ;  /* 0x0000000029297223 */ /* 0x180fe20000010818 */
[-CC-:B------:R-:W-:Y:S01]  /*4a10*/  FFMA.FTZ R61, R61, R0.reuse, -R24.reuse ;  /* 0x000000003d3d7223 */ /* 0x180fe20000010818 */
[----:B------:R-:W-:Y:S01]  /*4a20*/  FFMA.FTZ R31, R31, R0, -R24 ;  /* 0x000000001f1f7223 */ /* 0x000fe20000010818 */
[----:B------:R-:W-:-:S02]  /*4a30*/  IMAD.IADD R3, R3, 0x1, R46 ;  /* 0x0000000103037824 */ /* 0x000fc400078e022e */
        /* <DEDUP_REMOVED lines=12> */
[----:B-1----:R-:W-:Y:S01]  /*4b00*/  FADD.FTZ R57, R203, R44 ;  /* 0x0000002ccb397221 */ /* 0x002fe20000010000 */
[----:B0-----:R-:W-:Y:S01]  /*4b10*/  FADD.FTZ R6, R9, R200 ;  /* 0x000000c809067221 */ /* 0x001fe20000010000 */
[-CC-:B------:R-:W-:Y:S01]  /*4b20*/  FFMA.FTZ R7, R7, R0.reuse, -R24.reuse ;  /* 0x0000000007077223 */ /* 0x180fe20000010818 */
[----:B------:R-:W-:Y:S01]  /*4b30*/  FFMA.FTZ R24, R29, R0, -R24 ;  /* 0x000000001d187223 */ /* 0x000fe20000010818 */
[----:B------:R-:W-:Y:S01]  /*4b40*/  FADD.FTZ R44, R10, R57 ;  /* 0x000000390a2c7221 */ /* 0x000fe20000010000 */
[----:B------:R-:W-:Y:S01]  /*4b50*/  F2FP.F16.F32.PACK_AB R200, R200, R9 ;  /* 0x00000009c8c8723e */ /* 0x000fe200000000ff */
[----:B------:R-:W-:Y:S01]  /*4b60*/  VIADD R9, R82, 0xfffffffe ;  /* 0xfffffffe52097836 */ /* 0x000fe20000000000 */
[----:B------:R0:W1:Y:S01]  /*4b70*/  MUFU.EX2 R202, R77 ;  /* 0x0000004d00ca7308 */ /* 0x0000620000000800 */
[----:B------:R-:W-:Y:S01]  /*4b80*/  FADD.FTZ R57, R197, R44 ;  /* 0x0000002cc5397221 */ /* 0x000fe20000010000 */
[----:B------:R-:W-:-:S02]  /*4b90*/  F2FP.F16.F32.PACK_AB R197, R12, R197 ;  /* 0x000000c50cc5723e */ /* 0x000fc400000000ff */
[----:B------:R-:W-:Y:S02]  /*4ba0*/  CS2R R110, SRZ ;  /* 0x00000000006e7805 */ /* 0x000fe4000001ff00 */
[----:B------:R-:W-:Y:S01]  /*4bb0*/  F2FP.F16.F32.PACK_AB R181, R38, R105 ;  /* 0x0000006926b5723e */ /* 0x000fe200000000ff */
[----:B------:R-:W-:Y:S01]  /*4bc0*/  FADD.FTZ R44, R12, R57 ;  /* 0x000000390c2c7221 */ /* 0x000fe20000010000 */
[----:B------:R-:W-:Y:S02]  /*4bd0*/  F2FP.F16.F32.PACK_AB R183, R40, R109 ;  /* 0x0000006d28b7723e */ /* 0x000fe400000000ff */
[----:B------:R-:W-:Y:S01]  /*4be0*/  CS2R R82, SRZ ;  /* 0x0000000000527805 */ /* 0x000fe2000001ff00 */
[----:B------:R-:W3:Y:S01]  /*4bf0*/  MUFU.EX2 R13, R13 ;  /* 0x0000000d000d7308 */ /* 0x000ee20000000800 */
[----:B------:R-:W-:Y:S01]  /*4c00*/  FADD.FTZ R57, R199, R44 ;  /* 0x0000002cc7397221 */ /* 0x000fe20000010000 */
[----:B------:R-:W-:Y:S02]  /*4c10*/  F2FP.F16.F32.PACK_AB R203, R10, R203 ;  /* 0x000000cb0acb723e */ /* 0x000fe400000000ff */
[----:B0-----:R-:W-:-:S02]  /*4c20*/  CS2R R76, SRZ ;  /* 0x00000000004c7805 */ /* 0x001fc4000001ff00 */
[C---:B------:R-:W-:Y:S01]  /*4c30*/  F2FP.F16.F32.PACK_AB R199, R14.reuse, R199 ;  /* 0x000000c70ec7723e */ /* 0x040fe200000000ff */
[----:B------:R-:W-:Y:S01]  /*4c40*/  FADD.FTZ R44, R14, R57 ;  /* 0x000000390e2c7221 */ /* 0x000fe20000010000 */
[----:B------:R-:W-:Y:S02]  /*4c50*/  CS2R R72, SRZ ;  /* 0x0000000000487805 */ /* 0x000fe4000001ff00 */
[----:B------:R-:W-:Y:S01]  /*4c60*/  CS2R R58, SRZ ;  /* 0x00000000003a7805 */ /* 0x000fe2000001ff00 */
[----:B------:R0:W4:Y:S01]  /*4c70*/  MUFU.EX2 R196, R65 ;  /* 0x0000004100c47308 */ /* 0x0001220000000800 */
[----:B------:R-:W-:-:S07]  /*4c80*/  CS2R R56, SRZ ;  /* 0x0000000000387805 */ /* 0x000fce000001ff00 */
[----:B------:R-:W5:Y:S01]  /*4c90*/  MUFU.EX2 R15, R15 ;  /* 0x0000000f000f7308 */ /* 0x000f620000000800 */
[----:B0-----:R-:W-:-:S07]  /*4ca0*/  CS2R R64, SRZ ;  /* 0x0000000000407805 */ /* 0x001fce000001ff00 */
[----:B------:R2:W-:Y:S08]  /*4cb0*/  MUFU.EX2 R188, R49 ;  /* 0x0000003100bc7308 */ /* 0x0005f00000000800 */
[----:B------:R0:W5:Y:S01]  /*4cc0*/  MUFU.EX2 R198, R69 ;  /* 0x0000004500c67308 */ /* 0x0001620000000800 */
[----:B--2---:R-:W-:-:S04]  /*4cd0*/  FADD.FTZ R49, R11, R6 ;  /* 0x000000060b317221 */ /* 0x004fc80000010000 */
[C---:B-1----:R-:W-:Y:S01]  /*4ce0*/  FADD.FTZ R6, R202.reuse, R49 ;  /* 0x00000031ca067221 */ /* 0x042fe20000010000 */
[----:B------:R-:W-:Y:S02]  /*4cf0*/  F2FP.F16.F32.PACK_AB R202, R202, R11 ;  /* 0x0000000bcaca723e */ /* 0x000fe400000000ff */
[----:B------:R1:W-:Y:S01]  /*4d00*/  MUFU.EX2 R190, R53 ;  /* 0x0000003500be7308 */ /* 0x0003e20000000800 */
[----:B---3--:R-:W-:Y:S01]  /*4d10*/  FADD.FTZ R49, R13, R6 ;  /* 0x000000060d317221 */ /* 0x008fe20000010000 */
[----:B0-----:R-:W-:-:S03]  /*4d20*/  CS2R R68, SRZ ;  /* 0x0000000000447805 */ /* 0x001fc6000001ff00 */
[C---:B----4-:R-:W-:Y:S01]  /*4d30*/  FADD.FTZ R6, R196.reuse, R49 ;  /* 0x00000031c4067221 */ /* 0x050fe20000010000 */
[----:B------:R-:W-:Y:S02]  /*4d40*/  F2FP.F16.F32.PACK_AB R196, R196, R13 ;  /* 0x0000000dc4c4723e */ /* 0x000fe400000000ff */
[----:B------:R-:W0:Y:S01]  /*4d50*/  MUFU.EX2 R21, R21 ;  /* 0x0000001500157308 */ /* 0x000e220000000800 */
[----:B-1----:R-:W-:Y:S01]  /*4d60*/  FADD.FTZ R53, R193, R44 ;  /* 0x0000002cc1357221 */ /* 0x002fe20000010000 */
[----:B------:R-:W-:-:S03]  /*4d70*/  F2FP.F16.F32.PACK_AB R193, R20, R193 ;  /* 0x000000c114c1723e */ /* 0x000fc600000000ff */
[----:B------:R-:W-:Y:S01]  /*4d80*/  FADD.FTZ R44, R20, R53 ;  /* 0x00000035142c7221 */ /* 0x000fe20000010000 */
[----:B------:R-:W-:Y:S02]  /*4d90*/  CS2R R52, SRZ ;  /* 0x0000000000347805 */ /* 0x000fe4000001ff00 */
[----:B------:R-:W1:Y:S01]  /*4da0*/  MUFU.EX2 R27, R27 ;  /* 0x0000001b001b7308 */ /* 0x000e620000000800 */
[----:B------:R-:W-:Y:S01]  /*4db0*/  FADD.FTZ R49, R195, R44 ;  /* 0x0000002cc3317221 */ /* 0x000fe20000010000 */
[----:B------:R-:W-:Y:S01]  /*4dc0*/  IMAD.HI R44, R3, -0x6db6db6d, R2 ;  /* 0x92492493032c7827 */ /* 0x000fe200078e0202 */
[----:B------:R-:W-:-:S05]  /*4dd0*/  F2FP.F16.F32.PACK_AB R195, R26, R195 ;  /* 0x000000c31ac3723e */ /* 0x000fca00000000ff */
[----:B------:R5:W-:Y:S08]  /*4de0*/  MUFU.EX2 R184, R41 ;  /* 0x0000002900b87308 */ /* 0x000bf00000000800 */
[----:B------:R2:W3:Y:S01]  /*4df0*/  MUFU.EX2 R194, R61 ;  /* 0x0000003d00c27308 */ /* 0x0004e20000000800 */
[----:B-----5:R-:W-:Y:S01]  /*4e00*/  FADD.FTZ R41, R15, R6 ;  /* 0x000000060f297221 */ /* 0x020fe20000010000 */
[----:B------:R-:W-:Y:S01]  /*4e10*/  FADD.FTZ R6, R26, R49 ;  /* 0x000000311a067221 */ /* 0x000fe20000010000 */
[----:B------:R-:W-:-:S02]  /*4e20*/  CS2R R48, SRZ ;  /* 0x0000000000307805 */ /* 0x000fc4000001ff00 */
[----:B------:R-:W-:Y:S01]  /*4e30*/  FADD.FTZ R2, R198, R41 ;  /* 0x00000029c6027221 */ /* 0x000fe20000010000 */
[----:B------:R-:W-:Y:S01]  /*4e40*/  FADD.FTZ R41, R189, R6 ;  /* 0x00000006bd297221 */ /* 0x000fe20000010000 */
[C---:B------:R-:W-:Y:S01]  /*4e50*/  F2FP.F16.F32.PACK_AB R189, R28.reuse, R189 ;  /* 0x000000bd1cbd723e */ /* 0x040fe200000000ff */
[----:B------:R-:W4:Y:S01]  /*4e60*/  MUFU.EX2 R31, R31 ;  /* 0x0000001f001f7308 */ /* 0x000f220000000800 */
[----:B0-----:R-:W-:Y:S01]  /*4e70*/  FADD.FTZ R3, R21, R2 ;  /* 0x0000000215037221 */ /* 0x001fe20000010000 */
[----:B------:R-:W-:Y:S01]  /*4e80*/  FADD.FTZ R6, R28, R41 ;  /* 0x000000291c067221 */ /* 0x000fe20000010000 */
[----:B------:R-:W-:Y:S02]  /*4e90*/  F2FP.F16.F32.PACK_AB R198, R198, R15 ;  /* 0x0000000fc6c6723e */ /* 0x000fe400000000ff */
[----:B--2---:R-:W-:Y:S01]  /*4ea0*/  CS2R R60, SRZ ;  /* 0x00000000003c7805 */ /* 0x004fe2000001ff00 */
[C---:B------:R-:W-:Y:S01]  /*4eb0*/  FADD.FTZ R2, R192.reuse, R3 ;  /* 0x00000003c0027221 */ /* 0x040fe20000010000 */
[----:B------:R-:W-:Y:S01]  /*4ec0*/  FADD.FTZ R41, R93, R6 ;  /* 0x000000065d297221 */ /* 0x000fe20000010000 */
[----:B------:R-:W-:Y:S01]  /*4ed0*/  F2FP.F16.F32.PACK_AB R192, R192, R21 ;  /* 0x00000015c0c0723e */ /* 0x000fe200000000ff */
[----:B------:R-:W0:Y:S01]  /*4ee0*/  MUFU.EX2 R35, R35 ;  /* 0x0000002300237308 */ /* 0x000e220000000800 */
[----:B-1----:R-:W-:Y:S01]  /*4ef0*/  FADD.FTZ R3, R27, R2 ;  /* 0x000000021b037221 */ /* 0x002fe20000010000 */
[----:B------:R-:W-:Y:S01]  /*4f00*/  FADD.FTZ R6, R32, R41 ;  /* 0x0000002920067221 */ /* 0x000fe20000010000 */
[----:B------:R-:W-:-:S02]  /*4f10*/  CS2R R92, SRZ ;  /* 0x00000000005c7805 */ /* 0x000fc4000001ff00 */
[C---:B---3--:R-:W-:Y:S01]  /*4f20*/  FADD.FTZ R2, R194.reuse, R3 ;  /* 0x00000003c2027221 */ /* 0x048fe20000010000 */
[----:B------:R-:W-:Y:S01]  /*4f30*/  FADD.FTZ R41, R97, R6 ;  /* 0x0000000661297221 */ /* 0x000fe20000010000 */
[----:B------:R-:W-:Y:S01]  /*4f40*/  F2FP.F16.F32.PACK_AB R194, R194, R27 ;  /* 0x0000001bc2c2723e */ /* 0x000fe200000000ff */
[----:B------:R-:W1:Y:S01]  /*4f50*/  MUFU.EX2 R39, R39 ;  /* 0x0000002700277308 */ /* 0x000e620000000800 */
[----:B----4-:R-:W-:Y:S01]  /*4f60*/  FADD.FTZ R3, R31, R2 ;  /* 0x000000021f037221 */ /* 0x010fe20000010000 */
[----:B------:R-:W-:Y:S01]  /*4f70*/  FADD.FTZ R6, R34, R41 ;  /* 0x0000002922067221 */ /* 0x000fe20000010000 */
[----:B------:R-:W-:Y:S02]  /*4f80*/  SHF.R.U32.HI R41, RZ, 0x1f, R44 ;  /* 0x0000001fff297819 */ /* 0x000fe4000001162c */
[----:B------:R-:W-:Y:S01]  /*4f90*/  CS2R R96, SRZ ;  /* 0x0000000000607805 */ /* 0x000fe2000001ff00 */
[----:B------:R-:W-:Y:S01]  /*4fa0*/  FADD.FTZ R2, R188, R3 ;  /* 0x00000003bc027221 */ /* 0x000fe20000010000 */
[----:B------:R-:W-:Y:S01]  /*4fb0*/  FADD.FTZ R29, R101, R6 ;  /* 0x00000006651d7221 */ /* 0x000fe20000010000 */
[----:B------:R-:W-:Y:S01]  /*4fc0*/  LEA.HI.SX32 R120, R44, R41, 0x1a ;  /* 0x000000292c787211 */ /* 0x000fe200078fd2ff */
[----:B------:R-:W2:Y:S01]  /*4fd0*/  MUFU.EX2 R43, R43 ;  /* 0x0000002b002b7308 */ /* 0x000ea20000000800 */
[----:B0-----:R-:W-:Y:S01]  /*4fe0*/  FADD.FTZ R3, R35, R2 ;  /* 0x0000000223037221 */ /* 0x001fe20000010000 */
[----:B------:R-:W-:Y:S01]  /*4ff0*/  FADD.FTZ R6, R36, R29 ;  /* 0x0000001d24067221 */ /* 0x000fe20000010000 */
[----:B------:R-:W-:-:S02]  /*5000*/  VIMNMX R12, RZ, R120, !PT ;  /* 0x00000078ff0c7248 */ /* 0x000fc40007fe0100 */
[----:B------:R-:W-:Y:S01]  /*5010*/  CS2R R100, SRZ ;  /* 0x0000000000647805 */ /* 0x000fe2000001ff00 */
[----:B------:R-:W-:Y:S01]  /*5020*/  FADD.FTZ R2, R190, R3 ;  /* 0x00000003be027221 */ /* 0x000fe20000010000 */
[----:B------:R-:W-:Y:S01]  /*5030*/  FADD.FTZ R29, R105, R6 ;  /* 0x00000006691d7221 */ /* 0x000fe20000010000 */
[----:B------:R-:W-:Y:S01]  /*5040*/  ISETP.GE.AND P3, PT, R9, R12, PT ;  /* 0x0000000c0900720c */ /* 0x000fe20003f66270 */
[----:B------:R0:W3:Y:S01]  /*5050*/  MUFU.EX2 R186, R45 ;  /* 0x0000002d00ba7308 */ /* 0x0000e20000000800 */
[----:B-1----:R-:W-:Y:S01]  /*5060*/  FADD.FTZ R3, R39, R2 ;  /* 0x0000000227037221 */ /* 0x002fe20000010000 */
[----:B------:R-:W-:Y:S01]  /*5070*/  FADD.FTZ R6, R38, R29 ;  /* 0x0000001d26067221 */ /* 0x000fe20000010000 */
[----:B------:R-:W-:Y:S02]  /*5080*/  F2FP.F16.F32.PACK_AB R188, R188, R31 ;  /* 0x0000001fbcbc723e */ /* 0x000fe400000000ff */
[----:B------:R-:W-:Y:S01]  /*5090*/  CS2R R104, SRZ ;  /* 0x0000000000687805 */ /* 0x000fe2000001ff00 */
[----:B------:R-:W-:Y:S01]  /*50a0*/  FADD.FTZ R2, R184, R3 ;  /* 0x00000003b8027221 */ /* 0x000fe20000010000 */
[----:B------:R-:W-:Y:S01]  /*50b0*/  FADD.FTZ R29, R109, R6 ;  /* 0x000000066d1d7221 */ /* 0x000fe20000010000 */
[----:B------:R-:W-:Y:S01]  /*50c0*/  F2FP.F16.F32.PACK_AB R190, R190, R35 ;  /* 0x00000023bebe723e */ /* 0x000fe200000000ff */
[----:B------:R-:W1:Y:S01]  /*50d0*/  MUFU.EX2 R113, R113 ;  /* 0x0000007100717308 */ /* 0x000e620000000800 */
[----:B--2---:R-:W-:Y:S01]  /*50e0*/  FADD.FTZ R3, R43, R2 ;  /* 0x000000022b037221 */ /* 0x004fe20000010000 */
[----:B------:R-:W-:Y:S01]  /*50f0*/  FADD.FTZ R6, R40, R29 ;  /* 0x0000001d28067221 */ /* 0x000fe20000010000 */
[----:B------:R-:W-:-:S02]  /*5100*/  F2FP.F16.F32.PACK_AB R184, R184, R39 ;  /* 0x00000027b8b8723e */ /* 0x000fc400000000ff */
[----:B------:R-:W-:Y:S02]  /*5110*/  CS2R R108, SRZ ;  /* 0x00000000006c7805 */ /* 0x000fe4000001ff00 */
[----:B0-----:R-:W-:Y:S02]  /*5120*/  CS2R R44, SRZ ;  /* 0x00000000002c7805 */ /* 0x001fe4000001ff00 */
[----:B------:R-:W-:Y:S02]  /*5130*/  CS2R R40, SRZ ;  /* 0x0000000000287805 */ /* 0x000fe4000001ff00 */
[----:B------:R-:W-:Y:S01]  /*5140*/  CS2R R38, SRZ ;  /* 0x0000000000267805 */ /* 0x000fe2000001ff00 */
[----:B------:R-:W0:Y:S01]  /*5150*/  MUFU.EX2 R47, R47 ;  /* 0x0000002f002f7308 */ /* 0x000e220000000800 */
[C---:B---3--:R-:W-:Y:S01]  /*5160*/  FADD.FTZ R2, R186.reuse, R3 ;  /* 0x00000003ba027221 */ /* 0x048fe20000010000 */
[----:B------:R-:W-:Y:S02]  /*5170*/  F2FP.F16.F32.PACK_AB R186, R186, R43 ;  /* 0x0000002bbaba723e */ /* 0x000fe400000000ff */
[----:B------:R-:W-:-:S02]  /*5180*/  CS2R R34, SRZ ;  /* 0x0000000000227805 */ /* 0x000fc4000001ff00 */
[----:B------:R-:W-:Y:S02]  /*5190*/  CS2R R26, SRZ ;  /* 0x00000000001a7805 */ /* 0x000fe4000001ff00 */
[----:B------:R2:W3:Y:S01]  /*51a0*/  MUFU.EX2 R42, R115 ;  /* 0x00000073002a7308 */ /* 0x0004e20000000800 */
[----:B-1----:R-:W-:-:S07]  /*51b0*/  FADD.FTZ R29, R113, R6 ;  /* 0x00000006711d7221 */ /* 0x002fce0000010000 */
[----:B------:R1:W4:Y:S01]  /*51c0*/  MUFU.EX2 R180, R33 ;  /* 0x0000002100b47308 */ /* 0x0003220000000800 */
[----:B0-----:R-:W-:Y:S01]  /*51d0*/  FADD.FTZ R3, R47, R2 ;  /* 0x000000022f037221 */ /* 0x001fe20000010000 */
[----:B--2---:R-:W-:-:S06]  /*51e0*/  CS2R R114, SRZ ;  /* 0x0000000000727805 */ /* 0x004fcc000001ff00 */
[----:B------:R-:W0:Y:S01]  /*51f0*/  MUFU.EX2 R117, R117 ;  /* 0x0000007500757308 */ /* 0x000e220000000800 */
[C---:B---3--:R-:W-:Y:S01]  /*5200*/  FADD.FTZ R6, R42.reuse, R29 ;  /* 0x0000001d2a067221 */ /* 0x048fe20000010000 */
[----:B------:R-:W-:Y:S02]  /*5210*/  F2FP.F16.F32.PACK_AB R177, R42, R113 ;  /* 0x000000712ab1723e */ /* 0x000fe400000000ff */
[----:B------:R-:W-:Y:S02]  /*5220*/  CS2R R112, SRZ ;  /* 0x0000000000707805 */ /* 0x000fe4000001ff00 */
[----:B------:R-:W-:Y:S02]  /*5230*/  CS2R R42, SRZ ;  /* 0x00000000002a7805 */ /* 0x000fe4000001ff00 */
[----:B-1----:R-:W-:Y:S02]  /*5240*/  CS2R R32, SRZ ;  /* 0x0000000000207805 */ /* 0x002fe4000001ff00 */
[----:B------:R-:W-:Y:S01]  /*5250*/  CS2R R28, SRZ ;  /* 0x00000000001c7805 */ /* 0x000fe2000001ff00 */
[----:B------:R-:W-:Y:S01]  /*5260*/  MUFU.EX2 R51, R51 ;  /* 0x0000003300337308 */ /* 0x000fe20000000800 */
[C---:B----4-:R-:W-:Y:S01]  /*5270*/  FADD.FTZ R2, R180.reuse, R3 ;  /* 0x00000003b4027221 */ /* 0x050fe20000010000 */
[----:B------:R-:W-:-:S02]  /*5280*/  F2FP.F16.F32.PACK_AB R180, R180, R47 ;  /* 0x0000002fb4b4723e */ /* 0x000fc400000000ff */
[----:B------:R-:W-:-:S04]  /*5290*/  CS2R R46, SRZ ;  /* 0x00000000002e7805 */ /* 0x000fc8000001ff00 */
[----:B------:R-:W1:Y:S01]  /*52a0*/  MUFU.EX2 R30, R30 ;  /* 0x0000001e001e7308 */ /* 0x000e620000000800 */
[----:B0-----:R-:W-:-:S07]  /*52b0*/  FADD.FTZ R3, R117, R6 ;  /* 0x0000000675037221 */ /* 0x001fce0000010000 */
[----:B------:R0:W2:Y:S08]  /*52c0*/  MUFU.EX2 R182, R37 ;  /* 0x0000002500b67308 */ /* 0x0000b00000000800 */
[----:B------:R-:W3:Y:S01]  /*52d0*/  MUFU.EX2 R55, R55 ;  /* 0x0000003700377308 */ /* 0x000ee20000000800 */
[C---:B-1----:R-:W-:Y:S01]  /*52e0*/  FADD.FTZ R6, R30.reuse, R3 ;  /* 0x000000031e067221 */ /* 0x042fe20000010000 */
[----:B------:R-:W-:-:S02]  /*52f0*/  F2FP.F16.F32.PACK_AB R179, R30, R117 ;  /* 0x000000751eb3723e */ /* 0x000fc400000000ff */
[----:B------:R-:W-:Y:S02]  /*5300*/  CS2R R116, SRZ ;  /* 0x0000000000747805 */ /* 0x000fe4000001ff00 */
[----:B0-----:R-:W-:Y:S02]  /*5310*/  CS2R R36, SRZ ;  /* 0x0000000000247805 */ /* 0x001fe4000001ff00 */
[----:B------:R-:W-:Y:S01]  /*5320*/  CS2R R30, SRZ ;  /* 0x00000000001e7805 */ /* 0x000fe2000001ff00 */
[----:B------:R0:W1:Y:S08]  /*5330*/  MUFU.EX2 R176, R25 ;  /* 0x0000001900b07308 */ /* 0x0000700000000800 */
[----:B------:R3:W4:Y:S01]  /*5340*/  MUFU.EX2 R178, R7 ;  /* 0x0000000700b27308 */ /* 0x0007220000000800 */
[----:B0-----:R-:W-:-:S04]  /*5350*/  FADD.FTZ R25, R51, R2 ;  /* 0x0000000233197221 */ /* 0x001fc80000010000 */
[C---:B--2---:R-:W-:Y:S01]  /*5360*/  FADD.FTZ R2, R182.reuse, R25 ;  /* 0x00000019b6027221 */ /* 0x044fe20000010000 */
[----:B------:R-:W-:Y:S02]  /*5370*/  F2FP.F16.F32.PACK_AB R182, R182, R51 ;  /* 0x00000033b6b6723e */ /* 0x000fe400000000ff */
[----:B------:R-:W-:Y:S01]  /*5380*/  CS2R R50, SRZ ;  /* 0x0000000000327805 */ /* 0x000fe2000001ff00 */
[----:B------:R0:W2:Y:S01]  /*5390*/  MUFU.EX2 R3, R24 ;  /* 0x0000001800037308 */ /* 0x0000a20000000800 */
[----:B---3--:R-:W-:-:S04]  /*53a0*/  FADD.FTZ R7, R55, R2 ;  /* 0x0000000237077221 */ /* 0x008fc80000010000 */
[C---:B-1----:R-:W-:Y:S01]  /*53b0*/  FADD.FTZ R7, R176.reuse, R7 ;  /* 0x00000007b0077221 */ /* 0x042fe20000010000 */
[----:B------:R-:W-:Y:S02]  /*53c0*/  F2FP.F16.F32.PACK_AB R176, R176, R55 ;  /* 0x00000037b0b0723e */ /* 0x000fe400000000ff */
[----:B------:R-:W-:Y:S01]  /*53d0*/  CS2R R54, SRZ ;  /* 0x0000000000367805 */ /* 0x000fe2000001ff00 */
[----:B----4-:R-:W-:Y:S01]  /*53e0*/  FADD.FTZ R2, R178, R7 ;  /* 0x00000007b2027221 */ /* 0x010fe20000010000 */
[----:B0-----:R-:W-:-:S03]  /*53f0*/  CS2R R24, SRZ ;  /* 0x0000000000187805 */ /* 0x001fc6000001ff00 */
[C---:B--2---:R-:W-:Y:S01]  /*5400*/  FADD.FTZ R7, R3.reuse, R2 ;  /* 0x0000000203077221 */ /* 0x044fe20000010000 */
[----:B------:R-:W-:Y:S01]  /*5410*/  F2FP.F16.F32.PACK_AB R178, R3, R178 ;  /* 0x000000b203b2723e */ /* 0x000fe200000000ff */
[----:B------:R-:W-:Y:S02]  /*5420*/  IMAD.MOV.U32 R3, RZ, RZ, 0x3f800000 ;  /* 0x3f800000ff037424 */ /* 0x000fe400078e00ff */
[----:B------:R-:W-:Y:S01]  /*5430*/  IMAD.MOV.U32 R2, RZ, RZ, 0x3f800000 ;  /* 0x3f800000ff027424 */ /* 0x000fe200078e00ff */
[----:B------:R-:W-:Y:S06]  /*5440*/  @!P3 BRA `(.L_x_2275) ;  /* 0x0000004000f4b947 */ /* 0x000fec0003800000 */
[----:B------:R-:W-:Y:S01]  /*5450*/  IMAD.MOV.U32 R8, RZ, RZ, R5 ;  /* 0x000000ffff087224 */ /* 0x000fe200078e0005 */
[----:B------:R-:W-:Y:S01]  /*5460*/  UMOV UR7, UR38 ;  /* 0x0000002600077c82 */ /* 0x000fe20008000000 */
[----:B------:R-:W-:Y:S01]  /*5470*/  IMAD.MOV.U32 R10, RZ, RZ, R4 ;  /* 0x000000ffff0a7224 */ /* 0x000fe200078e0004 */
[----:B------:R-:W-:Y:S01]  /*5480*/  UMOV UR5, UR36 ;  /* 0x0000002400057c82 */ /* 0x000fe20008000000 */
[----:B------:R-:W-:Y:S01]  /*5490*/  IMAD.MOV.U32 R3, RZ, RZ, 0x3f800000 ;  /* 0x3f800000ff037424 */ /* 0x000fe200078e00ff */
[----:B------:R-:W-:Y:S01]  /*54a0*/  ULDC UR61, c[0x0][0x288] ;  /* 0x0000a200003d7ab9 */ /* 0x000fe20000000800 */
[----:B------:R-:W-:-:S07]  /*54b0*/  IMAD.MOV.U32 R119, RZ, RZ, RZ ;  /* 0x000000ffff777224 */ /* 0x000fce00078e00ff */
.L_x_2284:
[----:B------:R-:W-:-:S04]  /*54c0*/  UIADD3 UR4, UR5, 0x1, URZ ;  /* 0x0000000105047890 */ /* 0x000fc8000fffe03f */
[----:B------:R-:W-:-:S04]  /*54d0*/  UISETP.NE.AND UP0, UPT, UR4, 0x2, UPT ;  /* 0x000000020400788c */ /* 0x000fc8000bf05270 */
[----:B------:R-:W-:Y:S02]  /*54e0*/  USEL UR38, URZ, 0x1, UP0 ;  /* 0x000000013f267887 */ /* 0x000fe40008000000 */
[----:B------:R-:W-:Y:S02]  /*54f0*/  USEL UR36, UR4, URZ, UP0 ;  /* 0x0000003f04247287 */ /* 0x000fe40008000000 */
[----:B------:R-:W-:Y:S01]  /*5500*/  ULOP3.LUT UR38, UR7, UR38, URZ, 0x3c, !UPT ;  /* 0x0000002607267292 */ /* 0x000fe2000f8e3c3f */
[----:B------:R-:W-:Y:S11]  /*5510*/  @!P0 BRA `(.L_x_2276) ;  /* 0x0000000000048947 */ /* 0x000ff60003800000 */
[----:B------:R-:W-:Y:S01]  /*5520*/  BPT.TRAP 0x1 ;  /* 0x000000040000795c */ /* 0x000fe20000300000 */
.L_x_2276:
[----:B------:R-:W-:Y:S01]  /*5530*/  ULEA UR6, UR36, UR37, 0x3 ;  /* 0x0000002524067291 */ /* 0x000fe2000f8e183f */
[----:B------:R-:W-:-:S05]  /*5540*/  IMAD.U32 R0, RZ, RZ, UR38 ;  /* 0x00000026ff007e24 */ /* 0x000fca000f8e00ff */
[----:B------:R-:W-:-:S04]  /*5550*/  SHF.L.U32 R0, R0, 0x1f, RZ ;  /* 0x0000001f00007819 */ /* 0x000fc800000006ff */
[----:B------:R0:W1:Y:S01]  /*5560*/  SYNCS.PHASECHK.TRANS64.TRYWAIT P3, [UR6+0x36830], R0 ;  /* 0x03683000ff0075a7 */ /* 0x0000620008060146 */
[----:B------:R-:W-:Y:S05]  /*5570*/  @!P0 BRA `(.L_x_2277) ;  /* 0x0000000000048947 */ /* 0x000fea0003800000 */
[----:B------:R-:W-:Y:S01]  /*5580*/  BPT.TRAP 0x1 ;  /* 0x000000040000795c */ /* 0x000fe20000300000 */
.L_x_2277:
[----:B-1----:R-:W-:Y:S05]  /*5590*/  @P3 BRA `(.L_x_2278) ;  /* 0x0000000000083947 */ /* 0x002fea0003800000 */
[----:B------:R-:W1:Y:S02]  /*55a0*/  SYNCS.PHASECHK.TRANS64.TRYWAIT P3, [UR6+0x36830], R0 ;  /* 0x03683000ff0075a7 */ /* 0x000e640008060146 */
[----:B-1----:R-:W-:Y:S05]  /*55b0*/  @!P3 BRA `(.L_x_2279) ;  /* 0x000001000048b947 */ /* 0x002fea0003800000 */
.L_x_2278:
[----:B------:R-:W-:Y:S01]  /*55c0*/  UIMAD UR4, UR36, 0xa80, UR60 ;  /* 0x00000a80240478a4 */ /* 0x000fe2000f8e023c */
[----:B------:R-:W-:Y:S01]  /*55d0*/  WARPGROUP.ARRIVE ;  /* 0x00000000000079c5 */ /* 0x000fe20000000000 */
[----:B------:R-:W-:Y:S01]  /*55e0*/  UMOV UR59, 0x40000040 ;  /* 0x40000040003b7882 */ /* 0x000fe20000000000 */
[----:B------:R-:W-:Y:S01]  /*55f0*/  UMOV UR19, 0x40000040 ;  /* 0x4000004000137882 */ /* 0x000fe20000000000 */
[----:B------:R-:W-:Y:S01]  /*5600*/  UIADD3 UR10, UR4, 0x80, URZ ;  /* 0x00000080040a7890 */ /* 0x000fe2000fffe03f */
[-C--:B------:R-:W-:Y:S01]  /*5610*/  FMUL.FTZ R24, R24, R2.reuse ;  /* 0x0000000218187220 */ /* 0x080fe20000410000 */
[----:B------:R-:W-:Y:S01]  /*5620*/  UIADD3 UR11, UR4, 0x100, URZ ;  /* 0x00000100040b7890 */ /* 0x000fe2000fffe03f */
[-C--:B------:R-:W-:Y:S01]  /*5630*/  FMUL.FTZ R25, R25, R2.reuse ;  /* 0x0000000219197220 */ /* 0x080fe20000410000 */
[----:B------:R-:W-:Y:S01]  /*5640*/  UMOV UR58, UR4 ;  /* 0x00000004003a7c82 */ /* 0x000fe20008000000 */
[----:B------:R-:W-:Y:S01]  /*5650*/  UIADD3 UR14, UR4, 0x82, URZ ;  /* 0x00000082040e7890 */ /* 0x000fe2000fffe03f */
[----:B------:R-:W-:Y:S01]  /*5660*/  HGMMA.64x16x16.F32 R168, gdesc[UR56], RZ, !UPT, gsb0 ;  /* 0x0020000038a879f0 */ /* 0x000fe2000c0008ff */
[----:B------:R-:W-:Y:S01]  /*5670*/  UMOV UR58, UR10 ;  /* 0x0000000a003a7c82 */ /* 0x000fe20008000000 */
[----:B------:R-:W-:Y:S01]  /*5680*/  UMOV UR59, 0x40000040 ;  /* 0x40000040003b7882 */ /* 0x000fe20000000000 */
        /* <DEDUP_REMOVED lines=142> */
[----:B------:R-:W-:Y:S01]  /*5f70*/  UMOV UR11, 0x40000040 ;  /* 0x40000040000b7882 */ /* 0x000fe20000000000 */
        /* <DEDUP_REMOVED lines=42> */
[----:B------:R-:W-:Y:S02]  /*6220*/  UIADD3 UR10, UR4, 0x84, URZ ;  /* 0x00000084040a7890 */ /* 0x000fe4000fffe03f */
        /* <DEDUP_REMOVED lines=392> */
.L_x_2280:
[----:B------:R-:W-:Y:S01]  /*7ab0*/  ULEA UR11, UR5, UR37, 0x3 ;  /* 0x00000025050b7291 */ /* 0x000fe2000f8e183f */
[----:B01----:R-:W-:-:S05]  /*7ac0*/  IMAD.U32 R0, RZ, RZ, UR7 ;  /* 0x00000007ff007e24 */ /* 0x003fca000f8e00ff */
[----:B------:R-:W-:-:S04]  /*7ad0*/  SHF.L.U32 R0, R0, 0x1f, RZ ;  /* 0x0000001f00007819 */ /* 0x000fc800000006ff */
[----:B------:R0:W1:Y:S01]  /*7ae0*/  SYNCS.PHASECHK.TRANS64.TRYWAIT P3, [UR11+0x36850], R0 ;  /* 0x03685000ff0075a7 */ /* 0x000062000806014b */
[----:B------:R-:W-:Y:S05]  /*7af0*/  @!P0 BRA `(.L_x_2281) ;  /* 0x0000000000048947 */ /* 0x000fea0003800000 */
[----:B------:R-:W-:Y:S01]  /*7b00*/  BPT.TRAP 0x1 ;  /* 0x000000040000795c */ /* 0x000fe20000300000 */
.L_x_2281:
[----:B-1----:R-:W-:Y:S05]  /*7b10*/  @P3 BRA `(.L_x_2282) ;  /* 0x0000000000083947 */ /* 0x002fea0003800000 */
[----:B------:R-:W1:Y:S02]  /*7b20*/  SYNCS.PHASECHK.TRANS64.TRYWAIT P3, [UR11+0x36850], R0 ;  /* 0x03685000ff0075a7 */ /* 0x000e64000806014b */
[----:B-1----:R-:W-:Y:S05]  /*7b30*/  @!P3 BRA `(.L_x_2283) ;  /* 0x000000dc0000b947 */ /* 0x002fea0003800000 */
.L_x_2282:
[----:B------:R-:W-:Y:S01]  /*7b40*/  UIADD3 UR4, UR37, 0x400, URZ ;  /* 0x0000040025047890 */ /* 0x000fe2000fffe03f */
[----:B------:R-:W-:Y:S01]  /*7b50*/  WARPGROUP.ARRIVE ;  /* 0x00000000000079c5 */ /* 0x000fe20000000000 */
[----:B------:R-:W-:Y:S01]  /*7b60*/  UMOV UR15, 0x40000040 ;  /* 0x40000040000f7882 */ /* 0x000fe20000000000 */
[----:B-1----:R-:W1:Y:S01]  /*7b70*/  @P2 LDC R3, c[0x0][0x44c] ;  /* 0x00011300ff032b82 */ /* 0x002e620000000800 */
[----:B------:R-:W-:Y:S01]  /*7b80*/  USHF.R.U32.HI UR4, URZ, 0x4, UR4 ;  /* 0x000000043f047899 */ /* 0x000fe20008011604 */
[----:B------:R-:W-:Y:S01]  /*7b90*/  IMAD.IADD R4, R22, 0x1, R17 ;  /* 0x0000000116047824 */ /* 0x000fe200078e0211 */
[----:B------:R-:W-:Y:S02]  /*7ba0*/  UMOV UR7, 0x40000040 ;  /* 0x4000004000077882 */ /* 0x000fe40000000000 */
[----:B------:R-:W-:-:S03]  /*7bb0*/  ULOP3.LUT UR4, UR4, 0x3fff, URZ, 0xc0, !UPT ;  /* 0x00003fff04047892 */ /* 0x000fc6000f8ec03f */
[----:B0-----:R-:W0:Y:S01]  /*7bc0*/  @P2 LDC R0, c[0x0][0x450] ;  /* 0x00011400ff002b82 */ /* 0x001e220000000800 */
[----:B------:R-:W-:-:S04]  /*7bd0*/  ULOP3.LUT UR4, UR4, 0x3800000, URZ, 0xfc, !UPT ;  /* 0x0380000004047892 */ /* 0x000fc8000f8efc3f */
[----:B------:R-:W-:-:S03]  /*7be0*/  UIMAD UR4, UR5, 0xa80, UR4 ;  /* 0x00000a80050478a4 */ /* 0x000fc6000f8e0204 */
[----:B------:R-:W2:Y:S01]  /*7bf0*/  LDC R5, c[0x0][0x2f0] ;  /* 0x0000bc00ff057b82 */ /* 0x000ea20000000800 */
[----:B------:R-:W-:Y:S01]  /*7c00*/  UIADD3 UR10, UR4, 0x80, URZ ;  /* 0x00000080040a7890 */ /* 0x000fe2000fffe03f */
[----:B------:R-:W-:Y:S02]  /*7c10*/  UMOV UR5, UR36 ;  /* 0x0000002400057c82 */ /* 0x000fe40008000000 */
[----:B------:R-:W-:Y:S02]  /*7c20*/  UMOV UR14, UR4 ;  /* 0x00000004000e7c82 */ /* 0x000fe40008000000 */
[----:B------:R-:W-:Y:S01]  /*7c30*/  HGMMA.64x192x16.F32 R24, R200, gdesc[UR12].tnspB, R24, gsb0 ;  /* 0x42e0000cc8187df0 */ /* 0x000fe20008000818 */
[----:B------:R-:W-:Y:S01]  /*7c40*/  UMOV UR15, 0x40000040 ;  /* 0x40000040000f7882 */ /* 0x000fe20000000000 */
[----:B------:R-:W-:Y:S01]  /*7c50*/  UMOV UR14, UR10 ;  /* 0x0000000a000e7c82 */ /* 0x000fe20008000000 */
[----:B------:R-:W-:Y:S01]  /*7c60*/  UIADD3 UR10, UR4, 0x100, URZ ;  /* 0x00000100040a7890 */ /* 0x000fe2000fffe03f */
[----:B-1----:R-:W-:-:S05]  /*7c70*/  @P2 IMAD.HI.U32 R3, R4, R3, RZ ;  /* 0x0000000304032227 */ /* 0x002fca00078e00ff */
[----:B0-----:R-:W-:Y:S01]  /*7c80*/  @P2 SHF.R.U32.HI R4, RZ, R0, R3 ;  /* 0x00000000ff042219 */ /* 0x001fe20000011603 */
[----:B------:R-:W-:-:S04]  /*7c90*/  IMAD.MOV.U32 R0, RZ, RZ, -0x70 ;  /* 0xffffff90ff007424 */ /* 0x000fc800078e00ff */
[----:B------:R-:W0:Y:S01]  /*7ca0*/  SHFL.IDX PT, R3, R4, 0x1, 0x1c1f ;  /* 0x003c1f0004037f89 */ /* 0x000e2200000e0000 */
[----:B------:R-:W-:-:S04]  /*7cb0*/  IMAD R0, R9, R0, 0x1 ;  /* 0x0000000109007424 */ /* 0x000fc800078e0200 */
[----:B------:R-:W-:-:S04]  /*7cc0*/  IMAD R0, R19, -0x2, R0 ;  /* 0xfffffffe13007824 */ /* 0x000fc800078e0200 */
[----:B--2---:R-:W-:-:S05]  /*7cd0*/  IMAD R2, R5, UR39, R0 ;  /* 0x0000002705027c24 */ /* 0x004fca000f8e0200 */
[----:B0-----:R-:W-:-:S04]  /*7ce0*/  IADD3 R0, R3, -UR61, R2 ;  /* 0x8000003d03007c10 */ /* 0x001fc8000fffe002 */
[C---:B------:R-:W-:Y:S02]  /*7cf0*/  ISETP.GT.AND P3, PT, R0.reuse, RZ, PT ;  /* 0x000000ff0000720c */ /* 0x040fe40003f64270 */
[----:B------:R-:W-:Y:S02]  /*7d00*/  ISETP.GT.AND P4, PT, R0, 0x1, PT ;  /* 0x000000010000780c */ /* 0x000fe40003f84270 */
[----:B------:R-:W-:Y:S02]  /*7d10*/  FSEL R219, R170, -INF , P3 ;  /* 0xff800000aadb7808 */ /* 0x000fe40001800000 */
[----:B------:R-:W-:Y:S02]  /*7d20*/  ISETP.GT.AND P3, PT, R0, 0x8, PT ;  /* 0x000000080000780c */ /* 0x000fe40003f64270 */
[----:B------:R-:W-:Y:S01]  /*7d30*/  FMNMX.FTZ R14, R219, R8, !PT ;  /* 0x00000008db0e7209 */ /* 0x000fe20007810000 */
[----:B------:R-:W-:Y:S02]  /*7d40*/  WARPGROUP.DEPBAR.LE gsb0, 0x0 ;  /* 0x00008000000079c5 */ /* 0x000fe40000010000 */
[----:B------:R-:W-:Y:S01]  /*7d50*/  WARPGROUP.ARRIVE ;  /* 0x00000000000079c5 */ /* 0x000fe20000000000 */
[----:B------:R-:W-:-:S02]  /*7d60*/  FSEL R201, R171, -INF , P4 ;  /* 0xff800000abc97808 */ /* 0x000fc40002000000 */
[----:B------:R-:W-:Y:S02]  /*7d70*/  ISETP.GT.AND P4, PT, R0, 0x9, PT ;  /* 0x000000090000780c */ /* 0x000fe40003f84270 */
[----:B------:R-:W-:Y:S01]  /*7d80*/  FSEL R203, R174, -INF , P3 ;  /* 0xff800000aecb7808 */ /* 0x000fe20001800000 */
[----:B------:R-:W-:Y:S01]  /*7d90*/  HGMMA.64x192x16.F32 R24, R196, gdesc[UR12].tnspB, R24, gsb0 ;  /* 0x42e0000cc4187df0 */ /* 0x000fe20008000818 */
[----:B------:R-:W-:Y:S01]  /*7da0*/  UMOV UR14, UR10 ;  /* 0x0000000a000e7c82 */ /* 0x000fe20008000000 */
[----:B------:R-:W-:Y:S01]  /*7db0*/  UMOV UR15, 0x40000040 ;  /* 0x40000040000f7882 */ /* 0x000fe20000000000 */
[----:B------:R-:W-:Y:S01]  /*7dc0*/  UIADD3 UR10, UR4, 0x180, URZ ;  /* 0x00000180040a7890 */ /* 0x000fe2000fffe03f */
[----:B------:R-:W-:Y:S02]  /*7dd0*/  FMNMX.FTZ R14, R201, R14, !PT ;  /* 0x0000000ec90e7209 */ /* 0x000fe40007810000 */
[----:B------:R-:W-:Y:S02]  /*7de0*/  ISETP.GT.AND P3, PT, R0, 0x10, PT ;  /* 0x000000100000780c */ /* 0x000fe40003f64270 */
[----:B------:R-:W-:-:S02]  /*7df0*/  FSEL R221, R175, -INF , P4 ;  /* 0xff800000afdd7808 */ /* 0x000fc40002000000 */
[----:B------:R-:W-:Y:S02]  /*7e00*/  FMNMX.FTZ R14, R203, R14, !PT ;  /* 0x0000000ecb0e7209 */ /* 0x000fe40007810000 */
[----:B------:R-:W-:Y:S02]  /*7e10*/  ISETP.GT.AND P4, PT, R0, 0x11, PT ;  /* 0x000000110000780c */ /* 0x000fe40003f84270 */
[----:B------:R-:W-:Y:S01]  /*7e20*/  FMNMX.FTZ R14, R221, R14, !PT ;  /* 0x0000000edd0e7209 */ /* 0x000fe20007810000 */
[----:B------:R-:W-:Y:S02]  /*7e30*/  WARPGROUP.DEPBAR.LE gsb0, 0x0 ;  /* 0x00008000000079c5 */ /* 0x000fe40000010000 */
[----:B------:R-:W-:Y:S01]  /*7e40*/  WARPGROUP.ARRIVE ;  /* 0x00000000000079c5 */ /* 0x000fe20000000000 */
[----:B------:R-:W-:Y:S02]  /*7e50*/  FSEL R199, R162, -INF , P3 ;  /* 0xff800000a2c77808 */ /* 0x000fe40001800000 */
[----:B------:R-:W-:-:S02]  /*7e60*/  ISETP.GT.AND P3, PT, R0, 0x18, PT ;  /* 0x000000180000780c */ /* 0x000fc40003f64270 */
[----:B------:R-:W-:Y:S01]  /*7e70*/  FSEL R197, R163, -INF , P4 ;  /* 0xff800000a3c57808 */ /* 0x000fe20002000000 */
[----:B------:R-:W-:Y:S01]  /*7e80*/  HGMMA.64x192x16.F32 R24, R192, gdesc[UR12].tnspB, R24, gsb0 ;  /* 0x42e0000cc0187df0 */ /* 0x000fe20008000818 */
[----:B------:R-:W-:Y:S01]  /*7e90*/  UMOV UR14, UR10 ;  /* 0x0000000a000e7c82 */ /* 0x000fe20008000000 */
[----:B------:R-:W-:Y:S01]  /*7ea0*/  UMOV UR15, 0x40000040 ;  /* 0x40000040000f7882 */ /* 0x000fe20000000000 */
[----:B------:R-:W-:Y:S01]  /*7eb0*/  FMNMX.FTZ R14, R199, R14, !PT ;  /* 0x0000000ec70e7209 */ /* 0x000fe20007810000 */
[----:B------:R-:W-:Y:S01]  /*7ec0*/  UIADD3 UR10, UR4, 0x200, URZ ;  /* 0x00000200040a7890 */ /* 0x000fe2000fffe03f */
[----:B------:R-:W-:Y:S02]  /*7ed0*/  ISETP.GT.AND P4, PT, R0, 0x19, PT ;  /* 0x000000190000780c */ /* 0x000fe40003f84270 */
[----:B------:R-:W-:Y:S01]  /*7ee0*/  FMNMX.FTZ R14, R197, R14, !PT ;  /* 0x0000000ec50e7209 */ /* 0x000fe20007810000 */
[----:B------:R-:W-:Y:S02]  /*7ef0*/  WARPGROUP.DEPBAR.LE gsb0, 0x0 ;  /* 0x00008000000079c5 */ /* 0x000fe40000010000 */
[----:B------:R-:W-:Y:S01]  /*7f00*/  WARPGROUP.ARRIVE ;  /* 0x00000000000079c5 */ /* 0x000fe20000000000 */
[----:B------:R-:W-:-:S02]  /*7f10*/  FSEL R195, R166, -INF , P3 ;  /* 0xff800000a6c37808 */ /* 0x000fc40001800000 */
[----:B------:R-:W-:Y:S02]  /*7f20*/  ISETP.GT.AND P3, PT, R0, 0x20, PT ;  /* 0x000000200000780c */ /* 0x000fe40003f64270 */
[----:B------:R-:W-:-:S05]  /*7f30*/  FSEL R193, R167, -INF , P4 ;  /* 0xff800000a7c17808 */ /* 0x000fca0002000000 */
[----:B------:R-:W-:Y:S01]  /*7f40*/  HGMMA.64x192x16.F32 R24, R188, gdesc[UR12].tnspB, R24, gsb0 ;  /* 0x42e0000cbc187df0 */ /* 0x000fe20008000818 */
[----:B------:R-:W-:Y:S01]  /*7f50*/  FMNMX.FTZ R14, R195, R14, !PT ;  /* 0x0000000ec30e7209 */ /* 0x000fe20007810000 */
[----:B------:R-:W-:Y:S01]  /*7f60*/  UMOV UR14, UR10 ;  /* 0x0000000a000e7c82 */ /* 0x000fe20008000000 */
[----:B------:R-:W-:Y:S01]  /*7f70*/  UMOV UR15, 0x40000040 ;  /* 0x40000040000f7882 */ /* 0x000fe20000000000 */
[----:B------:R-:W-:Y:S01]  /*7f80*/  ISETP.GT.AND P4, PT, R0, 0x21, PT ;  /* 0x000000210000780c */ /* 0x000fe20003f84270 */
[----:B------:R-:W-:Y:S01]  /*7f90*/  UIADD3 UR10, UR4, 0x280, URZ ;  /* 0x00000280040a7890 */ /* 0x000fe2000fffe03f */
[----:B------:R-:W-:Y:S01]  /*7fa0*/  FSEL R11, R154, -INF , P3 ;  /* 0xff8000009a0b7808 */ /* 0x000fe20001800000 */
[----:B------:R-:W-:Y:S01]  /*7fb0*/  UIADD3 UR4, UR4, 0x300, URZ ;  /* 0x0000030004047890 */ /* 0x000fe2000fffe03f */
[----:B------:R-:W-:Y:S02]  /*7fc0*/  FMNMX.FTZ R14, R193, R14, !PT ;  /* 0x0000000ec10e7209 */ /* 0x000fe40007810000 */
        /* <DEDUP_REMOVED lines=52> */
[----:B------:R-:W-:Y:S01]  /*8310*/  FMNMX.FTZ R14, R123, R14, !PT ;  /* 0x0000000e7b0e7209 */ /* 0x000fe20007810000 */
[----:B------:R-:W0:Y:S01]  /*8320*/  LDC R0, c[0x0][0x988] ;  /* 0x00026200ff007b82 */ /* 0x000e220000000800 */
[----:B------:R-:W-:Y:S01]  /*8330*/  FSEL R127, R127, -INF , P4 ;  /* 0xff8000007f7f7808 */ /* 0x000fe20002000000 */
[----:B------:R-:W-:Y:S02]  /*8340*/  WARPGROUP.DEPBAR.LE gsb0, 0x0 ;  /* 0x00008000000079c5 */ /* 0x000fe40000010000 */
[----:B------:R-:W-:Y:S01]  /*8350*/  WARPGROUP.ARRIVE ;  /* 0x00000000000079c5 */ /* 0x000fe20000000000 */
[----:B------:R-:W-:Y:S01]  /*8360*/  FSEL R189, R126, -INF , P3 ;  /* 0xff8000007ebd7808 */ /* 0x000fe20001800000 */
[----:B------:R-:W1:Y:S03]  /*8370*/  SHFL.IDX PT, R191, R4, RZ, 0x1c1f ;  /* 0x001c1fff04bf7589 */ /* 0x000e6600000e0000 */
[----:B------:R-:W-:Y:S01]  /*8380*/  FMNMX.FTZ R14, R189, R14, !PT ;  /* 0x0000000ebd0e7209 */ /* 0x000fe20007810000 */
[----:B------:R-:W-:Y:S01]  /*8390*/  HGMMA.64x192x16.F32 R24, R184, gdesc[UR12].tnspB, R24, gsb0 ;  /* 0x42e0000cb8187df0 */ /* 0x000fe20008000818 */
[----:B------:R-:W-:Y:S01]  /*83a0*/  UMOV UR14, UR10 ;  /* 0x0000000a000e7c82 */ /* 0x000fe20008000000 */
[----:B------:R-:W-:Y:S01]  /*83b0*/  UMOV UR15, 0x40000040 ;  /* 0x40000040000f7882 */ /* 0x000fe20000000000 */
[----:B------:R-:W-:-:S05]  /*83c0*/  FMNMX.FTZ R14, R127, R14, !PT ;  /* 0x0000000e7f0e7209 */ /* 0x000fca0007810000 */
[----:B------:R-:W2:Y:S01]  /*83d0*/  SHFL.BFLY PT, R5, R14, 0x2, 0x1f ;  /* 0x0c401f000e057f89 */ /* 0x000ea200000e0000 */
[----:B-1----:R-:W-:-:S04]  /*83e0*/  IADD3 R2, R191, -UR61, R2 ;  /* 0x8000003dbf027c10 */ /* 0x002fc8000fffe002 */
[C---:B------:R-:W-:Y:S02]  /*83f0*/  ISETP.GT.AND P4, PT, R2.reuse, RZ, PT ;  /* 0x000000ff0200720c */ /* 0x040fe40003f84270 */
[----:B------:R-:W-:-:S04]  /*8400*/  ISETP.GT.AND P5, PT, R2, 0x1, PT ;  /* 0x000000010200780c */ /* 0x000fc80003fa4270 */
[----:B------:R-:W-:Y:S02]  /*8410*/  FSEL R169, R169, -INF , P5 ;  /* 0xff800000a9a97808 */ /* 0x000fe40002800000 */
[----:B--2---:R-:W-:Y:S02]  /*8420*/  FMNMX.FTZ R20, R14, R5, !PT ;  /* 0x000000050e147209 */ /* 0x004fe40007810000 */
[----:B------:R-:W-:-:S03]  /*8430*/  ISETP.GT.AND P5, PT, R2, 0x9, PT ;  /* 0x000000090200780c */ /* 0x000fc60003fa4270 */
[----:B------:R-:W1:Y:S01]  /*8440*/  SHFL.BFLY PT, R5, R20, 0x1, 0x1f ;  /* 0x0c201f0014057f89 */ /* 0x000e6200000e0000 */
[----:B------:R-:W-:Y:S02]  /*8450*/  FSEL R173, R173, -INF , P5 ;  /* 0xff800000adad7808 */ /* 0x000fe40002800000 */
[----:B------:R-:W-:-:S04]  /*8460*/  ISETP.GT.AND P5, PT, R2, 0x11, PT ;  /* 0x000000110200780c */ /* 0x000fc80003fa4270 */
        /* <DEDUP_REMOVED lines=8> */
[C---:B------:R-:W-:Y:S01]  /*84f0*/  FSETP.NEU.FTZ.AND P3, PT, R5.reuse, -INF , PT ;  /* 0xff8000000500780b */ /* 0x040fe20003f7d000 */
[----:B0-----:R-:W-:Y:S01]  /*8500*/  FMUL.FTZ R122, R5, R0 ;  /* 0x00000000057a7220 */ /* 0x001fe20000410000 */
[----:B------:R-:W-:-:S04]  /*8510*/  ISETP.GT.AND P5, PT, R2, 0x31, PT ;  /* 0x000000310200780c */ /* 0x000fc80003fa4270 */
[----:B------:R-:W-:Y:S02]  /*8520*/  FSEL R14, R122, RZ, P3 ;  /* 0x000000ff7a0e7208 */ /* 0x000fe40001800000 */
[----:B------:R-:W-:Y:S02]  /*8530*/  FSEL R145, R145, -INF , P5 ;  /* 0xff80000091917808 */ /* 0x000fe40002800000 */
[C---:B------:R-:W-:Y:S01]  /*8540*/  ISETP.GT.AND P5, PT, R2.reuse, 0x39, PT ;  /* 0x000000390200780c */ /* 0x040fe20003fa4270 */
[-CC-:B------:R-:W-:Y:S01]  /*8550*/  FFMA.FTZ R20, R219, R0.reuse, -R14.reuse ;  /* 0x00000000db147223 */ /* 0x180fe2000001080e */
[-CC-:B------:R-:W-:Y:S01]  /*8560*/  FFMA.FTZ R122, R221, R0.reuse, -R14.reuse ;  /* 0x00000000dd7a7223 */ /* 0x180fe2000001080e */
[-CC-:B------:R-:W-:Y:S01]  /*8570*/  FFMA.FTZ R130, R193, R0.reuse, -R14.reuse ;  /* 0x00000000c1827223 */ /* 0x180fe2000001080e */
[----:B------:R-:W-:Y:S01]  /*8580*/  FSEL R149, R149, -INF , P5 ;  /* 0xff80000095957808 */ /* 0x000fe20002800000 */
[-CC-:B------:R-:W-:Y:S01]  /*8590*/  FFMA.FTZ R193, R11, R0.reuse, -R14.reuse ;  /* 0x000000000bc17223 */ /* 0x180fe2000001080e */
        /* <DEDUP_REMOVED lines=13> */
[----:B------:R-:W-:Y:S01]  /*8670*/  MUFU.EX2 R20, R20 ;  /* 0x0000001400147308 */ /* 0x000fe20000000800 */
[-CC-:B------:R-:W-:Y:S01]  /*8680*/  FFMA.FTZ R203, R203, R0.reuse, -R14.reuse ;  /* 0x00000000cbcb7223 */ /* 0x180fe2000001080e */
[-CC-:B------:R-:W-:Y:S01]  /*8690*/  FFMA.FTZ R197, R197, R0.reuse, -R14.reuse ;  /* 0x00000000c5c57223 */ /* 0x180fe2000001080e */
[----:B------:R-:W-:Y:S01]  /*86a0*/  FSEL R129, R129, -INF , P5 ;  /* 0xff80000081817808 */ /* 0x000fe20002800000 */
[-CC-:B------:R-:W-:Y:S01]  /*86b0*/  FFMA.FTZ R142, R123, R0.reuse, -R14.reuse ;  /* 0x000000007b8e7223 */ /* 0x180fe2000001080e */
[C---:B------:R-:W-:Y:S01]  /*86c0*/  ISETP.GT.AND P5, PT, R2.reuse, 0x59, PT ;  /* 0x000000590200780c */ /* 0x040fe20003fa4270 */
[-CC-:B------:R-:W-:Y:S01]  /*86d0*/  FFMA.FTZ R13, R13, R0.reuse, -R14.reuse ;  /* 0x000000000d0d7223 */ /* 0x180fe2000001080e */
[-CC-:B------:R-:W-:Y:S01]  /*86e0*/  FFMA.FTZ R21, R21, R0.reuse, -R14.reuse ;  /* 0x0000000015157223 */ /* 0x180fe2000001080e */
[----:B------:R-:W-:Y:S01]  /*86f0*/  MUFU.EX2 R201, R201 ;  /* 0x000000c900c97308 */ /* 0x000fe20000000800 */
[----:B------:R-:W-:Y:S01]  /*8700*/  FSEL R133, R133, -INF , P5 ;  /* 0xff80000085857808 */ /* 0x000fe20002800000 */
[----:B------:R-:W-:Y:S01]  /*8710*/  FFMA.FTZ R123, R189, R0, -R14 ;  /* 0x00000000bd7b7223 */ /* 0x000fe2000001080e */
[----:B------:R-:W-:-:S04]  /*8720*/  ISETP.GT.AND P5, PT, R2, 0x61, PT ;  /* 0x000000610200780c */ /* 0x000fc80003fa4270 */
[----:B------:R-:W-:Y:S01]  /*8730*/  FSEL R233, R121, -INF , P5 ;  /* 0xff80000079e97808 */ /* 0x000fe20002800000 */
[-CC-:B------:R-:W-:Y:S01]  /*8740*/  FFMA.FTZ R121, R15, R0.reuse, -R14.reuse ;  /* 0x000000000f797223 */ /* 0x180fe2000001080e */
[----:B------:R-:W-:Y:S01]  /*8750*/  ISETP.GT.AND P5, PT, R2, 0x69, PT ;  /* 0x000000690200780c */ /* 0x000fe20003fa4270 */
[-CC-:B------:R-:W-:Y:S01]  /*8760*/  FFMA.FTZ R15, R139, R0.reuse, -R14.reuse ;  /* 0x000000008b0f7223 */ /* 0x180fe2000001080e */
[----:B------:R-:W-:Y:S02]  /*8770*/  MUFU.EX2 R203, R203 ;  /* 0x000000cb00cb7308 */ /* 0x000fe40000000800 */
[----:B------:R-:W-:Y:S01]  /*8780*/  FSEL R237, R125, -INF , P5 ;  /* 0xff8000007ded7808 */ /* 0x000fe20002800000 */
[----:B------:R-:W-:-:S05]  /*8790*/  FFMA.FTZ R125, R151, R0, -R14 ;  /* 0x00000000977d7223 */ /* 0x000fca000001080e */
        /* <DEDUP_REMOVED lines=12> */
[----:B------:R-:W-:Y:S01]  /*8860*/  FSEL R185, R168, -INF , P4 ;  /* 0xff800000a8b97808 */ /* 0x000fe20002000000 */
[----:B------:R-:W-:Y:S01]  /*8870*/  WARPGROUP.ARRIVE ;  /* 0x00000000000079c5 */ /* 0x000fe20000000000 */
[----:B------:R-:W-:-:S03]  /*8880*/  ISETP.GT.AND P4, PT, R2, 0x8, PT ;  /* 0x000000080200780c */ /* 0x000fc60003f84270 */
[----:B------:R-:W-:Y:S01]  /*8890*/  MUFU.EX2 R21, R21 ;  /* 0x0000001500157308 */ /* 0x000fe20000000800 */
[----:B------:R-:W-:Y:S02]  /*88a0*/  FMNMX.FTZ R4, R185, R10, !PT ;  /* 0x0000000ab9047209 */ /* 0x000fe40007810000 */
[----:B------:R-:W-:Y:S01]  /*88b0*/  FSEL R187, R172, -INF , P4 ;  /* 0xff800000acbb7808 */ /* 0x000fe20002000000 */
[----:B------:R-:W-:Y:S01]  /*88c0*/  HGMMA.64x192x16.F32 R24, R180, gdesc[UR12].tnspB, R24, gsb0 ;  /* 0x42e0000cb4187df0 */ /* 0x000fe20008000818 */
[----:B------:R-:W-:Y:S02]  /*88d0*/  FMNMX.FTZ R4, R169, R4, !PT ;  /* 0x00000004a9047209 */ /* 0x000fe40007810000 */
[----:B------:R-:W-:Y:S01]  /*88e0*/  ISETP.GT.AND P4, PT, R2, 0x10, PT ;  /* 0x000000100200780c */ /* 0x000fe20003f84270 */
[----:B------:R-:W-:Y:S01]  /*88f0*/  MUFU.EX2 R138, R138 ;  /* 0x0000008a008a7308 */ /* 0x000fe20000000800 */
[----:B------:R-:W-:Y:S02]  /*8900*/  FMNMX.FTZ R4, R187, R4, !PT ;  /* 0x00000004bb047209 */ /* 0x000fe40007810000 */
[----:B------:R-:W-:-:S02]  /*8910*/  FSEL R191, R160, -INF , P4 ;  /* 0xff800000a0bf7808 */ /* 0x000fc40002000000 */
[----:B------:R-:W-:Y:S02]  /*8920*/  FMNMX.FTZ R4, R173, R4, !PT ;  /* 0x00000004ad047209 */ /* 0x000fe40007810000 */
[----:B------:R-:W-:Y:S01]  /*8930*/  ISETP.GT.AND P4, PT, R2, 0x18, PT ;  /* 0x000000180200780c */ /* 0x000fe20003f84270 */
[----:B------:R-:W-:Y:S01]  /*8940*/  MUFU.EX2 R131, R131 ;  /* 0x0000008300837308 */ /* 0x000fe20000000800 */
[----:B------:R-:W-:Y:S02]  /*8950*/  FMNMX.FTZ R4, R191, R4, !PT ;  /* 0x00000004bf047209 */ /* 0x000fe40007810000 */
[----:B------:R-:W-:Y:S02]  /*8960*/  FSEL R219, R164, -INF , P4 ;  /* 0xff800000a4db7808 */ /* 0x000fe40002000000 */
[----:B------:R-:W-:Y:S02]  /*8970*/  FMNMX.FTZ R4, R161, R4, !PT ;  /* 0x00000004a1047209 */ /* 0x000fe40007810000 */
[----:B------:R-:W-:Y:S01]  /*8980*/  ISETP.GT.AND P4, PT, R2, 0x20, PT ;  /* 0x000000200200780c */ /* 0x000fe20003f84270 */
[----:B------:R-:W-:Y:S01]  /*8990*/  MUFU.EX2 R142, R142 ;  /* 0x0000008e008e7308 */ /* 0x000fe20000000800 */
[----:B------:R-:W-:-:S02]  /*89a0*/  FMNMX.FTZ R4, R219, R4, !PT ;  /* 0x00000004db047209 */ /* 0x000fc40007810000 */
[----:B------:R-:W-:Y:S02]  /*89b0*/  FSEL R221, R152, -INF , P4 ;  /* 0xff80000098dd7808 */ /* 0x000fe40002000000 */
[----:B------:R-:W-:Y:S02]  /*89c0*/  FMNMX.FTZ R4, R165, R4, !PT ;  /* 0x00000004a5047209 */ /* 0x000fe40007810000 */
[----:B------:R-:W-:Y:S01]  /*89d0*/  ISETP.GT.AND P4, PT, R2, 0x28, PT ;  /* 0x000000280200780c */ /* 0x000fe20003f84270 */
[----:B------:R-:W-:Y:S01]  /*89e0*/  MUFU.EX2 R123, R123 ;  /* 0x0000007b007b7308 */ /* 0x000fe20000000800 */
[----:B------:R-:W-:Y:S02]  /*89f0*/  FMNMX.FTZ R4, R221, R4, !PT ;  /* 0x00000004dd047209 */ /* 0x000fe40007810000 */
[----:B------:R-:W-:Y:S02]  /*8a00*/  FSEL R223, R156, -INF , P4 ;  /* 0xff8000009cdf7808 */ /* 0x000fe40002000000 */
[----:B------:R-:W-:-:S02]  /*8a10*/  FMNMX.FTZ R4, R153, R4, !PT ;  /* 0x0000000499047209 */ /* 0x000fc40007810000 */
[----:B------:R-:W-:Y:S02]  /*8a20*/  ISETP.GT.AND P4, PT, R2, 0x30, PT ;  /* 0x000000300200780c */ /* 0x000fe40003f84270 */
[----:B------:R-:W-:Y:S02]  /*8a30*/  FMNMX.FTZ R4, R223, R4, !PT ;  /* 0x00000004df047209 */ /* 0x000fe40007810000 */
[----:B------:R-:W-:Y:S02]  /*8a40*/  FSEL R225, R144, -INF , P4 ;  /* 0xff80000090e17808 */ /* 0x000fe40002000000 */
[----:B------:R-:W-:Y:S02]  /*8a50*/  FMNMX.FTZ R4, R157, R4, !PT ;  /* 0x000000049d047209 */ /* 0x000fe40007810000 */
[----:B------:R-:W-:Y:S02]  /*8a60*/  ISETP.GT.AND P4, PT, R2, 0x38, PT ;  /* 0x000000380200780c */ /* 0x000fe40003f84270 */
[----:B------:R-:W-:-:S02]  /*8a70*/  FMNMX.FTZ R4, R225, R4, !PT ;  /* 0x00000004e1047209 */ /* 0x000fc40007810000 */
[----:B------:R-:W-:Y:S02]  /*8a80*/  FSEL R227, R148, -INF , P4 ;  /* 0xff80000094e37808 */ /* 0x000fe40002000000 */
[----:B------:R-:W-:Y:S02]  /*8a90*/  FMNMX.FTZ R4, R145, R4, !PT ;  /* 0x0000000491047209 */ /* 0x000fe40007810000 */
[----:B------:R-:W-:Y:S02]  /*8aa0*/  ISETP.GT.AND P4, PT, R2, 0x40, PT ;  /* 0x000000400200780c */ /* 0x000fe40003f84270 */
[----:B------:R-:W-:Y:S02]  /*8ab0*/  FMNMX.FTZ R4, R227, R4, !PT ;  /* 0x00000004e3047209 */ /* 0x000fe40007810000 */
[----:B------:R-:W-:Y:S01]  /*8ac0*/  FSEL R229, R136, -INF , P4 ;  /* 0xff80000088e57808 */ /* 0x000fe20002000000 */
[----:B------:R-:W-:Y:S01]  /*8ad0*/  FFMA.FTZ R136, R147, R0, -R14 ;  /* 0x0000000093887223 */ /* 0x000fe2000001080e */
[----:B------:R-:W-:-:S02]  /*8ae0*/  FMNMX.FTZ R4, R149, R4, !PT ;  /* 0x0000000495047209 */ /* 0x000fc40007810000 */
[----:B------:R-:W-:Y:S02]  /*8af0*/  ISETP.GT.AND P4, PT, R2, 0x48, PT ;  /* 0x000000480200780c */ /* 0x000fe40003f84270 */
[----:B------:R-:W-:Y:S01]  /*8b00*/  FMNMX.FTZ R4, R229, R4, !PT ;  /* 0x00000004e5047209 */ /* 0x000fe20007810000 */
[----:B------:R-:W-:Y:S01]  /*8b10*/  MUFU.EX2 R136, R136 ;  /* 0x0000008800887308 */ /* 0x000fe20000000800 */
[----:B------:R-:W-:Y:S01]  /*8b20*/  FSEL R11, R140, -INF , P4 ;  /* 0xff8000008c0b7808 */ /* 0x000fe20002000000 */
[----:B------:R-:W-:Y:S01]  /*8b30*/  FFMA.FTZ R140, R175, R0, -R14 ;  /* 0x00000000af8c7223 */ /* 0x000fe2000001080e */
[----:B------:R-:W-:Y:S02]  /*8b40*/  FMNMX.FTZ R4, R137, R4, !PT ;  /* 0x0000000489047209 */ /* 0x000fe40007810000 */
[----:B------:R-:W-:Y:S02]  /*8b50*/  ISETP.GT.AND P4, PT, R2, 0x50, PT ;  /* 0x000000500200780c */ /* 0x000fe40003f84270 */
[----:B------:R-:W-:Y:S01]  /*8b60*/  FMNMX.FTZ R4, R11, R4, !PT ;  /* 0x000000040b047209 */ /* 0x000fe20007810000 */
[----:B------:R-:W-:Y:S01]  /*8b70*/  MUFU.EX2 R140, R140 ;  /* 0x0000008c008c7308 */ /* 0x000fe20000000800 */
[----:B------:R-:W-:-:S02]  /*8b80*/  FSEL R155, R128, -INF , P4 ;  /* 0xff800000809b7808 */ /* 0x000fc40002000000 */
[----:B------:R-:W-:Y:S02]  /*8b90*/  FMNMX.FTZ R4, R141, R4, !PT ;  /* 0x000000048d047209 */ /* 0x000fe40007810000 */
[----:B------:R-:W-:Y:S02]  /*8ba0*/  ISETP.GT.AND P4, PT, R2, 0x58, PT ;  /* 0x000000580200780c */ /* 0x000fe40003f84270 */
[----:B------:R-:W-:Y:S01]  /*8bb0*/  FMNMX.FTZ R4, R155, R4, !PT ;  /* 0x000000049b047209 */ /* 0x000fe20007810000 */
[----:B------:R0:W-:Y:S01]  /*8bc0*/  MUFU.EX2 R128, R134 ;  /* 0x0000008600807308 */ /* 0x0001e20000000800 */
[----:B------:R-:W-:Y:S01]  /*8bd0*/  FSEL R231, R132, -INF , P4 ;  /* 0xff80000084e77808 */ /* 0x000fe20002000000 */
[----:B------:R-:W-:Y:S01]  /*8be0*/  FFMA.FTZ R132, R167, R0, -R14 ;  /* 0x00000000a7847223 */ /* 0x000fe2000001080e */
[----:B------:R-:W-:Y:S02]  /*8bf0*/  FMNMX.FTZ R4, R129, R4, !PT ;  /* 0x0000000481047209 */ /* 0x000fe40007810000 */
[----:B------:R-:W-:-:S02]  /*8c00*/  ISETP.GT.AND P4, PT, R2, 0x60, PT ;  /* 0x000000600200780c */ /* 0x000fc40003f84270 */
[----:B------:R-:W-:Y:S01]  /*8c10*/  FMNMX.FTZ R4, R231, R4, !PT ;  /* 0x00000004e7047209 */ /* 0x000fe20007810000 */
[----:B------:R-:W1:Y:S01]  /*8c20*/  MUFU.EX2 R132, R132 ;  /* 0x0000008400847308 */ /* 0x000e620000000800 */
[----:B------:R-:W-:Y:S01]  /*8c30*/  FSEL R159, R120, -INF , P4 ;  /* 0xff800000789f7808 */ /* 0x000fe20002000000 */
[--C-:B0-----:R-:W-:Y:S01]  /*8c40*/  FFMA.FTZ R134, R143, R0, -R14.reuse ;  /* 0x000000008f867223 */ /* 0x101fe2000001080e */
[----:B------:R-:W-:Y:S02]  /*8c50*/  FMNMX.FTZ R4, R133, R4, !PT ;  /* 0x0000000485047209 */ /* 0x000fe40007810000 */
[----:B------:R-:W-:Y:S02]  /*8c60*/  ISETP.GT.AND P4, PT, R2, 0x68, PT ;  /* 0x000000680200780c */ /* 0x000fe40003f84270 */
[----:B------:R-:W-:Y:S01]  /*8c70*/  FMNMX.FTZ R4, R159, R4, !PT ;  /* 0x000000049f047209 */ /* 0x000fe20007810000 */
[----:B------:R0:W-:Y:S01]  /*8c80*/  MUFU.EX2 R120, R3 ;  /* 0x0000000300787308 */ /* 0x0001e20000000800 */
[----:B------:R-:W-:Y:S01]  /*8c90*/  FSEL R235, R124, -INF , P4 ;  /* 0xff8000007ceb7808 */ /* 0x000fe20002000000 */
[----:B------:R-:W-:Y:S01]  /*8ca0*/  FFMA.FTZ R124, R163, R0, -R14 ;  /* 0x00000000a37c7223 */ /* 0x000fe2000001080e */
[----:B------:R-:W-:-:S04]  /*8cb0*/  FMNMX.FTZ R4, R233, R4, !PT ;  /* 0x00000004e9047209 */ /* 0x000fc80007810000 */
[----:B------:R-:W-:Y:S01]  /*8cc0*/  FMNMX.FTZ R4, R235, R4, !PT ;  /* 0x00000004eb047209 */ /* 0x000fe20007810000 */
[----:B------:R-:W-:Y:S01]  /*8cd0*/  MUFU.EX2 R124, R124 ;  /* 0x0000007c007c7308 */ /* 0x000fe20000000800 */
[----:B-1----:R-:W-:Y:S02]  /*8ce0*/  F2FP.F16.F32.PACK_AB R189, R132, R13 ;  /* 0x0000000d84bd723e */ /* 0x002fe400000000ff */
[----:B------:R-:W-:-:S05]  /*8cf0*/  FMNMX.FTZ R4, R237, R4, !PT ;  /* 0x00000004ed047209 */ /* 0x000fca0007810000 */
[----:B0-----:R-:W0:Y:S01]  /*8d00*/  SHFL.BFLY PT, R3, R4, 0x2, 0x1f ;  /* 0x0c401f0004037f89 */ /* 0x001e2200000e0000 */
[----:B------:R-:W-:Y:S01]  /*8d10*/  MUFU.EX2 R134, R134 ;  /* 0x0000008600867308 */ /* 0x000fe20000000800 */
[----:B0-----:R-:W-:-:S05]  /*8d20*/  FMNMX.FTZ R3, R4, R3, !PT ;  /* 0x0000000304037209 */ /* 0x001fca0007810000 */
[----:B------:R-:W0:Y:S02]  /*8d30*/  SHFL.BFLY PT, R4, R3, 0x1, 0x1f ;  /* 0x0c201f0003047f89 */ /* 0x000e2400000e0000 */
[----:B0-----:R-:W-:Y:S02]  /*8d40*/  FMNMX.FTZ R4, R3, R4, !PT ;  /* 0x0000000403047209 */ /* 0x001fe40007810000 */
[----:B------:R-:W-:Y:S02]  /*8d50*/  FSEL R3, R5, RZ, P3 ;  /* 0x000000ff05037208 */ /* 0x000fe40001800000 */
[C---:B------:R-:W-:Y:S01]  /*8d60*/  FSETP.NEU.FTZ.AND P4, PT, R4.reuse, -INF , PT ;  /* 0xff8000000400780b */ /* 0x040fe20003f9d000 */
[----:B------:R-:W-:Y:S01]  /*8d70*/  FMUL.FTZ R144, R4, R0 ;  /* 0x0000000004907220 */ /* 0x000fe20000410000 */
[C---:B------:R-:W-:Y:S01]  /*8d80*/  ISETP.GT.AND P3, PT, R9.reuse, R12, PT ;  /* 0x0000000c0900720c */ /* 0x040fe20003f64270 */
[----:B------:R-:W-:-:S03]  /*8d90*/  VIADD R9, R9, 0xffffffff ;  /* 0xffffffff09097836 */ /* 0x000fc60000000000 */
[----:B------:R-:W-:-:S05]  /*8da0*/  FSEL R144, R144, RZ, P4 ;  /* 0x000000ff90907208 */ /* 0x000fca0002000000 */
[-CC-:B------:R-:W-:Y:S01]  /*8db0*/  FFMA.FTZ R151, R153, R0.reuse, -R144.reuse ;  /* 0x0000000099977223 */ /* 0x180fe20000010890 */
[-C--:B------:R-:W-:Y:S01]  /*8dc0*/  FFMA.FTZ R153, R157, R0.reuse, -R144 ;  /* 0x000000009d997223 */ /* 0x080fe20000010890 */
[----:B------:R-:W-:Y:S01]  /*8dd0*/  FADD.FTZ R157, -R3, R8 ;  /* 0x00000008039d7221 */ /* 0x000fe20000010100 */
[----:B------:R-:W-:Y:S01]  /*8de0*/  IMAD.U32 R8, RZ, RZ, UR6 ;  /* 0x00000006ff087e24 */ /* 0x000fe2000f8e00ff */
[----:B------:R-:W-:Y:S01]  /*8df0*/  UMOV UR6, UR4 ;  /* 0x0000000400067c82 */ /* 0x000fe20008000000 */
[----:B------:R-:W-:Y:S01]  /*8e00*/  FSEL R3, R4, RZ, P4 ;  /* 0x000000ff04037208 */ /* 0x000fe20002000000 */
[-C--:B------:R-:W-:Y:S01]  /*8e10*/  FMUL.FTZ R146, R157, R0.reuse ;  /* 0x000000009d927220 */ /* 0x080fe20000410000 */
[-CC-:B------:R-:W-:Y:S01]  /*8e20*/  FFMA.FTZ R135, R185, R0.reuse, -R144.reuse ;  /* 0x00000000b9877223 */ /* 0x180fe20000010890 */
[-CC-:B------:R-:W-:Y:S01]  /*8e30*/  FFMA.FTZ R200, R169, R0.reuse, -R144.reuse ;  /* 0x00000000a9c87223 */ /* 0x180fe20000010890 */
[-C--:B------:R-:W-:Y:S01]  /*8e40*/  FFMA.FTZ R202, R187, R0.reuse, -R144 ;  /* 0x00000000bbca7223 */ /* 0x080fe20000010890 */
[----:B------:R-:W-:Y:S01]  /*8e50*/  FADD.FTZ R157, -R3, R10 ;  /* 0x0000000a039d7221 */ /* 0x000fe20000010100 */
[----:B------:R-:W-:Y:S01]  /*8e60*/  @!P1 VIADD R8, R8, 0x36840 ;  /* 0x0003684008089836 */ /* 0x000fe20000000000 */
[----:B------:R-:W0:Y:S01]  /*8e70*/  MUFU.EX2 R3, R146 ;  /* 0x0000009200037308 */ /* 0x000e220000000800 */
[-CC-:B------:R-:W-:Y:S01]  /*8e80*/  FFMA.FTZ R139, R173, R0.reuse, -R144.reuse ;  /* 0x00000000ad8b7223 */ /* 0x180fe20000010890 */
[-C--:B------:R-:W-:Y:S01]  /*8e90*/  FMUL.FTZ R157, R157, R0.reuse ;  /* 0x000000009d9d7220 */ /* 0x080fe20000410000 */
[----:B------:R-:W-:Y:S01]  /*8ea0*/  FFMA.FTZ R196, R191, R0, -R144 ;  /* 0x00000000bfc47223 */ /* 0x000fe20000010890 */
[----:B------:R-:W-:Y:S01]  /*8eb0*/  @!P1 PRMT R8, RZ, 0x654, R8 ;  /* 0x00000654ff089816 */ /* 0x000fe20000000008 */
[----:B------:R-:W-:-:S02]  /*8ec0*/  IMAD.U32 R10, RZ, RZ, UR11 ;  /* 0x0000000bff0a7e24 */ /* 0x000fc4000f8e00ff */
        /* <DEDUP_REMOVED lines=8> */
[-CC-:B------:R-:W-:Y:S01]  /*8f50*/  FFMA.FTZ R145, R145, R0.reuse, -R144.reuse ;  /* 0x0000000091917223 */ /* 0x180fe20000010890 */
[----:B------:R-:W-:Y:S01]  /*8f60*/  FFMA.FTZ R190, R227, R0, -R144 ;  /* 0x00000000e3be7223 */ /* 0x000fe20000010890 */
[----:B------:R-:W-:-:S02]  /*8f70*/  WARPGROUP.DEPBAR.LE gsb0, 0x0 ;  /* 0x00008000000079c5 */ /* 0x000fc40000010000 */
[----:B------:R-:W-:Y:S01]  /*8f80*/  WARPGROUP.ARRIVE ;  /* 0x00000000000079c5 */ /* 0x000fe20000000000 */
[----:B------:R-:W1:Y:S01]  /*8f90*/  MUFU.EX2 R2, R157 ;  /* 0x0000009d00027308 */ /* 0x000e620000000800 */
[----:B0-----:R-:W-:Y:S01]  /*8fa0*/  FFMA.FTZ R6, R3, R6, R20 ;  /* 0x0000000603067223 */ /* 0x001fe20000010014 */
[-CC-:B------:R-:W-:Y:S01]  /*8fb0*/  FFMA.FTZ R183, R171, R0.reuse, -R14.reuse ;  /* 0x00000000abb77223 */ /* 0x180fe2000001080e */
[-C--:B------:R-:W-:Y:S01]  /*8fc0*/  FFMA.FTZ R14, R127, R0.reuse, -R14 ;  /* 0x000000007f0e7223 */ /* 0x080fe2000001080e */
[-C--:B------:R-:W-:Y:S01]  /*8fd0*/  FFMA.FTZ R149, R149, R0.reuse, -R144 ;  /* 0x0000000095957223 */ /* 0x080fe20000010890 */
[----:B------:R-:W-:Y:S01]  /*8fe0*/  HGMMA.64x192x16.F32 R24, R176, gdesc[UR4].tnspB, R24, gsb0 ;  /* 0x42e00004b0187df0 */ /* 0x000fe20008000818 */
        /* <DEDUP_REMOVED lines=8> */
[-CC-:B------:R-:W-:Y:S01]  /*9070*/  FFMA.FTZ R159, R159, R0.reuse, -R144.reuse ;  /* 0x000000009f9f7223 */ /* 0x180fe20000010890 */
[-CC-:B------:R-:W-:Y:S01]  /*9080*/  FFMA.FTZ R233, R233, R0.reuse, -R144.reuse ;  /* 0x00000000e9e97223 */ /* 0x180fe20000010890 */
[----:B------:R-:W-:Y:S01]  /*9090*/  MUFU.EX2 R202, R202 ;  /* 0x000000ca00ca7308 */ /* 0x000fe20000000800 */
[----:B-1----:R-:W-:Y:S01]  /*90a0*/  FFMA.FTZ R157, R2, R7, R135 ;  /* 0x00000007029d7223 */ /* 0x002fe20000010087 */
[-CC-:B------:R-:W-:Y:S01]  /*90b0*/  FFMA.FTZ R7, R137, R0.reuse, -R144.reuse ;  /* 0x0000000089077223 */ /* 0x180fe20000010890 */
[----:B------:R-:W-:Y:S01]  /*90c0*/  FADD.FTZ R137, R122, R11 ;  /* 0x0000000b7a897221 */ /* 0x000fe20000010000 */
[-CC-:B------:R-:W-:Y:S01]  /*90d0*/  FFMA.FTZ R11, R141, R0.reuse, -R144.reuse ;  /* 0x000000008d0b7223 */ /* 0x180fe20000010890 */
[-CC-:B------:R-:W-:Y:S01]  /*90e0*/  FFMA.FTZ R235, R235, R0.reuse, -R144.reuse ;  /* 0x00000000ebeb7223 */ /* 0x180fe20000010890 */
[----:B------:R-:W-:Y:S01]  /*90f0*/  FFMA.FTZ R144, R237, R0, -R144 ;  /* 0x00000000ed907223 */ /* 0x000fe20000010890 */
[----:B------:R-:W-:Y:S01]  /*9100*/  UMOV UR7, UR38 ;  /* 0x0000002600077c82 */ /* 0x000fe20008000000 */
[----:B------:R-:W-:Y:S01]  /*9110*/  MUFU.EX2 R139, R139 ;  /* 0x0000008b008b7308 */ /* 0x000fe20000000800 */
[----:B0-----:R-:W-:Y:S01]  /*9120*/  FADD.FTZ R157, R200, R157 ;  /* 0x0000009dc89d7221 */ /* 0x001fe20000010000 */
[----:B------:R-:W-:-:S02]  /*9130*/  F2FP.F16.F32.PACK_AB R201, R201, R20 ;  /* 0x00000014c9c9723e */ /* 0x000fc400000000ff */
[----:B------:R-:W-:Y:S02]  /*9140*/  F2FP.F16.F32.PACK_AB R203, R122, R203 ;  /* 0x000000cb7acb723e */ /* 0x000fe400000000ff */
[----:B------:R-:W-:Y:S02]  /*9150*/  F2FP.F16.F32.PACK_AB R200, R200, R135 ;  /* 0x00000087c8c8723e */ /* 0x000fe400000000ff */
[----:B------:R-:W-:Y:S01]  /*9160*/  MUFU.EX2 R196, R196 ;  /* 0x000000c400c47308 */ /* 0x000fe20000000800 */
[----:B------:R-:W-:Y:S02]  /*9170*/  F2FP.F16.F32.PACK_AB R191, R125, R124 ;  /* 0x0000007c7dbf723e */ /* 0x000fe400000000ff */
[----:B------:R-:W-:Y:S02]  /*9180*/  F2FP.F16.F32.PACK_AB R185, R136, R121 ;  /* 0x0000007988b9723e */ /* 0x000fe400000000ff */
[----:B------:R-:W-:Y:S02]  /*9190*/  F2FP.F16.F32.PACK_AB R187, R134, R15 ;  /* 0x0000000f86bb723e */ /* 0x000fe400000000ff */
[----:B------:R-:W-:Y:S01]  /*91a0*/  F2FP.F16.F32.PACK_AB R181, R138, R21 ;  /* 0x000000158ab5723e */ /* 0x000fe200000000ff */
        /* <DEDUP_REMOVED lines=21> */
[----:B------:R-:W0:Y:S01]  /*9300*/  MUFU.EX2 R14, R14 ;  /* 0x0000000e000e7308 */ /* 0x000e220000000800 */
[----:B------:R-:W-:-:S02]  /*9310*/  WARPGROUP.DEPBAR.LE gsb0, 0x0 ;  /* 0x00008000000079c5 */ /* 0x000fc40000010000 */
[----:B------:R1:W-:Y:S01]  /*9320*/  @!P1 SYNCS.ARRIVE.TRANS64.RED.A1T0 RZ, [R8+URZ], RZ ;  /* 0x000000ff08ff99a7 */ /* 0x0003e2000810043f */
[----:B------:R-:W-:-:S04]  /*9330*/  F2FP.F16.F32.PACK_AB R177, R142, R131 ;  /* 0x000000838eb1723e */ /* 0x000fc800000000ff */
[----:B------:R-:W-:Y:S01]  /*9340*/  MUFU.EX2 R176, R159 ;  /* 0x0000009f00b07308 */ /* 0x000fe20000000800 */
[----:B-1----:R-:W-:-:S07]  /*9350*/  @!P1 VIADD R8, R10, 0x36860 ;  /* 0x000368600a089836 */ /* 0x002fce0000000000 */
[----:B------:R1:W2:Y:S01]  /*9360*/  MUFU.EX2 R10, R129 ;  /* 0x00000081000a7308 */ /* 0x0002a20000000800 */
[----:B0-----:R-:W-:Y:S02]  /*9370*/  F2FP.F16.F32.PACK_AB R179, R14, R123 ;  /* 0x0000007b0eb3723e */ /* 0x001fe400000000ff */
[----:B------:R-:W-:-:S04]  /*9380*/  @!P1 PRMT R8, RZ, 0x654, R8 ;  /* 0x00000654ff089816 */ /* 0x000fc80000000008 */
[----:B------:R0:W-:Y:S01]  /*9390*/  @!P1 SYNCS.ARRIVE.TRANS64.RED.A1T0 RZ, [R8+URZ], RZ ;  /* 0x000000ff08ff99a7 */ /* 0x0001e2000810043f */
[----:B------:R-:W3:Y:S01]  /*93a0*/  MUFU.EX2 R178, R235 ;  /* 0x000000eb00b27308 */ /* 0x000ee20000000800 */
[----:B0-----:R-:W-:Y:S01]  /*93b0*/  FADD.FTZ R8, R202, R157 ;  /* 0x0000009dca087221 */ /* 0x001fe20000010000 */
[----:B------:R-:W-:-:S03]  /*93c0*/  F2FP.F16.F32.PACK_AB R202, R139, R202 ;  /* 0x000000ca8bca723e */ /* 0x000fc600000000ff */
[----:B------:R-:W-:Y:S01]  /*93d0*/  FADD.FTZ R127, R139, R8 ;  /* 0x000000088b7f7221 */ /* 0x000fe20000010000 */
[----:B------:R-:W-:-:S03]  /*93e0*/  FADD.FTZ R8, R126, R137 ;  /* 0x000000897e087221 */ /* 0x000fc60000010000 */
[----:B------:R-:W-:Y:S01]  /*93f0*/  FADD.FTZ R6, R196, R127 ;  /* 0x0000007fc4067221 */ /* 0x000fe20000010000 */
[C---:B------:R-:W-:Y:S01]  /*9400*/  FADD.FTZ R8, R197.reuse, R8 ;  /* 0x00000008c5087221 */ /* 0x040fe20000010000 */
[----:B------:R-:W-:Y:S02]  /*9410*/  F2FP.F16.F32.PACK_AB R197, R197, R126 ;  /* 0x0000007ec5c5723e */ /* 0x000fe400000000ff */
[C---:B------:R-:W-:Y:S01]  /*9420*/  FADD.FTZ R127, R143.reuse, R6 ;  /* 0x000000068f7f7221 */ /* 0x040fe20000010000 */
[----:B------:R-:W-:-:S03]  /*9430*/  F2FP.F16.F32.PACK_AB R196, R143, R196 ;  /* 0x000000c48fc4723e */ /* 0x000fc600000000ff */
        /* <DEDUP_REMOVED lines=20> */
[C---:B------:R-:W-:Y:S02]  /*9580*/  F2FP.F16.F32.PACK_AB R188, R145.reuse, R188 ;  /* 0x000000bc91bc723e */ /* 0x040fe400000000ff */
[----:B-1----:R-:W-:Y:S01]  /*9590*/  FADD.FTZ R129, R145, R8 ;  /* 0x0000000891817221 */ /* 0x002fe20000010000 */
[----:B------:R-:W-:-:S03]  /*95a0*/  FADD.FTZ R127, R132, R127 ;  /* 0x0000007f847f7221 */ /* 0x000fc60000010000 */
[----:B------:R-:W-:Y:S01]  /*95b0*/  FADD.FTZ R6, R190, R129 ;  /* 0x00000081be067221 */ /* 0x000fe20000010000 */
[----:B------:R-:W-:Y:S01]  /*95c0*/  FADD.FTZ R8, R124, R127 ;  /* 0x0000007f7c087221 */ /* 0x000fe20000010000 */
[C---:B------:R-:W-:Y:S02]  /*95d0*/  F2FP.F16.F32.PACK_AB R190, R149.reuse, R190 ;  /* 0x000000be95be723e */ /* 0x040fe400000000ff */
[----:B------:R-:W-:Y:S01]  /*95e0*/  FADD.FTZ R127, R149, R6 ;  /* 0x00000006957f7221 */ /* 0x000fe20000010000 */
        /* <DEDUP_REMOVED lines=10> */
[----:B------:R-:W-:Y:S01]  /*9690*/  FADD.FTZ R6, R134, R13 ;  /* 0x0000000d86067221 */ /* 0x000fe20000010000 */
[----:B------:R-:W-:Y:S02]  /*96a0*/  IMAD.MOV.U32 R8, RZ, RZ, R5 ;  /* 0x000000ffff087224 */ /* 0x000fe400078e0005 */
[----:B------:R-:W-:Y:S01]  /*96b0*/  FADD.FTZ R127, R180, R127 ;  /* 0x0000007fb47f7221 */ /* 0x000fe20000010000 */
[----:B------:R-:W-:Y:S01]  /*96c0*/  FADD.FTZ R7, R21, R6 ;  /* 0x0000000615077221 */ /* 0x000fe20000010000 */
[----:B--2---:R-:W-:-:S02]  /*96d0*/  F2FP.F16.F32.PACK_AB R180, R10, R180 ;  /* 0x000000b40ab4723e */ /* 0x004fc400000000ff */
[----:B------:R-:W-:Y:S01]  /*96e0*/  FADD.FTZ R127, R10, R127 ;  /* 0x0000007f0a7f7221 */ /* 0x000fe20000010000 */
[----:B------:R-:W-:Y:S01]  /*96f0*/  FADD.FTZ R6, R138, R7 ;  /* 0x000000078a067221 */ /* 0x000fe20000010000 */
[----:B------:R-:W-:Y:S02]  /*9700*/  IMAD.MOV.U32 R10, RZ, RZ, R4 ;  /* 0x000000ffff0a7224 */ /* 0x000fe400078e0004 */
        /* <DEDUP_REMOVED lines=9> */
[----:B------:R-:W-:Y:S01]  /*97a0*/  FADD.FTZ R127, R233, R127 ;  /* 0x0000007fe97f7221 */ /* 0x000fe20000010000 */
[----:B------:R-:W-:-:S03]  /*97b0*/  FADD.FTZ R6, R142, R7 ;  /* 0x000000078e067221 */ /* 0x000fc60000010000 */
[----:B---3--:R-:W-:Y:S01]  /*97c0*/  FADD.FTZ R127, R178, R127 ;  /* 0x0000007fb27f7221 */ /* 0x008fe20000010000 */
[----:B------:R-:W-:Y:S01]  /*97d0*/  FADD.FTZ R6, R123, R6 ;  /* 0x000000067b067221 */ /* 0x000fe20000010000 */
[C---:B------:R-:W-:Y:S02]  /*97e0*/  F2FP.F16.F32.PACK_AB R178, R144.reuse, R178 ;  /* 0x000000b290b2723e */ /* 0x040fe400000000ff */
[----:B------:R-:W-:Y:S01]  /*97f0*/  FADD.FTZ R7, R144, R127 ;  /* 0x0000007f90077221 */ /* 0x000fe20000010000 */
[----:B------:R-:W-:Y:S01]  /*9800*/  FADD.FTZ R6, R14, R6 ;  /* 0x000000060e067221 */ /* 0x000fe20000010000 */
[----:B------:R-:W-:Y:S06]  /*9810*/  @P3 BRA `(.L_x_2284) ;  /* 0xffffffbc00283947 */ /* 0x000fec000383ffff */
.L_x_2275:
[----:B------:R-:W-:-:S13]  /*9820*/  ISETP.GE.AND P2, PT, R9, RZ, PT ;  /* 0x000000ff0900720c */ /* 0x000fda0003f46270 */
[----:B------:R-:W-:Y:S05]  /*9830*/  @!P2 BRA `(.L_x_2285) ;  /* 0x0000003800e0a947 */ /* 0x000fea0003800000 */
[----:B------:R-:W-:Y:S01]  /*9840*/  IMAD.MOV.U32 R8, RZ, RZ, R5 ;  /* 0x000000ffff087224 */ /* 0x000fe200078e0005 */
[----:B------:R-:W-:Y:S01]  /*9850*/  UMOV UR6, UR38 ;  /* 0x0000002600067c82 */ /* 0x000fe20008000000 */
[----:B------:R-:W-:Y:S01]  /*9860*/  IMAD.MOV.U32 R11, RZ, RZ, R4 ;  /* 0x000000ffff0b7224 */ /* 0x000fe200078e0004 */
[----:B------:R-:W-:-:S06]  /*9870*/  UMOV UR5, UR36 ;  /* 0x0000002400057c82 */ /* 0x000fcc0008000000 */
.L_x_2294:
        /* <DEDUP_REMOVED lines=8> */
.L_x_2286:
[----:B------:R-:W-:Y:S01]  /*9900*/  ULEA UR4, UR36, UR37, 0x3 ;  /* 0x0000002524047291 */ /* 0x000fe2000f8e183f */
[----:B------:R-:W-:-:S05]  /*9910*/  IMAD.U32 R0, RZ, RZ, UR38 ;  /* 0x00000026ff007e24 */ /* 0x000fca000f8e00ff */
[----:B------:R-:W-:-:S04]  /*9920*/  SHF.L.U32 R0, R0, 0x1f, RZ ;  /* 0x0000001f00007819 */ /* 0x000fc800000006ff */
[----:B------:R0:W1:Y:S01]  /*9930*/  SYNCS.PHASECHK.TRANS64.TRYWAIT P2, [UR4+0x36830], R0 ;  /* 0x03683000ff0075a7 */ /* 0x0000620008040144 */
[----:B------:R-:W-:Y:S05]  /*9940*/  @!P0 BRA `(.L_x_2287) ;  /* 0x0000000000048947 */ /* 0x000fea0003800000 */
[----:B------:R-:W-:Y:S01]  /*9950*/  BPT.TRAP 0x1 ;  /* 0x000000040000795c */ /* 0x000fe20000300000 */
.L_x_2287:
[----:B-1----:R-:W-:Y:S05]  /*9960*/  @P2 BRA `(.L_x_2288) ;  /* 0x0000000000082947 */ /* 0x002fea0003800000 */
[----:B------:R-:W1:Y:S02]  /*9970*/  SYNCS.PHASECHK.TRANS64.TRYWAIT P2, [UR4+0x36830], R0 ;  /* 0x03683000ff0075a7 */ /* 0x000e640008040144 */
[----:B-1----:R-:W-:Y:S05]  /*9980*/  @!P2 BRA `(.L_x_2289) ;  /* 0x000000bc0084a947 */ /* 0x002fea0003800000 */
.L_x_2288:
        /* <DEDUP_REMOVED lines=591> */
.L_x_2290:
[----:B------:R-:W-:Y:S01]  /*be80*/  ULEA UR10, UR5, UR37, 0x3 ;  /* 0x00000025050a7291 */ /* 0x000fe2000f8e183f */
[----:B01----:R-:W-:-:S05]  /*be90*/  IMAD.U32 R0, RZ, RZ, UR6 ;  /* 0x00000006ff007e24 */ /* 0x003fca000f8e00ff */
[----:B------:R-:W-:-:S04]  /*bea0*/  SHF.L.U32 R0, R0, 0x1f, RZ ;  /* 0x0000001f00007819 */ /* 0x000fc800000006ff */
[----:B------:R0:W1:Y:S01]  /*beb0*/  SYNCS.PHASECHK.TRANS64.TRYWAIT P2, [UR10+0x36850], R0 ;  /* 0x03685000ff0075a7 */ /* 0x000062000804014a */
[----:B------:R-:W-:Y:S05]  /*bec0*/  @!P0 BRA `(.L_x_2291) ;  /* 0x0000000000048947 */ /* 0x000fea0003800000 */
[----:B------:R-:W-:Y:S01]  /*bed0*/  BPT.TRAP 0x1 ;  /* 0x000000040000795c */ /* 0x000fe20000300000 */
.L_x_2291:
[----:B-1----:R-:W-:Y:S05]  /*bee0*/  @P2 BRA `(.L_x_2292) ;  /* 0x0000000000082947 */ /* 0x002fea0003800000 */
[----:B------:R-:W1:Y:S02]  /*bef0*/  SYNCS.PHASECHK.TRANS64.TRYWAIT P2, [UR10+0x36850], R0 ;  /* 0x03685000ff0075a7 */ /* 0x000e64000804014a */
[----:B-1----:R-:W-:Y:S05]  /*bf00*/  @!P2 BRA `(.L_x_2293) ;  /* 0x00000098003ca947 */ /* 0x002fea0003800000 */
.L_x_2292:
[----:B------:R-:W-:Y:S01]  /*bf10*/  UIADD3 UR4, UR37, 0x400, URZ ;  /* 0x0000040025047890 */ /* 0x000fe2000fffe03f */
[----:B------:R-:W-:Y:S01]  /*bf20*/  WARPGROUP.ARRIVE ;  /* 0x00000000000079c5 */ /* 0x000fe20000000000 */
[----:B------:R-:W-:Y:S01]  /*bf30*/  UMOV UR15, 0x40000040 ;  /* 0x40000040000f7882 */ /* 0x000fe20000000000 */
[----:B01----:R-:W-:Y:S01]  /*bf40*/  FMNMX.FTZ R0, R168, R11, !PT ;  /* 0x0000000ba8007209 */ /* 0x003fe20007810000 */
[----:B------:R-:W-:Y:S01]  /*bf50*/  USHF.R.U32.HI UR4, URZ, 0x4, UR4 ;  /* 0x000000043f047899 */ /* 0x000fe20008011604 */
[C---:B------:R-:W-:Y:S01]  /*bf60*/  ISETP.GT.AND P2, PT, R9.reuse, RZ, PT ;  /* 0x000000ff0900720c */ /* 0x040fe20003f44270 */
[----:B------:R-:W-:Y:S01]  /*bf70*/  VIADD R9, R9, 0xffffffff ;  /* 0xffffffff09097836 */ /* 0x000fe20000000000 */
[----:B------:R-:W-:Y:S01]  /*bf80*/  FMNMX.FTZ R3, R169, R0, !PT ;  /* 0x00000000a9037209 */ /* 0x000fe20007810000 */
[----:B------:R-:W-:-:S03]  /*bf90*/  ULOP3.LUT UR4, UR4, 0x3fff, URZ, 0xc0, !UPT ;  /* 0x00003fff04047892 */ /* 0x000fc6000f8ec03f */
[----:B------:R-:W-:Y:S01]  /*bfa0*/  FMNMX.FTZ R0, R172, R3, !PT ;  /* 0x00000003ac007209 */ /* 0x000fe20007810000 */
[----:B------:R-:W-:-:S03]  /*bfb0*/  ULOP3.LUT UR4, UR4, 0x3800000, URZ, 0xfc, !UPT ;  /* 0x0380000004047892 */ /* 0x000fc6000f8efc3f */
[----:B------:R-:W-:Y:S01]  /*bfc0*/  FMNMX.FTZ R3, R173, R0, !PT ;  /* 0x00000000ad037209 */ /* 0x000fe20007810000 */
[----:B------:R-:W-:-:S03]  /*bfd0*/  UIMAD UR4, UR5, 0xa80, UR4 ;  /* 0x00000a80050478a4 */ /* 0x000fc6000f8e0204 */
[----:B------:R-:W-:Y:S01]  /*bfe0*/  FMNMX.FTZ R0, R160, R3, !PT ;  /* 0x00000003a0007209 */ /* 0x000fe20007810000 */
[----:B------:R-:W-:Y:S01]  /*bff0*/  UIADD3 UR6, UR4, 0x80, URZ ;  /* 0x0000008004067890 */ /* 0x000fe2000fffe03f */
[----:B------:R-:W-:Y:S02]  /*c000*/  UMOV UR5, UR36 ;  /* 0x0000002400057c82 */ /* 0x000fe40008000000 */
[----:B------:R-:W-:Y:S01]  /*c010*/  UMOV UR14, UR4 ;  /* 0x00000004000e7c82 */ /* 0x000fe20008000000 */
[----:B------:R-:W-:Y:S01]  /*c020*/  FMNMX.FTZ R3, R161, R0, !PT ;  /* 0x00000000a1037209 */ /* 0x000fe20007810000 */
[----:B------:R-:W-:Y:S01]  /*c030*/  HGMMA.64x192x16.F32 R24, R200, gdesc[UR12].tnspB, R24, gsb0 ;  /* 0x42e0000cc8187df0 */ /* 0x000fe20008000818 */
[----:B------:R-:W-:Y:S01]  /*c040*/  UMOV UR15, 0x40000040 ;  /* 0x40000040000f7882 */ /* 0x000fe20000000000 */
[----:B------:R-:W-:Y:S01]  /*c050*/  UMOV UR14, UR6 ;  /* 0x00000006000e7c82 */ /* 0x000fe20008000000 */
[----:B------:R-:W-:Y:S01]  /*c060*/  UIADD3 UR6, UR4, 0x100, URZ ;  /* 0x0000010004067890 */ /* 0x000fe2000fffe03f */
        /* <DEDUP_REMOVED lines=23> */
[----:B0-----:R-:W-:Y:S02]  /*c1e0*/  FMNMX.FTZ R10, R5, R0, !PT ;  /* 0x00000000050a7209 */ /* 0x001fe40007810000 */
[----:B------:R-:W0:Y:S03]  /*c1f0*/  LDC R0, c[0x0][0x988] ;  /* 0x00026200ff007b82 */ /* 0x000e260000000800 */
[----:B------:R-:W1:Y:S02]  /*c200*/  SHFL.BFLY PT, R3, R10, 0x1, 0x1f ;  /* 0x0c201f000a037f89 */ /* 0x000e6400000e0000 */
[----:B-1----:R-:W-:Y:S02]  /*c210*/  FMNMX.FTZ R4, R10, R3, !PT ;  /* 0x000000030a047209 */ /* 0x002fe40007810000 */
[----:B------:R-:W-:-:S03]  /*c220*/  FMNMX.FTZ R10, R170, R8, !PT ;  /* 0x00000008aa0a7209 */ /* 0x000fc60007810000 */
[----:B------:R-:W-:Y:S01]  /*c230*/  FADD.FTZ R3, -R4, R11 ;  /* 0x0000000b04037221 */ /* 0x000fe20000010100 */
[----:B------:R-:W-:-:S03]  /*c240*/  FMNMX.FTZ R5, R171, R10, !PT ;  /* 0x0000000aab057209 */ /* 0x000fc60007810000 */
[-C--:B0-----:R-:W-:Y:S01]  /*c250*/  FMUL.FTZ R2, R3, R0.reuse ;  /* 0x0000000003027220 */ /* 0x081fe20000410000 */
[----:B------:R-:W-:Y:S01]  /*c260*/  FMNMX.FTZ R10, R174, R5, !PT ;  /* 0x00000005ae0a7209 */ /* 0x000fe20007810000 */
[----:B------:R-:W-:-:S03]  /*c270*/  FMUL.FTZ R3, R4, R0 ;  /* 0x0000000004037220 */ /* 0x000fc60000410000 */
[----:B------:R-:W-:Y:S01]  /*c280*/  FMNMX.FTZ R5, R175, R10, !PT ;  /* 0x0000000aaf057209 */ /* 0x000fe20007810000 */
[-CC-:B------:R-:W-:Y:S01]  /*c290*/  FFMA.FTZ R21, R145, R0.reuse, -R3.reuse ;  /* 0x0000000091157223 */ /* 0x180fe20000010803 */
[-CC-:B------:R-:W-:Y:S01]  /*c2a0*/  FFMA.FTZ R145, R149, R0.reuse, -R3.reuse ;  /* 0x0000000095917223 */ /* 0x180fe20000010803 */
[-CC-:B------:R-:W-:Y:S01]  /*c2b0*/  FFMA.FTZ R149, R129, R0.reuse, -R3.reuse ;  /* 0x0000000081957223 */ /* 0x180fe20000010803 */
[----:B------:R-:W-:Y:S01]  /*c2c0*/  FMNMX.FTZ R10, R162, R5, !PT ;  /* 0x00000005a20a7209 */ /* 0x000fe20007810000 */
[-CC-:B------:R-:W-:Y:S01]  /*c2d0*/  FFMA.FTZ R11, R168, R0.reuse, -R3.reuse ;  /* 0x00000000a80b7223 */ /* 0x180fe20000010803 */
[-CC-:B------:R-:W-:Y:S01]  /*c2e0*/  FFMA.FTZ R161, R161, R0.reuse, -R3.reuse ;  /* 0x00000000a1a17223 */ /* 0x180fe20000010803 */
[--C-:B------:R-:W-:Y:S01]  /*c2f0*/  FFMA.FTZ R13, R165, R0, -R3.reuse ;  /* 0x00000000a50d7223 */ /* 0x100fe20000010803 */
        /* <DEDUP_REMOVED lines=12> */
[----:B------:R-:W-:-:S04]  /*c3c0*/  FMNMX.FTZ R10, R154, R5, !PT ;  /* 0x000000059a0a7209 */ /* 0x000fc80007810000 */
[----:B------:R-:W-:-:S03]  /*c3d0*/  FMNMX.FTZ R5, R155, R10, !PT ;  /* 0x0000000a9b057209 */ /* 0x000fc60007810000 */
[----:B------:R-:W0:Y:S01]  /*c3e0*/  MUFU.EX2 R11, R11 ;  /* 0x0000000b000b7308 */ /* 0x000e220000000800 */
[----:B------:R-:W-:-:S04]  /*c3f0*/  FMNMX.FTZ R10, R158, R5, !PT ;  /* 0x000000059e0a7209 */ /* 0x000fc80007810000 */
[----:B------:R-:W-:-:S03]  /*c400*/  FMNMX.FTZ R5, R159, R10, !PT ;  /* 0x0000000a9f057209 */ /* 0x000fc60007810000 */
[----:B------:R-:W-:Y:S01]  /*c410*/  MUFU.EX2 R161, R161 ;  /* 0x000000a100a17308 */ /* 0x000fe20000000800 */
[----:B------:R-:W-:-:S04]  /*c420*/  FMNMX.FTZ R10, R146, R5, !PT ;  /* 0x00000005920a7209 */ /* 0x000fc80007810000 */
[----:B------:R-:W-:-:S03]  /*c430*/  FMNMX.FTZ R5, R147, R10, !PT ;  /* 0x0000000a93057209 */ /* 0x000fc60007810000 */
[----:B------:R-:W-:Y:S01]  /*c440*/  MUFU.EX2 R13, R13 ;  /* 0x0000000d000d7308 */ /* 0x000fe20000000800 */
[----:B------:R-:W-:Y:S01]  /*c450*/  FMNMX.FTZ R10, R150, R5, !PT ;  /* 0x00000005960a7209 */ /* 0x000fe20007810000 */
[----:B0-----:R-:W-:Y:S01]  /*c460*/  FFMA.FTZ R7, R2, R7, R11 ;  /* 0x0000000702077223 */ /* 0x001fe2000001000b */
[----:B------:R-:W-:Y:S02]  /*c470*/  WARPGROUP.DEPBAR.LE gsb0, 0x0 ;  /* 0x00008000000079c5 */ /* 0x000fe40000010000 */
[----:B------:R-:W-:Y:S01]  /*c480*/  WARPGROUP.ARRIVE ;  /* 0x00000000000079c5 */ /* 0x000fe20000000000 */
[----:B------:R-:W-:Y:S01]  /*c490*/  FMNMX.FTZ R5, R151, R10, !PT ;  /* 0x0000000a97057209 */ /* 0x000fe20007810000 */
[-CC-:B------:R-:W-:Y:S01]  /*c4a0*/  FFMA.FTZ R200, R169, R0.reuse, -R3.reuse ;  /* 0x00000000a9c87223 */ /* 0x180fe20000010803 */
[-CC-:B------:R-:W-:Y:S01]  /*c4b0*/  FFMA.FTZ R202, R172, R0.reuse, -R3.reuse ;  /* 0x00000000acca7223 */ /* 0x180fe20000010803 */
[----:B------:R-:W-:Y:S01]  /*c4c0*/  FFMA.FTZ R169, R173, R0, -R3 ;  /* 0x00000000ada97223 */ /* 0x000fe20000010803 */
[----:B------:R-:W-:Y:S01]  /*c4d0*/  FMNMX.FTZ R10, R138, R5, !PT ;  /* 0x000000058a0a7209 */ /* 0x000fe20007810000 */
[----:B------:R-:W-:Y:S01]  /*c4e0*/  HGMMA.64x192x16.F32 R24, R196, gdesc[UR12].tnspB, R24, gsb0 ;  /* 0x42e0000cc4187df0 */ /* 0x000fe20008000818 */
[----:B------:R-:W-:Y:S01]  /*c4f0*/  UMOV UR14, UR6 ;  /* 0x00000006000e7c82 */ /* 0x000fe20008000000 */
[----:B------:R-:W-:Y:S01]  /*c500*/  UMOV UR15, 0x40000040 ;  /* 0x40000040000f7882 */ /* 0x000fe20000000000 */
[----:B------:R-:W-:Y:S01]  /*c510*/  UIADD3 UR6, UR4, 0x180, URZ ;  /* 0x0000018004067890 */ /* 0x000fe2000fffe03f */
[----:B------:R-:W-:Y:S01]  /*c520*/  FMNMX.FTZ R5, R139, R10, !PT ;  /* 0x0000000a8b057209 */ /* 0x000fe20007810000 */
[----:B------:R-:W0:Y:S03]  /*c530*/  MUFU.EX2 R200, R200 ;  /* 0x000000c800c87308 */ /* 0x000e260000000800 */
[----:B------:R-:W-:-:S04]  /*c540*/  FMNMX.FTZ R10, R142, R5, !PT ;  /* 0x000000058e0a7209 */ /* 0x000fc80007810000 */
[----:B------:R-:W-:Y:S01]  /*c550*/  FMNMX.FTZ R5, R143, R10, !PT ;  /* 0x0000000a8f057209 */ /* 0x000fe20007810000 */
[----:B------:R-:W-:Y:S03]  /*c560*/  MUFU.EX2 R202, R202 ;  /* 0x000000ca00ca7308 */ /* 0x000fe60000000800 */
[----:B------:R-:W-:-:S04]  /*c570*/  FMNMX.FTZ R10, R130, R5, !PT ;  /* 0x00000005820a7209 */ /* 0x000fc80007810000 */
[----:B------:R-:W-:Y:S01]  /*c580*/  FMNMX.FTZ R5, R131, R10, !PT ;  /* 0x0000000a83057209 */ /* 0x000fe20007810000 */
[----:B------:R-:W-:Y:S01]  /*c590*/  MUFU.EX2 R169, R169 ;  /* 0x000000a900a97308 */ /* 0x000fe20000000800 */
[C---:B0-----:R-:W-:Y:S01]  /*c5a0*/  FADD.FTZ R7, R200.reuse, R7 ;  /* 0x00000007c8077221 */ /* 0x041fe20000010000 */
[----:B------:R-:W-:Y:S02]  /*c5b0*/  F2FP.F16.F32.PACK_AB R200, R200, R11 ;  /* 0x0000000bc8c8723e */ /* 0x000fe400000000ff */
[----:B------:R-:W-:-:S04]  /*c5c0*/  FMNMX.FTZ R10, R134, R5, !PT ;  /* 0x00000005860a7209 */ /* 0x000fc80007810000 */
[----:B------:R-:W-:Y:S01]  /*c5d0*/  FMNMX.FTZ R5, R135, R10, !PT ;  /* 0x0000000a87057209 */ /* 0x000fe20007810000 */
[----:B------:R-:W-:Y:S03]  /*c5e0*/  MUFU.EX2 R153, R153 ;  /* 0x0000009900997308 */ /* 0x000fe60000000800 */
[----:B------:R-:W-:-:S04]  /*c5f0*/  FMNMX.FTZ R10, R122, R5, !PT ;  /* 0x000000057a0a7209 */ /* 0x000fc80007810000 */
[----:B------:R-:W-:Y:S01]  /*c600*/  FMNMX.FTZ R5, R123, R10, !PT ;  /* 0x0000000a7b057209 */ /* 0x000fe20007810000 */
[----:B------:R-:W-:Y:S03]  /*c610*/  MUFU.EX2 R15, R15 ;  /* 0x0000000f000f7308 */ /* 0x000fe60000000800 */
[----:B------:R-:W-:-:S04]  /*c620*/  FMNMX.FTZ R10, R126, R5, !PT ;  /* 0x000000057e0a7209 */ /* 0x000fc80007810000 */
[----:B------:R-:W-:Y:S01]  /*c630*/  FMNMX.FTZ R10, R127, R10, !PT ;  /* 0x0000000a7f0a7209 */ /* 0x000fe20007810000 */
[----:B------:R-:W-:Y:S04]  /*c640*/  MUFU.EX2 R21, R21 ;  /* 0x0000001500157308 */ /* 0x000fe80000000800 */
[----:B------:R-:W0:Y:S04]  /*c650*/  SHFL.BFLY PT, R5, R10, 0x2, 0x1f ;  /* 0x0c401f000a057f89 */ /* 0x000e2800000e0000 */
[----:B------:R-:W-:Y:S08]  /*c660*/  MUFU.EX2 R145, R145 ;  /* 0x0000009100917308 */ /* 0x000ff00000000800 */
[----:B------:R-:W-:Y:S08]  /*c670*/  MUFU.EX2 R137, R137 ;  /* 0x0000008900897308 */ /* 0x000ff00000000800 */
[----:B------:R-:W-:Y:S01]  /*c680*/  MUFU.EX2 R141, R141 ;  /* 0x0000008d008d7308 */ /* 0x000fe20000000800 */
[----:B0-----:R-:W-:Y:S01]  /*c690*/  FMNMX.FTZ R12, R10, R5, !PT ;  /* 0x000000050a0c7209 */ /* 0x001fe20007810000 */
[----:B------:R-:W-:-:S06]  /*c6a0*/  FFMA.FTZ R10, R120, R0, -R3 ;  /* 0x00000000780a7223 */ /* 0x000fcc0000010803 */
[----:B------:R-:W-:Y:S01]  /*c6b0*/  MUFU.EX2 R149, R149 ;  /* 0x0000009500957308 */ /* 0x000fe20000000800 */
[----:B------:R-:W0:Y:S07]  /*c6c0*/  SHFL.BFLY PT, R5, R12, 0x1, 0x1f ;  /* 0x0c201f000c057f89 */ /* 0x000e2e00000e0000 */
[----:B------:R-:W-:Y:S08]  /*c6d0*/  MUFU.EX2 R129, R129 ;  /* 0x0000008100817308 */ /* 0x000ff00000000800 */
[----:B------:R-:W-:Y:S08]  /*c6e0*/  MUFU.EX2 R10, R10 ;  /* 0x0000000a000a7308 */ /* 0x000ff00000000800 */
[----:B------:R-:W-:Y:S01]  /*c6f0*/  MUFU.EX2 R121, R121 ;  /* 0x0000007900797308 */ /* 0x000fe20000000800 */
[----:B0-----:R-:W-:-:S05]  /*c700*/  FMNMX.FTZ R5, R12, R5, !PT ;  /* 0x000000050c057209 */ /* 0x001fca0007810000 */
[-C--:B------:R-:W-:Y:S02]  /*c710*/  FMUL.FTZ R133, R5, R0.reuse ;  /* 0x0000000005857220 */ /* 0x080fe40000410000 */
[----:B------:R0:W-:Y:S02]  /*c720*/  MUFU.EX2 R12, R124 ;  /* 0x0000007c000c7308 */ /* 0x0001e40000000800 */
[-CC-:B------:R-:W-:Y:S01]  /*c730*/  FFMA.FTZ R201, R171, R0.reuse, -R133.reuse ;  /* 0x00000000abc97223 */ /* 0x180fe20000010885 */
[-CC-:B------:R-:W-:Y:S01]  /*c740*/  FFMA.FTZ R203, R174, R0.reuse, -R133.reuse ;  /* 0x00000000aecb7223 */ /* 0x180fe20000010885 */
[-CC-:B------:R-:W-:Y:S01]  /*c750*/  FFMA.FTZ R14, R175, R0.reuse, -R133.reuse ;  /* 0x00000000af0e7223 */ /* 0x180fe20000010885 */
[-CC-:B------:R-:W-:Y:S01]  /*c760*/  FFMA.FTZ R20, R163, R0.reuse, -R133.reuse ;  /* 0x00000000a3147223 */ /* 0x180fe20000010885 */
[-CC-:B------:R-:W-:Y:S01]  /*c770*/  FFMA.FTZ R120, R167, R0.reuse, -R133.reuse ;  /* 0x00000000a7787223 */ /* 0x180fe20000010885 */
[-CC-:B------:R-:W-:Y:S01]  /*c780*/  FFMA.FTZ R151, R151, R0.reuse, -R133.reuse ;  /* 0x0000000097977223 */ /* 0x180fe20000010885 */
[----:B------:R-:W-:Y:S01]  /*c790*/  MUFU.EX2 R201, R201 ;  /* 0x000000c900c97308 */ /* 0x000fe20000000800 */
[-CC-:B0-----:R-:W-:Y:S01]  /*c7a0*/  FFMA.FTZ R124, R155, R0.reuse, -R133.reuse ;  /* 0x000000009b7c7223 */ /* 0x181fe20000010885 */
[-CC-:B------:R-:W-:Y:S01]  /*c7b0*/  FFMA.FTZ R143, R143, R0.reuse, -R133.reuse ;  /* 0x000000008f8f7223 */ /* 0x180fe20000010885 */
[-CC-:B------:R-:W-:Y:S01]  /*c7c0*/  FFMA.FTZ R131, R131, R0.reuse, -R133.reuse ;  /* 0x0000000083837223 */ /* 0x180fe20000010885 */
[-CC-:B------:R-:W-:Y:S01]  /*c7d0*/  FFMA.FTZ R134, R134, R0.reuse, -R133.reuse ;  /* 0x0000000086867223 */ /* 0x180fe20000010885 */
[-CC-:B------:R-:W-:Y:S01]  /*c7e0*/  FFMA.FTZ R135, R135, R0.reuse, -R133.reuse ;  /* 0x0000000087877223 */ /* 0x180fe20000010885 */
[-CC-:B------:R-:W-:Y:S01]  /*c7f0*/  FFMA.FTZ R123, R123, R0.reuse, -R133.reuse ;  /* 0x000000007b7b7223 */ /* 0x180fe20000010885 */
[-CC-:B------:R-:W-:Y:S01]  /*c800*/  FFMA.FTZ R126, R126, R0.reuse, -R133.reuse ;  /* 0x000000007e7e7223 */ /* 0x180fe20000010885 */
[----:B------:R-:W-:Y:S01]  /*c810*/  MUFU.EX2 R203, R203 ;  /* 0x000000cb00cb7308 */ /* 0x000fe20000000800 */
[----:B------:R-:W-:-:S07]  /*c820*/  FFMA.FTZ R127, R127, R0, -R133 ;  /* 0x000000007f7f7223 */ /* 0x000fce0000010885 */
        /* <DEDUP_REMOVED lines=16> */
[----:B------:R-:W-:Y:S01]  /*c930*/  UMOV UR14, UR6 ;  /* 0x00000006000e7c82 */ /* 0x000fe20008000000 */
[----:B------:R-:W-:Y:S01]  /*c940*/  UMOV UR15, 0x40000040 ;  /* 0x40000040000f7882 */ /* 0x000fe20000000000 */
[----:B------:R-:W-:Y:S01]  /*c950*/  UIADD3 UR6, UR4, 0x200, URZ ;  /* 0x0000020004067890 */ /* 0x000fe2000fffe03f */
        /* <DEDUP_REMOVED lines=14> */
[----:B------:R-:W-:Y:S01]  /*ca40*/  MUFU.EX2 R192, R192 ;  /* 0x000000c000c07308 */ /* 0x000fe20000000800 */
[----:B------:R-:W-:-:S07]  /*ca50*/  UIADD3 UR4, UR4, 0x300, URZ ;  /* 0x0000030004047890 */ /* 0x000fce000fffe03f */
[----:B------:R-:W-:Y:S08]  /*ca60*/  MUFU.EX2 R193, R193 ;  /* 0x000000c100c17308 */ /* 0x000ff00000000800 */
[----:B------:R-:W-:Y:S08]  /*ca70*/  MUFU.EX2 R194, R194 ;  /* 0x000000c200c27308 */ /* 0x000ff00000000800 */
[----:B------:R-:W-:Y:S01]  /*ca80*/  MUFU.EX2 R195, R195 ;  /* 0x000000c300c37308 */ /* 0x000fe20000000800 */
[----:B------:R-:W-:-:S02]  /*ca90*/  WARPGROUP.DEPBAR.LE gsb0, 0x0 ;  /* 0x00008000000079c5 */ /* 0x000fc40000010000 */
[----:B------:R-:W-:Y:S01]  /*caa0*/  WARPGROUP.ARRIVE ;  /* 0x00000000000079c5 */ /* 0x000fe20000000000 */
[-CC-:B------:R-:W-:Y:S01]  /*cab0*/  FFMA.FTZ R188, R144, R0.reuse, -R3.reuse ;  /* 0x0000000090bc7223 */ /* 0x180fe20000010803 */
[-C--:B------:R-:W-:Y:S01]  /*cac0*/  FFMA.FTZ R190, R148, R0.reuse, -R3 ;  /* 0x0000000094be7223 */ /* 0x080fe20000010803 */
[----:B------:R-:W-:Y:S02]  /*cad0*/  IMAD.U32 R144, RZ, RZ, UR10 ;  /* 0x0000000aff907e24 */ /* 0x000fe4000f8e00ff */
[-CC-:B------:R-:W-:Y:S01]  /*cae0*/  FFMA.FTZ R189, R146, R0.reuse, -R133.reuse ;  /* 0x0000000092bd7223 */ /* 0x180fe20000010885 */
[----:B------:R-:W-:Y:S01]  /*caf0*/  FFMA.FTZ R191, R150, R0, -R133 ;  /* 0x0000000096bf7223 */ /* 0x000fe20000010885 */
[----:B------:R-:W-:Y:S01]  /*cb00*/  HGMMA.64x192x16.F32 R24, R184, gdesc[UR12].tnspB, R24, gsb0 ;  /* 0x42e0000cb8187df0 */ /* 0x000fe20008000818 */
[----:B------:R-:W-:Y:S01]  /*cb10*/  UMOV UR14, UR6 ;  /* 0x00000006000e7c82 */ /* 0x000fe20008000000 */
[----:B------:R-:W-:Y:S01]  /*cb20*/  UMOV UR15, 0x40000040 ;  /* 0x40000040000f7882 */ /* 0x000fe20000000000 */
[----:B------:R-:W-:Y:S01]  /*cb30*/  UMOV UR6, UR4 ;  /* 0x0000000400067c82 */ /* 0x000fe20008000000 */
[----:B------:R-:W-:Y:S08]  /*cb40*/  MUFU.EX2 R188, R188 ;  /* 0x000000bc00bc7308 */ /* 0x000ff00000000800 */
[----:B------:R-:W-:Y:S08]  /*cb50*/  MUFU.EX2 R189, R189 ;  /* 0x000000bd00bd7308 */ /* 0x000ff00000000800 */
[----:B------:R-:W-:Y:S08]  /*cb60*/  MUFU.EX2 R190, R190 ;  /* 0x000000be00be7308 */ /* 0x000ff00000000800 */
[----:B------:R-:W-:Y:S01]  /*cb70*/  MUFU.EX2 R191, R191 ;  /* 0x000000bf00bf7308 */ /* 0x000fe20000000800 */
[----:B------:R-:W-:-:S02]  /*cb80*/  WARPGROUP.DEPBAR.LE gsb0, 0x0 ;  /* 0x00008000000079c5 */ /* 0x000fc40000010000 */
[----:B------:R-:W-:Y:S01]  /*cb90*/  WARPGROUP.ARRIVE ;  /* 0x00000000000079c5 */ /* 0x000fe20000000000 */
[-CC-:B------:R-:W-:Y:S01]  /*cba0*/  FFMA.FTZ R184, R136, R0.reuse, -R3.reuse ;  /* 0x0000000088b87223 */ /* 0x180fe20000010803 */
[----:B------:R-:W-:Y:S01]  /*cbb0*/  IMAD.U32 R136, RZ, RZ, UR7 ;  /* 0x00000007ff887e24 */ /* 0x000fe2000f8e00ff */
[----:B------:R-:W-:Y:S01]  /*cbc0*/  UMOV UR7, 0x40000040 ;  /* 0x4000004000077882 */ /* 0x000fe20000000000 */
[-C--:B------:R-:W-:Y:S01]  /*cbd0*/  FFMA.FTZ R186, R140, R0.reuse, -R3 ;  /* 0x000000008cba7223 */ /* 0x080fe20000010803 */
[-CC-:B------:R-:W-:Y:S01]  /*cbe0*/  FFMA.FTZ R185, R138, R0.reuse, -R133.reuse ;  /* 0x000000008ab97223 */ /* 0x180fe20000010885 */
[----:B------:R-:W-:Y:S01]  /*cbf0*/  HGMMA.64x192x16.F32 R24, R180, gdesc[UR12].tnspB, R24, gsb0 ;  /* 0x42e0000cb4187df0 */ /* 0x000fe20008000818 */
[----:B------:R-:W-:Y:S01]  /*cc00*/  @!P1 LEA R136, R136, UR37, 0x3 ;  /* 0x0000002588889c11 */ /* 0x000fe2000f8e18ff */
[----:B------:R-:W-:Y:S01]  /*cc10*/  FFMA.FTZ R187, R142, R0, -R133 ;  /* 0x000000008ebb7223 */ /* 0x000fe20000010885 */
[----:B------:R-:W-:Y:S03]  /*cc20*/  MUFU.EX2 R184, R184 ;  /* 0x000000b800b87308 */ /* 0x000fe60000000800 */
[----:B------:R-:W-:-:S05]  /*cc30*/  @!P1 VIADD R136, R136, 0x36840 ;  /* 0x0003684088889836 */ /* 0x000fca0000000000 */
[----:B------:R-:W-:Y:S01]  /*cc40*/  @!P1 PRMT R140, RZ, 0x654, R136 ;  /* 0x00000654ff8c9816 */ /* 0x000fe20000000088 */
        /* <DEDUP_REMOVED lines=8> */
[----:B------:R-:W-:Y:S01]  /*ccd0*/  FADD.FTZ R3, -R5, R8 ;  /* 0x0000000805037221 */ /* 0x000fe20000010100 */
[-CC-:B------:R-:W-:Y:S01]  /*cce0*/  FFMA.FTZ R8, R170, R0.reuse, -R133.reuse ;  /* 0x00000000aa087223 */ /* 0x180fe20000010885 */
[-CC-:B------:R-:W-:Y:S01]  /*ccf0*/  FFMA.FTZ R181, R130, R0.reuse, -R133.reuse ;  /* 0x0000000082b57223 */ /* 0x180fe20000010885 */
[----:B------:R-:W-:Y:S01]  /*cd00*/  HGMMA.64x192x16.F32 R24, R176, gdesc[UR4].tnspB, R24, gsb0 ;  /* 0x42e00004b0187df0 */ /* 0x000fe20008000818 */
[-C--:B------:R-:W-:Y:S01]  /*cd10*/  FMUL.FTZ R3, R3, R0.reuse ;  /* 0x0000000003037220 */ /* 0x080fe20000410000 */
[-CC-:B------:R-:W-:Y:S01]  /*cd20*/  FFMA.FTZ R128, R159, R0.reuse, -R133.reuse ;  /* 0x000000009f807223 */ /* 0x180fe20000010885 */
[----:B------:R-:W-:Y:S01]  /*cd30*/  FFMA.FTZ R132, R147, R0, -R133 ;  /* 0x0000000093847223 */ /* 0x000fe20000010885 */
[----:B------:R-:W-:Y:S01]  /*cd40*/  MUFU.EX2 R8, R8 ;  /* 0x0000000800087308 */ /* 0x000fe20000000800 */
[----:B------:R-:W-:-:S07]  /*cd50*/  UMOV UR6, UR38 ;  /* 0x0000002600067c82 */ /* 0x000fce0008000000 */
[----:B------:R-:W0:Y:S08]  /*cd60*/  MUFU.EX2 R3, R3 ;  /* 0x0000000300037308 */ /* 0x000e300000000800 */
[----:B------:R-:W1:Y:S08]  /*cd70*/  MUFU.EX2 R128, R128 ;  /* 0x0000008000807308 */ /* 0x000e700000000800 */
[----:B------:R-:W2:Y:S01]  /*cd80*/  MUFU.EX2 R132, R132 ;  /* 0x0000008400847308 */ /* 0x000ea20000000800 */
[----:B0-----:R-:W-:-:S04]  /*cd90*/  FFMA.FTZ R6, R3, R6, R8 ;  /* 0x0000000603067223 */ /* 0x001fc80000010008 */
[----:B------:R-:W-:Y:S01]  /*cda0*/  FADD.FTZ R138, R201, R6 ;  /* 0x00000006c98a7221 */ /* 0x000fe20000010000 */
[----:B------:R-:W-:Y:S01]  /*cdb0*/  FFMA.FTZ R6, R139, R0, -R133 ;  /* 0x000000008b067223 */ /* 0x000fe20000010885 */
[----:B------:R-:W-:Y:S01]  /*cdc0*/  F2FP.F16.F32.PACK_AB R201, R201, R8 ;  /* 0x00000008c9c9723e */ /* 0x000fe200000000ff */
[----:B------:R-:W-:Y:S08]  /*cdd0*/  MUFU.EX2 R180, R180 ;  /* 0x000000b400b47308 */ /* 0x000ff00000000800 */
[----:B------:R-:W0:Y:S08]  /*cde0*/  MUFU.EX2 R6, R6 ;  /* 0x0000000600067308 */ /* 0x000e300000000800 */
        /* <DEDUP_REMOVED lines=8> */
[----:B---3--:R-:W-:-:S05]  /*ce70*/  @!P1 VIADD R140, R144, 0x36860 ;  /* 0x00036860908c9836 */ /* 0x008fca0000000000 */
[----:B------:R-:W-:-:S04]  /*ce80*/  @!P1 PRMT R140, RZ, 0x654, R140 ;  /* 0x00000654ff8c9816 */ /* 0x000fc8000000008c */
[----:B------:R3:W-:Y:S02]  /*ce90*/  @!P1 SYNCS.ARRIVE.TRANS64.RED.A1T0 RZ, [R140+URZ], RZ ;  /* 0x000000ff8cff99a7 */ /* 0x0007e4000810043f */
[----:B---3--:R-:W-:Y:S01]  /*cea0*/  FADD.FTZ R140, R202, R7 ;  /* 0x00000007ca8c7221 */ /* 0x008fe20000010000 */
[----:B------:R-:W-:Y:S01]  /*ceb0*/  FADD.FTZ R7, R203, R138 ;  /* 0x0000008acb077221 */ /* 0x000fe20000010000 */
[C---:B------:R-:W-:Y:S02]  /*cec0*/  F2FP.F16.F32.PACK_AB R203, R14.reuse, R203 ;  /* 0x000000cb0ecb723e */ /* 0x040fe400000000ff */
[C---:B------:R-:W-:Y:S01]  /*ced0*/  FADD.FTZ R139, R169.reuse, R140 ;  /* 0x0000008ca98b7221 */ /* 0x040fe20000010000 */
[----:B------:R-:W-:Y:S01]  /*cee0*/  FADD.FTZ R138, R14, R7 ;  /* 0x000000070e8a7221 */ /* 0x000fe20000010000 */
[----:B------:R-:W-:Y:S02]  /*cef0*/  F2FP.F16.F32.PACK_AB R202, R169, R202 ;  /* 0x000000caa9ca723e */ /* 0x000fe400000000ff */
[----:B------:R-:W-:Y:S01]  /*cf00*/  FADD.FTZ R140, R196, R139 ;  /* 0x0000008bc48c7221 */ /* 0x000fe20000010000 */
[----:B------:R-:W-:Y:S01]  /*cf10*/  FADD.FTZ R7, R197, R138 ;  /* 0x0000008ac5077221 */ /* 0x000fe20000010000 */
[----:B------:R-:W-:-:S02]  /*cf20*/  F2FP.F16.F32.PACK_AB R196, R161, R196 ;  /* 0x000000c4a1c4723e */ /* 0x000fc400000000ff */
[----:B------:R-:W-:Y:S01]  /*cf30*/  FADD.FTZ R139, R161, R140 ;  /* 0x0000008ca18b7221 */ /* 0x000fe20000010000 */
[----:B------:R-:W-:Y:S01]  /*cf40*/  FADD.FTZ R130, R20, R7 ;  /* 0x0000000714827221 */ /* 0x000fe20000010000 */
[----:B------:R-:W-:Y:S01]  /*cf50*/  FFMA.FTZ R7, R122, R0, -R133 ;  /* 0x000000007a077223 */ /* 0x000fe20000010885 */
[----:B------:R-:W-:Y:S01]  /*cf60*/  F2FP.F16.F32.PACK_AB R197, R20, R197 ;  /* 0x000000c514c5723e */ /* 0x000fe200000000ff */
[----:B------:R-:W-:Y:S01]  /*cf70*/  FADD.FTZ R138, R198, R139 ;  /* 0x0000008bc68a7221 */ /* 0x000fe20000010000 */
[----:B------:R-:W-:Y:S01]  /*cf80*/  FADD.FTZ R139, R199, R130 ;  /* 0x00000082c78b7221 */ /* 0x000fe20000010000 */
[C---:B------:R-:W-:Y:S01]  /*cf90*/  F2FP.F16.F32.PACK_AB R198, R13.reuse, R198 ;  /* 0x000000c60dc6723e */ /* 0x040fe200000000ff */
[----:B------:R-:W3:Y:S01]  /*cfa0*/  MUFU.EX2 R122, R143 ;  /* 0x0000008f007a7308 */ /* 0x000ee20000000800 */
[----:B------:R-:W-:Y:S01]  /*cfb0*/  FADD.FTZ R147, R13, R138 ;  /* 0x0000008a0d937221 */ /* 0x000fe20000010000 */
[C---:B------:R-:W-:Y:S01]  /*cfc0*/  FADD.FTZ R130, R120.reuse, R139 ;  /* 0x0000008b78827221 */ /* 0x040fe20000010000 */
[----:B------:R-:W-:-:S02]  /*cfd0*/  F2FP.F16.F32.PACK_AB R199, R120, R199 ;  /* 0x000000c778c7723e */ /* 0x000fc400000000ff */
[----:B------:R-:W-:Y:S01]  /*cfe0*/  FADD.FTZ R138, R192, R147 ;  /* 0x00000093c08a7221 */ /* 0x000fe20000010000 */
[----:B------:R-:W-:Y:S01]  /*cff0*/  FADD.FTZ R139, R193, R130 ;  /* 0x00000082c18b7221 */ /* 0x000fe20000010000 */
[C---:B------:R-:W-:Y:S01]  /*d000*/  F2FP.F16.F32.PACK_AB R192, R153.reuse, R192 ;  /* 0x000000c099c0723e */ /* 0x040fe200000000ff */
[----:B------:R4:W5:Y:S01]  /*d010*/  MUFU.EX2 R177, R7 ;  /* 0x0000000700b17308 */ /* 0x0009620000000800 */
[----:B------:R-:W-:Y:S01]  /*d020*/  FADD.FTZ R133, R153, R138 ;  /* 0x0000008a99857221 */ /* 0x000fe20000010000 */
[C---:B------:R-:W-:Y:S01]  /*d030*/  FADD.FTZ R130, R124.reuse, R139 ;  /* 0x0000008b7c827221 */ /* 0x040fe20000010000 */
[----:B------:R-:W-:Y:S02]  /*d040*/  F2FP.F16.F32.PACK_AB R193, R124, R193 ;  /* 0x000000c17cc1723e */ /* 0x000fe400000000ff */
[----:B------:R-:W-:Y:S01]  /*d050*/  FADD.FTZ R138, R194, R133 ;  /* 0x00000085c28a7221 */ /* 0x000fe20000010000 */
[----:B------:R-:W-:Y:S01]  /*d060*/  FADD.FTZ R11, R195, R130 ;  /* 0x00000082c30b7221 */ /* 0x000fe20000010000 */
[----:B------:R-:W-:-:S02]  /*d070*/  F2FP.F16.F32.PACK_AB R194, R15, R194 ;  /* 0x000000c20fc2723e */ /* 0x000fc400000000ff */
[----:B------:R-:W-:Y:S01]  /*d080*/  FADD.FTZ R133, R15, R138 ;  /* 0x0000008a0f857221 */ /* 0x000fe20000010000 */
[C---:B-1----:R-:W-:Y:S01]  /*d090*/  FADD.FTZ R130, R128.reuse, R11 ;  /* 0x0000000b80827221 */ /* 0x042fe20000010000 */
[----:B------:R-:W-:Y:S02]  /*d0a0*/  F2FP.F16.F32.PACK_AB R195, R128, R195 ;  /* 0x000000c380c3723e */ /* 0x000fe400000000ff */
[----:B------:R-:W-:Y:S01]  /*d0b0*/  FADD.FTZ R8, R188, R133 ;  /* 0x00000085bc087221 */ /* 0x000fe20000010000 */
[----:B------:R-:W-:Y:S01]  /*d0c0*/  FADD.FTZ R11, R189, R130 ;  /* 0x00000082bd0b7221 */ /* 0x000fe20000010000 */
[C---:B------:R-:W-:Y:S02]  /*d0d0*/  F2FP.F16.F32.PACK_AB R188, R21.reuse, R188 ;  /* 0x000000bc15bc723e */ /* 0x040fe400000000ff */
[----:B------:R-:W-:Y:S01]  /*d0e0*/  FADD.FTZ R133, R21, R8 ;  /* 0x0000000815857221 */ /* 0x000fe20000010000 */
[C---:B--2---:R-:W-:Y:S01]  /*d0f0*/  FADD.FTZ R8, R132.reuse, R11 ;  /* 0x0000000b84087221 */ /* 0x044fe20000010000 */
        /* <DEDUP_REMOVED lines=9> */
[----:B0-----:R-:W-:-:S02]  /*d190*/  F2FP.F16.F32.PACK_AB R185, R6, R185 ;  /* 0x000000b906b9723e */ /* 0x001fc400000000ff */
[C---:B------:R-:W-:Y:S01]  /*d1a0*/  FADD.FTZ R13, R137.reuse, R14 ;  /* 0x0000000e890d7221 */ /* 0x040fe20000010000 */
[----:B------:R-:W-:Y:S01]  /*d1b0*/  FADD.FTZ R8, R6, R11 ;  /* 0x0000000b06087221 */ /* 0x000fe20000010000 */
[----:B------:R-:W-:Y:S02]  /*d1c0*/  F2FP.F16.F32.PACK_AB R184, R137, R184 ;  /* 0x000000b889b8723e */ /* 0x000fe400000000ff */
[----:B------:R-:W-:Y:S01]  /*d1d0*/  FADD.FTZ R14, R186, R13 ;  /* 0x0000000dba0e7221 */ /* 0x000fe20000010000 */
[----:B------:R-:W-:Y:S01]  /*d1e0*/  FADD.FTZ R11, R187, R8 ;  /* 0x00000008bb0b7221 */ /* 0x000fe20000010000 */
[C---:B------:R-:W-:Y:S02]  /*d1f0*/  F2FP.F16.F32.PACK_AB R186, R141.reuse, R186 ;  /* 0x000000ba8dba723e */ /* 0x040fe400000000ff */
[----:B------:R-:W-:Y:S01]  /*d200*/  FADD.FTZ R13, R141, R14 ;  /* 0x0000000e8d0d7221 */ /* 0x000fe20000010000 */
[C---:B---3--:R-:W-:Y:S01]  /*d210*/  FADD.FTZ R8, R122.reuse, R11 ;  /* 0x0000000b7a087221 */ /* 0x048fe20000010000 */
[----:B------:R-:W-:Y:S01]  /*d220*/  F2FP.F16.F32.PACK_AB R187, R122, R187 ;  /* 0x000000bb7abb723e */ /* 0x000fe200000000ff */
[----:B------:R-:W-:-:S02]  /*d230*/  IMAD.MOV.U32 R11, RZ, RZ, R4 ;  /* 0x000000ffff0b7224 */ /* 0x000fc400078e0004 */
[----:B------:R-:W-:Y:S01]  /*d240*/  FADD.FTZ R14, R180, R13 ;  /* 0x0000000db40e7221 */ /* 0x000fe20000010000 */
[----:B------:R-:W-:Y:S01]  /*d250*/  FADD.FTZ R8, R181, R8 ;  /* 0x00000008b5087221 */ /* 0x000fe20000010000 */
[C---:B------:R-:W-:Y:S02]  /*d260*/  F2FP.F16.F32.PACK_AB R180, R149.reuse, R180 ;  /* 0x000000b495b4723e */ /* 0x040fe400000000ff */
[----:B----4-:R-:W-:Y:S01]  /*d270*/  FADD.FTZ R7, R149, R14 ;  /* 0x0000000e95077221 */ /* 0x010fe20000010000 */
        /* <DEDUP_REMOVED lines=9> */
[----:B-----5:R-:W-:Y:S01]  /*d310*/  FADD.FTZ R8, R177, R8 ;  /* 0x00000008b1087221 */ /* 0x020fe20000010000 */
[----:B------:R-:W-:Y:S02]  /*d320*/  F2FP.F16.F32.PACK_AB R177, R123, R177 ;  /* 0x000000b17bb1723e */ /* 0x000fe400000000ff */
[----:B------:R-:W-:Y:S01]  /*d330*/  FADD.FTZ R7, R121, R6 ;  /* 0x0000000679077221 */ /* 0x000fe20000010000 */
[----:B------:R-:W-:-:S03]  /*d340*/  FADD.FTZ R8, R123, R8 ;  /* 0x000000087b087221 */ /* 0x000fc60000010000 */
[----:B------:R-:W-:Y:S01]  /*d350*/  FADD.FTZ R6, R12, R7 ;  /* 0x000000070c067221 */ /* 0x000fe20000010000 */
[----:B------:R-:W-:Y:S01]  /*d360*/  FADD.FTZ R8, R179, R8 ;  /* 0x00000008b3087221 */ /* 0x000fe20000010000 */
[----:B------:R-:W-:Y:S02]  /*d370*/  F2FP.F16.F32.PACK_AB R179, R127, R179 ;  /* 0x000000b37fb3723e */ /* 0x000fe400000000ff */
[----:B------:R-:W-:Y:S01]  /*d380*/  FADD.FTZ R7, R125, R6 ;  /* 0x000000067d077221 */ /* 0x000fe20000010000 */
[----:B------:R-:W-:Y:S01]  /*d390*/  FADD.FTZ R6, R127, R8 ;  /* 0x000000087f067221 */ /* 0x000fe20000010000 */
[----:B------:R-:W-:Y:S01]  /*d3a0*/  IMAD.MOV.U32 R8, RZ, RZ, R5 ;  /* 0x000000ffff087224 */ /* 0x000fe200078e0005 */
[----:B------:R-:W-:Y:S06]  /*d3b0*/  @P2 BRA `(.L_x_2294) ;  /* 0xffffffc400302947 */ /* 0x000fec000383ffff */
.L_x_2285:
        /* <DEDUP_REMOVED lines=99> */
.L_x_2295:
[----:B------:R-:W-:Y:S01]  /*d9f0*/  ULEA UR5, UR36, UR37, 0x3 ;  /* 0x0000002524057291 */ /* 0x000fe2000f8e183f */
[----:B------:R-:W-:-:S05]  /*da00*/  IMAD.U32 R2, RZ, RZ, UR38 ;  /* 0x00000026ff027e24 */ /* 0x000fca000f8e00ff */
[----:B------:R-:W-:-:S04]  /*da10*/  SHF.L.U32 R2, R2, 0x1f, RZ ;  /* 0x0000001f02027819 */ /* 0x000fc800000006ff */
[----:B------:R0:W1:Y:S01]  /*da20*/  SYNCS.PHASECHK.TRANS64.TRYWAIT P2, [UR5+0x36850], R2 ;  /* 0x03685002ff0075a7 */ /* 0x0000620008040145 */
[----:B------:R-:W-:Y:S05]  /*da30*/  @!P0 BRA `(.L_x_2296) ;  /* 0x0000000000048947 */ /* 0x000fea0003800000 */
[----:B------:R-:W-:Y:S01]  /*da40*/  BPT.TRAP 0x1 ;  /* 0x000000040000795c */ /* 0x000fe20000300000 */
.L_x_2296:
[----:B-1----:R-:W-:Y:S05]  /*da50*/  @P2 BRA `(.L_x_2297) ;  /* 0x0000000000082947 */ /* 0x002fea0003800000 */
[----:B------:R-:W1:Y:S02]  /*da60*/  SYNCS.PHASECHK.TRANS64.TRYWAIT P0, [UR5+0x36850], R2 ;  /* 0x03685002ff0075a7 */ /* 0x000e640008000145 */
[----:B-1----:R-:W-:Y:S05]  /*da70*/  @!P0 BRA `(.L_x_2298) ;  /* 0x0000007c00788947 */ /* 0x002fea0003800000 */
.L_x_2297:
[----:B------:R-:W-:Y:S01]  /*da80*/  UIADD3 UR37, UR37, 0x400, URZ ;  /* 0x0000040025257890 */ /* 0x000fe2000fffe03f */
[----:B------:R-:W-:Y:S01]  /*da90*/  WARPGROUP.ARRIVE ;  /* 0x00000000000079c5 */ /* 0x000fe20000000000 */
[----:B------:R-:W-:Y:S01]  /*daa0*/  UMOV UR7, 0x40000040 ;  /* 0x4000004000077882 */ /* 0x000fe20000000000 */
[----:B01----:R-:W0:Y:S01]  /*dab0*/  SHFL.BFLY PT, R2, R7, 0x2, 0x1f ;  /* 0x0c401f0007027f89 */ /* 0x003e2200000e0000 */
[----:B------:R-:W-:Y:S01]  /*dac0*/  USHF.R.U32.HI UR37, URZ, 0x4, UR37 ;  /* 0x000000043f257899 */ /* 0x000fe20008011625 */
[----:B------:R-:W-:Y:S01]  /*dad0*/  CS2R R20, SRZ ;  /* 0x0000000000147805 */ /* 0x000fe2000001ff00 */
[----:B------:R-:W-:Y:S01]  /*dae0*/  VIADD R209, R209, 0x1 ;  /* 0x00000001d1d17836 */ /* 0x000fe20000000000 */
[----:B------:R-:W1:Y:S01]  /*daf0*/  SHFL.BFLY PT, R3, R6, 0x2, 0x1f ;  /* 0x0c401f0006037f89 */ /* 0x000e6200000e0000 */
[----:B------:R-:W-:-:S04]  /*db00*/  ULOP3.LUT UR37, UR37, 0x3fff, URZ, 0xc0, !UPT ;  /* 0x00003fff25257892 */ /* 0x000fc8000f8ec03f */
[----:B------:R-:W-:-:S04]  /*db10*/  ULOP3.LUT UR4, UR37, 0x3800000, URZ, 0xfc, !UPT ;  /* 0x0380000025047892 */ /* 0x000fc8000f8efc3f */
[----:B------:R-:W-:Y:S02]  /*db20*/  UIMAD UR4, UR36, 0xa80, UR4 ;  /* 0x00000a80240478a4 */ /* 0x000fe4000f8e0204 */
[----:B------:R-:W-:-:S04]  /*db30*/  UIADD3 UR36, UR36, 0x1, URZ ;  /* 0x0000000124247890 */ /* 0x000fc8000fffe03f */
[----:B------:R-:W-:Y:S01]  /*db40*/  UISETP.NE.AND UP0, UPT, UR36, 0x2, UPT ;  /* 0x000000022400788c */ /* 0x000fe2000bf05270 */
[----:B------:R-:W-:Y:S02]  /*db50*/  UMOV UR6, UR4 ;  /* 0x0000000400067c82 */ /* 0x000fe40008000000 */
[----:B------:R-:W-:Y:S01]  /*db60*/  HGMMA.64x192x16.F32 R24, R200, gdesc[UR4].tnspB, R24, gsb0 ;  /* 0x42e00004c8187df0 */ /* 0x000fe20008000818 */
[----:B------:R-:W-:Y:S01]  /*db70*/  UIADD3 UR6, UR4, 0x80, URZ ;  /* 0x0000008004067890 */ /* 0x000fe2000fffe03f */
[----:B0-----:R-:W-:Y:S01]  /*db80*/  FADD.FTZ R2, R2, R7 ;  /* 0x0000000702027221 */ /* 0x001fe20000010000 */
[----:B------:R-:W-:Y:S01]  /*db90*/  UMOV UR7, 0x40000040 ;  /* 0x4000004000077882 */ /* 0x000fe20000000000 */
[----:B------:R-:W-:Y:S01]  /*dba0*/  USEL UR36, UR36, URZ, UP0 ;  /* 0x0000003f24247287 */ /* 0x000fe20008000000 */
[----:B-1----:R-:W-:Y:S01]  /*dbb0*/  FADD.FTZ R8, R3, R6 ;  /* 0x0000000603087221 */ /* 0x002fe20000010000 */
[----:B------:R-:W-:Y:S01]  /*dbc0*/  IMAD.U32 R6, RZ, RZ, UR5 ;  /* 0x00000005ff067e24 */ /* 0x000fe2000f8e00ff */
[----:B------:R-:W0:Y:S03]  /*dbd0*/  SHFL.BFLY PT, R3, R2, 0x1, 0x1f ;  /* 0x0c201f0002037f89 */ /* 0x000e2600000e0000 */
[----:B------:R-:W-:Y:S01]  /*dbe0*/  @!P1 VIADD R6, R6, 0x36860 ;  /* 0x0003686006069836 */ /* 0x000fe20000000000 */
[----:B------:R-:W1:Y:S04]  /*dbf0*/  SHFL.BFLY PT, R9, R8, 0x1, 0x1f ;  /* 0x0c201f0008097f89 */ /* 0x000e6800000e0000 */
[----:B------:R-:W-:Y:S01]  /*dc00*/  @!P1 PRMT R122, RZ, 0x654, R6 ;  /* 0x00000654ff7a9816 */ /* 0x000fe20000000006 */
[----:B0-----:R-:W-:Y:S01]  /*dc10*/  FADD.FTZ R11, R2, R3 ;  /* 0x00000003020b7221 */ /* 0x001fe20000010000 */
[----:B------:R-:W-:-:S02]  /*dc20*/  IMAD.MOV.U32 R3, RZ, RZ, -0x800000 ;  /* 0xff800000ff037424 */ /* 0x000fc400078e00ff */
[----:B------:R-:W-:Y:S02]  /*dc30*/  IMAD.MOV.U32 R2, RZ, RZ, -0x800000 ;  /* 0xff800000ff027424 */ /* 0x000fe400078e00ff */
[----:B-1----:R-:W-:Y:S01]  /*dc40*/  FADD.FTZ R12, R8, R9 ;  /* 0x00000009080c7221 */ /* 0x002fe20000010000 */
[----:B------:R-:W-:-:S04]  /*dc50*/  FSETP.NE.FTZ.AND P0, PT, R11, RZ, PT ;  /* 0x000000ff0b00720b */ /* 0x000fc80003f15000 */
        /* <DEDUP_REMOVED lines=44> */
[-C--:B--2---:R-:W-:Y:S01]  /*df20*/  FMUL.FTZ R128, R95, R21.reuse ;  /* 0x000000155f807220 */ /* 0x084fe20000410000 */
[-C--:B------:R-:W-:Y:S01]  /*df30*/  FMUL.FTZ R127, R99, R21.reuse ;  /* 0x00000015637f7220 */ /* 0x080fe20000410000 */
[-C--:B0-----:R-:W-:Y:S01]  /*df40*/  FMUL.FTZ R120, R33, R20.reuse ;  /* 0x0000001421787220 */ /* 0x081fe20000410000 */
[-C--:B------:R-:W-:Y:S01]  /*df50*/  FMUL.FTZ R121, R37, R20.reuse ;  /* 0x0000001425797220 */ /* 0x080fe20000410000 */
        /* <DEDUP_REMOVED lines=92> */
[----:B------:R-:W-:-:S07]  /*e520*/  FMUL.FTZ R119, R119, R21 ;  /* 0x0000001577777220 */ /* 0x000fce0000410000 */
.L_x_2268:
[----:B------:R-:W0:Y:S01]  /*e530*/  S2R R21, SR_CgaCtaId ;  /* 0x0000000000157919 */ /* 0x000e220000008800 */
[----:B------:R-:W-:Y:S01]  /*e540*/  MOV R90, 0x400 ;  /* 0x00000400005a7802 */ /* 0x000fe20000000f00 */
[----:B------:R-:W-:Y:S01]  /*e550*/  BSSY B0, `(.L_x_2299) ;  /* 0x000022a000007945 */ /* 0x000fe20003800000 */
[----:B------:R-:W-:Y:S02]  /*e560*/  BAR.SYNC.DEFER_BLOCKING 0x5, 0x180 ;  /* 0x0146000000007b1d */ /* 0x000fe40000010000 */
[----:B0-----:R-:W-:-:S05]  /*e570*/  LEA R90, R21, R90, 0x18 ;  /* 0x0000005a155a7211 */ /* 0x001fca00078ec0ff */
[----:B------:R0:W1:Y:S01]  /*e580*/  LDS R52, [R90+0x368d0] ;  /* 0x0368d0005a347984 */ /* 0x0000620000000800 */
[----:B------:R-:W-:Y:S06]  /*e590*/  BAR.ARV 0x4, 0x180 ;  /* 0x0106000000007b1d */ /* 0x000fec0000002000 */
[----:B------:R-:W-:Y:S05]  /*e5a0*/  @P0 BRA `(.L_x_2300) ;  /* 0x0000001400fc0947 */ /* 0x000fea0003800000 */
[----:B------:R-:W2:Y:S01]  /*e5b0*/  S2R R21, SR_SWINHI ;  /* 0x0000000000157919 */ /* 0x000ea20000002f00 */
[----:B------:R-:W-:Y:S01]  /*e5c0*/  SHF.R.S32.HI R91, RZ, 0x1f, R207 ;  /* 0x0000001fff5b7819 */ /* 0x000fe200000114cf */
[----:B------:R-:W-:Y:S01]  /*e5d0*/  ULDC.64 UR4, c[0x0][0xb90] ;  /* 0x0002e40000047ab9 */ /* 0x000fe20000000a00 */
[----:B------:R-:W3:Y:S01]  /*e5e0*/  LDC R94, c[0x0][0xbe8] ;  /* 0x0002fa00ff5e7b82 */ /* 0x000ee20000000800 */
[----:B------:R-:W-:Y:S01]  /*e5f0*/  IMAD.WIDE.U32 R24, R207, UR4, RZ ;  /* 0x00000004cf187c25 */ /* 0x000fe2000f8e00ff */
[----:B------:R-:W-:Y:S01]  /*e600*/  F2FP.F16.F32.PACK_AB R6, R7, R6 ;  /* 0x000000060706723e */ /* 0x000fe200000000ff */
[----:B------:R-:W-:Y:S01]  /*e610*/  ULDC UR6, c[0x0][0xa88] ;  /* 0x0002a20000067ab9 */ /* 0x000fe20000000800 */
[----:B------:R-:W-:Y:S01]  /*e620*/  F2FP.F16.F32.PACK_AB R7, R156, R33 ;  /* 0x000000219c07723e */ /* 0x000fe200000000ff */
[----:B------:R-:W-:Y:S01]  /*e630*/  IMAD R20, R91, UR4, RZ ;  /* 0x000000045b147c24 */ /* 0x000fe2000f8e02ff */
[----:B------:R-:W-:Y:S01]  /*e640*/  F2FP.F16.F32.PACK_AB R4, R5, R4 ;  /* 0x000000040504723e */ /* 0x000fe200000000ff */
[----:B------:R-:W-:Y:S01]  /*e650*/  ULDC.64 UR8, c[0x0][0x208] ;  /* 0x0000820000087ab9 */ /* 0x000fe20000000a00 */
[----:B------:R-:W-:Y:S01]  /*e660*/  F2FP.F16.F32.PACK_AB R5, R158, R37 ;  /* 0x000000259e05723e */ /* 0x000fe200000000ff */
[----:B------:R-:W-:Y:S01]  /*e670*/  IMAD R29, R207, UR5, R20 ;  /* 0x00000005cf1d7c24 */ /* 0x000fe2000f8e0214 */
[----:B------:R-:W-:Y:S01]  /*e680*/  F2FP.F16.F32.PACK_AB R14, R53, R14 ;  /* 0x0000000e350e723e */ /* 0x000fe200000000ff */
[----:B------:R-:W-:Y:S01]  /*e690*/  ULDC.64 UR4, c[0x0][0xb98] ;  /* 0x0002e60000047ab9 */ /* 0x000fe20000000a00 */
[----:B------:R-:W-:Y:S01]  /*e6a0*/  F2FP.F16.F32.PACK_AB R10, R11, R10 ;  /* 0x0000000a0b0a723e */ /* 0x000fe200000000ff */
[----:B------:R-:W-:Y:S01]  /*e6b0*/  IMAD.IADD R25, R25, 0x1, R29 ;  /* 0x0000000119197824 */ /* 0x000fe200078e021d */
        /* <DEDUP_REMOVED lines=8> */
[----:B------:R-:W-:Y:S02]  /*e740*/  MOV R48, R90 ;  /* 0x0000005a00307202 */ /* 0x000fe40000000f00 */
[----:B--2---:R-:W-:Y:S01]  /*e750*/  MOV R49, R21 ;  /* 0x0000001500317202 */ /* 0x004fe20000000f00 */
[----:B------:R-:W-:Y:S01]  /*e760*/  IMAD R21, R208, 0x40, R16 ;  /* 0x00000040d0157824 */ /* 0x000fe200078e0210 */
[----:B------:R-:W-:Y:S02]  /*e770*/  F2FP.F16.F32.PACK_AB R98, R101, R100 ;  /* 0x000000646562723e */ /* 0x000fe400000000ff */
[----:B------:R-:W-:Y:S01]  /*e780*/  F2FP.F16.F32.PACK_AB R99, R126, R99 ;  /* 0x000000637e63723e */ /* 0x000fe200000000ff */
[----:B------:R-:W-:Y:S01]  /*e790*/  IMAD.WIDE R46, R213, 0x2, R48 ;  /* 0x00000002d52e7825 */ /* 0x000fe200078e0230 */
[----:B------:R-:W-:-:S02]  /*e7a0*/  F2FP.F16.F32.PACK_AB R105, R95, R106 ;  /* 0x0000006a5f69723e */ /* 0x000fc400000000ff */
[----:B------:R-:W-:Y:S01]  /*e7b0*/  F2FP.F16.F32.PACK_AB R112, R113, R112 ;  /* 0x000000707170723e */ /* 0x000fe200000000ff */
[----:B------:R-:W-:Y:S01]  /*e7c0*/  IMAD.WIDE R48, R21, 0x2, R48 ;  /* 0x0000000215307825 */ /* 0x000fe200078e0230 */
[C---:B------:R-:W-:Y:S02]  /*e7d0*/  IADD3 R27, P5, R46.reuse, 0x8060, RZ ;  /* 0x000080602e1b7810 */ /* 0x040fe40007fbe0ff */
[C---:B------:R-:W-:Y:S02]  /*e7e0*/  LOP3.LUT R21, R46.reuse, 0x380, RZ, 0xc0, !PT ;  /* 0x000003802e157812 */ /* 0x040fe400078ec0ff */
[----:B------:R-:W-:Y:S02]  /*e7f0*/  LOP3.LUT R26, R27, 0x380, RZ, 0xc0, !PT ;  /* 0x000003801b1a7812 */ /* 0x000fe400078ec0ff */
[----:B------:R-:W-:Y:S02]  /*e800*/  IADD3 R103, P6, R46, 0x8040, RZ ;  /* 0x000080402e677810 */ /* 0x000fe40007fde0ff */
[----:B------:R-:W-:-:S02]  /*e810*/  SHF.R.U64 R26, R26, 0x3, RZ ;  /* 0x000000031a1a7819 */ /* 0x000fc400000012ff */
[C---:B------:R-:W-:Y:S01]  /*e820*/  IADD3 R45, P0, R46.reuse, 0x8020, RZ ;  /* 0x000080202e2d7810 */ /* 0x040fe20007f1e0ff */
[--C-:B------:R-:W-:Y:S01]  /*e830*/  IMAD.X R51, RZ, RZ, R47.reuse, P6 ;  /* 0x000000ffff337224 */ /* 0x100fe200030e062f */
[C---:B------:R-:W-:Y:S02]  /*e840*/  IADD3 R30, P1, R46.reuse, 0x8000, RZ ;  /* 0x000080002e1e7810 */ /* 0x040fe40007f3e0ff */
[----:B------:R-:W-:Y:S01]  /*e850*/  IADD3 R43, P2, R46, 0x4060, RZ ;  /* 0x000040602e2b7810 */ /* 0x000fe20007f5e0ff */
[--C-:B------:R-:W-:Y:S01]  /*e860*/  IMAD.X R55, RZ, RZ, R47.reuse, P0 ;  /* 0x000000ffff377224 */ /* 0x100fe200000e062f */
[----:B------:R-:W-:Y:S01]  /*e870*/  SHF.R.U64 R21, R21, 0x3, RZ ;  /* 0x0000000315157819 */ /* 0x000fe200000012ff */
[--C-:B------:R-:W-:Y:S01]  /*e880*/  IMAD.X R59, RZ, RZ, R47.reuse, P1 ;  /* 0x000000ffff3b7224 */ /* 0x100fe200008e062f */
[----:B------:R-:W-:Y:S01]  /*e890*/  LOP3.LUT R26, R26, R27, RZ, 0x3c, !PT ;  /* 0x0000001b1a1a7212 */ /* 0x000fe200078e3cff */
[--C-:B------:R-:W-:Y:S01]  /*e8a0*/  IMAD.X R27, RZ, RZ, R47.reuse, P5 ;  /* 0x000000ffff1b7224 */ /* 0x100fe200028e062f */
[----:B------:R-:W-:Y:S01]  /*e8b0*/  LOP3.LUT R32, R45, 0x380, RZ, 0xc0, !PT ;  /* 0x000003802d207812 */ /* 0x000fe200078ec0ff */
[----:B------:R-:W-:Y:S01]  /*e8c0*/  IMAD.X R63, RZ, RZ, R47, P2 ;  /* 0x000000ffff3f7224 */ /* 0x000fe200010e062f */
[----:B------:R-:W-:-:S02]  /*e8d0*/  LOP3.LUT R20, R43, 0x380, RZ, 0xc0, !PT ;  /* 0x000003802b147812 */ /* 0x000fc400078ec0ff */
[C---:B------:R-:W-:Y:S02]  /*e8e0*/  IADD3 R29, P3, R46.reuse, 0x20, RZ ;  /* 0x000000202e1d7810 */ /* 0x040fe40007f7e0ff */
[C---:B------:R-:W-:Y:S02]  /*e8f0*/  IADD3 R41, P4, R46.reuse, 0x4040, RZ ;  /* 0x000040402e297810 */ /* 0x040fe40007f9e0ff */
        /* <DEDUP_REMOVED lines=12> */
[----:B------:R-:W-:-:S02]  /*e9c0*/  SHF.R.U64 R32, R32, 0x3, RZ ;  /* 0x0000000320207819 */ /* 0x000fc400000012ff */
[----:B------:R-:W-:Y:S02]  /*e9d0*/  SHF.R.U64 R20, R20, 0x3, RZ ;  /* 0x0000000314147819 */ /* 0x000fe400000012ff */
[----:B------:R-:W-:Y:S02]  /*e9e0*/  SHF.R.U64 R21, R21, 0x3, RZ ;  /* 0x0000000315157819 */ /* 0x000fe400000012ff */
[----:B------:R-:W-:Y:S02]  /*e9f0*/  LOP3.LUT R54, R32, R45, RZ, 0x3c, !PT ;  /* 0x0000002d20367212 */ /* 0x000fe400078e3cff */
[----:B------:R-:W-:Y:S02]  /*ea00*/  LOP3.LUT R62, R20, R43, RZ, 0x3c, !PT ;  /* 0x0000002b143e7212 */ /* 0x000fe400078e3cff */
[----:B------:R-:W-:Y:S02]  /*ea10*/  LOP3.LUT R20, R29, 0x380, RZ, 0xc0, !PT ;  /* 0x000003801d147812 */ /* 0x000fe400078ec0ff */
[----:B------:R-:W-:-:S02]  /*ea20*/  LOP3.LUT R32, R41, 0x380, RZ, 0xc0, !PT ;  /* 0x0000038029207812 */ /* 0x000fc400078ec0ff */
[----:B------:R-:W-:Y:S02]  /*ea30*/  LOP3.LUT R58, R21, R30, RZ, 0x3c, !PT ;  /* 0x0000001e153a7212 */ /* 0x000fe400078e3cff */
[----:B------:R-:W-:Y:S02]  /*ea40*/  LOP3.LUT R21, R28, 0x380, RZ, 0xc0, !PT ;  /* 0x000003801c157812 */ /* 0x000fe400078ec0ff */
[----:B------:R-:W-:Y:S02]  /*ea50*/  SHF.R.U64 R20, R20, 0x3, RZ ;  /* 0x0000000314147819 */ /* 0x000fe400000012ff */
[----:B------:R-:W-:Y:S02]  /*ea60*/  SHF.R.U64 R32, R32, 0x3, RZ ;  /* 0x0000000320207819 */ /* 0x000fe400000012ff */
[----:B------:R-:W-:Y:S02]  /*ea70*/  SHF.R.U64 R21, R21, 0x3, RZ ;  /* 0x0000000315157819 */ /* 0x000fe400000012ff */
[----:B------:R-:W-:-:S02]  /*ea80*/  LOP3.LUT R66, R20, R29, RZ, 0x3c, !PT ;  /* 0x0000001d14427212 */ /* 0x000fc400078e3cff */
[----:B------:R-:W-:Y:S02]  /*ea90*/  LOP3.LUT R70, R32, R41, RZ, 0x3c, !PT ;  /* 0x0000002920467212 */ /* 0x000fe400078e3cff */
[----:B------:R-:W-:Y:S02]  /*eaa0*/  IADD3 R29, P5, R48, 0x2000, RZ ;  /* 0x00002000301d7810 */ /* 0x000fe40007fbe0ff */
[----:B------:R-:W-:Y:S02]  /*eab0*/  LOP3.LUT R32, R35, 0x380, RZ, 0xc0, !PT ;  /* 0x0000038023207812 */ /* 0x000fe400078ec0ff */
[----:B------:R-:W-:Y:S02]  /*eac0*/  LOP3.LUT R78, R21, R28, RZ, 0x3c, !PT ;  /* 0x0000001c154e7212 */ /* 0x000fe400078e3cff */
[----:B------:R-:W-:Y:S02]  /*ead0*/  LOP3.LUT R34, R103, 0x380, RZ, 0xc0, !PT ;  /* 0x0000038067227812 */ /* 0x000fe400078ec0ff */
[----:B------:R-:W-:-:S02]  /*eae0*/  LOP3.LUT R28, R29, 0x380, RZ, 0xc0, !PT ;  /* 0x000003801d1c7812 */ /* 0x000fc400078ec0ff */
[----:B------:R-:W-:Y:S02]  /*eaf0*/  SHF.R.U64 R32, R32, 0x3, RZ ;  /* 0x0000000320207819 */ /* 0x000fe400000012ff */
[----:B------:R-:W-:Y:S02]  /*eb00*/  SHF.R.U64 R34, R34, 0x3, RZ ;  /* 0x0000000322227819 */ /* 0x000fe400000012ff */
[----:B------:R-:W-:Y:S02]  /*eb10*/  SHF.R.U64 R28, R28, 0x3, RZ ;  /* 0x000000031c1c7819 */ /* 0x000fe400000012ff */
[----:B------:R-:W-:Y:S02]  /*eb20*/  LOP3.LUT R82, R32, R35, RZ, 0x3c, !PT ;  /* 0x0000002320527212 */ /* 0x000fe400078e3cff */
[----:B------:R-:W-:Y:S02]  /*eb30*/  IADD3 R35, P0, R48, 0x5000, RZ ;  /* 0x0000500030237810 */ /* 0x000fe40007f1e0ff */
[----:B------:R-:W-:-:S02]  /*eb40*/  LOP3.LUT R50, R34, R103, RZ, 0x3c, !PT ;  /* 0x0000006722327212 */ /* 0x000fc400078e3cff */
[----:B------:R-:W-:Y:S02]  /*eb50*/  LOP3.LUT R28, R28, R29, RZ, 0x3c, !PT ;  /* 0x0000001d1c1c7212 */ /* 0x000fe400078e3cff */
[----:B------:R-:W-:Y:S02]  /*eb60*/  IADD3 R29, P1, R48, 0x4000, RZ ;  /* 0x00004000301d7810 */ /* 0x000fe40007f3e0ff */
[----:B------:R-:W-:Y:S02]  /*eb70*/  LOP3.LUT R34, R35, 0x380, RZ, 0xc0, !PT ;  /* 0x0000038023227812 */ /* 0x000fe400078ec0ff */
[----:B------:R-:W-:Y:S01]  /*eb80*/  MOV R111, R46 ;  /* 0x0000002e006f7202 */ /* 0x000fe20000000f00 */
[----:B------:R-:W-:Y:S01]  /*eb90*/  IMAD.X R33, RZ, RZ, R49, P1 ;  /* 0x000000ffff217224 */ /* 0x000fe200008e0631 */
[----:B------:R-:W-:Y:S01]  /*eba0*/  SHF.R.U64 R34, R34, 0x3, RZ ;  /* 0x0000000322227819 */ /* 0x000fe200000012ff */
[----:B------:R-:W-:Y:S01]  /*ebb0*/  BAR.SYNC.DEFER_BLOCKING 0x1, 0x100 ;  /* 0x0044000000007b1d */ /* 0x000fe20000010000 */
[----:B---3--:R-:W-:-:S02]  /*ebc0*/  ISETP.NE.AND P1, PT, R94, 0x1, PT ;  /* 0x000000015e00780c */ /* 0x008fc40003f25270 */
[----:B------:R-:W-:Y:S01]  /*ebd0*/  LOP3.LUT R34, R34, R35, RZ, 0x3c, !PT ;  /* 0x0000002322227212 */ /* 0x000fe200078e3cff */
[--C-:B------:R-:W-:Y:S01]  /*ebe0*/  IMAD.X R35, RZ, RZ, R49.reuse, P0 ;  /* 0x000000ffff237224 */ /* 0x100fe200000e0631 */
[----:B------:R-:W-:Y:S02]  /*ebf0*/  IADD3 R103, P0, R48, 0xb000, RZ ;  /* 0x0000b00030677810 */ /* 0x000fe40007f1e0ff */
[----:B------:R-:W-:Y:S02]  /*ec00*/  LOP3.LUT R30, R39, 0x380, RZ, 0xc0, !PT ;  /* 0x00000380271e7812 */ /* 0x000fe400078ec0ff */
[----:B------:R-:W-:Y:S01]  /*ec10*/  LOP3.LUT R46, R103, 0x380, RZ, 0xc0, !PT ;  /* 0x00000380672e7812 */ /* 0x000fe200078ec0ff */
[----:B------:R-:W-:Y:S01]  /*ec20*/  IMAD.X R47, RZ, RZ, R49, P0 ;  /* 0x000000ffff2f7224 */ /* 0x000fe200000e0631 */
[----:B------:R-:W-:Y:S01]  /*ec30*/  MOV R110, R50 ;  /* 0x00000032006e7202 */ /* 0x000fe20000000f00 */
[----:B------:R-:W-:Y:S01]  /*ec40*/  IMAD.IADD R51, R22, 0x1, R17 ;  /* 0x0000000116337824 */ /* 0x000fe200078e0211 */
[----:B------:R-:W-:Y:S01]  /*ec50*/  SHF.R.U64 R46, R46, 0x3, RZ ;  /* 0x000000032e2e7819 */ /* 0x000fe200000012ff */
[----:B------:R-:W2:Y:S01]  /*ec60*/  @P1 LDC R156, c[0x0][0xbec] ;  /* 0x0002fb00ff9c1b82 */ /* 0x000ea20000000800 */
[----:B------:R-:W-:-:S02]  /*ec70*/  SHF.R.U64 R30, R30, 0x3, RZ ;  /* 0x000000031e1e7819 */ /* 0x000fc400000012ff */
[----:B------:R-:W-:Y:S02]  /*ec80*/  LOP3.LUT R46, R46, R103, RZ, 0x3c, !PT ;  /* 0x000000672e2e7212 */ /* 0x000fe400078e3cff */
[----:B------:R-:W-:Y:S02]  /*ec90*/  MOV R103, R26 ;  /* 0x0000001a00677202 */ /* 0x000fe40000000f00 */
[----:B------:R-:W-:Y:S01]  /*eca0*/  LOP3.LUT R74, R30, R39, RZ, 0x3c, !PT ;  /* 0x000000271e4a7212 */ /* 0x000fe200078e3cff */
[----:B------:R-:W3:Y:S01]  /*ecb0*/  @P1 LDC R27, c[0x0][0xbf0] ;  /* 0x0002fc00ff1b1b82 */ /* 0x000ee20000000800 */
[----:B------:R-:W-:Y:S01]  /*ecc0*/  LOP3.LUT R30, R31, 0x380, RZ, 0xc0, !PT ;  /* 0x000003801f1e7812 */ /* 0x000fe200078ec0ff */
[----:B------:R2:W-:Y:S01]  /*ecd0*/  STSM.16.M88.4 [R111], R4 ;  /* 0x000000046f007844 */ /* 0x0005e20000000200 */
[----:B------:R-:W-:Y:S01]  /*ece0*/  MOV R54, R54 ;  /* 0x0000003600367202 */ /* 0x000fe20000000f00 */
[----:B------:R-:W-:Y:S01]  /*ecf0*/  IMAD.MOV.U32 R55, RZ, RZ, R51 ;  /* 0x000000ffff377224 */ /* 0x000fe200078e0033 */
[----:B------:R-:W-:-:S02]  /*ed00*/  SHF.R.U64 R30, R30, 0x3, RZ ;  /* 0x000000031e1e7819 */ /* 0x000fc400000012ff */
[----:B------:R-:W-:Y:S02]  /*ed10*/  MOV R66, R66 ;  /* 0x0000004200427202 */ /* 0x000fe40000000f00 */
[----:B------:R-:W-:Y:S02]  /*ed20*/  LOP3.LUT R86, R30, R31, RZ, 0x3c, !PT ;  /* 0x0000001f1e567212 */ /* 0x000fe400078e3cff */
[----:B------:R-:W-:Y:S02]  /*ed30*/  MOV R82, R82 ;  /* 0x0000005200527202 */ /* 0x000fe40000000f00 */
[----:B------:R-:W-:Y:S02]  /*ed40*/  MOV R86, R86 ;  /* 0x0000005600567202 */ /* 0x000fe40000000f00 */
[----:B------:R-:W-:Y:S02]  /*ed50*/  IADD3 R21, P4, R48, 0x1000, RZ ;  /* 0x0000100030157810 */ /* 0x000fe40007f9e0ff */
[----:B------:R-:W-:Y:S01]  /*ed60*/  MOV R58, R58 ;  /* 0x0000003a003a7202 */ /* 0x000fe20000000f00 */
[----:B--2---:R-:W-:Y:S01]  /*ed70*/  @P1 IMAD.HI.U32 R4, R51, R156, RZ ;  /* 0x0000009c33041227 */ /* 0x004fe200078e00ff */
[----:B------:R-:W-:-:S02]  /*ed80*/  F2FP.F16.F32.PACK_AB R6, R121, R0 ;  /* 0x000000007906723e */ /* 0x000fc400000000ff */
[----:B------:R-:W-:Y:S02]  /*ed90*/  SHF.R.S32.HI R0, RZ, 0x1f, R205 ;  /* 0x0000001fff007819 */ /* 0x000fe400000114cd */
[----:B------:R-:W-:Y:S02]  /*eda0*/  F2FP.F16.F32.PACK_AB R5, R155, R150 ;  /* 0x000000969b05723e */ /* 0x000fe400000000ff */
[----:B---3--:R-:W-:Y:S01]  /*edb0*/  @P1 SHF.R.U32.HI R55, RZ, R27, R4 ;  /* 0x0000001bff371219 */ /* 0x008fe20000011604 */
[----:B------:R-:W-:Y:S01]  /*edc0*/  IMAD R26, R0, UR4, RZ ;  /* 0x00000004001a7c24 */ /* 0x000fe2000f8e02ff */
[----:B------:R-:W-:Y:S02]  /*edd0*/  F2FP.F16.F32.PACK_AB R4, R120, R9 ;  /* 0x000000097804723e */ /* 0x000fe400000000ff */
[----:B------:R-:W-:Y:S01]  /*ede0*/  F2FP.F16.F32.PACK_AB R7, R154, R149 ;  /* 0x000000959a07723e */ /* 0x000fe200000000ff */
[----:B------:R-:W-:Y:S01]  /*edf0*/  IMAD.MOV R53, RZ, RZ, -R55 ;  /* 0x000000ffff357224 */ /* 0x000fe200078e0a37 */
[----:B------:R-:W-:Y:S01]  /*ee00*/  F2FP.F16.F32.PACK_AB R9, R153, R148 ;  /* 0x000000949909723e */ /* 0x000fe200000000ff */
[C---:B------:R-:W-:Y:S01]  /*ee10*/  IMAD R59, R205.reuse, UR5, R26 ;  /* 0x00000005cd3b7c24 */ /* 0x040fe2000f8e021a */
[----:B------:R-:W-:Y:S01]  /*ee20*/  IADD3 R39, P3, R48, 0x7000, RZ ;  /* 0x0000700030277810 */ /* 0x000fe20007f7e0ff */
[----:B------:R-:W-:Y:S01]  /*ee30*/  IMAD R53, R94, R53, R51 ;  /* 0x000000355e357224 */ /* 0x000fe200078e0233 */
[----:B------:R-:W-:Y:S01]  /*ee40*/  STSM.16.M88.4 [R66], R4 ;  /* 0x0000000442007844 */ /* 0x000fe20000000200 */
[----:B------:R-:W-:Y:S01]  /*ee50*/  IMAD.WIDE.U32 R50, R205, UR4, R24 ;  /* 0x00000004cd327c25 */ /* 0x000fe2000f8e0018 */
[----:B------:R-:W-:Y:S01]  /*ee60*/  LOP3.LUT R20, R21, 0x380, RZ, 0xc0, !PT ;  /* 0x0000038015147812 */ /* 0x000fe200078ec0ff */
[----:B------:R-:W-:Y:S01]  /*ee70*/  ULDC.64 UR4, c[0x0][0xb88] ;  /* 0x0002e20000047ab9 */ /* 0x000fe20000000a00 */
[----:B------:R2:W-:Y:S01]  /*ee80*/  STSM.16.M88.4 [R86], R8 ;  /* 0x0000000856007844 */ /* 0x0005e20000000200 */
[----:B------:R-:W-:-:S02]  /*ee90*/  LOP3.LUT R38, R39, 0x380, RZ, 0xc0, !PT ;  /* 0x0000038027267812 */ /* 0x000fc400078ec0ff */
[----:B------:R-:W-:Y:S01]  /*eea0*/  SHF.R.U64 R20, R20, 0x3, RZ ;  /* 0x0000000314147819 */ /* 0x000fe200000012ff */
[----:B------:R3:W-:Y:S01]  /*eeb0*/  STSM.16.M88.4 [R82], R12 ;  /* 0x0000000c52007844 */ /* 0x0007e20000000200 */
[----:B------:R-:W-:Y:S02]  /*eec0*/  MOV R78, R78 ;  /* 0x0000004e004e7202 */ /* 0x000fe40000000f00 */
[----:B------:R-:W-:Y:S02]  /*eed0*/  F2FP.F16.F32.PACK_AB R24, R57, R56 ;  /* 0x000000383918723e */ /* 0x000fe400000000ff */
[----:B------:R-:W-:Y:S02]  /*eee0*/  F2FP.F16.F32.PACK_AB R25, R140, R137 ;  /* 0x000000898c19723e */ /* 0x000fe400000000ff */
[----:B------:R-:W-:Y:S02]  /*eef0*/  F2FP.F16.F32.PACK_AB R26, R61, R60 ;  /* 0x0000003c3d1a723e */ /* 0x000fe400000000ff */
[----:B------:R-:W-:-:S02]  /*ef00*/  F2FP.F16.F32.PACK_AB R27, R143, R136 ;  /* 0x000000888f1b723e */ /* 0x000fc400000000ff */
[----:B------:R-:W-:Y:S02]  /*ef10*/  MOV R74, R74 ;  /* 0x0000004a004a7202 */ /* 0x000fe40000000f00 */
[----:B--2---:R-:W-:Y:S01]  /*ef20*/  SHF.R.S32.HI R9, RZ, 0x1f, R55 ;  /* 0x0000001fff097819 */ /* 0x004fe20000011437 */
[----:B------:R2:W-:Y:S01]  /*ef30*/  STSM.16.M88.4 [R78], R24 ;  /* 0x000000184e007844 */ /* 0x0005e20000000200 */
[----:B------:R-:W-:Y:S01]  /*ef40*/  SHF.R.S32.HI R8, RZ, 0x1f, R53 ;  /* 0x0000001fff087819 */ /* 0x000fe20000011435 */
[----:B---3--:R-:W-:Y:S01]  /*ef50*/  IMAD.IADD R14, R212, 0x1, R17 ;  /* 0x00000001d40e7824 */ /* 0x008fe200078e0211 */
[----:B------:R-:W-:Y:S02]  /*ef60*/  IADD3 R12, P0, R55, R50, RZ ;  /* 0x00000032370c7210 */ /* 0x000fe40007f1e0ff */
[----:B------:R-:W-:Y:S01]  /*ef70*/  F2FP.F16.F32.PACK_AB R4, R65, R64 ;  /* 0x000000404104723e */ /* 0x000fe200000000ff */
[----:B------:R-:W-:Y:S01]  /*ef80*/  IMAD R8, R8, UR4, RZ ;  /* 0x0000000408087c24 */ /* 0x000fe2000f8e02ff */
[----:B------:R-:W-:Y:S01]  /*ef90*/  IADD3.X R13, R9, R51, R59, P0, !PT ;  /* 0x00000033090d7210 */ /* 0x000fe200007fe43b */
[----:B------:R-:W3:Y:S01]  /*efa0*/  @P1 LDC R55, c[0x0][0xbec] ;  /* 0x0002fb00ff371b82 */ /* 0x000ee20000000800 */
[----:B------:R-:W-:Y:S01]  /*efb0*/  F2FP.F16.F32.PACK_AB R5, R142, R135 ;  /* 0x000000878e05723e */ /* 0x000fe200000000ff */
[----:B------:R-:W-:Y:S01]  /*efc0*/  IMAD R15, R53, UR5, R8 ;  /* 0x00000005350f7c24 */ /* 0x000fe2000f8e0208 */
[----:B------:R-:W-:Y:S01]  /*efd0*/  F2FP.F16.F32.PACK_AB R6, R69, R68 ;  /* 0x000000444506723e */ /* 0x000fe200000000ff */
[----:B------:R-:W-:Y:S01]  /*efe0*/  IMAD.WIDE.U32 R12, R53, UR4, R12 ;  /* 0x00000004350c7c25 */ /* 0x000fe2000f8e000c */
[----:B------:R-:W-:Y:S01]  /*eff0*/  F2FP.F16.F32.PACK_AB R7, R141, R134 ;  /* 0x000000868d07723e */ /* 0x000fe200000000ff */
[----:B------:R-:W-:Y:S01]  /*f000*/  ULDC.64 UR4, c[0x0][0xb50] ;  /* 0x0002d40000047ab9 */ /* 0x000fe20000000a00 */
[----:B------:R-:W-:Y:S01]  /*f010*/  SHF.R.U64 R38, R38, 0x3, RZ ;  /* 0x0000000326267819 */ /* 0x000fe200000012ff */
[----:B------:R-:W-:Y:S01]  /*f020*/  IMAD R53, R94, UR6, RZ ;  /* 0x000000065e357c24 */ /* 0x000fe2000f8e02ff */
[----:B------:R-:W-:Y:S01]  /*f030*/  LOP3.LUT R20, R20, R21, RZ, 0x3c, !PT ;  /* 0x0000001514147212 */ /* 0x000fe200078e3cff */
[----:B------:R4:W-:Y:S01]  /*f040*/  STSM.16.M88.4 [R74], R4 ;  /* 0x000000044a007844 */ /* 0x0009e20000000200 */
[----:B------:R-:W-:-:S02]  /*f050*/  IADD3 R21, P2, R48, 0x6000, RZ ;  /* 0x0000600030157810 */ /* 0x000fc40007f5e0ff */
[----:B------:R-:W-:Y:S01]  /*f060*/  LOP3.LUT R38, R38, R39, RZ, 0x3c, !PT ;  /* 0x0000002726267212 */ /* 0x000fe200078e3cff */
[--C-:B------:R-:W-:Y:S01]  /*f070*/  IMAD.X R39, RZ, RZ, R49.reuse, P3 ;  /* 0x000000ffff277224 */ /* 0x100fe200018e0631 */
[----:B------:R-:W-:Y:S01]  /*f080*/  LOP3.LUT P0, RZ, R210, 0x3, RZ, 0xc0, !PT ;  /* 0x00000003d2ff7812 */ /* 0x000fe2000780c0ff */
[----:B------:R-:W-:Y:S01]  /*f090*/  IMAD.X R37, RZ, RZ, R49, P2 ;  /* 0x000000ffff257224 */ /* 0x000fe200010e0631 */
[----:B--2---:R-:W-:Y:S02]  /*f0a0*/  LEA R24, P3, R12, UR4, 0x2 ;  /* 0x000000040c187c11 */ /* 0x004fe4000f8610ff */
[----:B------:R-:W-:Y:S02]  /*f0b0*/  ISETP.GE.OR P2, PT, R14, R53, P0 ;  /* 0x000000350e00720c */ /* 0x000fe40000746670 */
[----:B------:R-:W-:Y:S01]  /*f0c0*/  MOV R70, R70 ;  /* 0x0000004600467202 */ /* 0x000fe20000000f00 */
[----:B------:R-:W-:Y:S01]  /*f0d0*/  SHFL.IDX PT, R64, R24, RZ, 0x1c1f ;  /* 0x001c1fff18407589 */ /* 0x000fe200000e0000 */
[----:B------:R-:W-:-:S02]  /*f0e0*/  F2FP.F16.F32.PACK_AB R8, R73, R72 ;  /* 0x000000484908723e */ /* 0x000fc400000000ff */
[----:B------:R-:W-:Y:S01]  /*f0f0*/  F2FP.F16.F32.PACK_AB R9, R138, R133 ;  /* 0x000000858a09723e */ /* 0x000fe200000000ff */
[----:B----4-:R-:W-:Y:S01]  /*f100*/  VIADD R4, R14, 0x8 ;  /* 0x000000080e047836 */ /* 0x010fe20000000000 */
[----:B------:R-:W-:Y:S01]  /*f110*/  F2FP.F16.F32.PACK_AB R10, R77, R76 ;  /* 0x0000004c4d0a723e */ /* 0x000fe200000000ff */
[----:B------:R-:W-:Y:S01]  /*f120*/  IMAD.IADD R5, R13, 0x1, R15 ;  /* 0x000000010d057824 */ /* 0x000fe200078e020f */
[----:B------:R-:W-:Y:S01]  /*f130*/  F2FP.F16.F32.PACK_AB R11, R139, R132 ;  /* 0x000000848b0b723e */ /* 0x000fe200000000ff */
[----:B------:R-:W-:Y:S01]  /*f140*/  SHFL.IDX PT, R66, R24, 0x1, 0x1c1f ;  /* 0x003c1f0018427f89 */ /* 0x000fe200000e0000 */
[----:B------:R-:W-:Y:S02]  /*f150*/  ISETP.GE.OR P0, PT, R4, R53, P0 ;  /* 0x000000350400720c */ /* 0x000fe40000706670 */
[----:B------:R-:W-:Y:S01]  /*f160*/  LEA.HI.X R25, R12, UR5, R5, 0x2, P3 ;  /* 0x000000050c197c11 */ /* 0x000fe200098f1405 */
[----:B------:R-:W-:Y:S01]  /*f170*/  STSM.16.M88.4 [R70], R8 ;  /* 0x0000000846007844 */ /* 0x000fe20000000200 */
[----:B------:R-:W-:Y:S01]  /*f180*/  MOV R62, R62 ;  /* 0x0000003e003e7202 */ /* 0x000fe20000000f00 */
[----:B------:R-:W-:Y:S01]  /*f190*/  ULDC.64 UR4, c[0x0][0xae8] ;  /* 0x0002ba0000047ab9 */ /* 0x000fe20000000a00 */
[----:B------:R-:W-:Y:S01]  /*f1a0*/  F2FP.F16.F32.PACK_AB R4, R81, R80 ;  /* 0x000000505104723e */ /* 0x000fe200000000ff */
[----:B------:R-:W2:Y:S01]  /*f1b0*/  SHFL.IDX PT, R65, R25, RZ, 0x1c1f ;  /* 0x001c1fff19417589 */ /* 0x000ea200000e0000 */
[----:B------:R-:W-:-:S02]  /*f1c0*/  F2FP.F16.F32.PACK_AB R5, R129, R122 ;  /* 0x0000007a8105723e */ /* 0x000fc400000000ff */
[----:B------:R-:W-:Y:S01]  /*f1d0*/  F2FP.F16.F32.PACK_AB R6, R85, R84 ;  /* 0x000000545506723e */ /* 0x000fe200000000ff */
[----:B------:R-:W4:Y:S01]  /*f1e0*/  SHFL.IDX PT, R67, R25, 0x1, 0x1c1f ;  /* 0x003c1f0019437f89 */ /* 0x000f2200000e0000 */
        /* <DEDUP_REMOVED lines=10> */
[----:B------:R-:W-:Y:S01]  /*f290*/  F2FP.F16.F32.PACK_AB R114, R117, R116 ;  /* 0x000000747572723e */ /* 0x000fe200000000ff */
[----:B------:R-:W-:Y:S01]  /*f2a0*/  STSM.16.M88.4 [R54], R96 ;  /* 0x0000006036007844 */ /* 0x000fe20000000200 */
[----:B------:R-:W-:Y:S02]  /*f2b0*/  F2FP.F16.F32.PACK_AB R115, R119, R118 ;  /* 0x000000767773723e */ /* 0x000fe400000000ff */
[----:B------:R-:W-:Y:S01]  /*f2c0*/  LOP3.LUT R32, R29, 0x380, RZ, 0xc0, !PT ;  /* 0x000003801d207812 */ /* 0x000fe200078ec0ff */
[----:B------:R-:W-:Y:S01]  /*f2d0*/  STSM.16.M88.4 [R110], R104 ;  /* 0x000000686e007844 */ /* 0x000fe20000000200 */
[----:B------:R-:W-:-:S02]  /*f2e0*/  LOP3.LUT R36, R21, 0x380, RZ, 0xc0, !PT ;  /* 0x0000038015247812 */ /* 0x000fc400078ec0ff */
[----:B------:R-:W-:Y:S01]  /*f2f0*/  SHF.R.U64 R32, R32, 0x3, RZ ;  /* 0x0000000320207819 */ /* 0x000fe200000012ff */
[----:B------:R-:W-:Y:S01]  /*f300*/  STSM.16.M88.4 [R103], R112 ;  /* 0x0000007067007844 */ /* 0x000fe20000000200 */
[----:B------:R-:W-:Y:S02]  /*f310*/  SHF.R.U64 R36, R36, 0x3, RZ ;  /* 0x0000000324247819 */ /* 0x000fe400000012ff */
[----:B------:R-:W-:Y:S01]  /*f320*/  LOP3.LUT R32, R32, R29, RZ, 0x3c, !PT ;  /* 0x0000001d20207212 */ /* 0x000fe200078e3cff */
[----:B------:R-:W-:Y:S01]  /*f330*/  BAR.SYNC.DEFER_BLOCKING 0x1, 0x100 ;  /* 0x0044000000007b1d */ /* 0x000fe20000010000 */
[--C-:B------:R-:W-:Y:S01]  /*f340*/  IMAD.X R29, RZ, RZ, R49.reuse, P5 ;  /* 0x000000ffff1d7224 */ /* 0x100fe200028e0631 */
[----:B------:R-:W-:Y:S02]  /*f350*/  IADD3 R31, P6, R48, 0x3000, RZ ;  /* 0x00003000301f7810 */ /* 0x000fe40007fde0ff */
[----:B------:R-:W-:Y:S01]  /*f360*/  LOP3.LUT R36, R36, R21, RZ, 0x3c, !PT ;  /* 0x0000001524247212 */ /* 0x000fe200078e3cff */
[----:B------:R-:W-:Y:S01]  /*f370*/  IMAD.X R21, RZ, RZ, R49, P4 ;  /* 0x000000ffff157224 */ /* 0x000fe200020e0631 */
[----:B------:R-:W-:-:S02]  /*f380*/  LOP3.LUT R30, R31, 0x380, RZ, 0xc0, !PT ;  /* 0x000003801f1e7812 */ /* 0x000fc400078ec0ff */
[----:B------:R-:W-:Y:S02]  /*f390*/  IADD3 R43, P5, R48, 0x9000, RZ ;  /* 0x00009000302b7810 */ /* 0x000fe40007fbe0ff */
[----:B------:R-:W-:Y:S02]  /*f3a0*/  SHF.R.U64 R30, R30, 0x3, RZ ;  /* 0x000000031e1e7819 */ /* 0x000fe400000012ff */
[----:B------:R-:W-:Y:S02]  /*f3b0*/  LOP3.LUT R42, R43, 0x380, RZ, 0xc0, !PT ;  /* 0x000003802b2a7812 */ /* 0x000fe400078ec0ff */
[----:B------:R-:W-:Y:S01]  /*f3c0*/  LOP3.LUT R30, R30, R31, RZ, 0x3c, !PT ;  /* 0x0000001f1e1e7212 */ /* 0x000fe200078e3cff */
[----:B------:R-:W-:Y:S01]  /*f3d0*/  IMAD.X R31, RZ, RZ, R49, P6 ;  /* 0x000000ffff1f7224 */ /* 0x000fe200030e0631 */
[----:B------:R-:W-:Y:S02]  /*f3e0*/  SHF.R.U64 R42, R42, 0x3, RZ ;  /* 0x000000032a2a7819 */ /* 0x000fe400000012ff */
[----:B------:R-:W-:-:S02]  /*f3f0*/  IADD3 R41, P4, R48, 0x8000, RZ ;  /* 0x0000800030297810 */ /* 0x000fc40007f9e0ff */
[----:B------:R-:W-:Y:S02]  /*f400*/  IADD3 R45, P6, R48, 0xa000, RZ ;  /* 0x0000a000302d7810 */ /* 0x000fe40007fde0ff */
[----:B------:R-:W-:Y:S01]  /*f410*/  LOP3.LUT R42, R42, R43, RZ, 0x3c, !PT ;  /* 0x0000002b2a2a7212 */ /* 0x000fe200078e3cff */
[----:B--2---:R-:W-:Y:S01]  /*f420*/  @!P2 ST.E desc[UR8][R64.64], R3 ;  /* 0x000000034000a985 */ /* 0x004fe2000c101908 */
[----:B------:R-:W-:Y:S02]  /*f430*/  LOP3.LUT R40, R41, 0x380, RZ, 0xc0, !PT ;  /* 0x0000038029287812 */ /* 0x000fe400078ec0ff */
[----:B------:R-:W-:Y:S01]  /*f440*/  LOP3.LUT R44, R45, 0x380, RZ, 0xc0, !PT ;  /* 0x000003802d2c7812 */ /* 0x000fe200078ec0ff */
[----:B----4-:R2:W-:Y:S01]  /*f450*/  @!P0 ST.E desc[UR8][R66.64], R2 ;  /* 0x0000000242008985 */ /* 0x0105e2000c101908 */
[----:B------:R-:W-:Y:S02]  /*f460*/  LOP3.LUT R43, R48, 0x380, RZ, 0xc0, !PT ;  /* 0x00000380302b7812 */ /* 0x000fe400078ec0ff */
[----:B------:R-:W-:Y:S01]  /*f470*/  SHF.R.U64 R40, R40, 0x3, RZ ;  /* 0x0000000328287819 */ /* 0x000fe200000012ff */
[----:B------:R4:W5:Y:S01]  /*f480*/  LD.E.128 R24, desc[UR8][R28.64] ;  /* 0x000000081c187980 */ /* 0x000962000c101d00 */
[----:B------:R-:W-:-:S02]  /*f490*/  SHF.R.U64 R44, R44, 0x3, RZ ;  /* 0x000000032c2c7819 */ /* 0x000fc400000012ff */
[----:B------:R-:W-:Y:S01]  /*f4a0*/  SHF.R.U64 R43, R43, 0x3, RZ ;  /* 0x000000032b2b7819 */ /* 0x000fe200000012ff */
[----:B------:R0:W5:Y:S01]  /*f4b0*/  LD.E.128 R8, desc[UR8][R20.64] ;  /* 0x0000000814087980 */ /* 0x000162000c101d00 */
[----:B------:R-:W-:Y:S01]  /*f4c0*/  LOP3.LUT R40, R40, R41, RZ, 0x3c, !PT ;  /* 0x0000002928287212 */ /* 0x000fe200078e3cff */
[--C-:B------:R-:W-:Y:S01]  /*f4d0*/  IMAD.X R41, RZ, RZ, R49.reuse, P4 ;  /* 0x000000ffff297224 */ /* 0x100fe200020e0631 */
[----:B------:R-:W-:Y:S01]  /*f4e0*/  LOP3.LUT R44, R44, R45, RZ, 0x3c, !PT ;  /* 0x0000002d2c2c7212 */ /* 0x000fe200078e3cff */
[----:B--2---:R-:W-:Y:S01]  /*f4f0*/  IMAD R2, R91, UR4, RZ ;  /* 0x000000045b027c24 */ /* 0x004fe2000f8e02ff */
[----:B------:R2:W5:Y:S01]  /*f500*/  LD.E.128 R4, desc[UR8][R30.64] ;  /* 0x000000081e047980 */ /* 0x000562000c101d00 */
[----:B----4-:R-:W4:Y:S01]  /*f510*/  @P1 LDC R29, c[0x0][0xbf0] ;  /* 0x0002fc00ff1d1b82 */ /* 0x010f220000000800 */
[----:B------:R-:W-:Y:S01]  /*f520*/  LOP3.LUT R48, R43, R48, RZ, 0x3c, !PT ;  /* 0x000000302b307212 */ /* 0x000fe200078e3cff */
[----:B------:R-:W-:Y:S01]  /*f530*/  IMAD.X R43, RZ, RZ, R49, P5 ;  /* 0x000000ffff2b7224 */ /* 0x000fe200028e0631 */
[----:B------:R1:W5:Y:S01]  /*f540*/  LD.E.128 R68, desc[UR8][R32.64] ;  /* 0x0000000820447980 */ /* 0x000362000c101d00 */
[----:B0-----:R-:W-:-:S02]  /*f550*/  IMAD R20, R206, 0x20, R208 ;  /* 0x00000020ce147824 */ /* 0x001fc400078e02d0 */
[----:B------:R-:W-:Y:S01]  /*f560*/  IMAD R21, R207, UR5, R2 ;  /* 0x00000005cf157c24 */ /* 0x000fe2000f8e0202 */
[----:B------:R0:W5:Y:S01]  /*f570*/  LD.E.128 R60, desc[UR8][R34.64] ;  /* 0x00000008223c7980 */ /* 0x000162000c101d00 */
[----:B------:R-:W-:Y:S02]  /*f580*/  IMAD.IADD R28, R17, 0x1, R20 ;  /* 0x00000001111c7824 */ /* 0x000fe400078e0214 */
[----:B------:R-:W-:Y:S01]  /*f590*/  IMAD.WIDE.U32 R2, R207, UR4, RZ ;  /* 0x00000004cf027c25 */ /* 0x000fe2000f8e00ff */
[----:B------:R-:W-:Y:S01]  /*f5a0*/  ULDC.64 UR4, c[0x0][0xaf0] ;  /* 0x0002bc0000047ab9 */ /* 0x000fe20000000a00 */
[----:B------:R0:W5:Y:S02]  /*f5b0*/  LD.E.128 R12, desc[UR8][R36.64] ;  /* 0x00000008240c7980 */ /* 0x000164000c101d00 */
[----:B---3--:R-:W-:Y:S02]  /*f5c0*/  @P1 IMAD.HI.U32 R20, R28, R55, RZ ;  /* 0x000000371c141227 */ /* 0x008fe400078e00ff */
[----:B------:R0:W5:Y:S02]  /*f5d0*/  LD.E.128 R56, desc[UR8][R38.64] ;  /* 0x0000000826387980 */ /* 0x000164000c101d00 */
[----:B------:R-:W-:-:S02]  /*f5e0*/  IMAD.IADD R3, R3, 0x1, R21 ;  /* 0x0000000103037824 */ /* 0x000fc400078e0215 */
[----:B------:R-:W-:Y:S01]  /*f5f0*/  IMAD.MOV.U32 R21, RZ, RZ, R28 ;  /* 0x000000ffff157224 */ /* 0x000fe200078e001c */
[----:B------:R0:W5:Y:S01]  /*f600*/  LD.E.128 R80, desc[UR8][R40.64] ;  /* 0x0000000828507980 */ /* 0x000162000c101d00 */
[----:B------:R-:W-:Y:S01]  /*f610*/  IMAD R0, R0, UR4, RZ ;  /* 0x0000000400007c24 */ /* 0x000fe2000f8e02ff */
[----:B----4-:R-:W-:Y:S01]  /*f620*/  @P1 SHF.R.U32.HI R21, RZ, R29, R20 ;  /* 0x0000001dff151219 */ /* 0x010fe20000011614 */
[C---:B------:R-:W-:Y:S01]  /*f630*/  IMAD.WIDE.U32 R2, R205.reuse, UR4, R2 ;  /* 0x00000004cd027c25 */ /* 0x040fe2000f8e0002 */
[----:B------:R0:W5:Y:S03]  /*f640*/  LD.E.128 R76, desc[UR8][R42.64] ;  /* 0x000000082a4c7980 */ /* 0x000166000c101d00 */
[----:B------:R-:W-:Y:S01]  /*f650*/  IMAD R29, R205, UR5, R0 ;  /* 0x00000005cd1d7c24 */ /* 0x000fe2000f8e0200 */
[--C-:B------:R-:W-:Y:S01]  /*f660*/  SHF.R.S32.HI R0, RZ, 0x1f, R21.reuse ;  /* 0x0000001fff007819 */ /* 0x100fe20000011415 */
[----:B--2---:R-:W-:Y:S01]  /*f670*/  IMAD.MOV R31, RZ, RZ, -R21 ;  /* 0x000000ffff1f7224 */ /* 0x004fe200078e0a15 */
[----:B------:R-:W-:Y:S01]  /*f680*/  ULDC.64 UR4, c[0x0][0xae0] ;  /* 0x0002b80000047ab9 */ /* 0x000fe20000000a00 */
[----:B------:R-:W-:Y:S01]  /*f690*/  IMAD.X R45, RZ, RZ, R49, P6 ;  /* 0x000000ffff2d7224 */ /* 0x000fe200030e0631 */
[----:B------:R0:W5:Y:S01]  /*f6a0*/  LD.E.128 R64, desc[UR8][R46.64] ;  /* 0x000000082e407980 */ /* 0x000162000c101d00 */
[----:B------:R-:W-:-:S02]  /*f6b0*/  IMAD.IADD R3, R3, 0x1, R29 ;  /* 0x0000000103037824 */ /* 0x000fc400078e021d */
[----:B------:R-:W-:Y:S01]  /*f6c0*/  IMAD R0, R0, UR4, RZ ;  /* 0x0000000400007c24 */ /* 0x000fe2000f8e02ff */
[----:B------:R-:W5:Y:S01]  /*f6d0*/  LD.E.128 R48, desc[UR8][R48.64] ;  /* 0x0000000830307980 */ /* 0x000f62000c101d00 */
[----:B------:R-:W-:Y:S02]  /*f6e0*/  IMAD R29, R94, R31, R28 ;  /* 0x0000001f5e1d7224 */ /* 0x000fe400078e021c */
[C---:B------:R-:W-:Y:S01]  /*f6f0*/  IMAD R31, R21.reuse, UR5, R0 ;  /* 0x00000005151f7c24 */ /* 0x040fe2000f8e0200 */
[----:B------:R0:W5:Y:S01]  /*f700*/  LD.E.128 R72, desc[UR8][R44.64] ;  /* 0x000000082c487980 */ /* 0x000162000c101d00 */
[----:B------:R-:W-:Y:S01]  /*f710*/  IMAD.WIDE.U32 R2, R21, UR4, R2 ;  /* 0x0000000415027c25 */ /* 0x000fe2000f8e0002 */
[----:B------:R-:W-:Y:S01]  /*f720*/  SHF.R.S32.HI R0, RZ, 0x1f, R29 ;  /* 0x0000001fff007819 */ /* 0x000fe2000001141d */
[----:B------:R-:W-:Y:S01]  /*f730*/  ULDC.64 UR4, c[0x0][0xad8] ;  /* 0x0002b60000047ab9 */ /* 0x000fe20000000a00 */
[----:B------:R-:W-:Y:S01]  /*f740*/  @!PT LDS RZ, [RZ] ;  /* 0x00000000fffff984 */ /* 0x000fe20000000800 */
[----:B------:R-:W-:Y:S01]  /*f750*/  @!PT LDS RZ, [RZ] ;  /* 0x00000000fffff984 */ /* 0x000fe20000000800 */
[----:B------:R-:W-:Y:S01]  /*f760*/  @!PT LDS RZ, [RZ] ;  /* 0x00000000fffff984 */ /* 0x000fe20000000800 */
[----:B------:R-:W-:Y:S01]  /*f770*/  @!PT LDS RZ, [RZ] ;  /* 0x00000000fffff984 */ /* 0x000fe20000000800 */
[----:B------:R2:W-:Y:S06]  /*f780*/  MEMBAR.ALL.CTA ;  /* 0x0000000000007992 */ /* 0x0005ec0000008000 */
[----:B--2---:R-:W2:Y:S01]  /*f790*/  FENCE.VIEW.ASYNC.S ;  /* 0x00000000000073c6 */ /* 0x004ea20000000000 */
[----:B------:R-:W-:-:S02]  /*f7a0*/  IMAD.IADD R3, R3, 0x1, R31 ;  /* 0x0000000103037824 */ /* 0x000fc400078e021f */
[----:B------:R-:W-:Y:S02]  /*f7b0*/  IMAD R20, R0, UR4, RZ ;  /* 0x0000000400147c24 */ /* 0x000fe4000f8e02ff */
[----:B-1----:R-:W-:Y:S02]  /*f7c0*/  IMAD.IADD R32, R208, 0x1, R17 ;  /* 0x00000001d0207824 */ /* 0x002fe400078e0211 */
[C---:B------:R-:W-:Y:S02]  /*f7d0*/  IMAD R17, R29.reuse, UR5, R20 ;  /* 0x000000051d117c24 */ /* 0x040fe4000f8e0214 */
[----:B------:R-:W-:Y:S01]  /*f7e0*/  IMAD.WIDE.U32 R2, R29, UR4, R2 ;  /* 0x000000041d027c25 */ /* 0x000fe2000f8e0002 */
[----:B------:R-:W-:Y:S01]  /*f7f0*/  ISETP.GE.AND P2, PT, R32, R53, PT ;  /* 0x000000352000720c */ /* 0x000fe20003f46270 */
[----:B------:R-:W-:Y:S02]  /*f800*/  ULDC.64 UR4, c[0x0][0xa80] ;  /* 0x0002a00000047ab9 */ /* 0x000fe40000000a00 */
[----:B------:R-:W-:Y:S01]  /*f810*/  IMAD.IADD R3, R3, 0x1, R17 ;  /* 0x0000000103037824 */ /* 0x000fe200078e0211 */
[----:B------:R-:W-:Y:S01]  /*f820*/  LEA R17, P3, R2, UR4, 0x1 ;  /* 0x0000000402117c11 */ /* 0x000fe2000f8608ff */
[----:B------:R-:W-:-:S02]  /*f830*/  VIADD R90, R90, 0x36820 ;  /* 0x000368205a5a7836 */ /* 0x000fc40000000000 */
[----:B------:R-:W-:Y:S01]  /*f840*/  VIADD R0, R32, 0x20 ;  /* 0x0000002020007836 */ /* 0x000fe20000000000 */
[----:B------:R-:W-:Y:S02]  /*f850*/  LEA.HI.X R30, R2, UR5, R3, 0x1, P3 ;  /* 0x00000005021e7c11 */ /* 0x000fe400098f0c03 */
[----:B------:R-:W-:Y:S02]  /*f860*/  PRMT R90, RZ, 0x654, R90 ;  /* 0x00000654ff5a7816 */ /* 0x000fe4000000005a */
[-C--:B------:R-:W-:Y:S01]  /*f870*/  ISETP.GE.AND P1, PT, R0, R53.reuse, PT ;  /* 0x000000350000720c */ /* 0x080fe20003f26270 */
[----:B------:R-:W-:Y:S01]  /*f880*/  VIADD R0, R32, 0x40 ;  /* 0x0000004020007836 */ /* 0x000fe20000000000 */
[----:B--2---:R0:W-:Y:S01]  /*f890*/  SYNCS.ARRIVE.TRANS64.RED.A1T0 RZ, [R90+URZ], RZ ;  /* 0x000000ff5aff79a7 */ /* 0x0041e2000810043f */
[----:B------:R0:W1:Y:S01]  /*f8a0*/  SHFL.IDX PT, R21, R17, RZ, 0x181f ;  /* 0x00181fff11157589 */ /* 0x00006200000e0000 */
[----:B------:R-:W-:Y:S03]  /*f8b0*/  BSSY B1, `(.L_x_2301) ;  /* 0x0000012000017945 */ /* 0x000fe60003800000 */
[----:B------:R0:W2:Y:S01]  /*f8c0*/  SHFL.IDX PT, R29, R30, RZ, 0x181f ;  /* 0x00181fff1e1d7589 */ /* 0x0000a200000e0000 */
[----:B------:R-:W-:Y:S01]  /*f8d0*/  ISETP.GE.AND P0, PT, R0, R53, PT ;  /* 0x000000350000720c */ /* 0x000fe20003f06270 */
[----:B------:R-:W-:-:S12]  /*f8e0*/  @P2 BRA `(.L_x_2302) ;  /* 0x0000000000382947 */ /* 0x000fd80003800000 */
        /* <DEDUP_REMOVED lines=10> */
[----:B-----5:R3:W-:Y:S01]  /*f990*/  @!P4 ST.E.128 desc[UR6][R2.64], R48 ;  /* 0x000000300200c985 */ /* 0x0207e2000c101d06 */
[----:B------:R-:W-:-:S03]  /*f9a0*/  @!P2 LEA.HI.X R29, R204, R29, R214, 0x1, P6 ;  /* 0x0000001dcc1da211 */ /* 0x000fc600030f0cd6 */
[----:B------:R3:W-:Y:S04]  /*f9b0*/  @!P3 ST.E.128 desc[UR6][R20.64], R68 ;  /* 0x000000441400b985 */ /* 0x0007e8000c101d06 */
[----:B------:R3:W-:Y:S02]  /*f9c0*/  @!P2 ST.E.128 desc[UR6][R28.64], R80 ;  /* 0x000000501c00a985 */ /* 0x0007e4000c101d06 */
.L_x_2302:
[----:B------:R-:W-:Y:S05]  /*f9d0*/  BSYNC B1 ;  /* 0x0000000000017941 */ /* 0x000fea0003800000 */
.L_x_2301:
[----:B--23--:R2:W3:Y:S01]  /*f9e0*/  SHFL.IDX PT, R29, R30, 0x1, 0x181f ;  /* 0x00381f001e1d7f89 */ /* 0x00c4e200000e0000 */
[----:B------:R-:W-:Y:S03]  /*f9f0*/  BSSY B1, `(.L_x_2303) ;  /* 0x0000011000017945 */ /* 0x000fe60003800000 */
[----:B------:R2:W4:Y:S01]  /*fa00*/  SHFL.IDX PT, R3, R17, 0x1, 0x181f ;  /* 0x00381f0011037f89 */ /* 0x00052200000e0000 */
[----:B------:R-:W-:Y:S05]  /*fa10*/  @P1 BRA `(.L_x_2304) ;  /* 0x0000000000381947 */ /* 0x000fea0003800000 */
[----:B------:R-:W-:Y:S01]  /*fa20*/  ULDC UR4, c[0x0][0xac8] ;  /* 0x0002b20000047ab9 */ /* 0x000fe20000000800 */
[----:B------:R-:W-:Y:S01]  /*fa30*/  ULDC.64 UR6, c[0x0][0x208] ;  /* 0x0000820000067ab9 */ /* 0x000fe20000000a00 */
[----:B------:R-:W-:Y:S02]  /*fa40*/  ISETP.GE.AND P4, PT, R16, UR4, PT ;  /* 0x0000000410007c0c */ /* 0x000fe4000bf86270 */
[----:B------:R-:W-:Y:S02]  /*fa50*/  ISETP.GE.AND P5, PT, R23, UR4, PT ;  /* 0x0000000417007c0c */ /* 0x000fe4000bfa6270 */
[----:B------:R-:W-:-:S09]  /*fa60*/  ISETP.GE.AND P6, PT, R204, UR4, PT ;  /* 0x00000004cc007c0c */ /* 0x000fd2000bfc6270 */
[-C--:B----4-:R-:W-:Y:S02]  /*fa70*/  @!P4 LEA R2, P1, R16, R3.reuse, 0x1 ;  /* 0x000000031002c211 */ /* 0x090fe400078208ff */
[CC--:B------:R-:W-:Y:S02]  /*fa80*/  @!P5 LEA R20, P2, R23.reuse, R3.reuse, 0x1 ;  /* 0x000000031714d211 */ /* 0x0c0fe400078408ff */
[----:B------:R-:W-:Y:S02]  /*fa90*/  @!P6 LEA R28, P3, R204, R3, 0x1 ;  /* 0x00000003cc1ce211 */ /* 0x000fe400078608ff */
[-C--:B---3--:R-:W-:Y:S02]  /*faa0*/  @!P4 LEA.HI.X R3, R16, R29.reuse, R216, 0x1, P1 ;  /* 0x0000001d1003c211 */ /* 0x088fe400008f0cd8 */
[-C--:B-1----:R-:W-:Y:S02]  /*fab0*/  @!P5 LEA.HI.X R21, R23, R29.reuse, R215, 0x1, P2 ;  /* 0x0000001d1715d211 */ /* 0x082fe400010f0cd7 */
[----:B------:R-:W-:Y:S01]  /*fac0*/  @!P6 LEA.HI.X R29, R204, R29, R214, 0x1, P3 ;  /* 0x0000001dcc1de211 */ /* 0x000fe200018f0cd6 */
[----:B-----5:R1:W-:Y:S04]  /*fad0*/  @!P4 ST.E.128 desc[UR6][R2.64], R8 ;  /* 0x000000080200c985 */ /* 0x0203e8000c101d06 */
[----:B------:R1:W-:Y:S04]  /*fae0*/  @!P5 ST.E.128 desc[UR6][R20.64], R60 ;  /* 0x0000003c1400d985 */ /* 0x0003e8000c101d06 */
[----:B------:R1:W-:Y:S02]  /*faf0*/  @!P6 ST.E.128 desc[UR6][R28.64], R76 ;  /* 0x0000004c1c00e985 */ /* 0x0003e4000c101d06 */
.L_x_2304:
[----:B------:R-:W-:Y:S05]  /*fb00*/  BSYNC B1 ;  /* 0x0000000000017941 */ /* 0x000fea0003800000 */
.L_x_2303:
[----:B-1---5:R1:W0:Y:S01]  /*fb10*/  SHFL.IDX PT, R11, R30, 0x2, 0x181f ;  /* 0x00581f001e0b7f89 */ /* 0x02222200000e0000 */
[----:B------:R-:W-:Y:S03]  /*fb20*/  BSSY B1, `(.L_x_2305) ;  /* 0x0000011000017945 */ /* 0x000fe60003800000 */
[----:B----4-:R1:W4:Y:S01]  /*fb30*/  SHFL.IDX PT, R3, R17, 0x2, 0x181f ;  /* 0x00581f0011037f89 */ /* 0x01032200000e0000 */
        /* <DEDUP_REMOVED lines=15> */
.L_x_2306:
[----:B------:R-:W-:Y:S05]  /*fc30*/  BSYNC B1 ;  /* 0x0000000000017941 */ /* 0x000fea0003800000 */
.L_x_2305:
[----:B------:R-:W-:Y:S01]  /*fc40*/  VIADD R0, R32, 0x60 ;  /* 0x0000006020007836 */ /* 0x000fe20000000000 */
[----:B0-----:R0:W0:Y:S04]  /*fc50*/  SHFL.IDX PT, R11, R30, 0x3, 0x181f ;  /* 0x00781f001e0b7f89 */ /* 0x00102800000e0000 */
[----:B------:R-:W-:Y:S01]  /*fc60*/  ISETP.GE.AND P0, PT, R0, R53, PT ;  /* 0x000000350000720c */ /* 0x000fe20003f06270 */
[----:B-12---:R-:W1:-:S12]  /*fc70*/  SHFL.IDX PT, R17, R17, 0x3, 0x181f ;  /* 0x00781f0011117f89 */ /* 0x006e5800000e0000 */
[----:B------:R-:W-:Y:S05]  /*fc80*/  @P0 BRA `(.L_x_2307) ;  /* 0x0000000800d80947 */ /* 0x000fea0003800000 */
[----:B------:R-:W-:Y:S01]  /*fc90*/  ULDC UR4, c[0x0][0xac8] ;  /* 0x0002b20000047ab9 */ /* 0x000fe20000000800 */
[----:B------:R-:W-:Y:S01]  /*fca0*/  ULDC.64 UR6, c[0x0][0x208] ;  /* 0x0000820000067ab9 */ /* 0x000fe20000000a00 */
[----:B------:R-:W-:Y:S02]  /*fcb0*/  ISETP.GE.AND P2, PT, R16, UR4, PT ;  /* 0x0000000410007c0c */ /* 0x000fe4000bf46270 */
[----:B------:R-:W-:-:S11]  /*fcc0*/  ISETP.GE.AND P3, PT, R23, UR4, PT ;  /* 0x0000000417007c0c */ /* 0x000fd6000bf66270 */
[CC--:B-1----:R-:W-:Y:S02]  /*fcd0*/  @!P2 LEA R2, P0, R16.reuse, R17.reuse, 0x1 ;  /* 0x000000111002a211 */ /* 0x0c2fe400078008ff */
[C---:B------:R-:W-:Y:S02]  /*fce0*/  @!P3 LEA R8, P1, R23.reuse, R17, 0x1 ;  /* 0x000000111708b211 */ /* 0x040fe400078208ff */
[-C--:B0---4-:R-:W-:Y:S02]  /*fcf0*/  @!P2 LEA.HI.X R3, R16, R11.reuse, R216, 0x1, P0 ;  /* 0x0000000b1003a211 */ /* 0x091fe400000f0cd8 */
        /* <DEDUP_REMOVED lines=10> */
.L_x_2300:
[----:B------:R-:W2:Y:S01]  /*fda0*/  LDC R12, c[0x0][0xbe8] ;  /* 0x0002fa00ff0c7b82 */ /* 0x000ea20000000800 */
[----:B------:R-:W-:Y:S01]  /*fdb0*/  ISETP.GE.AND P0, PT, R217, 0x80, PT ;  /* 0x00000080d900780c */ /* 0x000fe20003f06270 */
[----:B------:R-:W-:Y:S01]  /*fdc0*/  IMAD R0, R206, 0x20, R208 ;  /* 0x00000020ce007824 */ /* 0x000fe200078e02d0 */
[----:B------:R-:W-:Y:S01]  /*fdd0*/  BSSY B1, `(.L_x_2308) ;  /* 0x000002f000017945 */ /* 0x000fe20003800000 */
[----:B------:R-:W-:Y:S02]  /*fde0*/  SHF.R.S32.HI R8, RZ, 0x1f, R207 ;  /* 0x0000001fff087819 */ /* 0x000fe400000114cf */
[----:B------:R-:W-:Y:S01]  /*fdf0*/  IMAD.IADD R13, R17, 0x1, R0 ;  /* 0x00000001110d7824 */ /* 0x000fe200078e0200 */
[----:B------:R-:W-:Y:S02]  /*fe00*/  SHF.R.S32.HI R10, RZ, 0x1f, R205 ;  /* 0x0000001fff0a7819 */ /* 0x000fe400000114cd */
[----:B--2---:R-:W-:-:S13]  /*fe10*/  ISETP.NE.AND P1, PT, R12, 0x1, PT ;  /* 0x000000010c00780c */ /* 0x004fda0003f25270 */
[----:B------:R-:W2:Y:S08]  /*fe20*/  @P1 LDC R14, c[0x0][0xbec] ;  /* 0x0002fb00ff0e1b82 */ /* 0x000eb00000000800 */
[----:B------:R-:W3:Y:S01]  /*fe30*/  @P1 LDC R15, c[0x0][0xbf0] ;  /* 0x0002fc00ff0f1b82 */ /* 0x000ee20000000800 */
[----:B------:R-:W-:Y:S05]  /*fe40*/  @P0 BRA `(.L_x_2309) ;  /* 0x00000000009c0947 */ /* 0x000fea0003800000 */
[----:B------:R-:W4:Y:S01]  /*fe50*/  S2R R2, SR_TID.X ;  /* 0x0000000000027919 */ /* 0x000f220000002100 */
[----:B------:R-:W5:Y:S01]  /*fe60*/  LDC R9, c[0x0][0xbe8] ;  /* 0x0002fa00ff097b82 */ /* 0x000f620000000800 */
[----:B------:R-:W-:Y:S02]  /*fe70*/  ULDC UR4, c[0x0][0xa88] ;  /* 0x0002a20000047ab9 */ /* 0x000fe40000000800 */
[----:B-----5:R-:W-:Y:S01]  /*fe80*/  IMAD R3, R9, UR4, RZ ;  /* 0x0000000409037c24 */ /* 0x020fe2000f8e02ff */
[----:B----4-:R-:W-:-:S04]  /*fe90*/  IADD3 R6, R17, -0x80, R2 ;  /* 0xffffff8011067810 */ /* 0x010fc80007ffe002 */
[----:B------:R-:W-:-:S13]  /*fea0*/  ISETP.GE.AND P0, PT, R6, R3, PT ;  /* 0x000000030600720c */ /* 0x000fda0003f06270 */
[----:B------:R-:W-:Y:S05]  /*feb0*/  @P0 BRA `(.L_x_2309) ;  /* 0x0000000000800947 */ /* 0x000fea0003800000 */
[----:B------:R-:W-:Y:S01]  /*fec0*/  ISETP.NE.AND P0, PT, R9, 0x1, PT ;  /* 0x000000010900780c */ /* 0x000fe20003f05270 */
[----:B------:R-:W-:Y:S01]  /*fed0*/  ULDC.64 UR4, c[0x0][0xb90] ;  /* 0x0002e40000047ab9 */ /* 0x000fe20000000a00 */
[----:B------:R-:W-:Y:S01]  /*fee0*/  IMAD.MOV.U32 R5, RZ, RZ, R6 ;  /* 0x000000ffff057224 */ /* 0x000fe200078e0006 */
[----:B------:R-:W-:Y:S01]  /*fef0*/  ULDC.64 UR6, c[0x0][0x208] ;  /* 0x0000820000067ab9 */ /* 0x000fe20000000a00 */
[----:B------:R-:W-:-:S04]  /*ff00*/  IMAD R4, R8, UR4, RZ ;  /* 0x0000000408047c24 */ /* 0x000fc8000f8e02ff */
[----:B------:R-:W-:-:S05]  /*ff10*/  IMAD R7, R207, UR5, R4 ;  /* 0x00000005cf077c24 */ /* 0x000fca000f8e0204 */
[----:B------:R-:W4:Y:S08]  /*ff20*/  @P0 LDC R3, c[0x0][0xbec] ;  /* 0x0002fb00ff030b82 */ /* 0x000f300000000800 */
[----:B------:R-:W5:Y:S01]  /*ff30*/  @P0 LDC R11, c[0x0][0xbf0] ;  /* 0x0002fc00ff0b0b82 */ /* 0x000f620000000800 */
[----:B----4-:R-:W-:-:S04]  /*ff40*/  @P0 IMAD.HI.U32 R0, R6, R3, RZ ;  /* 0x0000000306000227 */ /* 0x010fc800078e00ff */
[----:B------:R-:W-:Y:S01]  /*ff50*/  IMAD.WIDE.U32 R2, R207, UR4, RZ ;  /* 0x00000004cf027c25 */ /* 0x000fe2000f8e00ff */
[----:B------:R-:W-:Y:S01]  /*ff60*/  ULDC.64 UR4, c[0x0][0xb98] ;  /* 0x0002e60000047ab9 */ /* 0x000fe20000000a00 */
[----:B-----5:R-:W-:Y:S02]  /*ff70*/  @P0 SHF.R.U32.HI R5, RZ, R11, R0 ;  /* 0x0000000bff050219 */ /* 0x020fe40000011600 */
[----:B------:R-:W-:Y:S02]  /*ff80*/  IMAD.IADD R3, R3, 0x1, R7 ;  /* 0x0000000103037824 */ /* 0x000fe400078e0207 */
[----:B------:R-:W-:Y:S02]  /*ff90*/  IMAD R0, R10, UR4, RZ ;  /* 0x000000040a007c24 */ /* 0x000fe4000f8e02ff */
[----:B------:R-:W-:Y:S02]  /*ffa0*/  IMAD.MOV R7, RZ, RZ, -R5 ;  /* 0x000000ffff077224 */ /* 0x000fe400078e0a05 */
        /* <DEDUP_REMOVED lines=17> */
.L_x_2309:
[----:B------:R-:W-:Y:S05]  /*100c0*/  BSYNC B1 ;  /* 0x0000000000017941 */ /* 0x000fea0003800000 */
.L_x_2308:
[----:B------:R-:W-:Y:S01]  /*100d0*/  ULDC.64 UR4, c[0x0][0xae8] ;  /* 0x0002ba0000047ab9 */ /* 0x000fe20000000a00 */
[----:B--2---:R-:W-:Y:S01]  /*100e0*/  @P1 IMAD.HI.U32 R0, R13, R14, RZ ;  /* 0x0000000e0d001227 */ /* 0x004fe200078e00ff */
[----:B------:R-:W-:Y:S01]  /*100f0*/  ULDC UR6, c[0x0][0xa88] ;  /* 0x0002a20000067ab9 */ /* 0x000fe20000000800 */
[----:B------:R-:W-:Y:S02]  /*10100*/  BSSY B1, `(.L_x_2310) ;  /* 0x0000035000017945 */ /* 0x000fe40003800000 */
[----:B------:R-:W-:Y:S02]  /*10110*/  IMAD R2, R8, UR4, RZ ;  /* 0x0000000408027c24 */ /* 0x000fe4000f8e02ff */
[----:B----4-:R-:W-:Y:S01]  /*10120*/  IMAD.MOV.U32 R5, RZ, RZ, R13 ;  /* 0x000000ffff057224 */ /* 0x010fe200078e000d */
[----:B---3--:R-:W-:Y:S01]  /*10130*/  @P1 SHF.R.U32.HI R5, RZ, R15, R0 ;  /* 0x0000000fff051219 */ /* 0x008fe20000011600 */
[C---:B------:R-:W-:Y:S02]  /*10140*/  IMAD R7, R207.reuse, UR5, R2 ;  /* 0x00000005cf077c24 */ /* 0x040fe4000f8e0202 */
[----:B------:R-:W-:Y:S01]  /*10150*/  IMAD.WIDE.U32 R2, R207, UR4, RZ ;  /* 0x00000004cf027c25 */ /* 0x000fe2000f8e00ff */
[----:B------:R-:W-:Y:S01]  /*10160*/  ULDC.64 UR4, c[0x0][0xaf0] ;  /* 0x0002bc0000047ab9 */ /* 0x000fe20000000a00 */
[----:B------:R-:W-:-:S02]  /*10170*/  SHF.R.S32.HI R0, RZ, 0x1f, R5 ;  /* 0x0000001fff007819 */ /* 0x000fc40000011405 */
[----:B------:R-:W-:Y:S02]  /*10180*/  IMAD R4, R10, UR4, RZ ;  /* 0x000000040a047c24 */ /* 0x000fe4000f8e02ff */
[----:B------:R-:W-:Y:S02]  /*10190*/  IMAD.IADD R3, R3, 0x1, R7 ;  /* 0x0000000103037824 */ /* 0x000fe400078e0207 */
        /* <DEDUP_REMOVED lines=13> */
[----:B------:R-:W-:Y:S02]  /*10270*/  IMAD.IADD R6, R208, 0x1, R17 ;  /* 0x00000001d0067824 */ /* 0x000fe400078e0211 */
[----:B------:R-:W-:Y:S02]  /*10280*/  IMAD R9, R12, UR6, RZ ;  /* 0x000000060c097c24 */ /* 0x000fe4000f8e02ff */
[C---:B------:R-:W-:Y:S02]  /*10290*/  IMAD R5, R7.reuse, UR5, R4 ;  /* 0x0000000507057c24 */ /* 0x040fe4000f8e0204 */
[----:B------:R-:W-:Y:S01]  /*102a0*/  IMAD.WIDE.U32 R2, R7, UR4, R2 ;  /* 0x0000000407027c25 */ /* 0x000fe2000f8e0002 */
[----:B------:R-:W-:Y:S01]  /*102b0*/  ISETP.GE.AND P2, PT, R6, R9, PT ;  /* 0x000000090600720c */ /* 0x000fe20003f46270 */
[----:B------:R-:W-:-:S02]  /*102c0*/  ULDC.64 UR4, c[0x0][0xa80] ;  /* 0x0002a00000047ab9 */ /* 0x000fc40000000a00 */
[----:B------:R-:W-:Y:S01]  /*102d0*/  IMAD.IADD R3, R3, 0x1, R5 ;  /* 0x0000000103037824 */ /* 0x000fe200078e0205 */
[----:B------:R-:W-:Y:S01]  /*102e0*/  LEA R4, P3, R2, UR4, 0x1 ;  /* 0x0000000402047c11 */ /* 0x000fe2000f8608ff */
[----:B------:R-:W-:-:S03]  /*102f0*/  VIADD R0, R6, 0x20 ;  /* 0x0000002006007836 */ /* 0x000fc60000000000 */
[----:B------:R-:W-:Y:S01]  /*10300*/  LEA.HI.X R5, R2, UR5, R3, 0x1, P3 ;  /* 0x0000000502057c11 */ /* 0x000fe200098f0c03 */
[----:B------:R2:W3:Y:S01]  /*10310*/  SHFL.IDX PT, R7, R4, RZ, 0x181f ;  /* 0x00181fff04077589 */ /* 0x0004e200000e0000 */
[-C--:B------:R-:W-:Y:S01]  /*10320*/  ISETP.GE.AND P1, PT, R0, R9.reuse, PT ;  /* 0x000000090000720c */ /* 0x080fe20003f26270 */
[----:B------:R-:W-:Y:S02]  /*10330*/  VIADD R0, R6, 0x40 ;  /* 0x0000004006007836 */ /* 0x000fe40000000000 */
[----:B------:R2:W4:Y:S03]  /*10340*/  SHFL.IDX PT, R3, R5, RZ, 0x181f ;  /* 0x00181fff05037589 */ /* 0x00052600000e0000 */
[----:B------:R-:W-:Y:S01]  /*10350*/  ISETP.GE.AND P0, PT, R0, R9, PT ;  /* 0x000000090000720c */ /* 0x000fe20003f06270 */
[----:B------:R-:W-:-:S12]  /*10360*/  @P2 BRA `(.L_x_2311) ;  /* 0x0000000000382947 */ /* 0x000fd80003800000 */
[----:B------:R-:W-:Y:S01]  /*10370*/  ULDC UR4, c[0x0][0xac8] ;  /* 0x0002b20000047ab9 */ /* 0x000fe20000000800 */
[----:B------:R-:W-:Y:S01]  /*10380*/  ULDC.64 UR6, c[0x0][0x208] ;  /* 0x0000820000067ab9 */ /* 0x000fe20000000a00 */
[----:B------:R-:W-:Y:S02]  /*10390*/  ISETP.GE.AND P4, PT, R16, UR4, PT ;  /* 0x0000000410007c0c */ /* 0x000fe4000bf86270 */
[----:B------:R-:W-:Y:S02]  /*103a0*/  ISETP.GE.AND P3, PT, R23, UR4, PT ;  /* 0x0000000417007c0c */ /* 0x000fe4000bf66270 */
[----:B------:R-:W-:-:S09]  /*103b0*/  ISETP.GE.AND P2, PT, R204, UR4, PT ;  /* 0x00000004cc007c0c */ /* 0x000fd2000bf46270 */
[CC--:B---3--:R-:W-:Y:S02]  /*103c0*/  @!P4 LEA R10, P6, R16.reuse, R7.reuse, 0x1 ;  /* 0x00000007100ac211 */ /* 0x0c8fe400078c08ff */
[C---:B------:R-:W-:Y:S02]  /*103d0*/  @!P3 LEA R12, P5, R23.reuse, R7, 0x1 ;  /* 0x00000007170cb211 */ /* 0x040fe400078a08ff */
[----:B----4-:R-:W-:Y:S02]  /*103e0*/  @!P4 LEA.HI.X R11, R16, R3, R216, 0x1, P6 ;  /* 0x00000003100bc211 */ /* 0x010fe400030f0cd8 */
[C---:B------:R-:W-:Y:S02]  /*103f0*/  @!P2 LEA R2, P6, R204.reuse, R7, 0x1 ;  /* 0x00000007cc02a211 */ /* 0x040fe400078c08ff */
[-C--:B------:R-:W-:Y:S01]  /*10400*/  @!P3 LEA.HI.X R13, R23, R3.reuse, R215, 0x1, P5 ;  /* 0x00000003170db211 */ /* 0x080fe200028f0cd7 */
[----:B------:R3:W-:Y:S01]  /*10410*/  @!P4 ST.E.128 desc[UR6][R10.64], RZ ;  /* 0x000000ff0a00c985 */ /* 0x0007e2000c101d06 */
[----:B------:R-:W-:-:S03]  /*10420*/  @!P2 LEA.HI.X R3, R204, R3, R214, 0x1, P6 ;  /* 0x00000003cc03a211 */ /* 0x000fc600030f0cd6 */
[----:B------:R3:W-:Y:S04]  /*10430*/  @!P3 ST.E.128 desc[UR6][R12.64], RZ ;  /* 0x000000ff0c00b985 */ /* 0x0007e8000c101d06 */
[----:B------:R3:W-:Y:S02]  /*10440*/  @!P2 ST.E.128 desc[UR6][R2.64], RZ ;  /* 0x000000ff0200a985 */ /* 0x0007e4000c101d06 */
.L_x_2311:
[----:B------:R-:W-:Y:S05]  /*10450*/  BSYNC B1 ;  /* 0x0000000000017941 */ /* 0x000fea0003800000 */
.L_x_2310:
[----:B---34-:R3:W4:Y:S01]  /*10460*/  SHFL.IDX PT, R3, R5, 0x1, 0x181f ;  /* 0x00381f0005037f89 */ /* 0x01872200000e0000 */
[----:B------:R-:W-:Y:S03]  /*10470*/  BSSY B1, `(.L_x_2312) ;  /* 0x0000011000017945 */ /* 0x000fe60003800000 */
[----:B------:R3:W0:Y:S01]  /*10480*/  SHFL.IDX PT, R7, R4, 0x1, 0x181f ;  /* 0x00381f0004077f89 */ /* 0x00062200000e0000 */
[----:B------:R-:W-:Y:S05]  /*10490*/  @P1 BRA `(.L_x_2313) ;  /* 0x0000000000381947 */ /* 0x000fea0003800000 */
[----:B------:R-:W-:Y:S01]  /*104a0*/  ULDC UR4, c[0x0][0xac8] ;  /* 0x0002b20000047ab9 */ /* 0x000fe20000000800 */
[----:B------:R-:W-:Y:S01]  /*104b0*/  ULDC.64 UR6, c[0x0][0x208] ;  /* 0x0000820000067ab9 */ /* 0x000fe20000000a00 */
[----:B------:R-:W-:Y:S02]  /*104c0*/  ISETP.GE.AND P4, PT, R16, UR4, PT ;  /* 0x0000000410007c0c */ /* 0x000fe4000bf86270 */
[----:B------:R-:W-:Y:S02]  /*104d0*/  ISETP.GE.AND P5, PT, R23, UR4, PT ;  /* 0x0000000417007c0c */ /* 0x000fe4000bfa6270 */
[----:B------:R-:W-:-:S09]  /*104e0*/  ISETP.GE.AND P6, PT, R204, UR4, PT ;  /* 0x00000004cc007c0c */ /* 0x000fd2000bfc6270 */
[-C--:B0-----:R-:W-:Y:S02]  /*104f0*/  @!P4 LEA R10, P1, R16, R7.reuse, 0x1 ;  /* 0x00000007100ac211 */ /* 0x081fe400078208ff */
        /* <DEDUP_REMOVED lines=8> */
.L_x_2313:
[----:B------:R-:W-:Y:S05]  /*10580*/  BSYNC B1 ;  /* 0x0000000000017941 */ /* 0x000fea0003800000 */
.L_x_2312:
[----:B0---4-:R0:W4:Y:S01]  /*10590*/  SHFL.IDX PT, R3, R5, 0x2, 0x181f ;  /* 0x00581f0005037f89 */ /* 0x01112200000e0000 */
        /* <DEDUP_REMOVED lines=17> */
.L_x_2315:
[----:B------:R-:W-:Y:S05]  /*106b0*/  BSYNC B1 ;  /* 0x0000000000017941 */ /* 0x000fea0003800000 */
.L_x_2314:
[----:B------:R-:W-:Y:S01]  /*106c0*/  VIADD R0, R6, 0x60 ;  /* 0x0000006006007836 */ /* 0x000fe20000000000 */
[----:B0-23--:R-:W0:Y:S04]  /*106d0*/  SHFL.IDX PT, R5, R5, 0x3, 0x181f ;  /* 0x00781f0005057f89 */ /* 0x00de2800000e0000 */
[----:B------:R-:W-:Y:S01]  /*106e0*/  ISETP.GE.AND P0, PT, R0, R9, PT ;  /* 0x000000090000720c */ /* 0x000fe20003f06270 */
[----:B----4-:R2:W3:-:S12]  /*106f0*/  SHFL.IDX PT, R3, R4, 0x3, 0x181f ;  /* 0x00781f0004037f89 */ /* 0x0104d800000e0000 */
[----:B--2---:R-:W-:Y:S05]  /*10700*/  @P0 BRA `(.L_x_2307) ;  /* 0x0000000000380947 */ /* 0x004fea0003800000 */
        /* <DEDUP_REMOVED lines=14> */
.L_x_2307:
[----:B------:R-:W-:Y:S05]  /*107f0*/  BSYNC B0 ;  /* 0x0000000000007941 */ /* 0x000fea0003800000 */
.L_x_2299:
[----:B------:R-:W-:Y:S02]  /*10800*/  ULDC UR4, c[0x0][0xc38] ;  /* 0x00030e0000047ab9 */ /* 0x000fe40000000800 */
[----:B-1----:R-:W-:-:S13]  /*10810*/  ISETP.GE.AND P0, PT, R52, UR4, PT ;  /* 0x0000000434007c0c */ /* 0x002fda000bf06270 */
[----:B------:R-:W-:Y:S05]  /*10820*/  @!P0 BRA `(.L_x_2316) ;  /* 0xffffff0400588947 */ /* 0x000fea000383ffff */
[----:B------:R-:W-:Y:S05]  /*10830*/  EXIT ;  /* 0x000000000000794d */ /* 0x000fea0003800000 */
.L_x_2264:
[----:B------:R-:W-:-:S08]  /*10840*/  NOP ;  /* 0x0000000000007918 */ /* 0x000fd00000000000 */
[----:B0-----:R-:W0:-:S00]  /*10850*/  USETMAXREG.DEALLOC.CTAPOOL 0x18 ;  /* 0x00000018000079c8 */ /* 0x001e0000080e0500 */
[----:B0-----:R-:W-:-:S06]  /*10860*/  LOP3.LUT R0, R0, 0x3, RZ, 0xc0, !PT ;  /* 0x0000000300007812 */ /* 0x001fcc00078ec0ff */
[----:B------:R-:W0:Y:S01]  /*10870*/  S2UR UR6, SR_CTAID.X ;  /* 0x00000000000679c3 */ /* 0x000e220000002500 */
[----:B------:R-:W-:Y:S01]  /*10880*/  IMAD.MOV.U32 R18, RZ, RZ, RZ ;  /* 0x000000ffff127224 */ /* 0x000fe200078e00ff */
[----:B------:R-:W1:Y:S02]  /*10890*/  SHFL.IDX PT, R0, R0, RZ, 0x1f ;  /* 0x00001fff00007589 */ /* 0x000e6400000e0000 */
[----:B-1----:R-:W-:-:S04]  /*108a0*/  ISETP.NE.AND P0, PT, R0, RZ, PT ;  /* 0x000000ff0000720c */ /* 0x002fc80003f05270 */
[----:B------:R-:W0:Y:S01]  /*108b0*/  LDC R0, c[0x0][0xc38] ;  /* 0x00030e00ff007b82 */ /* 0x000e220000000800 */
[----:B------:R-:W-:-:S05]  /*108c0*/  P2R R2, PR, RZ, 0x1 ;  /* 0x00000001ff027803 */ /* 0x000fca0000000000 */
[----:B------:R1:W-:Y:S03]  /*108d0*/  STL [R1+0x2c], R2 ;  /* 0x00002c0201007387 */ /* 0x0003e60000100800 */
[----:B------:R-:W-:Y:S06]  /*108e0*/  @P0 BAR.ARV 0x4, 0x180 ;  /* 0x0106000000000b1d */ /* 0x000fec0000002000 */
[----:B------:R1:W-:Y:S01]  /*108f0*/  STL [R1+0x28], RZ ;  /* 0x000028ff01007387 */ /* 0x0003e20000100800 */
[----:B0-----:R-:W-:Y:S01]  /*10900*/  ISETP.LE.AND P0, PT, R0, UR6, PT ;  /* 0x0000000600007c0c */ /* 0x001fe2000bf03270 */
[----:B------:R-:W-:-:S05]  /*10910*/  IMAD.MOV.U32 R0, RZ, RZ, 0x1 ;  /* 0x00000001ff007424 */ /* 0x000fca00078e00ff */
[----:B------:R1:W-:Y:S07]  /*10920*/  STL [R1+0x4], R0 ;  /* 0x0000040001007387 */ /* 0x0003ee0000100800 */
[----:B------:R-:W-:Y:S05]  /*10930*/  @P0 BRA `(.L_x_2317) ;  /* 0x0000004800500947 */ /* 0x000fea0003800000 */
[----:B------:R-:W0:Y:S01]  /*10940*/  S2R R6, SR_TID.X ;  /* 0x0000000000067919 */ /* 0x000e220000002100 */
[----:B------:R-:W2:Y:S01]  /*10950*/  S2UR UR5, SR_CgaCtaId ;  /* 0x00000000000579c3 */ /* 0x000ea20000008800 */
[----:B------:R-:W-:Y:S01]  /*10960*/  UMOV UR4, 0x400 ;  /* 0x0000040000047882 */ /* 0x000fe20000000000 */
[----:B------:R-:W-:Y:S01]  /*10970*/  IMAD.MOV.U32 R18, RZ, RZ, RZ ;  /* 0x000000ffff127224 */ /* 0x000fe200078e00ff */
[----:B------:R-:W-:Y:S01]  /*10980*/  ULDC UR40, c[0x0][0xc] ;  /* 0x0000030000287ab9 */ /* 0x000fe20000000800 */
[----:B------:R-:W-:Y:S01]  /*10990*/  ULDC.64 UR38, c[0x0][0x198] ;  /* 0x0000660000267ab9 */ /* 0x000fe20000000a00 */
[----:B--2---:R-:W-:-:S06]  /*109a0*/  ULEA UR4, UR5, UR4, 0x18 ;  /* 0x0000000405047291 */ /* 0x004fcc000f8ec03f */
[----:B------:R-:W-:Y:S01]  /*109b0*/  IMAD.U32 R17, RZ, RZ, UR4 ;  /* 0x00000004ff117e24 */ /* 0x000fe2000f8e00ff */
[C---:B0-----:R-:W-:Y:S01]  /*109c0*/  LOP3.LUT R5, R6.reuse, 0x7f, RZ, 0xc0, !PT ;  /* 0x0000007f06057812 */ /* 0x041fe200078ec0ff */
[----:B-1----:R-:W-:-:S05]  /*109d0*/  IMAD.SHL.U32 R0, R6, 0x8, RZ ;  /* 0x0000000806007824 */ /* 0x002fca00078e00ff */
        /* <DEDUP_REMOVED lines=13> */
[----:B------:R0:W-:Y:S04]  /*10ab0*/  STL [R1+0x4], R2 ;  /* 0x0000040201007387 */ /* 0x0001e80000100800 */
[----:B------:R1:W-:Y:S01]  /*10ac0*/  STL [R1+0x28], RZ ;  /* 0x000028ff01007387 */ /* 0x0003e20000100800 */
[----:B0-----:R-:W-:-:S02]  /*10ad0*/  LOP3.LUT R2, R0, 0x40, RZ, 0xfc, !PT ;  /* 0x0000004000027812 */ /* 0x001fc400078efcff */
[----:B-1----:R-:W-:-:S07]  /*10ae0*/  LOP3.LUT R0, R0, 0x80, RZ, 0xfc, !PT ;  /* 0x0000008000007812 */ /* 0x002fce00078efcff */
.L_x_2411:
[----:B--2---:R-:W2:Y:S01]  /*10af0*/  LDL R5, [R1+0x18] ;  /* 0x0000180001057983 */ /* 0x004ea20000100800 */
[----:B0-----:R-:W0:Y:S01]  /*10b00*/  LDC R0, c[0x0][0xc60] ;  /* 0x00031800ff007b82 */ /* 0x001e220000000800 */
[----:B------:R-:W-:Y:S01]  /*10b10*/  ULDC UR4, c[0x0][0xc78] ;  /* 0x00031e0000047ab9 */ /* 0x000fe20000000800 */
[----:B0-----:R-:W-:-:S13]  /*10b20*/  ISETP.NE.AND P0, PT, R0, 0x1, PT ;  /* 0x000000010000780c */ /* 0x001fda0003f05270 */
[----:B---3--:R-:W2:Y:S08]  /*10b30*/  @P0 LDC R2, c[0x0][0xc64] ;  /* 0x00031900ff020b82 */ /* 0x008eb00000000800 */
[----:B-1----:R-:W0:Y:S01]  /*10b40*/  @P0 LDC R3, c[0x0][0xc68] ;  /* 0x00031a00ff030b82 */ /* 0x002e220000000800 */
[----:B--2---:R-:W-:-:S04]  /*10b50*/  @P0 IMAD.HI.U32 R2, R5, R2, RZ ;  /* 0x0000000205020227 */ /* 0x004fc800078e00ff */
[----:B------:R-:W-:Y:S01]  /*10b60*/  IMAD.MOV.U32 R4, RZ, RZ, R5 ;  /* 0x000000ffff047224 */ /* 0x000fe200078e0005 */
[----:B0-----:R-:W-:-:S04]  /*10b70*/  @P0 SHF.R.U32.HI R4, RZ, R3, R2 ;  /* 0x00000003ff040219 */ /* 0x001fc80000011602 */
[----:B------:R-:W-:Y:S01]  /*10b80*/  ISETP.GE.AND P0, PT, R4, UR4, PT ;  /* 0x0000000404007c0c */ /* 0x000fe2000bf06270 */
[----:B------:R-:W-:-:S04]  /*10b90*/  IMAD.MOV R3, RZ, RZ, -R4 ;  /* 0x000000ffff037224 */ /* 0x000fc800078e0a04 */
[----:B------:R-:W-:-:S08]  /*10ba0*/  IMAD R0, R0, R3, R5 ;  /* 0x0000000300007224 */ /* 0x000fd000078e0205 */
[----:B------:R-:W-:Y:S05]  /*10bb0*/  @!P0 BRA `(.L_x_2318) ;  /* 0x0000000000208947 */ /* 0x000fea0003800000 */
[----:B------:R-:W0:Y:S02]  /*10bc0*/  LDC R5, c[0x0][0xc6c] ;  /* 0x00031b00ff057b82 */ /* 0x000e240000000800 */
[----:B0-----:R-:W-:-:S13]  /*10bd0*/  ISETP.NE.AND P0, PT, R5, 0x1, PT ;  /* 0x000000010500780c */ /* 0x001fda0003f05270 */
[----:B------:R-:W0:Y:S02]  /*10be0*/  @P0 LDC.64 R2, c[0x0][0xc70] ;  /* 0x00031c00ff020b82 */ /* 0x000e240000000a00 */
[----:B0-----:R-:W-:-:S04]  /*10bf0*/  @P0 IMAD.HI.U32 R6, R0, R2, RZ ;  /* 0x0000000200060227 */ /* 0x001fc800078e00ff */
[----:B------:R-:W-:Y:S01]  /*10c00*/  IMAD.MOV.U32 R2, RZ, RZ, R0 ;  /* 0x000000ffff027224 */ /* 0x000fe200078e0000 */
[----:B------:R-:W-:-:S05]  /*10c10*/  @P0 SHF.R.U32.HI R2, RZ, R3, R6 ;  /* 0x00000003ff020219 */ /* 0x000fca0000011606 */
[----:B------:R-:W-:Y:S01]  /*10c20*/  IMAD R5, R2, R5, RZ ;  /* 0x0000000502057224 */ /* 0x000fe200078e02ff */
[----:B------:R-:W-:Y:S06]  /*10c30*/  BRA `(.L_x_2319) ;  /* 0x00000000001c7947 */ /* 0x000fec0003800000 */
.L_x_2318:
[----:B------:R-:W0:Y:S02]  /*10c40*/  LDC R5, c[0x0][0xc54] ;  /* 0x00031500ff057b82 */ /* 0x000e240000000800 */
[----:B0-----:R-:W-:-:S13]  /*10c50*/  ISETP.NE.AND P0, PT, R5, 0x1, PT ;  /* 0x000000010500780c */ /* 0x001fda0003f05270 */
[----:B------:R-:W0:Y:S02]  /*10c60*/  @P0 LDC.64 R2, c[0x0][0xc58] ;  /* 0x00031600ff020b82 */ /* 0x000e240000000a00 */
[----:B0-----:R-:W-:-:S04]  /*10c70*/  @P0 IMAD.HI.U32 R6, R0, R2, RZ ;  /* 0x0000000200060227 */ /* 0x001fc800078e00ff */
[----:B------:R-:W-:Y:S01]  /*10c80*/  IMAD.MOV.U32 R2, RZ, RZ, R0 ;  /* 0x000000ffff027224 */ /* 0x000fe200078e0000 */
[----:B------:R-:W-:-:S05]  /*10c90*/  @P0 SHF.R.U32.HI R2, RZ, R3, R6 ;  /* 0x00000003ff020219 */ /* 0x000fca0000011606 */
[----:B------:R-:W-:-:S07]  /*10ca0*/  IMAD R5, R2, R5, RZ ;  /* 0x0000000502057224 */ /* 0x000fce00078e02ff */
.L_x_2319:
[----:B------:R-:W0:Y:S01]  /*10cb0*/  LDC R3, c[0x0][0xc48] ;  /* 0x00031200ff037b82 */ /* 0x000e220000000800 */
[----:B------:R-:W-:Y:S01]  /*10cc0*/  IMAD.IADD R5, R0, 0x1, -R5 ;  /* 0x0000000100057824 */ /* 0x000fe200078e0a05 */
[----:B------:R-:W-:Y:S01]  /*10cd0*/  LOP3.LUT R2, RZ, R2, RZ, 0x33, !PT ;  /* 0x00000002ff027212 */ /* 0x000fe200078e33ff */
[----:B------:R-:W-:Y:S01]  /*10ce0*/  ULDC UR4, c[0x0][0xc3c] ;  /* 0x00030f0000047ab9 */ /* 0x000fe20000000800 */
[----:B------:R-:W-:Y:S03]  /*10cf0*/  BSSY B7, `(.L_x_2320) ;  /* 0x000043b000077945 */ /* 0x000fe60003800000 */
[----:B------:R-:W-:Y:S01]  /*10d00*/  VIADD R7, R2, UR4 ;  /* 0x0000000402077c36 */ /* 0x000fe20008000000 */
[----:B------:R-:W1:Y:S01]  /*10d10*/  LDC R0, c[0x0][0xc54] ;  /* 0x00031500ff007b82 */ /* 0x000e620000000800 */
[----:B------:R-:W-:Y:S02]  /*10d20*/  ULDC.64 UR4, c[0x0][0x418] ;  /* 0x0001060000047ab9 */ /* 0x000fe40000000a00 */
[----:B------:R-:W-:Y:S01]  /*10d30*/  IMAD.SHL.U32 R2, R7, 0x80, RZ ;  /* 0x0000008007027824 */ /* 0x000fe200078e00ff */
[----:B------:R-:W-:-:S03]  /*10d40*/  UISETP.NE.U32.AND UP0, UPT, UR4, URZ, UPT ;  /* 0x0000003f0400728c */ /* 0x000fc6000bf05070 */
[----:B------:R-:W-:Y:S01]  /*10d50*/  VIADD R2, R2, 0x7f ;  /* 0x0000007f02027836 */ /* 0x000fe20000000000 */
[----:B------:R-:W-:Y:S01]  /*10d60*/  UISETP.NE.AND.EX UP0, UPT, UR5, URZ, UPT, UP0 ;  /* 0x0000003f0500728c */ /* 0x000fe2000bf05300 */
[----:B------:R-:W-:Y:S02]  /*10d70*/  ULDC UR4, c[0x0][0x424] ;  /* 0x0001090000047ab9 */ /* 0x000fe40000000800 */
[----:B------:R-:W-:Y:S01]  /*10d80*/  ULDC UR5, c[0x0][0x288] ;  /* 0x0000a20000057ab9 */ /* 0x000fe20000000800 */
[----:B------:R-:W-:Y:S02]  /*10d90*/  USEL UR4, UR4, 0x1, UP0 ;  /* 0x0000000104047887 */ /* 0x000fe40008000000 */
[----:B------:R-:W-:Y:S01]  /*10da0*/  UIADD3 UR6, -UR5, 0x70, URZ ;  /* 0x0000007005067890 */ /* 0x000fe2000fffe13f */
[C---:B0-----:R-:W-:Y:S02]  /*10db0*/  ISETP.NE.AND P0, PT, R3.reuse, 0x1, PT ;  /* 0x000000010300780c */ /* 0x041fe40003f05270 */
[----:B------:R-:W-:Y:S01]  /*10dc0*/  ULDC UR5, c[0x0][0x2f0] ;  /* 0x0000bc0000057ab9 */ /* 0x000fe20000000800 */
[----:B------:R-:W-:Y:S01]  /*10dd0*/  R2UR UR36, R3 ;  /* 0x00000000032472ca */ /* 0x000fe200000e0000 */
[----:B------:R-:W-:-:S02]  /*10de0*/  UIMAD UR6, UR4, UR5, UR6 ;  /* 0x00000005040672a4 */ /* 0x000fc4000f8e0206 */
[----:B------:R-:W-:Y:S01]  /*10df0*/  UIMAD UR5, UR4, UR5, 0x6f ;  /* 0x0000006f040574a4 */ /* 0x000fe2000f8e0205 */
[----:B-1----:R-:W-:Y:S02]  /*10e00*/  IMAD R0, R4, R0, R5 ;  /* 0x0000000004007224 */ /* 0x002fe400078e0205 */
[----:B------:R-:W-:Y:S02]  /*10e10*/  UMOV UR4, URZ ;  /* 0x0000003f00047c82 */ /* 0x000fe40008000000 */
[----:B------:R-:W-:Y:S01]  /*10e20*/  UIMAD.WIDE UR4, UR5, -0x6db6db6d, UR4 ;  /* 0x92492493050478a5 */ /* 0x000fe2000f8e0204 */
[----:B------:R-:W-:Y:S01]  /*10e30*/  IMAD.MOV.U32 R6, RZ, RZ, R0 ;  /* 0x000000ffff067224 */ /* 0x000fe200078e0000 */
[----:B------:R-:W0:Y:S01]  /*10e40*/  @P0 LDC R5, c[0x0][0xc4c] ;  /* 0x00031300ff050b82 */ /* 0x000e220000000800 */
[----:B------:R-:W-:Y:S01]  /*10e50*/  R2UR UR7, R0 ;  /* 0x00000000000772ca */ /* 0x000fe200000e0000 */
[----:B------:R-:W-:-:S04]  /*10e60*/  USHF.R.U32.HI UR4, URZ, 0x1f, UR5 ;  /* 0x0000001f3f047899 */ /* 0x000fc80008011605 */
[----:B------:R-:W-:Y:S02]  /*10e70*/  ULEA.HI.SX32 UR4, UR5, UR4, 0x1a ;  /* 0x0000000405047291 */ /* 0x000fe4000f8fd23f */
[----:B------:R-:W1:Y:S01]  /*10e80*/  @P0 LDC R3, c[0x0][0xc50] ;  /* 0x00031400ff030b82 */ /* 0x000e620000000800 */
[----:B0-----:R-:W-:-:S07]  /*10e90*/  @P0 IMAD.HI.U32 R4, R0, R5, RZ ;  /* 0x0000000500040227 */ /* 0x001fce00078e00ff */
[----:B------:R-:W0:Y:S01]  /*10ea0*/  LDC R0, c[0x0][0x448] ;  /* 0x00011200ff007b82 */ /* 0x000e220000000800 */
[----:B-1----:R-:W-:-:S05]  /*10eb0*/  @P0 SHF.R.U32.HI R6, RZ, R3, R4 ;  /* 0x00000003ff060219 */ /* 0x002fca0000011604 */
[----:B------:R1:W-:Y:S04]  /*10ec0*/  STL [R1+0x1c], R6 ;  /* 0x00001c0601007387 */ /* 0x0003e80000100800 */
[----:B------:R1:W-:Y:S01]  /*10ed0*/  STL [R1+0x24], R7 ;  /* 0x0000240701007387 */ /* 0x0003e20000100800 */
[----:B0-----:R-:W-:-:S13]  /*10ee0*/  ISETP.NE.AND P0, PT, R0, 0x1, PT ;  /* 0x000000010000780c */ /* 0x001fda0003f05270 */
[----:B------:R-:W0:Y:S08]  /*10ef0*/  @P0 LDC R3, c[0x0][0x44c] ;  /* 0x00011300ff030b82 */ /* 0x000e300000000800 */
[----:B------:R-:W2:Y:S01]  /*10f00*/  @P0 LDC R0, c[0x0][0x450] ;  /* 0x00011400ff000b82 */ /* 0x000ea20000000800 */
[----:B0-----:R-:W-:-:S05]  /*10f10*/  @P0 IMAD.HI.U32 R3, R2, R3, RZ ;  /* 0x0000000302030227 */ /* 0x001fca00078e00ff */
[----:B--2---:R-:W-:Y:S01]  /*10f20*/  @P0 SHF.R.U32.HI R2, RZ, R0, R3 ;  /* 0x00000000ff020219 */ /* 0x004fe20000011603 */
[----:B------:R-:W-:-:S04]  /*10f30*/  IMAD.MOV R0, RZ, RZ, -R6 ;  /* 0x000000ffff007224 */ /* 0x000fc800078e0a06 */
[----:B------:R-:W-:Y:S01]  /*10f40*/  VIADD R3, R2, UR6 ;  /* 0x0000000602037c36 */ /* 0x000fe20008000000 */
[----:B------:R-:W-:Y:S01]  /*10f50*/  R2UR UR6, R0 ;  /* 0x00000000000672ca */ /* 0x000fe200000e0000 */
[----:B------:R-:W-:-:S04]  /*10f60*/  IMAD.MOV.U32 R2, RZ, RZ, RZ ;  /* 0x000000ffff027224 */ /* 0x000fc800078e00ff */
[----:B------:R-:W-:-:S05]  /*10f70*/  IMAD.HI R2, R3, -0x6db6db6d, R2 ;  /* 0x9249249303027827 */ /* 0x000fca00078e0202 */
[----:B------:R-:W-:-:S03]  /*10f80*/  SHF.R.U32.HI R3, RZ, 0x1f, R2 ;  /* 0x0000001fff037819 */ /* 0x000fc60000011602 */
[----:B------:R-:W-:Y:S01]  /*10f90*/  UIMAD UR36, UR36, UR6, UR7 ;  /* 0x00000006242472a4 */ /* 0x000fe2000f8e0207 */
[----:B------:R-:W-:-:S04]  /*10fa0*/  LEA.HI.SX32 R3, R2, R3, 0x1a ;  /* 0x0000000302037211 */ /* 0x000fc800078fd2ff */
[----:B------:R-:W-:-:S04]  /*10fb0*/  VIMNMX R19, R3, UR4, PT ;  /* 0x0000000403137c48 */ /* 0x000fc8000bfe0100 */
[----:B------:R-:W-:Y:S01]  /*10fc0*/  ISETP.GT.AND P0, PT, R19, RZ, PT ;  /* 0x000000ff1300720c */ /* 0x000fe20003f04270 */
[----:B------:R1:W-:-:S12]  /*10fd0*/  STL [R1+0x20], R19 ;  /* 0x0000201301007387 */ /* 0x0003d80000100800 */
[----:B-1----:R-:W-:Y:S05]  /*10fe0*/  @P0 BRA `(.L_x_2321) ;  /* 0x00000000004c0947 */ /* 0x002fea0003800000 */
        /* <DEDUP_REMOVED lines=19> */
.L_x_2321:
        /* <DEDUP_REMOVED lines=20> */
.L_x_2324:
[----:B------:R-:W-:Y:S05]  /*11260*/  BSYNC B6 ;  /* 0x0000000000067941 */ /* 0x000fea0003800000 */
.L_x_2323:
        /* <DEDUP_REMOVED lines=20> */
.L_x_2327:
        /* <DEDUP_REMOVED lines=15> */
.L_x_2326:
[----:B------:R-:W-:Y:S05]  /*114a0*/  BSYNC B6 ;  /* 0x0000000000067941 */ /* 0x000fea0003800000 */
.L_x_2325:
[----:B------:R-:W2:Y:S01]  /*114b0*/  LDL R16, [R1+0x1c] ;  /* 0x00001c0001107983 */ /* 0x000ea20000100800 */
[----:B------:R-:W0:Y:S01]  /*114c0*/  LDC.64 R2, c[0x0][0x9f8] ;  /* 0x00027e00ff027b82 */ /* 0x000e220000000a00 */
[----:B------:R-:W-:Y:S01]  /*114d0*/  ULDC.64 UR4, c[0x0][0x208] ;  /* 0x0000820000047ab9 */ /* 0x000fe20000000a00 */
[----:B0-----:R-:W-:-:S04]  /*114e0*/  ISETP.NE.U32.AND P0, PT, R2, RZ, PT ;  /* 0x000000ff0200720c */ /* 0x001fc80003f05070 */
[----:B------:R-:W-:-:S13]  /*114f0*/  ISETP.NE.AND.EX P0, PT, R3, RZ, PT, P0 ;  /* 0x000000ff0300720c */ /* 0x000fda0003f05300 */
[----:B------:R-:W0:Y:S01]  /*11500*/  @P0 LDC.64 R2, c[0x0][0x9f8] ;  /* 0x00027e00ff020b82 */ /* 0x000e220000000a00 */
[----:B--2---:R-:W-:Y:S02]  /*11510*/  IMAD.MOV.U32 R7, RZ, RZ, R16 ;  /* 0x000000ffff077224 */ /* 0x004fe400078e0010 */
[----:B0-----:R-:W-:-:S05]  /*11520*/  @P0 IMAD.WIDE R2, R16, 0x4, R2 ;  /* 0x0000000410020825 */ /* 0x001fca00078e0202 */
[----:B------:R0:W2:Y:S01]  /*11530*/  @P0 LDG.E R7, desc[UR4][R2.64] ;  /* 0x0000000402070981 */ /* 0x0000a2000c1e1900 */
[----:B------:R-:W-:Y:S01]  /*11540*/  UMOV UR4, 0xffffffff ;  /* 0xffffffff00047882 */ /* 0x000fe20000000000 */
[----:B------:R-:W-:Y:S01]  /*11550*/  VIADD R19, R19, 0xffffffff ;  /* 0xffffffff13137836 */ /* 0x000fe20000000000 */
[----:B------:R-:W1:Y:S01]  /*11560*/  S2R R0, SR_TID.X ;  /* 0x0000000000007919 */ /* 0x000e620000002100 */
[----:B0-----:R-:W0:Y:S02]  /*11570*/  LDC.64 R2, c[0x0][0x418] ;  /* 0x00010600ff027b82 */ /* 0x001e240000000a00 */
[----:B0-----:R-:W-:Y:S02]  /*11580*/  ISETP.NE.U32.AND P0, PT, R2, RZ, PT ;  /* 0x000000ff0200720c */ /* 0x001fe40003f05070 */
[----:B-1----:R-:W-:Y:S02]  /*11590*/  SHF.R.U32.HI R0, RZ, 0x5, R0 ;  /* 0x00000005ff007819 */ /* 0x002fe40000011600 */
[----:B------:R-:W-:-:S02]  /*115a0*/  ISETP.NE.AND.EX P1, PT, R3, RZ, PT, P0 ;  /* 0x000000ff0300720c */ /* 0x000fc40003f25300 */
[----:B------:R-:W-:Y:S02]  /*115b0*/  LOP3.LUT R0, R0, 0x3, RZ, 0xc0, !PT ;  /* 0x0000000300007812 */ /* 0x000fe400078ec0ff */
[----:B------:R-:W-:Y:S02]  /*115c0*/  P2R R4, PR, RZ, 0x2 ;  /* 0x00000002ff047803 */ /* 0x000fe40000000000 */
[----:B--2---:R-:W-:Y:S01]  /*115d0*/  SHF.R.S32.HI R8, RZ, 0x1f, R7 ;  /* 0x0000001fff087819 */ /* 0x004fe20000011407 */
[----:B------:R0:W-:Y:S01]  /*115e0*/  STL [R1], R7 ;  /* 0x0000000701007387 */ /* 0x0001e20000100800 */
[----:B------:R-:W-:-:S03]  /*115f0*/  SEL R16, R7, RZ, !P1 ;  /* 0x000000ff07107207 */ /* 0x000fc60004800000 */
[----:B------:R0:W-:Y:S04]  /*11600*/  STL [R1+0x10], R4 ;  /* 0x0000100401007387 */ /* 0x0001e80000100800 */
[----:B------:R0:W-:Y:S01]  /*11610*/  STL [R1+0x8], R8 ;  /* 0x0000080801007387 */ /* 0x0001e20000100800 */
[----:B------:R-:W-:Y:S05]  /*11620*/  BRA.DIV UR4, `(.L_x_2328) ;  /* 0x0000004204a47947 */ /* 0x000fea000b800000 */
[----:B------:R1:W2:Y:S02]  /*11630*/  SHFL.IDX PT, R14, R0, RZ, 0x1f ;  /* 0x00001fff000e7589 */ /* 0x0002a400000e0000 */
.L_x_2426:
[----:B------:R-:W-:Y:S02]  /*11640*/  PLOP3.LUT P2, PT, PT, PT, PT, 0x8, 0x0 ;  /* 0x000000000000781c */ /* 0x000fe40003f4e170 */
[----:B--2---:R-:W-:Y:S02]  /*11650*/  ISETP.NE.AND P0, PT, R14, RZ, PT ;  /* 0x000000ff0e00720c */ /* 0x004fe40003f05270 */
[----:B-1----:R-:W-:-:S05]  /*11660*/  P2R R0, PR, RZ, 0x4 ;  /* 0x00000004ff007803 */ /* 0x002fca0000000000 */
[----:B------:R1:W-:Y:S06]  /*11670*/  STL [R1+0xc], R0 ;  /* 0x00000c0001007387 */ /* 0x0003ec0000100800 */
[----:B------:R-:W-:Y:S05]  /*11680*/  @P0 BRA `(.L_x_2329) ;  /* 0x0000000400200947 */ /* 0x000fea0003800000 */
[----:B------:R-:W-:-:S03]  /*11690*/  UMOV UR4, 0xffffffff ;  /* 0xffffffff00047882 */ /* 0x000fc60000000000 */
[----:B------:R-:W-:Y:S05]  /*116a0*/  BRA.DIV UR4, `(.L_x_2330) ;  /* 0x0000004204a47947 */ /* 0x000fea000b800000 */
[----:B------:R-:W-:-:S13]  /*116b0*/  ELECT P6, URZ, PT ;  /* 0x00000000003f782f */ /* 0x000fda00038c0000 */
.L_x_2429:
[----:B------:R-:W-:Y:S05]  /*116c0*/  @!P6 BRA `(.L_x_2329) ;  /* 0x000000040010e947 */ /* 0x000fea0003800000 */
[----:B------:R-:W-:Y:S01]  /*116d0*/  IMAD.MOV.U32 R16, RZ, RZ, R7 ;  /* 0x000000ffff107224 */ /* 0x000fe200078e0007 */
[----:B------:R-:W-:Y:S06]  /*116e0*/  @!P1 BRA `(.L_x_2331) ;  /* 0x0000000000489947 */ /* 0x000fec0003800000 */
[----:B------:R-:W2:Y:S01]  /*116f0*/  LDC R6, c[0x0][0x43c] ;  /* 0x00010f00ff067b82 */ /* 0x000ea20000000800 */
[----:B------:R-:W-:Y:S01]  /*11700*/  ULDC.64 UR4, c[0x0][0x428] ;  /* 0x00010a0000047ab9 */ /* 0x000fe20000000a00 */
[----:B------:R-:W-:Y:S01]  /*11710*/  ULDC.64 UR6, c[0x0][0x208] ;  /* 0x0000820000067ab9 */ /* 0x000fe20000000a00 */
[----:B--2---:R-:W-:-:S13]  /*11720*/  ISETP.NE.AND P0, PT, R6, 0x1, PT ;  /* 0x000000010600780c */ /* 0x004fda0003f05270 */
[----:B0-----:R-:W1:Y:S02]  /*11730*/  @P0 LDC.64 R4, c[0x0][0x440] ;  /* 0x00011000ff040b82 */ /* 0x001e640000000a00 */
[----:B-1----:R-:W-:-:S04]  /*11740*/  @P0 IMAD.HI.U32 R0, R19, R4, RZ ;  /* 0x0000000413000227 */ /* 0x002fc800078e00ff */
        /* <DEDUP_REMOVED lines=12> */
.L_x_2331:
[----:B-1----:R-:W3:Y:S01]  /*11810*/  LDL R0, [R1+0x4] ;  /* 0x0000040001007983 */ /* 0x002ee20000100800 */
[----:B--2---:R-:W-:Y:S01]  /*11820*/  IMAD R2, R18, 0x8, R17 ;  /* 0x0000000812027824 */ /* 0x004fe200078e0211 */
[----:B---3--:R-:W-:-:S04]  /*11830*/  SHF.L.U32 R0, R0, 0x1f, RZ ;  /* 0x0000001f00007819 */ /* 0x008fc800000006ff */
[----:B------:R-:W1:Y:S02]  /*11840*/  SYNCS.PHASECHK.TRANS64.TRYWAIT P0, [R2+URZ+0x36840], R0 ;  /* 0x03684000020075a7 */ /* 0x000e64000800017f */
[----:B-1----:R-:W-:Y:S05]  /*11850*/  @!P0 BRA `(.L_x_2332) ;  /* 0x0000004000588947 */ /* 0x002fea0003800000 */
.L_x_2430:
        /* <DEDUP_REMOVED lines=11> */
.L_x_2333:
[----:B-1----:R-:W-:Y:S01]  /*11910*/  IMAD R0, R18, 0xa800, R17 ;  /* 0x0000a80012007824 */ /* 0x002fe200078e0211 */
[----:B------:R-:W-:Y:S01]  /*11920*/  R2UR UR33, R2 ;  /* 0x00000000022172ca */ /* 0x000fe200000e0000 */
[----:B------:R-:W-:Y:S01]  /*11930*/  UIADD3 UR4, UP0, UR38, 0x370, URZ ;  /* 0x0000037026047890 */ /* 0x000fe2000ff1e03f */
[----:B------:R-:W-:Y:S01]  /*11940*/  R2UR UR35, R19 ;  /* 0x00000000132372ca */ /* 0x000fe200000e0000 */
[----:B------:R-:W-:Y:S01]  /*11950*/  UMOV UR6, 0x0 ;  /* 0x0000000000067882 */ /* 0x000fe20000000000 */
[----:B------:R-:W-:Y:S01]  /*11960*/  R2UR UR8, R0 ;  /* 0x00000000000872ca */ /* 0x000fe200000e0000 */
[----:B------:R-:W-:Y:S01]  /*11970*/  UIADD3.X UR5, URZ, UR39, URZ, UP0, !UPT ;  /* 0x000000273f057290 */ /* 0x000fe200087fe43f */
[----:B-----5:R-:W-:Y:S01]  /*11980*/  R2UR UR37, R16 ;  /* 0x00000000102572ca */ /* 0x020fe200000e0000 */
[----:B------:R-:W-:Y:S01]  /*11990*/  UMOV UR7, 0x14f00000 ;  /* 0x14f0000000077882 */ /* 0x000fe20000000000 */
[----:B------:R-:W-:Y:S01]  /*119a0*/  PLOP3.LUT P0, PT, PT, PT, PT, 0x80, 0x0 ;  /* 0x000000000000781c */ /* 0x000fe20003f0f070 */
[----:B------:R-:W-:Y:S01]  /*119b0*/  UMOV UR34, URZ ;  /* 0x0000003f00227c82 */ /* 0x000fe20008000000 */
[----:B------:R-:W-:Y:S01]  /*119c0*/  UMOV UR18, 0x40 ;  /* 0x0000004000127882 */ /* 0x000fe20000000000 */
[----:B------:R-:W-:Y:S01]  /*119d0*/  UMOV UR20, UR36 ;  /* 0x0000002400147c82 */ /* 0x000fe20008000000 */
[----:B------:R-:W-:Y:S01]  /*119e0*/  P2R R0, PR, RZ, 0x1 ;  /* 0x00000001ff007803 */ /* 0x000fe20000000000 */
[----:B------:R-:W-:-:S02]  /*119f0*/  UIADD3 UR33, UR33, 0x36830, URZ ;  /* 0x0003683021217890 */ /* 0x000fc4000fffe03f */
[----:B------:R-:W-:Y:S02]  /*11a00*/  UIMAD UR35, UR35, 0x70, URZ ;  /* 0x00000070232378a4 */ /* 0x000fe4000f8e023f */
[----:B------:R-:W-:Y:S01]  /*11a10*/  UIADD3 UR32, UR8, 0x21400, URZ ;  /* 0x0002140008207890 */ /* 0x000fe2000fffe03f */
[----:B------:R2:W-:Y:S01]  /*11a20*/  STL [R1+0xc], R0 ;  /* 0x00000c0001007387 */ /* 0x0005e20000100800 */
[----:B------:R-:W-:Y:S02]  /*11a30*/  UIADD3 UR16, UR8, 0x24c00, URZ ;  /* 0x00024c0008107890 */ /* 0x000fe4000fffe03f */
[----:B------:R-:W-:Y:S01]  /*11a40*/  UIADD3 UR8, UR8, 0x28400, URZ ;  /* 0x0002840008087890 */ /* 0x000fe2000fffe03f */
[----:B------:R-:W-:Y:S01]  /*11a50*/  UMOV UR21, UR37 ;  /* 0x0000002500157c82 */ /* 0x000fe20008000000 */
[----:B------:R-:W-:Y:S01]  /*11a60*/  UMOV UR17, UR33 ;  /* 0x0000002100117c82 */ /* 0x000fe20008000000 */
[----:B------:R-:W-:Y:S01]  /*11a70*/  UMOV UR19, UR35 ;  /* 0x0000002300137c82 */ /* 0x000fe20008000000 */
[----:B------:R-:W-:Y:S01]  /*11a80*/  UMOV UR10, 0x80 ;  /* 0x00000080000a7882 */ /* 0x000fe20000000000 */
[----:B------:R-:W-:Y:S01]  /*11a90*/  UMOV UR12, UR36 ;  /* 0x00000024000c7c82 */ /* 0x000fe20008000000 */
[----:B------:R-:W-:Y:S01]  /*11aa0*/  UMOV UR13, UR37 ;  /* 0x00000025000d7c82 */ /* 0x000fe20008000000 */
[----:B------:R-:W-:Y:S01]  /*11ab0*/  UMOV UR9, UR33 ;  /* 0x0000002100097c82 */ /* 0x000fe20008000000 */
[----:B------:R-:W-:Y:S01]  /*11ac0*/  UMOV UR11, UR35 ;  /* 0x00000023000b7c82 */ /* 0x000fe20008000000 */
[----:B------:R2:W-:Y:S01]  /*11ad0*/  UTMALDG.4D [UR32], [UR4], desc[UR6] ;  /* 0x00000620040075b4 */ /* 0x0005e20008019000 */
[----:B------:R2:W-:Y:S01]  /*11ae0*/  UTMALDG.4D [UR16], [UR4], desc[UR6] ;  /* 0x00000610040075b4 */ /* 0x0005e20008019000 */
[----:B------:R2:W-:Y:S02]  /*11af0*/  UTMALDG.4D [UR8], [UR4], desc[UR6] ;  /* 0x00000608040075b4 */ /* 0x0005e40008019000 */
[----:B--2---:R-:W-:Y:S01]  /*11b00*/  NOP ;  /* 0x0000000000007918 */ /* 0x004fe20000000000 */
.L_x_2329:
[----:B-1----:R-:W-:Y:S01]  /*11b10*/  VIADD R0, R17, 0x15400 ;  /* 0x0001540011007836 */ /* 0x002fe20000000000 */
[----:B------:R-:W-:Y:S05]  /*11b20*/  WARPSYNC.ALL ;  /* 0x0000000000007948 */ /* 0x000fea0003800000 */
[----:B------:R-:W-:Y:S01]  /*11b30*/  BAR.SYNC.DEFER_BLOCKING 0x8, 0x180 ;  /* 0x0206000000007b1d */ /* 0x000fe20000010000 */
[----:B------:R-:W-:-:S05]  /*11b40*/  LOP3.LUT P0, RZ, R0, 0x3ff, RZ, 0xc0, !PT ;  /* 0x000003ff00ff7812 */ /* 0x000fca000780c0ff */
[----:B------:R-:W-:Y:S08]  /*11b50*/  BSSY B6, `(.L_x_2334) ;  /* 0x0000012000067945 */ /* 0x000ff00003800000 */
        /* <DEDUP_REMOVED lines=17> */
.L_x_2335:
[----:B------:R-:W-:Y:S05]  /*11c70*/  BSYNC B6 ;  /* 0x0000000000067941 */ /* 0x000fea0003800000 */
.L_x_2334:
[----:B------:R-:W2:Y:S01]  /*11c80*/  LDL.LU R6, [R1+0x1c] ;  /* 0x00001c0001067983 */ /* 0x000ea20000300800 */
[----:B0-----:R-:W0:Y:S08]  /*11c90*/  LDC R7, c[0x0][0x448] ;  /* 0x00011200ff077b82 */ /* 0x001e300000000800 */
[----:B------:R-:W1:Y:S01]  /*11ca0*/  LDC.64 R2, c[0x0][0x2e0] ;  /* 0x0000b800ff027b82 */ /* 0x000e620000000a00 */
[----:B------:R-:W3:Y:S01]  /*11cb0*/  LDL R8, [R1+0x24] ;  /* 0x0000240001087983 */ /* 0x000ee20000100800 */
[----:B------:R-:W-:Y:S01]  /*11cc0*/  USHF.R.S32.HI UR4, URZ, 0x1f, UR36 ;  /* 0x0000001f3f047899 */ /* 0x000fe20008011424 */
[----:B------:R-:W-:Y:S01]  /*11cd0*/  ULDC.64 UR8, c[0x0][0x2d8] ;  /* 0x0000b60000087ab9 */ /* 0x000fe20000000a00 */
[----:B------:R-:W4:Y:S02]  /*11ce0*/  S2R R4, SR_TID.X ;  /* 0x0000000000047919 */ /* 0x000f240000002100 */
[----:B------:R-:W-:-:S02]  /*11cf0*/  UIMAD UR6, UR4, UR8, URZ ;  /* 0x00000008040672a4 */ /* 0x000fc4000f8e023f */
[----:B------:R-:W-:Y:S01]  /*11d00*/  UIMAD.WIDE.U32 UR4, UR36, UR8, URZ ;  /* 0x00000008240472a5 */ /* 0x000fe2000f8e003f */
[----:B------:R-:W4:Y:S01]  /*11d10*/  S2R R9, SR_TID.X ;  /* 0x0000000000097919 */ /* 0x000f220000002100 */
[----:B------:R-:W-:-:S04]  /*11d20*/  UIMAD UR6, UR36, UR9, UR6 ;  /* 0x00000009240672a4 */ /* 0x000fc8000f8e0206 */
[----:B------:R-:W-:Y:S01]  /*11d30*/  UIADD3 UR5, UR5, UR6, URZ ;  /* 0x0000000605057290 */ /* 0x000fe2000fffe03f */
[----:B0-----:R-:W-:Y:S02]  /*11d40*/  ISETP.NE.AND P0, PT, R7, 0x1, PT ;  /* 0x000000010700780c */ /* 0x001fe40003f05270 */
[----:B------:R-:W-:Y:S01]  /*11d50*/  ULDC.64 UR6, c[0x0][0x280] ;  /* 0x0000a00000067ab9 */ /* 0x000fe20000000a00 */
[C---:B----4-:R-:W-:Y:S01]  /*11d60*/  LOP3.LUT R5, R4.reuse, 0x7f, RZ, 0xc0, !PT ;  /* 0x0000007f04057812 */ /* 0x050fe200078ec0ff */
[----:B------:R-:W-:-:S03]  /*11d70*/  IMAD.SHL.U32 R4, R4, 0x10, RZ ;  /* 0x0000001004047824 */ /* 0x000fc600078e00ff */
[----:B------:R-:W-:Y:S01]  /*11d80*/  SHF.R.U32.HI R5, RZ, 0x3, R5 ;  /* 0x00000003ff057819 */ /* 0x000fe20000011605 */
[----:B------:R-:W-:-:S03]  /*11d90*/  IMAD.SHL.U32 R9, R9, 0x8, RZ ;  /* 0x0000000809097824 */ /* 0x000fc600078e00ff */
[----:B------:R-:W-:Y:S02]  /*11da0*/  LOP3.LUT R4, R5, 0x70, R4, 0xf8, !PT ;  /* 0x0000007005047812 */ /* 0x000fe400078ef804 */
[----:B------:R-:W0:Y:S01]  /*11db0*/  @P0 LDC R5, c[0x0][0x44c] ;  /* 0x00011300ff050b82 */ /* 0x000e220000000800 */
[----:B------:R-:W-:-:S04]  /*11dc0*/  LOP3.LUT R9, R9, 0x38, RZ, 0xc0, !PT ;  /* 0x0000003809097812 */ /* 0x000fc800078ec0ff */
[C---:B------:R-:W-:Y:S02]  /*11dd0*/  LOP3.LUT R11, R9.reuse, 0x40, RZ, 0xfc, !PT ;  /* 0x00000040090b7812 */ /* 0x040fe400078efcff */
[----:B------:R-:W-:Y:S02]  /*11de0*/  LOP3.LUT R9, R9, 0x80, RZ, 0xfc, !PT ;  /* 0x0000008009097812 */ /* 0x000fe400078efcff */
[----:B--2---:R-:W-:-:S05]  /*11df0*/  SHF.R.S32.HI R0, RZ, 0x1f, R6 ;  /* 0x0000001fff007819 */ /* 0x004fca0000011406 */
[----:B-1----:R-:W-:-:S04]  /*11e00*/  IMAD R0, R0, R2, RZ ;  /* 0x0000000200007224 */ /* 0x002fc800078e02ff */
[C---:B------:R-:W-:Y:S02]  /*11e10*/  IMAD R0, R6.reuse, R3, R0 ;  /* 0x0000000306007224 */ /* 0x040fe400078e0200 */
[----:B------:R-:W-:Y:S01]  /*11e20*/  IMAD.WIDE.U32 R2, R6, R2, UR4 ;  /* 0x0000000406027e25 */ /* 0x000fe2000f8e0002 */
[----:B------:R-:W-:Y:S01]  /*11e30*/  ULDC.64 UR4, c[0x0][0x2d0] ;  /* 0x0000b40000047ab9 */ /* 0x000fe20000000a00 */
[----:B------:R-:W1:Y:S02]  /*11e40*/  @P0 LDC R6, c[0x0][0x450] ;  /* 0x00011400ff060b82 */ /* 0x000e640000000800 */
[----:B------:R-:W-:Y:S02]  /*11e50*/  IMAD.IADD R3, R3, 0x1, R0 ;  /* 0x0000000103037824 */ /* 0x000fe400078e0200 */
[----:B---3--:R-:W-:-:S04]  /*11e60*/  IMAD R0, R8, 0x80, R4 ;  /* 0x0000008008007824 */ /* 0x008fc800078e0204 */
[----:B0-----:R-:W-:-:S04]  /*11e70*/  @P0 IMAD.HI.U32 R5, R0, R5, RZ ;  /* 0x0000000500050227 */ /* 0x001fc800078e00ff */
[----:B------:R-:W-:Y:S01]  /*11e80*/  IMAD.MOV.U32 R4, RZ, RZ, R0 ;  /* 0x000000ffff047224 */ /* 0x000fe200078e0000 */
[----:B-1----:R-:W-:Y:S02]  /*11e90*/  @P0 SHF.R.U32.HI R4, RZ, R6, R5 ;  /* 0x00000006ff040219 */ /* 0x002fe40000011605 */
[----:B------:R-:W0:Y:S03]  /*11ea0*/  S2R R6, SR_TID.X ;  /* 0x0000000000067919 */ /* 0x000e260000002100 */
[----:B------:R-:W-:Y:S02]  /*11eb0*/  IMAD.MOV R5, RZ, RZ, -R4 ;  /* 0x000000ffff057224 */ /* 0x000fe400078e0a04 */
[----:B------:R-:W-:-:S04]  /*11ec0*/  IMAD.WIDE.U32 R2, R4, UR4, R2 ;  /* 0x0000000404027c25 */ /* 0x000fc8000f8e0002 */
[----:B------:R-:W-:Y:S01]  /*11ed0*/  IMAD R0, R7, R5, R0 ;  /* 0x0000000507007224 */ /* 0x000fe200078e0200 */
[----:B------:R-:W-:-:S05]  /*11ee0*/  SHF.R.S32.HI R5, RZ, 0x1f, R4 ;  /* 0x0000001fff057819 */ /* 0x000fca0000011404 */
[----:B------:R-:W-:-:S04]  /*11ef0*/  IMAD R5, R5, UR4, RZ ;  /* 0x0000000405057c24 */ /* 0x000fc8000f8e02ff */
[----:B------:R-:W-:Y:S01]  /*11f00*/  IMAD R5, R4, UR5, R5 ;  /* 0x0000000504057c24 */ /* 0x000fe2000f8e0205 */
[----:B------:R-:W-:Y:S01]  /*11f10*/  SHF.R.S32.HI R4, RZ, 0x1f, R0 ;  /* 0x0000001fff047819 */ /* 0x000fe20000011400 */
[----:B------:R-:W-:Y:S02]  /*11f20*/  ULDC.64 UR4, c[0x0][0x2c8] ;  /* 0x0000b20000047ab9 */ /* 0x000fe40000000a00 */
[----:B------:R-:W-:Y:S02]  /*11f30*/  IMAD.IADD R3, R3, 0x1, R5 ;  /* 0x0000000103037824 */ /* 0x000fe400078e0205 */
[----:B------:R-:W-:Y:S02]  /*11f40*/  IMAD R4, R4, UR4, RZ ;  /* 0x0000000404047c24 */ /* 0x000fe4000f8e02ff */
[C---:B------:R-:W-:Y:S01]  /*11f50*/  IMAD.WIDE.U32 R2, R0.reuse, UR4, R2 ;  /* 0x0000000400027c25 */ /* 0x040fe2000f8e0002 */
[----:B------:R-:W-:Y:S02]  /*11f60*/  ULDC UR4, c[0x0][0x2b8] ;  /* 0x0000ae0000047ab9 */ /* 0x000fe40000000800 */
[----:B------:R-:W-:Y:S01]  /*11f70*/  ISETP.GE.AND P2, PT, R9, UR4, PT ;  /* 0x0000000409007c0c */ /* 0x000fe2000bf46270 */
[----:B------:R-:W-:Y:S01]  /*11f80*/  IMAD R4, R0, UR5, R4 ;  /* 0x0000000500047c24 */ /* 0x000fe2000f8e0204 */
[----:B------:R1:W5:Y:S01]  /*11f90*/  LDL R9, [R1+0x14] ;  /* 0x0000140001097983 */ /* 0x0003620000100800 */
[----:B0-----:R-:W-:Y:S01]  /*11fa0*/  IMAD.SHL.U32 R10, R6, 0x8, RZ ;  /* 0x00000008060a7824 */ /* 0x001fe200078e00ff */
[----:B------:R-:W-:Y:S01]  /*11fb0*/  LEA R0, P3, R2, UR6, 0x1 ;  /* 0x0000000602007c11 */ /* 0x000fe2000f8608ff */
[----:B------:R-:W-:Y:S01]  /*11fc0*/  IMAD.IADD R4, R3, 0x1, R4 ;  /* 0x0000000103047824 */ /* 0x000fe200078e0204 */
[----:B------:R-:W-:-:S02]  /*11fd0*/  ISETP.GE.AND P1, PT, R11, UR4, PT ;  /* 0x000000040b007c0c */ /* 0x000fc4000bf26270 */
[----:B------:R-:W-:-:S04]  /*11fe0*/  LOP3.LUT R10, R10, 0x38, RZ, 0xc0, !PT ;  /* 0x000000380a0a7812 */ /* 0x000fc800078ec0ff */
[----:B------:R-:W-:Y:S01]  /*11ff0*/  ISETP.GE.AND P0, PT, R10, UR4, PT ;  /* 0x000000040a007c0c */ /* 0x000fe2000bf06270 */
[----:B------:R-:W-:Y:S01]  /*12000*/  UMOV UR4, 0xffffffff ;  /* 0xffffffff00047882 */ /* 0x000fe20000000000 */
[----:B------:R-:W-:Y:S02]  /*12010*/  LEA.HI.X R4, R2, UR7, R4, 0x1, P3 ;  /* 0x0000000702047c11 */ /* 0x000fe400098f0c04 */
[----:B-1----:R-:W-:Y:S09]  /*12020*/  BRA.DIV UR4, `(.L_x_2336) ;  /* 0x0000003a04787947 */ /* 0x002ff2000b800000 */
[----:B------:R-:W2:Y:S01]  /*12030*/  LDL.LU R8, [R1+0x24] ;  /* 0x0000240001087983 */ /* 0x000ea20000300800 */
[----:B------:R-:W-:Y:S01]  /*12040*/  ULDC UR4, c[0x0][0x288] ;  /* 0x0000a20000047ab9 */ /* 0x000fe20000000800 */
[----:B------:R-:W0:Y:S02]  /*12050*/  S2R R5, SR_TID.X ;  /* 0x0000000000057919 */ /* 0x000e240000002100 */
[----:B------:R-:W1:Y:S01]  /*12060*/  SHFL.IDX PT, R6, R0, RZ, 0x181f ;  /* 0x00181fff00067589 */ /* 0x000e6200000e0000 */
[----:B------:R-:W-:Y:S01]  /*12070*/  IMAD R3, R7, UR4, RZ ;  /* 0x0000000407037c24 */ /* 0x000fe2000f8e02ff */
[----:B0-----:R-:W-:-:S04]  /*12080*/  LOP3.LUT R5, R5, 0x7f, RZ, 0xc0, !PT ;  /* 0x0000007f05057812 */ /* 0x001fc800078ec0ff */
[----:B------:R-:W-:Y:S02]  /*12090*/  SHF.R.U32.HI R11, RZ, 0x3, R5 ;  /* 0x00000003ff0b7819 */ /* 0x000fe40000011605 */
[----:B------:R-:W0:Y:S01]  /*120a0*/  SHFL.IDX PT, R5, R4, RZ, 0x181f ;  /* 0x00181fff04057589 */ /* 0x000e2200000e0000 */
[----:B------:R-:W-:Y:S02]  /*120b0*/  ULDC.64 UR6, c[0x0][0x208] ;  /* 0x0000820000067ab9 */ /* 0x000fe40000000a00 */
[----:B--2---:R-:W-:-:S05]  /*120c0*/  IMAD R2, R8, 0x80, R11 ;  /* 0x0000008008027824 */ /* 0x004fca00078e020b */
[----:B------:R-:W-:-:S13]  /*120d0*/  ISETP.GE.AND P4, PT, R2, R3, PT ;  /* 0x000000030200720c */ /* 0x000fda0003f86270 */
[----:B-1----:R-:W-:-:S05]  /*120e0*/  @!P4 LEA R6, P3, R10, R6, 0x1 ;  /* 0x000000060a06c211 */ /* 0x002fca00078608ff */
[----:B0-----:R-:W-:-:S04]  /*120f0*/  @!P4 IMAD.X R5, RZ, RZ, R5, P3 ;  /* 0x000000ffff05c224 */ /* 0x001fc800018e0605 */
[----:B------:R-:W-:Y:S02]  /*12100*/  @!P4 IMAD.MOV.U32 R7, RZ, RZ, R5 ;  /* 0x000000ffff07c224 */ /* 0x000fe400078e0005 */
[----:B------:R-:W-:-:S03]  /*12110*/  VIADD R5, R2, 0x10 ;  /* 0x0000001002057836 */ /* 0x000fc60000000000 */
[----:B------:R-:W-:Y:S01]  /*12120*/  @!PT LDS RZ, [RZ] ;  /* 0x00000000fffff984 */ /* 0x000fe20000000800 */
[----:B-----5:R-:W-:Y:S04]  /*12130*/  @!P4 LDGSTS.E.BYPASS.LTC128B.128 [R9+0x15400], desc[UR6][R6.64], !P0 ;  /* 0x154000000609cfae */ /* 0x020fe8000c101d46 */
        /* <DEDUP_REMOVED lines=54> */
[----:B0-----:R-:W0:Y:S04]  /*124a0*/  SHFL.IDX PT, R6, R0, 0x6, 0x181f ;  /* 0x00d81f0000067f89 */ /* 0x001e2800000e0000 */
[----:B------:R-:W1:Y:S04]  /*124b0*/  SHFL.IDX PT, R4, R4, 0x7, 0x181f ;  /* 0x00f81f0004047f89 */ /* 0x000e6800000e0000 */
[----:B------:R-:W2:Y:S01]  /*124c0*/  SHFL.IDX PT, R0, R0, 0x7, 0x181f ;  /* 0x00f81f0000007f89 */ /* 0x000ea200000e0000 */
[----:B0-----:R-:W-:-:S05]  /*124d0*/  @!P4 LEA R6, P3, R10, R6, 0x1 ;  /* 0x000000060a06c211 */ /* 0x001fca00078608ff */
[----:B------:R-:W-:-:S04]  /*124e0*/  @!P4 IMAD.X R5, RZ, RZ, R5, P3 ;  /* 0x000000ffff05c224 */ /* 0x000fc800018e0605 */
[----:B------:R-:W-:-:S05]  /*124f0*/  @!P4 IMAD.MOV.U32 R7, RZ, RZ, R5 ;  /* 0x000000ffff07c224 */ /* 0x000fca00078e0005 */
[----:B------:R0:W-:Y:S04]  /*12500*/  @!P4 LDGSTS.E.BYPASS.LTC128B.128 [R9+0x18400], desc[UR6][R6.64], !P0 ;  /* 0x184000000609cfae */ /* 0x0001e8000c101d46 */
[----:B------:R0:W-:Y:S04]  /*12510*/  @!P4 LDGSTS.E.BYPASS.LTC128B.128 [R9+0x1c400], desc[UR6][R6.64+0x80], !P1 ;  /* 0x1c4000800609cfae */ /* 0x0001e8000c901d46 */
[----:B-12---:R0:W-:Y:S02]  /*12520*/  @!P4 LDGSTS.E.BYPASS.LTC128B.128 [R9+0x20400], desc[UR6][R6.64+0x100], !P2 ;  /* 0x204001000609cfae */ /* 0x0061e4000d101d46 */
.L_x_2447:
[----:B------:R-:W-:Y:S01]  /*12530*/  VIADD R2, R2, 0x70 ;  /* 0x0000007002027836 */ /* 0x000fe20000000000 */
[----:B------:R-:W-:Y:S04]  /*12540*/  BSSY B0, `(.L_x_2337) ;  /* 0x000000c000007945 */ /* 0x000fe80003800000 */
[----:B------:R-:W-:-:S13]  /*12550*/  ISETP.GE.AND P3, PT, R2, R3, PT ;  /* 0x000000030200720c */ /* 0x000fda0003f66270 */
[----:B------:R-:W-:Y:S05]  /*12560*/  @P3 BRA `(.L_x_2338) ;  /* 0x0000000000243947 */ /* 0x000fea0003800000 */
[----:B------:R-:W-:Y:S01]  /*12570*/  LEA R2, P3, R10, R0, 0x1 ;  /* 0x000000000a027211 */ /* 0x000fe200078608ff */
        /* <DEDUP_REMOVED lines=8> */
.L_x_2338:
[----:B------:R-:W-:Y:S05]  /*12600*/  BSYNC B0 ;  /* 0x0000000000007941 */ /* 0x000fea0003800000 */
.L_x_2337:
[----:B------:R-:W-:Y:S01]  /*12610*/  NOP ;  /* 0x0000000000007918 */ /* 0x000fe20000000000 */
[----:B------:R-:W-:Y:S01]  /*12620*/  PLOP3.LUT P0, PT, PT, PT, PT, 0x80, 0x0 ;  /* 0x000000000000781c */ /* 0x000fe20003f0f070 */
[----:B0-----:R-:W-:-:S12]  /*12630*/  VIADD R6, R17, 0x36800 ;  /* 0x0003680011067836 */ /* 0x001fd80000000000 */
.L_x_2339:
[----:B------:R-:W-:Y:S02]  /*12640*/  PLOP3.LUT P1, PT, P1, P0, PT, 0xa2, 0x0 ;  /* 0x000000000000781c */ /* 0x000fe40000f21472 */
[----:B------:R-:W-:-:S08]  /*12650*/  @P0 R2UR P1, UR4, R17 ;  /* 0x00000000110402ca */ /* 0x000fd00000020000 */
[----:B------:R-:W-:-:S05]  /*12660*/  @P0 PLOP3.LUT P0, PT, P1, PT, PT, 0x80, 0x0 ;  /* 0x000000000000081c */ /* 0x000fca0000f0f070 */
[----:B------:R-:W-:Y:S01]  /*12670*/  @!P1 SYNCS.ARRIVE.TRANS64.RED.A0T1 RZ, [UR4+0x36800], RZ ;  /* 0x036800ffffff99a7 */ /* 0x000fe20008200404 */
[----:B------:R-:W-:Y:S07]  /*12680*/  @!P1 ARRIVES.LDGSTSBAR.64.TRANSCNT [UR4+0x36800] ;  /* 0x03680000ff0099b0 */ /* 0x000fee0008000a84 */
[----:B------:R-:W-:Y:S05]  /*12690*/  @P0 BRA.U.ANY `(.L_x_2339) ;  /* 0xfffffffd00e80947 */ /* 0x000fea000393ffff */
[----:B-1----:R-:W2:Y:S02]  /*126a0*/  LDL.LU R2, [R1+0x28] ;  /* 0x0000280001027983 */ /* 0x002ea40000300800 */
        /* <DEDUP_REMOVED lines=11> */
.L_x_2448:
[----:B------:R-:W-:Y:S05]  /*12760*/  BSYNC B0 ;  /* 0x0000000000007941 */ /* 0x000fea0003800000 */
.L_x_2340:
[----:B------:R-:W2:Y:S02]  /*12770*/  LDL R2, [R1+0x20] ;  /* 0x0000200001027983 */ /* 0x000ea40000100800 */
[----:B--2---:R-:W-:-:S13]  /*12780*/  ISETP.GE.AND P0, PT, R2, 0x2, PT ;  /* 0x000000020200780c */ /* 0x004fda0003f06270 */
[----:B------:R-:W-:Y:S05]  /*12790*/  @!P0 BRA `(.L_x_2342) ;  /* 0x0000002000b08947 */ /* 0x000fea0003800000 */
[C---:B0-----:R-:W-:Y:S01]  /*127a0*/  LOP3.LUT R0, R2.reuse, 0x1, RZ, 0xc0, !PT ;  /* 0x0000000102007812 */ /* 0x041fe200078ec0ff */
[----:B------:R-:W-:-:S03]  /*127b0*/  VIADD R7, R2, 0xfffffffe ;  /* 0xfffffffe02077836 */ /* 0x000fc60000000000 */
[----:B------:R-:W-:Y:S01]  /*127c0*/  ISETP.NE.U32.AND P0, PT, R0, 0x1, PT ;  /* 0x000000010000780c */ /* 0x000fe20003f05070 */
[----:B------:R-:W-:-:S12]  /*127d0*/  IMAD.MOV.U32 R0, RZ, RZ, R7 ;  /* 0x000000ffff007224 */ /* 0x000fd800078e0007 */
[----:B------:R-:W-:Y:S05]  /*127e0*/  @!P0 BRA `(.L_x_2343) ;  /* 0x0000000800e08947 */ /* 0x000fea0003800000 */
[----:B------:R-:W2:Y:S04]  /*127f0*/  LDL R3, [R1+0xc] ;  /* 0x00000c0001037983 */ /* 0x000ea80000100800 */
[----:B------:R-:W3:Y:S01]  /*12800*/  LDL R2, [R1+0x4] ;  /* 0x0000040001027983 */ /* 0x000ee20000100800 */
[----:B------:R-:W-:Y:S01]  /*12810*/  VIADD R8, R18, 0x1 ;  /* 0x0000000112087836 */ /* 0x000fe20000000000 */
[----:B------:R-:W-:Y:S04]  /*12820*/  BSSY B0, `(.L_x_2344) ;  /* 0x00000b0000007945 */ /* 0x000fe80003800000 */
[----:B------:R-:W-:-:S04]  /*12830*/  ISETP.NE.AND P0, PT, R8, 0x2, PT ;  /* 0x000000020800780c */ /* 0x000fc80003f05270 */
[----:B------:R-:W-:Y:S02]  /*12840*/  SEL R9, RZ, 0x1, P0 ;  /* 0x00000001ff097807 */ /* 0x000fe40000000000 */
[----:B------:R-:W-:Y:S02]  /*12850*/  SEL R8, R8, RZ, P0 ;  /* 0x000000ff08087207 */ /* 0x000fe40000000000 */
[----:B--2---:R-:W-:Y:S02]  /*12860*/  ISETP.NE.AND P1, PT, R3, RZ, PT ;  /* 0x000000ff0300720c */ /* 0x004fe40003f25270 */
[----:B---3--:R-:W-:-:S11]  /*12870*/  LOP3.LUT R9, R2, R9, RZ, 0x3c, !PT ;  /* 0x0000000902097212 */ /* 0x008fd600078e3cff */
[----:B------:R-:W-:Y:S05]  /*12880*/  @!P1 BRA `(.L_x_2345) ;  /* 0x0000000800a49947 */ /* 0x000fea0003800000 */
[----:B------:R-:W2:Y:S01]  /*12890*/  LDL R2, [R1+0x10] ;  /* 0x0000100001027983 */ /* 0x000ea20000100800 */
[----:B------:R-:W-:Y:S02]  /*128a0*/  IMAD.MOV.U32 R4, RZ, RZ, R16 ;  /* 0x000000ffff047224 */ /* 0x000fe400078e0010 */
[----:B------:R-:W-:Y:S01]  /*128b0*/  IMAD.MOV.U32 R0, RZ, RZ, R7 ;  /* 0x000000ffff007224 */ /* 0x000fe200078e0007 */
[----:B--2---:R-:W-:-:S13]  /*128c0*/  ISETP.NE.AND P1, PT, R2, RZ, PT ;  /* 0x000000ff0200720c */ /* 0x004fda0003f25270 */
        /* <DEDUP_REMOVED lines=10> */
[----:B------:R-:W-:Y:S02]  /*12970*/  @P0 SHF.R.U32.HI R4, RZ, R3, R2 ;  /* 0x00000003ff040219 */ /* 0x000fe40000011602 */
[----:B------:R-:W0:Y:S03]  /*12980*/  LDC.64 R2, c[0x0][0x418] ;  /* 0x00010600ff027b82 */ /* 0x000e260000000a00 */
[----:B------:R-:W-:-:S04]  /*12990*/  IMAD.MOV R0, RZ, RZ, -R4 ;  /* 0x000000ffff007224 */ /* 0x000fc800078e0a04 */
[----:B------:R-:W-:Y:S01]  /*129a0*/  IMAD R0, R5, R0, R7 ;  /* 0x0000000005007224 */ /* 0x000fe200078e0207 */
[----:B------:R-:W-:Y:S01]  /*129b0*/  SHF.R.S32.HI R5, RZ, 0x1f, R4 ;  /* 0x0000001fff057819 */ /* 0x000fe20000011404 */
[----:B--2---:R-:W-:-:S04]  /*129c0*/  IMAD R10, R10, UR4, RZ ;  /* 0x000000040a0a7c24 */ /* 0x004fc8000f8e02ff */
[C---:B---3--:R-:W-:Y:S02]  /*129d0*/  IMAD R10, R11.reuse, UR5, R10 ;  /* 0x000000050b0a7c24 */ /* 0x048fe4000f8e020a */
[----:B------:R-:W-:-:S04]  /*129e0*/  IMAD.WIDE.U32 R4, R11, UR4, R4 ;  /* 0x000000040b047c25 */ /* 0x000fc8000f8e0004 */
[----:B------:R-:W-:Y:S01]  /*129f0*/  IMAD.IADD R5, R10, 0x1, R5 ;  /* 0x000000010a057824 */ /* 0x000fe200078e0205 */
[----:B0-----:R-:W-:-:S04]  /*12a00*/  LEA R2, P0, R4, R2, 0x2 ;  /* 0x0000000204027211 */ /* 0x001fc800078010ff */
[----:B------:R-:W-:-:S05]  /*12a10*/  LEA.HI.X R3, R4, R3, R5, 0x2, P0 ;  /* 0x0000000304037211 */ /* 0x000fca00000f1405 */
[----:B------:R0:W5:Y:S04]  /*12a20*/  LDG.E R4, desc[UR6][R2.64] ;  /* 0x0000000602047981 */ /* 0x000168000c1e1900 */
.L_x_2346:
[----:B0-----:R-:W-:Y:S01]  /*12a30*/  IMAD R2, R8, 0x8, R17 ;  /* 0x0000000808027824 */ /* 0x001fe200078e0211 */
[----:B------:R-:W-:Y:S01]  /*12a40*/  SHF.L.U32 R3, R9, 0x1f, RZ ;  /* 0x0000001f09037819 */ /* 0x000fe200000006ff */
[----:B------:R-:W-:Y:S03]  /*12a50*/  BSSY B1, `(.L_x_2347) ;  /* 0x0000003000017945 */ /* 0x000fe60003800000 */
[----:B------:R-:W0:Y:S02]  /*12a60*/  SYNCS.PHASECHK.TRANS64.TRYWAIT P0, [R2+URZ+0x36840], R3 ;  /* 0x03684003020075a7 */ /* 0x000e24000800017f */
[----:B0-----:R-:W-:Y:S05]  /*12a70*/  @!P0 BRA `(.L_x_2348) ;  /* 0x0000003800c48947 */ /* 0x001fea0003800000 */
.L_x_2449:
[----:B------:R-:W-:Y:S05]  /*12a80*/  BSYNC B1 ;  /* 0x0000000000017941 */ /* 0x000fea0003800000 */
.L_x_2347:
        /* <DEDUP_REMOVED lines=12> */
.L_x_2350:
[----:B------:R-:W-:Y:S05]  /*12b50*/  BSYNC B1 ;  /* 0x0000000000017941 */ /* 0x000fea0003800000 */
.L_x_2349:
[----:B------:R-:W-:Y:S01]  /*12b60*/  IMAD.MOV.U32 R10, RZ, RZ, RZ ;  /* 0x000000ffff0a7224 */ /* 0x000fe200078e00ff */
[----:B------:R-:W-:Y:S01]  /*12b70*/  R2UR UR11, R0 ;  /* 0x00000000000b72ca */ /* 0x000fe200000e0000 */
[----:B0-----:R-:W-:Y:S01]  /*12b80*/  IMAD R3, R8, 0xa800, R17 ;  /* 0x0000a80008037824 */ /* 0x001fe200078e0211 */
[----:B------:R-:W-:Y:S01]  /*12b90*/  UIADD3 UR4, UP0, UR38, 0x370, URZ ;  /* 0x0000037026047890 */ /* 0x000fe2000ff1e03f */
[----:B------:R-:W-:Y:S01]  /*12ba0*/  PLOP3.LUT P0, PT, PT, PT, PT, 0x80, 0x0 ;  /* 0x000000000000781c */ /* 0x000fe20003f0f070 */
[----:B------:R-:W-:Y:S01]  /*12bb0*/  VIADD R2, R2, 0x36830 ;  /* 0x0003683002027836 */ /* 0x000fe20000000000 */
[----:B------:R-:W-:Y:S01]  /*12bc0*/  R2UR UR10, R10 ;  /* 0x000000000a0a72ca */ /* 0x000fe200000e0000 */
[----:B------:R-:W-:Y:S01]  /*12bd0*/  VIADD R5, R3, 0x21400 ;  /* 0x0002140003057836 */ /* 0x000fe20000000000 */
[----:B------:R-:W-:Y:S01]  /*12be0*/  UIADD3.X UR5, URZ, UR39, URZ, UP0, !UPT ;  /* 0x000000273f057290 */ /* 0x000fe200087fe43f */
[----:B------:R-:W-:Y:S01]  /*12bf0*/  UMOV UR6, 0x0 ;  /* 0x0000000000067882 */ /* 0x000fe20000000000 */
[----:B------:R-:W-:-:S04]  /*12c00*/  UMOV UR7, 0x14f00000 ;  /* 0x14f0000000077882 */ /* 0x000fc80000000000 */
[----:B------:R-:W-:-:S12]  /*12c10*/  UIMAD UR11, UR11, 0x70, URZ ;  /* 0x000000700b0b78a4 */ /* 0x000fd8000f8e023f */
.L_x_2351:
[----:B------:R-:W-:-:S13]  /*12c20*/  @P0 ELECT P2, URZ, PT ;  /* 0x00000000003f082f */ /* 0x000fda0003840000 */
[----:B-----5:R-:W-:Y:S01]  /*12c30*/  @P2 R2UR UR13, R4 ;  /* 0x00000000040d22ca */ /* 0x020fe200000e0000 */
[----:B------:R-:W-:Y:S01]  /*12c40*/  UMOV UR12, UR36 ;  /* 0x00000024000c7c82 */ /* 0x000fe20008000000 */
        /* <DEDUP_REMOVED lines=12> */
.L_x_2352:
[----:B------:R-:W-:-:S13]  /*12d10*/  @P0 ELECT P2, URZ, PT ;  /* 0x00000000003f082f */ /* 0x000fda0003840000 */
[----:B------:R-:W-:Y:S01]  /*12d20*/  @P2 R2UR UR13, R4 ;  /* 0x00000000040d22ca */ /* 0x000fe200000e0000 */
        /* <DEDUP_REMOVED lines=13> */
.L_x_2353:
        /* <DEDUP_REMOVED lines=15> */
.L_x_2450:
[----:B------:R-:W-:Y:S05]  /*12ef0*/  BSYNC B1 ;  /* 0x0000000000017941 */ /* 0x000fea0003800000 */
.L_x_2354:
        /* <DEDUP_REMOVED lines=12> */
.L_x_2357:
[----:B------:R-:W-:Y:S05]  /*12fc0*/  BSYNC B1 ;  /* 0x0000000000017941 */ /* 0x000fea0003800000 */
.L_x_2356:
[----:B------:R-:W-:Y:S01]  /*12fd0*/  R2UR UR6, R12 ;  /* 0x000000000c0672ca */ /* 0x000fe200000e0000 */
[C-C-:B0-----:R-:W-:Y:S01]  /*12fe0*/  IMAD R2, R18.reuse, 0x8, R17.reuse ;  /* 0x0000000812027824 */ /* 0x141fe200078e0211 */
        /* <DEDUP_REMOVED lines=9> */
.L_x_2358:
        /* <DEDUP_REMOVED lines=15> */
.L_x_2359:
        /* <DEDUP_REMOVED lines=15> */
.L_x_2360:
        /* <DEDUP_REMOVED lines=12> */
.L_x_2345:
[----:B------:R-:W-:Y:S05]  /*13320*/  BSYNC B0 ;  /* 0x0000000000007941 */ /* 0x000fea0003800000 */
.L_x_2344:
[----:B------:R-:W2:Y:S01]  /*13330*/  LDL.LU R0, [R1+0x20] ;  /* 0x0000200001007983 */ /* 0x000ea20000300800 */
[----:B------:R-:W-:-:S03]  /*13340*/  IMAD.MOV.U32 R18, RZ, RZ, R8 ;  /* 0x000000ffff127224 */ /* 0x000fc600078e0008 */
[----:B------:R0:W-:Y:S02]  /*13350*/  STL [R1+0x4], R9 ;  /* 0x0000040901007387 */ /* 0x0001e40000100800 */
[----:B0-2---:R-:W-:-:S07]  /*13360*/  VIADD R0, R0, 0xfffffffd ;  /* 0xfffffffd00007836 */ /* 0x005fce0000000000 */
.L_x_2343:
[----:B------:R-:W-:Y:S01]  /*13370*/  ISETP.NE.AND P0, PT, R7, RZ, PT ;  /* 0x000000ff0700720c */ /* 0x000fe20003f05270 */
[----:B------:R-:W-:-:S12]  /*13380*/  BSSY B0, `(.L_x_2342) ;  /* 0x000016d000007945 */ /* 0x000fd80003800000 */
[----:B------:R-:W-:Y:S05]  /*13390*/  @!P0 BRA `(.L_x_2361) ;  /* 0x0000001400ac8947 */ /* 0x000fea0003800000 */
[----:B------:R-:W-:-:S07]  /*133a0*/  IMAD.MOV.U32 R8, RZ, RZ, R16 ;  /* 0x000000ffff087224 */ /* 0x000fce00078e0010 */
.L_x_2396:
        /* <DEDUP_REMOVED lines=8> */
[----:B--2---:R-:W-:Y:S02]  /*13430*/  ISETP.NE.AND P1, PT, R3, RZ, PT ;  /* 0x000000ff0300720c */ /* 0x004fe40003f25270 */
[----:B---3--:R-:W-:-:S11]  /*13440*/  LOP3.LUT R5, R2, R5, RZ, 0x3c, !PT ;  /* 0x0000000502057212 */ /* 0x008fd600078e3cff */
[----:B0-----:R-:W-:Y:S05]  /*13450*/  @!P1 BRA `(.L_x_2363) ;  /* 0x0000000800a09947 */ /* 0x001fea0003800000 */
[----:B------:R-:W2:Y:S01]  /*13460*/  LDL R2, [R1+0x10] ;  /* 0x0000100001027983 */ /* 0x000ea20000100800 */
[----:B------:R-:W-:Y:S01]  /*13470*/  IMAD.MOV.U32 R7, RZ, RZ, R0 ;  /* 0x000000ffff077224 */ /* 0x000fe200078e0000 */
[----:B--2---:R-:W-:-:S13]  /*13480*/  ISETP.NE.AND P1, PT, R2, RZ, PT ;  /* 0x000000ff0200720c */ /* 0x004fda0003f25270 */
        /* <DEDUP_REMOVED lines=22> */
.L_x_2364:
[----:B------:R-:W-:Y:S01]  /*135f0*/  IMAD R3, R4, 0x8, R17 ;  /* 0x0000000804037824 */ /* 0x000fe200078e0211 */
[----:B------:R-:W-:Y:S01]  /*13600*/  SHF.L.U32 R2, R5, 0x1f, RZ ;  /* 0x0000001f05027819 */ /* 0x000fe200000006ff */
[----:B------:R-:W-:Y:S03]  /*13610*/  BSSY B2, `(.L_x_2365) ;  /* 0x0000003000027945 */ /* 0x000fe60003800000 */
[----:B------:R-:W1:Y:S02]  /*13620*/  SYNCS.PHASECHK.TRANS64.TRYWAIT P0, [R3+URZ+0x36840], R2 ;  /* 0x03684002030075a7 */ /* 0x000e64000800017f */
[----:B-1----:R-:W-:Y:S05]  /*13630*/  @!P0 BRA `(.L_x_2366) ;  /* 0x0000002c00fc8947 */ /* 0x002fea0003800000 */
.L_x_2451:
[----:B------:R-:W-:Y:S05]  /*13640*/  BSYNC B2 ;  /* 0x0000000000027941 */ /* 0x000fea0003800000 */
.L_x_2365:
        /* <DEDUP_REMOVED lines=12> */
.L_x_2368:
[----:B------:R-:W-:Y:S05]  /*13710*/  BSYNC B2 ;  /* 0x0000000000027941 */ /* 0x000fea0003800000 */
.L_x_2367:
        /* <DEDUP_REMOVED lines=11> */
.L_x_2369:
        /* <DEDUP_REMOVED lines=16> */
.L_x_2370:
        /* <DEDUP_REMOVED lines=16> */
.L_x_2371:
        /* <DEDUP_REMOVED lines=16> */
.L_x_2452:
[----:B------:R-:W-:Y:S05]  /*13ad0*/  BSYNC B2 ;  /* 0x0000000000027941 */ /* 0x000fea0003800000 */
.L_x_2372:
        /* <DEDUP_REMOVED lines=11> */
.L_x_2375:
[----:B------:R-:W-:Y:S05]  /*13b90*/  BSYNC B2 ;  /* 0x0000000000027941 */ /* 0x000fea0003800000 */
.L_x_2374:
[----:B------:R-:W-:Y:S01]  /*13ba0*/  R2UR UR10, R12 ;  /* 0x000000000c0a72ca */ /* 0x000fe200000e0000 */
[----:B------:R-:W-:Y:S01]  /*13bb0*/  IMAD R18, R18, 0xa800, R17 ;  /* 0x0000a80012127824 */ /* 0x000fe200078e0211 */
[----:B------:R-:W-:Y:S01]  /*13bc0*/  R2UR UR6, R10 ;  /* 0x000000000a0672ca */ /* 0x000fe200000e0000 */
[----:B------:R-:W-:Y:S01]  /*13bd0*/  UIADD3 UR4, UP0, UR38, 0x470, URZ ;  /* 0x0000047026047890 */ /* 0x000fe2000ff1e03f */
[----:B------:R-:W-:Y:S01]  /*13be0*/  R2UR UR7, R11 ;  /* 0x000000000b0772ca */ /* 0x000fe200000e0000 */
[----:B0-----:R-:W-:Y:S01]  /*13bf0*/  IMAD R3, R19, 0x70, RZ ;  /* 0x0000007013037824 */ /* 0x001fe200078e02ff */
[----:B------:R-:W-:Y:S01]  /*13c00*/  PLOP3.LUT P0, PT, PT, PT, PT, 0x80, 0x0 ;  /* 0x000000000000781c */ /* 0x000fe20003f0f070 */
[----:B------:R-:W-:Y:S01]  /*13c10*/  VIADD R2, R2, 0x50 ;  /* 0x0000005002027836 */ /* 0x000fe20000000000 */
[----:B------:R-:W-:Y:S01]  /*13c20*/  UIADD3.X UR5, URZ, UR39, URZ, UP0, !UPT ;  /* 0x000000273f057290 */ /* 0x000fe200087fe43f */
[----:B------:R-:W-:-:S11]  /*13c30*/  VIADD R9, R18, 0x400 ;  /* 0x0000040012097836 */ /* 0x000fd60000000000 */
.L_x_2376:
        /* <DEDUP_REMOVED lines=15> */
.L_x_2377:
        /* <DEDUP_REMOVED lines=15> */
.L_x_2378:
        /* <DEDUP_REMOVED lines=12> */
.L_x_2363:
[----:B------:R-:W-:Y:S05]  /*13ee0*/  BSYNC B1 ;  /* 0x0000000000017941 */ /* 0x000fea0003800000 */
.L_x_2362:
[----:B------:R-:W2:Y:S01]  /*13ef0*/  LDL R2, [R1+0xc] ;  /* 0x00000c0001027983 */ /* 0x000ea20000100800 */
[----:B------:R-:W-:Y:S01]  /*13f00*/  VIADD R18, R4, 0x1 ;  /* 0x0000000104127836 */ /* 0x000fe20000000000 */
[----:B------:R-:W-:Y:S04]  /*13f10*/  BSSY B1, `(.L_x_2379) ;  /* 0x00000b0000017945 */ /* 0x000fe80003800000 */
[----:B------:R-:W-:-:S04]  /*13f20*/  ISETP.NE.AND P0, PT, R18, 0x2, PT ;  /* 0x000000021200780c */ /* 0x000fc80003f05270 */
[----:B------:R-:W-:Y:S02]  /*13f30*/  SEL R18, R18, RZ, P0 ;  /* 0x000000ff12127207 */ /* 0x000fe40000000000 */
[----:B--2---:R-:W-:Y:S02]  /*13f40*/  ISETP.NE.AND P1, PT, R2, RZ, PT ;  /* 0x000000ff0200720c */ /* 0x004fe40003f25270 */
[----:B------:R-:W-:-:S04]  /*13f50*/  SEL R2, RZ, 0x1, P0 ;  /* 0x00000001ff027807 */ /* 0x000fc80000000000 */
[----:B------:R-:W-:-:S05]  /*13f60*/  LOP3.LUT R10, R5, R2, RZ, 0x3c, !PT ;  /* 0x00000002050a7212 */ /* 0x000fca00078e3cff */
[----:B------:R0:W-:Y:S02]  /*13f70*/  STL [R1+0x4], R10 ;  /* 0x0000040a01007387 */ /* 0x0001e40000100800 */
[----:B------:R-:W-:Y:S05]  /*13f80*/  @!P1 BRA `(.L_x_2380) ;  /* 0x0000000800a09947 */ /* 0x000fea0003800000 */
[----:B------:R-:W2:Y:S01]  /*13f90*/  LDL R3, [R1+0x10] ;  /* 0x0000100001037983 */ /* 0x000ea20000100800 */
[----:B------:R-:W-:Y:S01]  /*13fa0*/  VIADD R7, R0, 0xffffffff ;  /* 0xffffffff00077836 */ /* 0x000fe20000000000 */
[----:B--2---:R-:W-:-:S13]  /*13fb0*/  ISETP.NE.AND P1, PT, R3, RZ, PT ;  /* 0x000000ff0300720c */ /* 0x004fda0003f25270 */
[----:B------:R-:W-:Y:S05]  /*13fc0*/  @!P1 BRA `(.L_x_2381) ;  /* 0x0000000000549947 */ /* 0x000fea0003800000 */
[----:B------:R-:W2:Y:S01]  /*13fd0*/  LDL R12, [R1+0x8] ;  /* 0x00000800010c7983 */ /* 0x000ea20000100800 */
[----:B------:R-:W1:Y:S01]  /*13fe0*/  LDC R9, c[0x0][0x43c] ;  /* 0x00010f00ff097b82 */ /* 0x000e620000000800 */
[----:B------:R-:W-:Y:S02]  /*13ff0*/  ULDC.64 UR4, c[0x0][0x428] ;  /* 0x00010a0000047ab9 */ /* 0x000fe40000000a00 */
[----:B------:R-:W3:Y:S01]  /*14000*/  LDL R11, [R1] ;  /* 0x00000000010b7983 */ /* 0x000ee20000100800 */
[----:B------:R-:W-:Y:S01]  /*14010*/  ULDC.64 UR6, c[0x0][0x208] ;  /* 0x0000820000067ab9 */ /* 0x000fe20000000a00 */
[----:B-1----:R-:W-:-:S13]  /*14020*/  ISETP.NE.AND P0, PT, R9, 0x1, PT ;  /* 0x000000010900780c */ /* 0x002fda0003f05270 */
[----:B------:R-:W1:Y:S02]  /*14030*/  @P0 LDC.64 R2, c[0x0][0x440] ;  /* 0x00011000ff020b82 */ /* 0x000e640000000a00 */
[----:B-1----:R-:W-:-:S04]  /*14040*/  @P0 IMAD.HI.U32 R8, R7, R2, RZ ;  /* 0x0000000207080227 */ /* 0x002fc800078e00ff */
        /* <DEDUP_REMOVED lines=13> */
.L_x_2381:
[----:B------:R-:W-:Y:S01]  /*14120*/  IMAD R2, R18, 0x8, R17 ;  /* 0x0000000812027824 */ /* 0x000fe200078e0211 */
[----:B------:R-:W-:Y:S01]  /*14130*/  SHF.L.U32 R3, R10, 0x1f, RZ ;  /* 0x0000001f0a037819 */ /* 0x000fe200000006ff */
[----:B------:R-:W-:Y:S03]  /*14140*/  BSSY B2, `(.L_x_2382) ;  /* 0x0000003000027945 */ /* 0x000fe60003800000 */
[----:B------:R-:W2:Y:S02]  /*14150*/  SYNCS.PHASECHK.TRANS64.TRYWAIT P0, [R2+URZ+0x36840], R3 ;  /* 0x03684003020075a7 */ /* 0x000ea4000800017f */
[----:B--2---:R-:W-:Y:S05]  /*14160*/  @!P0 BRA `(.L_x_2383) ;  /* 0x0000002400588947 */ /* 0x004fea0003800000 */
.L_x_2453:
[----:B------:R-:W-:Y:S05]  /*14170*/  BSYNC B2 ;  /* 0x0000000000027941 */ /* 0x000fea0003800000 */
.L_x_2382:
        /* <DEDUP_REMOVED lines=12> */
.L_x_2385:
[----:B------:R-:W-:Y:S05]  /*14240*/  BSYNC B2 ;  /* 0x0000000000027941 */ /* 0x000fea0003800000 */
.L_x_2384:
        /* <DEDUP_REMOVED lines=10> */
[----:B0-----:R-:W-:Y:S01]  /*142f0*/  VIADD R10, R9, 0x21400 ;  /* 0x00021400090a7836 */ /* 0x001fe20000000000 */
[----:B------:R-:W-:-:S09]  /*14300*/  UMOV UR7, 0x14f00000 ;  /* 0x14f0000000077882 */ /* 0x000fd20000000000 */
.L_x_2386:
        /* <DEDUP_REMOVED lines=16> */
.L_x_2387:
        /* <DEDUP_REMOVED lines=16> */
.L_x_2388:
        /* <DEDUP_REMOVED lines=15> */
.L_x_2454:
[----:B------:R-:W-:Y:S05]  /*14600*/  BSYNC B2 ;  /* 0x0000000000027941 */ /* 0x000fea0003800000 */
.L_x_2389:
        /* <DEDUP_REMOVED lines=11> */
.L_x_2392:
[----:B------:R-:W-:Y:S05]  /*146c0*/  BSYNC B2 ;  /* 0x0000000000027941 */ /* 0x000fea0003800000 */
.L_x_2391:
        /* <DEDUP_REMOVED lines=10> */
.L_x_2393:
        /* <DEDUP_REMOVED lines=15> */
.L_x_2394:
        /* <DEDUP_REMOVED lines=15> */
.L_x_2395:
        /* <DEDUP_REMOVED lines=12> */
.L_x_2380:
[----:B------:R-:W-:Y:S05]  /*14a10*/  BSYNC B1 ;  /* 0x0000000000017941 */ /* 0x000fea0003800000 */
.L_x_2379:
[C---:B------:R-:W-:Y:S01]  /*14a20*/  ISETP.GT.AND P0, PT, R0.reuse, 0x1, PT ;  /* 0x000000010000780c */ /* 0x040fe20003f04270 */
[----:B------:R-:W-:-:S12]  /*14a30*/  VIADD R0, R0, 0xfffffffe ;  /* 0xfffffffe00007836 */ /* 0x000fd80000000000 */
[----:B------:R-:W-:Y:S05]  /*14a40*/  @P0 BRA `(.L_x_2396) ;  /* 0xffffffe800580947 */ /* 0x000fea000383ffff */
.L_x_2361:
[----:B------:R-:W-:Y:S05]  /*14a50*/  BSYNC B0 ;  /* 0x0000000000007941 */ /* 0x000fea0003800000 */
.L_x_2342:
[----:B0-----:R-:W0:Y:S01]  /*14a60*/  S2R R0, SR_TID.X ;  /* 0x0000000000007919 */ /* 0x001e220000002100 */
[----:B------:R-:W-:Y:S01]  /*14a70*/  BSSY B0, `(.L_x_2397) ;  /* 0x0000012000007945 */ /* 0x000fe20003800000 */
[----:B0-----:R-:W-:-:S04]  /*14a80*/  LOP3.LUT R6, R0, 0x7f, RZ, 0xc0, !PT ;  /* 0x0000007f00067812 */ /* 0x001fc800078ec0ff */
[----:B------:R-:W-:-:S13]  /*14a90*/  ISETP.NE.AND P1, PT, R6, RZ, PT ;  /* 0x000000ff0600720c */ /* 0x000fda0003f25270 */
[----:B------:R-:W-:Y:S05]  /*14aa0*/  @P1 BRA `(.L_x_2398) ;  /* 0x0000000000381947 */ /* 0x000fea0003800000 */
[----:B------:R-:W0:Y:S01]  /*14ab0*/  S2R R3, SR_LANEID ;  /* 0x0000000000037919 */ /* 0x000e220000000000 */
[----:B------:R-:W-:Y:S01]  /*14ac0*/  VOTEU.ANY UR4, UPT, PT ;  /* 0x0000000000047886 */ /* 0x000fe200038e0100 */
[----:B------:R-:W1:Y:S01]  /*14ad0*/  LDC.64 R4, c[0x0][0xc80] ;  /* 0x00032000ff047b82 */ /* 0x000e620000000a00 */
[----:B------:R-:W0:Y:S01]  /*14ae0*/  FLO.U32 R0, UR4 ;  /* 0x0000000400007d00 */ /* 0x000e2200080e0000 */
[----:B------:R-:W-:-:S07]  /*14af0*/  ULDC.64 UR6, c[0x0][0x208] ;  /* 0x0000820000067ab9 */ /* 0x000fce0000000a00 */
[----:B------:R-:W1:Y:S01]  /*14b00*/  POPC R2, UR4 ;  /* 0x0000000400027d09 */ /* 0x000e620008000000 */
[----:B0-----:R-:W-:-:S13]  /*14b10*/  ISETP.EQ.U32.AND P0, PT, R0, R3, PT ;  /* 0x000000030000720c */ /* 0x001fda0003f02070 */
[----:B-1----:R-:W2:Y:S01]  /*14b20*/  @P0 ATOMG.E.ADD.STRONG.GPU PT, R5, desc[UR6][R4.64], R2 ;  /* 0x00000002040509a8 */ /* 0x002ea200081ee1c6 */
[----:B------:R-:W0:Y:S02]  /*14b30*/  S2R R3, SR_LTMASK ;  /* 0x0000000000037919 */ /* 0x000e240000003900 */
[----:B0-----:R-:W-:-:S06]  /*14b40*/  LOP3.LUT R3, R3, UR4, RZ, 0xc0, !PT ;  /* 0x0000000403037c12 */ /* 0x001fcc000f8ec0ff */
[----:B------:R-:W0:Y:S01]  /*14b50*/  POPC R3, R3 ;  /* 0x0000000300037309 */ /* 0x000e220000000000 */
[----:B--2---:R-:W0:Y:S02]  /*14b60*/  SHFL.IDX PT, R0, R5, R0, 0x1f ;  /* 0x00001f0005007589 */ /* 0x004e2400000e0000 */
[----:B0-----:R-:W-:-:S05]  /*14b70*/  IADD3 R0, R0, UR40, R3 ;  /* 0x0000002800007c10 */ /* 0x001fca000fffe003 */
[----:B------:R0:W-:Y:S02]  /*14b80*/  STL [R1+0x18], R0 ;  /* 0x0000180001007387 */ /* 0x0001e40000100800 */
.L_x_2398:
[----:B------:R-:W-:Y:S05]  /*14b90*/  BSYNC B0 ;  /* 0x0000000000007941 */ /* 0x000fea0003800000 */
.L_x_2397:
[----:B0-----:R-:W2:Y:S01]  /*14ba0*/  LDL.LU R0, [R1+0xc] ;  /* 0x00000c0001007983 */ /* 0x001ea20000300800 */
[----:B------:R-:W-:Y:S01]  /*14bb0*/  BSSY B0, `(.L_x_2399) ;  /* 0x0000047000007945 */ /* 0x000fe20003800000 */
[----:B--2---:R-:W-:-:S13]  /*14bc0*/  ISETP.NE.AND P0, PT, R0, RZ, PT ;  /* 0x000000ff0000720c */ /* 0x004fda0003f05270 */
        /* <DEDUP_REMOVED lines=8> */
.L_x_2455:
[----:B------:R-:W-:Y:S05]  /*14c50*/  BSYNC B1 ;  /* 0x0000000000017941 */ /* 0x000fea0003800000 */
.L_x_2401:
        /* <DEDUP_REMOVED lines=9> */
.L_x_2404:
[----:B------:R-:W-:Y:S05]  /*14cf0*/  BSYNC B1 ;  /* 0x0000000000017941 */ /* 0x000fea0003800000 */
.L_x_2403:
        /* <DEDUP_REMOVED lines=10> */
.L_x_2405:
        /* <DEDUP_REMOVED lines=15> */
.L_x_2406:
        /* <DEDUP_REMOVED lines=15> */
.L_x_2407:
        /* <DEDUP_REMOVED lines=10> */
.L_x_2400:
[----:B------:R-:W-:Y:S05]  /*15020*/  BSYNC B0 ;  /* 0x0000000000007941 */ /* 0x000fea0003800000 */
.L_x_2399:
[----:B------:R-:W2:Y:S01]  /*15030*/  LDL.LU R3, [R1+0x4] ;  /* 0x0000040001037983 */ /* 0x000ea20000300800 */
[----:B------:R-:W-:-:S05]  /*15040*/  VIADD R18, R18, 0x1 ;  /* 0x0000000112127836 */ /* 0x000fca0000000000 */
[----:B------:R-:W-:-:S04]  /*15050*/  ISETP.NE.AND P0, PT, R18, 0x2, PT ;  /* 0x000000021200780c */ /* 0x000fc80003f05270 */
[----:B------:R-:W-:Y:S02]  /*15060*/  SEL R0, RZ, 0x1, P0 ;  /* 0x00000001ff007807 */ /* 0x000fe40000000000 */
[----:B------:R-:W-:Y:S02]  /*15070*/  SEL R18, R18, RZ, P0 ;  /* 0x000000ff12127207 */ /* 0x000fe40000000000 */
[----:B--2---:R-:W-:-:S05]  /*15080*/  LOP3.LUT R3, R3, R0, RZ, 0x3c, !PT ;  /* 0x0000000003037212 */ /* 0x004fca00078e3cff */
[----:B------:R1:W-:Y:S02]  /*15090*/  STL [R1+0x4], R3 ;  /* 0x0000040301007387 */ /* 0x0003e40000100800 */
.L_x_2322:
[----:B------:R-:W-:Y:S05]  /*150a0*/  BSYNC B7 ;  /* 0x0000000000077941 */ /* 0x000fea0003800000 */
.L_x_2320:
[----:B0-----:R-:W2:Y:S04]  /*150b0*/  LDL R0, [R1+0x2c] ;  /* 0x00002c0001007983 */ /* 0x001ea80000100800 */
[----:B------:R0:W5:Y:S01]  /*150c0*/  LDL R2, [R1+0x18] ;  /* 0x0000180001027983 */ /* 0x0001620000100800 */
[----:B--2---:R-:W-:-:S13]  /*150d0*/  ISETP.NE.AND P0, PT, R0, RZ, PT ;  /* 0x000000ff0000720c */ /* 0x004fda0003f05270 */
[----:B0-----:R-:W-:Y:S05]  /*150e0*/  @!P0 BRA `(.L_x_2408) ;  /* 0x0000000000288947 */ /* 0x001fea0003800000 */
[----:B------:R-:W-:Y:S05]  /*150f0*/  WARPSYNC.ALL ;  /* 0x0000000000007948 */ /* 0x000fea0003800000 */
[----:B------:R-:W0:Y:S08]  /*15100*/  S2UR UR5, SR_CgaCtaId ;  /* 0x00000000000579c3 */ /* 0x000e300000008800 */
[----:B------:R-:W-:Y:S06]  /*15110*/  BAR.SYNC.DEFER_BLOCKING 0x5, 0x180 ;  /* 0x0146000000007b1d */ /* 0x000fec0000010000 */
[----:B------:R-:W-:-:S02]  /*15120*/  UMOV UR4, 0x400 ;  /* 0x0000040000047882 */ /* 0x000fc40000000000 */
[----:B0-----:R-:W-:-:S06]  /*15130*/  ULEA UR4, UR5, UR4, 0x18 ;  /* 0x0000000405047291 */ /* 0x001fcc000f8ec03f */
[----:B------:R-:W-:-:S05]  /*15140*/  IMAD.U32 R17, RZ, RZ, UR4 ;  /* 0x00000004ff117e24 */ /* 0x000fca000f8e00ff */
[----:B-----5:R-:W0:Y:S04]  /*15150*/  LDS R2, [R17+0x368d0] ;  /* 0x0368d00011027984 */ /* 0x020e280000000800 */
[----:B0-----:R3:W-:Y:S01]  /*15160*/  STL [R1+0x18], R2 ;  /* 0x0000180201007387 */ /* 0x0017e20000100800 */
[----:B------:R-:W-:Y:S06]  /*15170*/  BAR.ARV 0x4, 0x180 ;  /* 0x0106000000007b1d */ /* 0x000fec0000002000 */
[----:B------:R-:W-:Y:S05]  /*15180*/  BRA `(.L_x_2409) ;  /* 0x00000000002c7947 */ /* 0x000fea0003800000 */
.L_x_2408:
[----:B------:R-:W-:-:S03]  /*15190*/  UMOV UR4, 0xffffffff ;  /* 0xffffffff00047882 */ /* 0x000fc60000000000 */
[----:B------:R-:W-:Y:S05]  /*151a0*/  BRA.DIV UR4, `(.L_x_2410) ;  /* 0x0000001604847947 */ /* 0x000fea000b800000 */
[----:B-----5:R0:W2:Y:S02]  /*151b0*/  SHFL.IDX PT, R14, R2, RZ, 0x1f ;  /* 0x00001fff020e7589 */ /* 0x0200a400000e0000 */
.L_x_2458:
[----:B-1----:R-:W1:Y:S01]  /*151c0*/  @!P1 S2R R3, SR_CgaCtaId ;  /* 0x0000000000039919 */ /* 0x002e620000008800 */
[----:B------:R-:W-:Y:S05]  /*151d0*/  WARPSYNC.ALL ;  /* 0x0000000000007948 */ /* 0x000fea0003800000 */
[----:B------:R-:W-:Y:S01]  /*151e0*/  BAR.SYNC.DEFER_BLOCKING 0x4, 0x180 ;  /* 0x0106000000007b1d */ /* 0x000fe20000010000 */
[----:B------:R-:W-:-:S05]  /*151f0*/  @!P1 MOV R0, 0x400 ;  /* 0x0000040000009802 */ /* 0x000fca0000000f00 */
[----:B--2---:R2:W-:Y:S01]  /*15200*/  STL [R1+0x18], R14 ;  /* 0x0000180e01007387 */ /* 0x0045e20000100800 */
[----:B-1----:R-:W-:-:S05]  /*15210*/  @!P1 LEA R17, R3, R0, 0x18 ;  /* 0x0000000003119211 */ /* 0x002fca00078ec0ff */
[----:B------:R2:W-:Y:S01]  /*15220*/  @!P1 STS [R17+0x368d0], R2 ;  /* 0x0368d00211009388 */ /* 0x0005e20000000800 */
[----:B------:R-:W-:Y:S06]  /*15230*/  BAR.ARV 0x5, 0x180 ;  /* 0x0146000000007b1d */ /* 0x000fec0000002000 */
.L_x_2409:
[----:B------:R-:W4:Y:S01]  /*15240*/  LDL R0, [R1+0x18] ;  /* 0x0000180001007983 */ /* 0x000f220000100800 */
[----:B------:R-:W-:Y:S02]  /*15250*/  ULDC UR4, c[0x0][0xc38] ;  /* 0x00030e0000047ab9 */ /* 0x000fe40000000800 */
[----:B----4-:R-:W-:-:S13]  /*15260*/  ISETP.GE.AND P0, PT, R0, UR4, PT ;  /* 0x0000000400007c0c */ /* 0x010fda000bf06270 */
[----:B------:R-:W-:Y:S05]  /*15270*/  @!P0 BRA `(.L_x_2411) ;  /* 0xffffffb8001c8947 */ /* 0x000fea000383ffff */
.L_x_2317:
[----:B-1----:R-:W4:Y:S01]  /*15280*/  LDL.LU R0, [R1+0x28] ;  /* 0x0000280001007983 */ /* 0x002f220000300800 */
[----:B------:R-:W-:Y:S01]  /*15290*/  BSSY B0, `(.L_x_2412) ;  /* 0x000000b000007945 */ /* 0x000fe20003800000 */
[----:B------:R-:W1:Y:S01]  /*152a0*/  S2R R5, SR_CgaCtaId ;  /* 0x0000000000057919 */ /* 0x000e620000008800 */
[----:B----4-:R-:W-:-:S05]  /*152b0*/  VIADD R0, R0, 0x1 ;  /* 0x0000000100007836 */ /* 0x010fca0000000000 */
[----:B0-23--:R-:W-:-:S04]  /*152c0*/  LEA.HI R2, R0, R0, RZ, 0x1 ;  /* 0x0000000000027211 */ /* 0x00dfc800078f08ff */
[----:B------:R-:W-:-:S05]  /*152d0*/  LOP3.LUT R3, R2, 0xfffffffe, RZ, 0xc0, !PT ;  /* 0xfffffffe02037812 */ /* 0x000fca00078ec0ff */
[----:B------:R-:W-:Y:S01]  /*152e0*/  IMAD.IADD R3, R0, 0x1, -R3 ;  /* 0x0000000100037824 */ /* 0x000fe200078e0a03 */
[----:B------:R-:W-:-:S04]  /*152f0*/  MOV R0, 0x400 ;  /* 0x0000040000007802 */ /* 0x000fc80000000f00 */
[----:B-1----:R-:W-:Y:S02]  /*15300*/  LEA R0, R5, R0, 0x18 ;  /* 0x0000000005007211 */ /* 0x002fe400078ec0ff */
[----:B------:R-:W-:-:S04]  /*15310*/  SHF.L.U32 R3, R3, 0x1f, RZ ;  /* 0x0000001f03037819 */ /* 0x000fc800000006ff */
[----:B------:R-:W0:Y:S02]  /*15320*/  SYNCS.PHASECHK.TRANS64.TRYWAIT P0, [R0+URZ+0x36820], R3 ;  /* 0x03682003000075a7 */ /* 0x000e24000800017f */
[----:B0-----:R-:W-:Y:S05]  /*15330*/  @!P0 BRA `(.L_x_2413) ;  /* 0x0000001400488947 */ /* 0x001fea0003800000 */
.L_x_2459:
[----:B------:R-:W-:Y:S05]  /*15340*/  BSYNC B0 ;  /* 0x0000000000007941 */ /* 0x000fea0003800000 */
.L_x_2412:
[----:B------:R-:W-:-:S03]  /*15350*/  UMOV UR4, 0xffffffff ;  /* 0xffffffff00047882 */ /* 0x000fc60000000000 */
[----:B------:R-:W-:Y:S05]  /*15360*/  BRA.DIV UR4, `(.L_x_2414) ;  /* 0x0000001604507947 */ /* 0x000fea000b800000 */
[----:B------:R-:W1:Y:S02]  /*15370*/  S2R R2, SR_TID.X ;  /* 0x0000000000027919 */ /* 0x000e640000002100 */
[----:B-1----:R-:W-:-:S04]  /*15380*/  SHF.R.U32.HI R2, RZ, 0x5, R2 ;  /* 0x00000005ff027819 */ /* 0x002fc80000011602 */
[----:B------:R-:W-:-:S05]  /*15390*/  LOP3.LUT R2, R2, 0x3, RZ, 0xc0, !PT ;  /* 0x0000000302027812 */ /* 0x000fca00078ec0ff */
[----:B------:R1:W2:Y:S02]  /*153a0*/  SHFL.IDX PT, R14, R2, RZ, 0x1f ;  /* 0x00001fff020e7589 */ /* 0x0002a400000e0000 */
.L_x_2462:
[----:B--2---:R-:W-:Y:S01]  /*153b0*/  ISETP.NE.AND P0, PT, R14, RZ, PT ;  /* 0x000000ff0e00720c */ /* 0x004fe20003f05270 */
[----:B------:R-:W-:-:S12]  /*153c0*/  BSSY B0, `(.L_x_2415) ;  /* 0x0000025000007945 */ /* 0x000fd80003800000 */
[----:B------:R-:W-:Y:S05]  /*153d0*/  @P0 BRA `(.L_x_2416) ;  /* 0x00000000008c0947 */ /* 0x000fea0003800000 */
[----:B------:R-:W-:-:S03]  /*153e0*/  UMOV UR4, 0xffffffff ;  /* 0xffffffff00047882 */ /* 0x000fc60000000000 */
[----:B------:R-:W-:Y:S05]  /*153f0*/  BRA.DIV UR4, `(.L_x_2417) ;  /* 0x0000001604607947 */ /* 0x000fea000b800000 */
[----:B------:R-:W-:-:S13]  /*15400*/  ELECT P6, URZ, PT ;  /* 0x00000000003f782f */ /* 0x000fda00038c0000 */
.L_x_2465:
[----:B------:R-:W-:Y:S05]  /*15410*/  @!P6 BRA `(.L_x_2416) ;  /* 0x00000000007ce947 */ /* 0x000fea0003800000 */
[----:B-1----:R-:W2:Y:S02]  /*15420*/  LDL.LU R2, [R1+0x30] ;  /* 0x0000300001027983 */ /* 0x002ea40000300800 */
[----:B--2---:R-:W-:-:S04]  /*15430*/  LOP3.LUT R2, R2, 0x2, RZ, 0xfc, !PT ;  /* 0x0000000202027812 */ /* 0x004fc800078efcff */
[----:B------:R-:W-:-:S13]  /*15440*/  ISETP.NE.AND P2, PT, R2, 0x3, PT ;  /* 0x000000030200780c */ /* 0x000fda0003f45270 */
[----:B------:R-:W-:Y:S05]  /*15450*/  @!P2 BRA `(.L_x_2418) ;  /* 0x000000000004a947 */ /* 0x000fea0003800000 */
[----:B------:R-:W-:Y:S01]  /*15460*/  BPT.TRAP 0x1 ;  /* 0x000000040000795c */ /* 0x000fe20000300000 */
.L_x_2418:
        /* <DEDUP_REMOVED lines=13> */
.L_x_2466:
[----:B------:R-:W1:Y:S02]  /*15540*/  SYNCS.PHASECHK.TRANS64.TRYWAIT P0, [R3+URZ], R2 ;  /* 0x00000002030075a7 */ /* 0x000e64000800017f */
[----:B-1----:R-:W-:Y:S05]  /*15550*/  @!P0 BRA `(.L_x_2420) ;  /* 0x00000014003c8947 */ /* 0x002fea0003800000 */
.L_x_2467:
[----:B------:R-:W-:Y:S05]  /*15560*/  @!P2 BRA `(.L_x_2421) ;  /* 0x000000000004a947 */ /* 0x000fea0003800000 */
[----:B------:R-:W-:Y:S01]  /*15570*/  BPT.TRAP 0x1 ;  /* 0x000000040000795c */ /* 0x000fe20000300000 */
.L_x_2421:
[----:B-1----:R-:W-:-:S04]  /*15580*/  VIADD R3, R0, 0x36860 ;  /* 0x0003686000037836 */ /* 0x002fc80000000000 */
[----:B------:R-:W-:-:S04]  /*15590*/  IMAD R18, R18, 0x8, R3 ;  /* 0x0000000812127824 */ /* 0x000fc800078e0203 */
[----:B------:R-:W1:Y:S02]  /*155a0*/  SYNCS.PHASECHK.TRANS64.TRYWAIT P0, [R18+URZ], R5 ;  /* 0x00000005120075a7 */ /* 0x000e64000800017f */
[----:B-1----:R-:W-:Y:S05]  /*155b0*/  @!P0 BRA `(.L_x_2422) ;  /* 0x0000001400388947 */ /* 0x002fea0003800000 */
.L_x_2468:
[----:B------:R-:W-:-:S07]  /*155c0*/  IMAD R3, R4, 0x8, R3 ;  /* 0x0000000804037824 */ /* 0x000fce00078e0203 */
.L_x_2423:
[----:B--2---:R2:W3:Y:S02]  /*155d0*/  SYNCS.PHASECHK.TRANS64.TRYWAIT P0, [R3+URZ], R2 ;  /* 0x00000002030075a7 */ /* 0x0044e4000800017f */
[----:B---3--:R-:W-:Y:S05]  /*155e0*/  @!P0 NANOSLEEP.SYNCS 0x989680 ;  /* 0x009896800000895d */ /* 0x008fea0003900000 */
[----:B------:R-:W3:Y:S02]  /*155f0*/  @!P0 SYNCS.PHASECHK.TRANS64 P0, [R3+URZ], R2 ;  /* 0x00000002030085a7 */ /* 0x000ee4000800007f */
[----:B---3--:R-:W-:Y:S05]  /*15600*/  @!P0 BRA `(.L_x_2423) ;  /* 0xfffffffc00f08947 */ /* 0x008fea000383ffff */
.L_x_2416:
[----:B------:R-:W-:Y:S05]  /*15610*/  BSYNC B0 ;  /* 0x0000000000007941 */ /* 0x000fea0003800000 */
.L_x_2415:
[----:B------:R-:W-:Y:S05]  /*15620*/  EXIT ;  /* 0x000000000000794d */ /* 0x000fea0003800000 */
.L_x_2270:
[----:B0-----:R-:W-:-:S04]  /*15630*/  IMAD.U32 R3, RZ, RZ, UR37 ;  /* 0x00000025ff037e24 */ /* 0x001fc8000f8e00ff */
[----:B------:R0:W1:Y:S03]  /*15640*/  SYNCS.PHASECHK.TRANS64.TRYWAIT P1, [R3+URZ+0x36800], R0 ;  /* 0x03680000030075a7 */ /* 0x000066000802017f */
[----:B-1----:R-:W-:Y:S05]  /*15650*/  @!P1 NANOSLEEP.SYNCS 0x989680 ;  /* 0x009896800000995d */ /* 0x002fea0003900000 */
[----:B------:R-:W1:Y:S02]  /*15660*/  @!P1 SYNCS.PHASECHK.TRANS64 P1, [R3+URZ+0x36800], R0 ;  /* 0x03680000030095a7 */ /* 0x000e64000802007f */
[----:B-1----:R-:W-:Y:S05]  /*15670*/  @!P1 BRA `(.L_x_2270) ;  /* 0xfffffffc00ec9947 */ /* 0x002fea000383ffff */
[----:B------:R-:W-:Y:S05]  /*15680*/  BRA `(.L_x_2424) ;  /* 0xfffffec000507947 */ /* 0x000fea000383ffff */
.L_x_2274:
[----:B-1----:R1:W2:Y:S02]  /*15690*/  SYNCS.PHASECHK.TRANS64.TRYWAIT P2, [R2+URZ+0x36830], R3 ;  /* 0x03683003020075a7 */ /* 0x0022a4000804017f */
[----:B--2---:R-:W-:Y:S05]  /*156a0*/  @!P2 NANOSLEEP.SYNCS 0x989680 ;  /* 0x009896800000a95d */ /* 0x004fea0003900000 */
[----:B------:R-:W2:Y:S02]  /*156b0*/  @!P2 SYNCS.PHASECHK.TRANS64 P2, [R2+URZ+0x36830], R3 ;  /* 0x036830030200a5a7 */ /* 0x000ea4000804007f */
[----:B--2---:R-:W-:Y:S05]  /*156c0*/  @!P2 BRA `(.L_x_2274) ;  /* 0xfffffffc00f0a947 */ /* 0x004fea000383ffff */
[----:B------:R-:W-:Y:S05]  /*156d0*/  BRA `(.L_x_2273) ;  /* 0xfffffec000747947 */ /* 0x000fea000383ffff */
.L_x_2279:
[----:B-1----:R-:W-:-:S04]  /*156e0*/  IMAD.U32 R5, RZ, RZ, UR6 ;  /* 0x00000006ff057e24 */ /* 0x002fc8000f8e00ff */
[----:B------:R1:W2:Y:S03]  /*156f0*/  SYNCS.PHASECHK.TRANS64.TRYWAIT P3, [R5+URZ+0x36830], R0 ;  /* 0x03683000050075a7 */ /* 0x0002a6000806017f */
[----:B--2---:R-:W-:Y:S05]  /*15700*/  @!P3 NANOSLEEP.SYNCS 0x989680 ;  /* 0x009896800000b95d */ /* 0x004fea0003900000 */
[----:B------:R-:W2:Y:S02]  /*15710*/  @!P3 SYNCS.PHASECHK.TRANS64 P3, [R5+URZ+0x36830], R0 ;  /* 0x036830000500b5a7 */ /* 0x000ea4000806007f */
[----:B--2---:R-:W-:Y:S05]  /*15720*/  @!P3 BRA `(.L_x_2279) ;  /* 0xfffffffc00ecb947 */ /* 0x004fea000383ffff */
[----:B------:R-:W-:Y:S05]  /*15730*/  BRA `(.L_x_2278) ;  /* 0xfffffefc00a07947 */ /* 0x000fea000383ffff */
.L_x_2283:
[----:B-1----:R-:W-:-:S04]  /*15740*/  IMAD.U32 R3, RZ, RZ, UR11 ;  /* 0x0000000bff037e24 */ /* 0x002fc8000f8e00ff */
[----:B------:R1:W2:Y:S03]  /*15750*/  SYNCS.PHASECHK.TRANS64.TRYWAIT P3, [R3+URZ+0x36850], R0 ;  /* 0x03685000030075a7 */ /* 0x0002a6000806017f */
[----:B--2---:R-:W-:Y:S05]  /*15760*/  @!P3 NANOSLEEP.SYNCS 0x989680 ;  /* 0x009896800000b95d */ /* 0x004fea0003900000 */
[----:B------:R-:W2:Y:S02]  /*15770*/  @!P3 SYNCS.PHASECHK.TRANS64 P3, [R3+URZ+0x36850], R0 ;  /* 0x036850000300b5a7 */ /* 0x000ea4000806007f */
[----:B--2---:R-:W-:Y:S05]  /*15780*/  @!P3 BRA `(.L_x_2283) ;  /* 0xfffffffc00ecb947 */ /* 0x004fea000383ffff */
[----:B------:R-:W-:Y:S05]  /*15790*/  BRA `(.L_x_2282) ;  /* 0xffffff2000e87947 */ /* 0x000fea000383ffff */
.L_x_2289:
[----:B-1----:R-:W-:-:S04]  /*157a0*/  IMAD.U32 R5, RZ, RZ, UR4 ;  /* 0x00000004ff057e24 */ /* 0x002fc8000f8e00ff */
[----:B------:R1:W2:Y:S03]  /*157b0*/  SYNCS.PHASECHK.TRANS64.TRYWAIT P2, [R5+URZ+0x36830], R0 ;  /* 0x03683000050075a7 */ /* 0x0002a6000804017f */
[----:B--2---:R-:W-:Y:S05]  /*157c0*/  @!P2 NANOSLEEP.SYNCS 0x989680 ;  /* 0x009896800000a95d */ /* 0x004fea0003900000 */
[----:B------:R-:W2:Y:S02]  /*157d0*/  @!P2 SYNCS.PHASECHK.TRANS64 P2, [R5+URZ+0x36830], R0 ;  /* 0x036830000500a5a7 */ /* 0x000ea4000804007f */
[----:B--2---:R-:W-:Y:S05]  /*157e0*/  @!P2 BRA `(.L_x_2289) ;  /* 0xfffffffc00eca947 */ /* 0x004fea000383ffff */
[----:B------:R-:W-:Y:S05]  /*157f0*/  BRA `(.L_x_2288) ;  /* 0xffffff4000647947 */ /* 0x000fea000383ffff */
.L_x_2293:
[----:B-1----:R-:W-:-:S04]  /*15800*/  IMAD.U32 R3, RZ, RZ, UR10 ;  /* 0x0000000aff037e24 */ /* 0x002fc8000f8e00ff */
[----:B------:R1:W2:Y:S03]  /*15810*/  SYNCS.PHASECHK.TRANS64.TRYWAIT P2, [R3+URZ+0x36850], R0 ;  /* 0x03685000030075a7 */ /* 0x0002a6000804017f */
[----:B--2---:R-:W-:Y:S05]  /*15820*/  @!P2 NANOSLEEP.SYNCS 0x989680 ;  /* 0x009896800000a95d */ /* 0x004fea0003900000 */
[----:B------:R-:W2:Y:S02]  /*15830*/  @!P2 SYNCS.PHASECHK.TRANS64 P2, [R3+URZ+0x36850], R0 ;  /* 0x036850000300a5a7 */ /* 0x000ea4000804007f */
[----:B--2---:R-:W-:Y:S05]  /*15840*/  @!P2 BRA `(.L_x_2293) ;  /* 0xfffffffc00eca947 */ /* 0x004fea000383ffff */
[----:B------:R-:W-:Y:S05]  /*15850*/  BRA `(.L_x_2292) ;  /* 0xffffff6400ac7947 */ /* 0x000fea000383ffff */
.L_x_2298:
[----:B-1----:R-:W-:-:S04]  /*15860*/  IMAD.U32 R3, RZ, RZ, UR5 ;  /* 0x00000005ff037e24 */ /* 0x002fc8000f8e00ff */
[----:B------:R1:W2:Y:S03]  /*15870*/  SYNCS.PHASECHK.TRANS64.TRYWAIT P0, [R3+URZ+0x36850], R2 ;  /* 0x03685002030075a7 */ /* 0x0002a6000800017f */
[----:B--2---:R-:W-:Y:S05]  /*15880*/  @!P0 NANOSLEEP.SYNCS 0x989680 ;  /* 0x009896800000895d */ /* 0x004fea0003900000 */
[----:B------:R-:W2:Y:S02]  /*15890*/  @!P0 SYNCS.PHASECHK.TRANS64 P0, [R3+URZ+0x36850], R2 ;  /* 0x03685002030085a7 */ /* 0x000ea4000800007f */
[----:B--2---:R-:W-:Y:S05]  /*158a0*/  @!P0 BRA `(.L_x_2298) ;  /* 0xfffffffc00ec8947 */ /* 0x004fea000383ffff */
[----:B------:R-:W-:Y:S05]  /*158b0*/  BRA `(.L_x_2297) ;  /* 0xffffff8000707947 */ /* 0x000fea000383ffff */
.L_x_2328:
[----:B------:R-:W-:Y:S02]  /*158c0*/  IMAD.MOV.U32 R13, RZ, RZ, R0 ;  /* 0x000000ffff0d7224 */ /* 0x000fe400078e0000 */
[----:B------:R-:W-:Y:S02]  /*158d0*/  IMAD.MOV.U32 R12, RZ, RZ, RZ ;  /* 0x000000ffff0c7224 */ /* 0x000fe400078e00ff */
[----:B------:R-:W-:Y:S02]  /*158e0*/  IMAD.MOV.U32 R11, RZ, RZ, 0x1f ;  /* 0x0000001fff0b7424 */ /* 0x000fe400078e00ff */
[----:B------:R-:W-:-:S07]  /*158f0*/  IMAD.MOV.U32 R15, RZ, RZ, -0x1 ;  /* 0xffffffffff0f7424 */ /* 0x000fce00078e00ff */
[----:B0-----:R-:W-:Y:S05]  /*15900*/  WARPSYNC.COLLECTIVE R15, `(.L_x_2425) ;  /* 0x000000000f087348 */ /* 0x001fea0003c00000 */
[----:B------:R1:W2:Y:S02]  /*15910*/  SHFL.IDX P6, R14, R13, R12, R11 ;  /* 0x0000000c0d0e7389 */ /* 0x0002a400000c000b */
[----:B012---:R-:W-:Y:S01]  /*15920*/  ENDCOLLECTIVE ;  /* 0x000000000000791b */ /* 0x007fe20003800000 */
.L_x_2425:
[----:B------:R-:W-:Y:S05]  /*15930*/  BRA `(.L_x_2426) ;  /* 0xffffffbc00407947 */ /* 0x000fea000383ffff */
.L_x_2330:
[----:B------:R-:W-:Y:S01]  /*15940*/  BSSY B0, `(.L_x_2427) ;  /* 0x0000006000007945 */ /* 0x000fe20003800000 */
[----:B------:R-:W-:-:S07]  /*15950*/  IMAD.MOV.U32 R15, RZ, RZ, -0x1 ;  /* 0xffffffffff0f7424 */ /* 0x000fce00078e00ff */
[----:B01----:R-:W-:Y:S05]  /*15960*/  WARPSYNC.COLLECTIVE R15, `(.L_x_2428) ;  /* 0x000000000f0c7348 */ /* 0x003fea0003c00000 */
[----:B------:R-:W-:Y:S02]  /*15970*/  ELECT P6, UR62, PT ;  /* 0x00000000003e782f */ /* 0x000fe400038c0000 */
[----:B------:R-:W-:Y:S01]  /*15980*/  MOV R14, UR62 ;  /* 0x0000003e000e7c02 */ /* 0x000fe20008000f00 */
[----:B01----:R-:W-:Y:S10]  /*15990*/  ENDCOLLECTIVE ;  /* 0x000000000000791b */ /* 0x003ff40003800000 */
.L_x_2428:
[----:B------:R-:W-:Y:S05]  /*159a0*/  BSYNC B0 ;  /* 0x0000000000007941 */ /* 0x000fea0003800000 */
.L_x_2427:
[----:B------:R-:W-:Y:S05]  /*159b0*/  BRA `(.L_x_2429) ;  /* 0xffffffbc00407947 */ /* 0x000fea000383ffff */
.L_x_2332:
[----:B-1----:R1:W2:Y:S02]  /*159c0*/  SYNCS.PHASECHK.TRANS64.TRYWAIT P0, [R2+URZ+0x36840], R0 ;  /* 0x03684000020075a7 */ /* 0x0022a4000800017f */
[----:B--2---:R-:W-:Y:S05]  /*159d0*/  @!P0 NANOSLEEP.SYNCS 0x989680 ;  /* 0x009896800000895d */ /* 0x004fea0003900000 */
[----:B------:R-:W2:Y:S02]  /*159e0*/  @!P0 SYNCS.PHASECHK.TRANS64 P0, [R2+URZ+0x36840], R0 ;  /* 0x03684000020085a7 */ /* 0x000ea4000800007f */
[----:B--2---:R-:W-:Y:S05]  /*159f0*/  @!P0 BRA `(.L_x_2332) ;  /* 0xfffffffc00f08947 */ /* 0x004fea000383ffff */
[----:B------:R-:W-:Y:S05]  /*15a00*/  BRA `(.L_x_2430) ;  /* 0xffffffbc00947947 */ /* 0x000fea000383ffff */
.L_x_2336:
[----:B------:R-:W-:Y:S01]  /*15a10*/  IMAD.MOV.U32 R13, RZ, RZ, R4 ;  /* 0x000000ffff0d7224 */ /* 0x000fe200078e0004 */
[----:B------:R-:W-:Y:S01]  /*15a20*/  LOP3.LUT R6, R6, 0x7f, RZ, 0xc0, !PT ;  /* 0x0000007f06067812 */ /* 0x000fe200078ec0ff */
[----:B------:R-:W-:Y:S02]  /*15a30*/  IMAD.MOV.U32 R12, RZ, RZ, RZ ;  /* 0x000000ffff0c7224 */ /* 0x000fe400078e00ff */
[----:B------:R-:W-:Y:S01]  /*15a40*/  IMAD.MOV.U32 R11, RZ, RZ, 0x181f ;  /* 0x0000181fff0b7424 */ /* 0x000fe200078e00ff */
[----:B------:R-:W-:Y:S01]  /*15a50*/  SHF.R.U32.HI R2, RZ, 0x3, R6 ;  /* 0x00000003ff027819 */ /* 0x000fe20000011606 */
[----:B------:R-:W-:-:S04]  /*15a60*/  IMAD.MOV.U32 R15, RZ, RZ, -0x1 ;  /* 0xffffffffff0f7424 */ /* 0x000fc800078e00ff */
[----:B------:R-:W-:-:S07]  /*15a70*/  IMAD R2, R8, 0x80, R2 ;  /* 0x0000008008027824 */ /* 0x000fce00078e0202 */
[----:B-----5:R-:W-:Y:S05]  /*15a80*/  WARPSYNC.COLLECTIVE R15, `(.L_x_2431) ;  /* 0x000000000f087348 */ /* 0x020fea0003c00000 */
[----:B------:R0:W1:Y:S02]  /*15a90*/  SHFL.IDX P6, R14, R13, R12, R11 ;  /* 0x0000000c0d0e7389 */ /* 0x00006400000c000b */
[----:B01---5:R-:W-:Y:S01]  /*15aa0*/  ENDCOLLECTIVE ;  /* 0x000000000000791b */ /* 0x023fe20003800000 */
.L_x_2431:
[----:B------:R-:W-:Y:S02]  /*15ab0*/  VIADD R8, R2, 0x10 ;  /* 0x0000001002087836 */ /* 0x000fe40000000000 */
[----:B------:R-:W-:Y:S02]  /*15ac0*/  IMAD.MOV.U32 R13, RZ, RZ, R0 ;  /* 0x000000ffff0d7224 */ /* 0x000fe400078e0000 */
[----:B------:R-:W-:-:S07]  /*15ad0*/  IMAD.MOV.U32 R5, RZ, RZ, R14 ;  /* 0x000000ffff057224 */ /* 0x000fce00078e000e */
[----:B------:R-:W-:Y:S05]  /*15ae0*/  WARPSYNC.COLLECTIVE R15, `(.L_x_2432) ;  /* 0x000000000f087348 */ /* 0x000fea0003c00000 */
[----:B------:R0:W1:Y:S02]  /*15af0*/  SHFL.IDX P6, R14, R13, R12, R11 ;  /* 0x0000000c0d0e7389 */ /* 0x00006400000c000b */
[----:B01----:R-:W-:Y:S01]  /*15b00*/  ENDCOLLECTIVE ;  /* 0x000000000000791b */ /* 0x003fe20003800000 */
.L_x_2432:
        /* <DEDUP_REMOVED lines=20> */
.L_x_2433:
[----:B------:R-:W-:Y:S02]  /*15c50*/  IMAD.MOV.U32 R13, RZ, RZ, R0 ;  /* 0x000000ffff0d7224 */ /* 0x000fe400078e0000 */
[----:B------:R-:W-:-:S07]  /*15c60*/  IMAD.MOV.U32 R5, RZ, RZ, R14 ;  /* 0x000000ffff057224 */ /* 0x000fce00078e000e */
[----:B------:R-:W-:Y:S05]  /*15c70*/  WARPSYNC.COLLECTIVE R15, `(.L_x_2434) ;  /* 0x000000000f087348 */ /* 0x000fea0003c00000 */
[----:B------:R0:W1:Y:S02]  /*15c80*/  SHFL.IDX P6, R14, R13, R12, R11 ;  /* 0x0000000c0d0e7389 */ /* 0x00006400000c000b */
[----:B01----:R-:W-:Y:S01]  /*15c90*/  ENDCOLLECTIVE ;  /* 0x000000000000791b */ /* 0x003fe20003800000 */
.L_x_2434:
        /* <DEDUP_REMOVED lines=18> */
.L_x_2435:
[----:B------:R-:W-:Y:S02]  /*15dc0*/  IMAD.MOV.U32 R13, RZ, RZ, R0 ;  /* 0x000000ffff0d7224 */ /* 0x000fe400078e0000 */
[----:B------:R-:W-:-:S07]  /*15dd0*/  IMAD.MOV.U32 R5, RZ, RZ, R14 ;  /* 0x000000ffff057224 */ /* 0x000fce00078e000e */
[----:B------:R-:W-:Y:S05]  /*15de0*/  WARPSYNC.COLLECTIVE R15, `(.L_x_2436) ;  /* 0x000000000f087348 */ /* 0x000fea0003c00000 */
[----:B------:R0:W1:Y:S02]  /*15df0*/  SHFL.IDX P6, R14, R13, R12, R11 ;  /* 0x0000000c0d0e7389 */ /* 0x00006400000c000b */
[----:B01----:R-:W-:Y:S01]  /*15e00*/  ENDCOLLECTIVE ;  /* 0x000000000000791b */ /* 0x003fe20003800000 */
.L_x_2436:
        /* <DEDUP_REMOVED lines=18> */
.L_x_2437:
[----:B------:R-:W-:Y:S02]  /*15f30*/  IMAD.MOV.U32 R13, RZ, RZ, R0 ;  /* 0x000000ffff0d7224 */ /* 0x000fe400078e0000 */
[----:B------:R-:W-:-:S07]  /*15f40*/  IMAD.MOV.U32 R5, RZ, RZ, R14 ;  /* 0x000000ffff057224 */ /* 0x000fce00078e000e */
[----:B------:R-:W-:Y:S05]  /*15f50*/  WARPSYNC.COLLECTIVE R15, `(.L_x_2438) ;  /* 0x000000000f087348 */ /* 0x000fea0003c00000 */
[----:B------:R0:W1:Y:S02]  /*15f60*/  SHFL.IDX P6, R14, R13, R12, R11 ;  /* 0x0000000c0d0e7389 */ /* 0x00006400000c000b */
[----:B01----:R-:W-:Y:S01]  /*15f70*/  ENDCOLLECTIVE ;  /* 0x000000000000791b */ /* 0x003fe20003800000 */
.L_x_2438:
        /* <DEDUP_REMOVED lines=18> */
.L_x_2439:
[----:B------:R-:W-:Y:S02]  /*160a0*/  IMAD.MOV.U32 R13, RZ, RZ, R0 ;  /* 0x000000ffff0d7224 */ /* 0x000fe400078e0000 */
[----:B------:R-:W-:-:S07]  /*160b0*/  IMAD.MOV.U32 R5, RZ, RZ, R14 ;  /* 0x000000ffff057224 */ /* 0x000fce00078e000e */
[----:B------:R-:W-:Y:S05]  /*160c0*/  WARPSYNC.COLLECTIVE R15, `(.L_x_2440) ;  /* 0x000000000f087348 */ /* 0x000fea0003c00000 */
[----:B------:R0:W1:Y:S02]  /*160d0*/  SHFL.IDX P6, R14, R13, R12, R11 ;  /* 0x0000000c0d0e7389 */ /* 0x00006400000c000b */
[----:B01----:R-:W-:Y:S01]  /*160e0*/  ENDCOLLECTIVE ;  /* 0x000000000000791b */ /* 0x003fe20003800000 */
.L_x_2440:
        /* <DEDUP_REMOVED lines=18> */
.L_x_2441:
[----:B------:R-:W-:Y:S02]  /*16210*/  IMAD.MOV.U32 R13, RZ, RZ, R0 ;  /* 0x000000ffff0d7224 */ /* 0x000fe400078e0000 */
[----:B------:R-:W-:-:S07]  /*16220*/  IMAD.MOV.U32 R5, RZ, RZ, R14 ;  /* 0x000000ffff057224 */ /* 0x000fce00078e000e */
[----:B------:R-:W-:Y:S05]  /*16230*/  WARPSYNC.COLLECTIVE R15, `(.L_x_2442) ;  /* 0x000000000f087348 */ /* 0x000fea0003c00000 */
[----:B------:R0:W1:Y:S02]  /*16240*/  SHFL.IDX P6, R14, R13, R12, R11 ;  /* 0x0000000c0d0e7389 */ /* 0x00006400000c000b */
[----:B01----:R-:W-:Y:S01]  /*16250*/  ENDCOLLECTIVE ;  /* 0x000000000000791b */ /* 0x003fe20003800000 */
.L_x_2442:
        /* <DEDUP_REMOVED lines=18> */
.L_x_2443:
[----:B------:R-:W-:Y:S02]  /*16380*/  IMAD.MOV.U32 R13, RZ, RZ, R0 ;  /* 0x000000ffff0d7224 */ /* 0x000fe400078e0000 */
[----:B------:R-:W-:-:S07]  /*16390*/  IMAD.MOV.U32 R5, RZ, RZ, R14 ;  /* 0x000000ffff057224 */ /* 0x000fce00078e000e */
[----:B------:R-:W-:Y:S05]  /*163a0*/  WARPSYNC.COLLECTIVE R15, `(.L_x_2444) ;  /* 0x000000000f087348 */ /* 0x000fea0003c00000 */
[----:B------:R0:W1:Y:S02]  /*163b0*/  SHFL.IDX P6, R14, R13, R12, R11 ;  /* 0x0000000c0d0e7389 */ /* 0x00006400000c000b */
[----:B01----:R-:W-:Y:S01]  /*163c0*/  ENDCOLLECTIVE ;  /* 0x000000000000791b */ /* 0x003fe20003800000 */
.L_x_2444:
        /* <DEDUP_REMOVED lines=16> */
.L_x_2445:
[----:B------:R-:W-:Y:S02]  /*164d0*/  IMAD.MOV.U32 R13, RZ, RZ, R0 ;  /* 0x000000ffff0d7224 */ /* 0x000fe400078e0000 */
[----:B------:R-:W-:-:S07]  /*164e0*/  IMAD.MOV.U32 R4, RZ, RZ, R14 ;  /* 0x000000ffff047224 */ /* 0x000fce00078e000e */
[----:B------:R-:W-:Y:S05]  /*164f0*/  WARPSYNC.COLLECTIVE R15, `(.L_x_2446) ;  /* 0x000000000f087348 */ /* 0x000fea0003c00000 */
[----:B------:R0:W1:Y:S02]  /*16500*/  SHFL.IDX P6, R14, R13, R12, R11 ;  /* 0x0000000c0d0e7389 */ /* 0x00006400000c000b */
[----:B01----:R-:W-:Y:S01]  /*16510*/  ENDCOLLECTIVE ;  /* 0x000000000000791b */ /* 0x003fe20003800000 */
.L_x_2446:
[----:B------:R-:W-:Y:S01]  /*16520*/  IMAD.MOV.U32 R0, RZ, RZ, R14 ;  /* 0x000000ffff007224 */ /* 0x000fe200078e000e */
[----:B------:R-:W-:Y:S06]  /*16530*/  BRA `(.L_x_2447) ;  /* 0xffffffbc00fc7947 */ /* 0x000fec000383ffff */
.L_x_2341:
[----:B0-----:R0:W1:Y:S02]  /*16540*/  SYNCS.PHASECHK.TRANS64.TRYWAIT P0, [R17+URZ+0x36820], R0 ;  /* 0x03682000110075a7 */ /* 0x001064000800017f */
[----:B-1----:R-:W-:Y:S05]  /*16550*/  @!P0 NANOSLEEP.SYNCS 0x989680 ;  /* 0x009896800000895d */ /* 0x002fea0003900000 */
[----:B------:R-:W1:Y:S02]  /*16560*/  @!P0 SYNCS.PHASECHK.TRANS64 P0, [R17+URZ+0x36820], R0 ;  /* 0x03682000110085a7 */ /* 0x000e64000800007f */
[----:B-1----:R-:W-:Y:S05]  /*16570*/  @!P0 BRA `(.L_x_2341) ;  /* 0xfffffffc00f08947 */ /* 0x002fea000383ffff */
[----:B------:R-:W-:Y:S05]  /*16580*/  BRA `(.L_x_2448) ;  /* 0xffffffc000747947 */ /* 0x000fea000383ffff */
.L_x_2348:
[----:B0-----:R0:W1:Y:S02]  /*16590*/  SYNCS.PHASECHK.TRANS64.TRYWAIT P0, [R2+URZ+0x36840], R3 ;  /* 0x03684003020075a7 */ /* 0x001064000800017f */
[----:B-1----:R-:W-:Y:S05]  /*165a0*/  @!P0 NANOSLEEP.SYNCS 0x989680 ;  /* 0x009896800000895d */ /* 0x002fea0003900000 */
[----:B------:R-:W1:Y:S02]  /*165b0*/  @!P0 SYNCS.PHASECHK.TRANS64 P0, [R2+URZ+0x36840], R3 ;  /* 0x03684003020085a7 */ /* 0x000e64000800007f */
[----:B-1----:R-:W-:Y:S05]  /*165c0*/  @!P0 BRA `(.L_x_2348) ;  /* 0xfffffffc00f08947 */ /* 0x002fea000383ffff */
[----:B------:R-:W-:Y:S05]  /*165d0*/  BRA `(.L_x_2449) ;  /* 0xffffffc400287947 */ /* 0x000fea000383ffff */
.L_x_2355:
[----:B0-----:R0:W1:Y:S02]  /*165e0*/  SYNCS.PHASECHK.TRANS64.TRYWAIT P0, [R3+URZ+0x60], R2 ;  /* 0x00006002030075a7 */ /* 0x001064000800017f */
[----:B-1----:R-:W-:Y:S05]  /*165f0*/  @!P0 NANOSLEEP.SYNCS 0x989680 ;  /* 0x009896800000895d */ /* 0x002fea0003900000 */
[----:B------:R-:W1:Y:S02]  /*16600*/  @!P0 SYNCS.PHASECHK.TRANS64 P0, [R3+URZ+0x60], R2 ;  /* 0x00006002030085a7 */ /* 0x000e64000800007f */
[----:B-1----:R-:W-:Y:S05]  /*16610*/  @!P0 BRA `(.L_x_2355) ;  /* 0xfffffffc00f08947 */ /* 0x002fea000383ffff */
[----:B------:R-:W-:Y:S05]  /*16620*/  BRA `(.L_x_2450) ;  /* 0xffffffc800307947 */ /* 0x000fea000383ffff */
.L_x_2366:
[----:B-1----:R1:W2:Y:S02]  /*16630*/  SYNCS.PHASECHK.TRANS64.TRYWAIT P0, [R3+URZ+0x36840], R2 ;  /* 0x03684002030075a7 */ /* 0x0022a4000800017f */
[----:B--2---:R-:W-:Y:S05]  /*16640*/  @!P0 NANOSLEEP.SYNCS 0x989680 ;  /* 0x009896800000895d */ /* 0x004fea0003900000 */
[----:B------:R-:W2:Y:S02]  /*16650*/  @!P0 SYNCS.PHASECHK.TRANS64 P0, [R3+URZ+0x36840], R2 ;  /* 0x03684002030085a7 */ /* 0x000ea4000800007f */
[----:B--2---:R-:W-:Y:S05]  /*16660*/  @!P0 BRA `(.L_x_2366) ;  /* 0xfffffffc00f08947 */ /* 0x004fea000383ffff */
[----:B------:R-:W-:Y:S05]  /*16670*/  BRA `(.L_x_2451) ;  /* 0xffffffcc00f07947 */ /* 0x000fea000383ffff */
.L_x_2373:
[----:B0-----:R0:W1:Y:S02]  /*16680*/  SYNCS.PHASECHK.TRANS64.TRYWAIT P0, [R2+URZ+0x60], R3 ;  /* 0x00006003020075a7 */ /* 0x001064000800017f */
[----:B-1----:R-:W-:Y:S05]  /*16690*/  @!P0 NANOSLEEP.SYNCS 0x989680 ;  /* 0x009896800000895d */ /* 0x002fea0003900000 */
[----:B------:R-:W1:Y:S02]  /*166a0*/  @!P0 SYNCS.PHASECHK.TRANS64 P0, [R2+URZ+0x60], R3 ;  /* 0x00006003020085a7 */ /* 0x000e64000800007f */
[----:B-1----:R-:W-:Y:S05]  /*166b0*/  @!P0 BRA `(.L_x_2373) ;  /* 0xfffffffc00f08947 */ /* 0x002fea000383ffff */
[----:B------:R-:W-:Y:S05]  /*166c0*/  BRA `(.L_x_2452) ;  /* 0xffffffd400007947 */ /* 0x000fea000383ffff */
.L_x_2383:
[----:B--2---:R2:W3:Y:S02]  /*166d0*/  SYNCS.PHASECHK.TRANS64.TRYWAIT P0, [R2+URZ+0x36840], R3 ;  /* 0x03684003020075a7 */ /* 0x0044e4000800017f */
[----:B---3--:R-:W-:Y:S05]  /*166e0*/  @!P0 NANOSLEEP.SYNCS 0x989680 ;  /* 0x009896800000895d */ /* 0x008fea0003900000 */
[----:B------:R-:W3:Y:S02]  /*166f0*/  @!P0 SYNCS.PHASECHK.TRANS64 P0, [R2+URZ+0x36840], R3 ;  /* 0x03684003020085a7 */ /* 0x000ee4000800007f */
[----:B---3--:R-:W-:Y:S05]  /*16700*/  @!P0 BRA `(.L_x_2383) ;  /* 0xfffffffc00f08947 */ /* 0x008fea000383ffff */
[----:B------:R-:W-:Y:S05]  /*16710*/  BRA `(.L_x_2453) ;  /* 0xffffffd800947947 */ /* 0x000fea000383ffff */
.L_x_2390:
[----:B0-----:R0:W1:Y:S02]  /*16720*/  SYNCS.PHASECHK.TRANS64.TRYWAIT P0, [R2+URZ+0x60], R5 ;  /* 0x00006005020075a7 */ /* 0x001064000800017f */
[----:B-1----:R-:W-:Y:S05]  /*16730*/  @!P0 NANOSLEEP.SYNCS 0x989680 ;  /* 0x009896800000895d */ /* 0x002fea0003900000 */
[----:B------:R-:W1:Y:S02]  /*16740*/  @!P0 SYNCS.PHASECHK.TRANS64 P0, [R2+URZ+0x60], R5 ;  /* 0x00006005020085a7 */ /* 0x000e64000800007f */
[----:B-1----:R-:W-:Y:S05]  /*16750*/  @!P0 BRA `(.L_x_2390) ;  /* 0xfffffffc00f08947 */ /* 0x002fea000383ffff */
[----:B------:R-:W-:Y:S05]  /*16760*/  BRA `(.L_x_2454) ;  /* 0xffffffdc00a47947 */ /* 0x000fea000383ffff */
.L_x_2402:
[----:B0-----:R0:W1:Y:S02]  /*16770*/  SYNCS.PHASECHK.TRANS64.TRYWAIT P0, [R2+URZ+0x36860], R3 ;  /* 0x03686003020075a7 */ /* 0x001064000800017f */
[----:B-1----:R-:W-:Y:S05]  /*16780*/  @!P0 NANOSLEEP.SYNCS 0x989680 ;  /* 0x009896800000895d */ /* 0x002fea0003900000 */
[----:B------:R-:W1:Y:S02]  /*16790*/  @!P0 SYNCS.PHASECHK.TRANS64 P0, [R2+URZ+0x36860], R3 ;  /* 0x03686003020085a7 */ /* 0x000e64000800007f */
[----:B-1----:R-:W-:Y:S05]  /*167a0*/  @!P0 BRA `(.L_x_2402) ;  /* 0xfffffffc00f08947 */ /* 0x002fea000383ffff */
[----:B------:R-:W-:Y:S05]  /*167b0*/  BRA `(.L_x_2455) ;  /* 0xffffffe400247947 */ /* 0x000fea000383ffff */
.L_x_2410:
[----:B------:R-:W-:Y:S01]  /*167c0*/  BSSY B0, `(.L_x_2456) ;  /* 0x0000008000007945 */ /* 0x000fe20003800000 */
[----:B-----5:R-:W-:Y:S02]  /*167d0*/  IMAD.MOV.U32 R13, RZ, RZ, R2 ;  /* 0x000000ffff0d7224 */ /* 0x020fe400078e0002 */
[----:B------:R-:W-:Y:S02]  /*167e0*/  IMAD.MOV.U32 R12, RZ, RZ, RZ ;  /* 0x000000ffff0c7224 */ /* 0x000fe400078e00ff */
[----:B------:R-:W-:Y:S02]  /*167f0*/  IMAD.MOV.U32 R11, RZ, RZ, 0x1f ;  /* 0x0000001fff0b7424 */ /* 0x000fe400078e00ff */
[----:B------:R-:W-:-:S07]  /*16800*/  IMAD.MOV.U32 R15, RZ, RZ, -0x1 ;  /* 0xffffffffff0f7424 */ /* 0x000fce00078e00ff */
[----:B-1----:R-:W-:Y:S05]  /*16810*/  WARPSYNC.COLLECTIVE R15, `(.L_x_2457) ;  /* 0x000000000f087348 */ /* 0x002fea0003c00000 */
[----:B------:R0:W2:Y:S02]  /*16820*/  SHFL.IDX P6, R14, R13, R12, R11 ;  /* 0x0000000c0d0e7389 */ /* 0x0000a400000c000b */
[----:B012---:R-:W-:Y:S01]  /*16830*/  ENDCOLLECTIVE ;  /* 0x000000000000791b */ /* 0x007fe20003800000 */
.L_x_2457:
[----:B------:R-:W-:Y:S05]  /*16840*/  BSYNC B0 ;  /* 0x0000000000007941 */ /* 0x000fea0003800000 */
.L_x_2456:
[----:B------:R-:W-:Y:S05]  /*16850*/  BRA `(.L_x_2458) ;  /* 0xffffffe800587947 */ /* 0x000fea000383ffff */
.L_x_2413:
[----:B0-----:R0:W1:Y:S02]  /*16860*/  SYNCS.PHASECHK.TRANS64.TRYWAIT P0, [R0+URZ+0x36820], R3 ;  /* 0x03682003000075a7 */ /* 0x001064000800017f */
[----:B-1----:R-:W-:Y:S05]  /*16870*/  @!P0 NANOSLEEP.SYNCS 0x989680 ;  /* 0x009896800000895d */ /* 0x002fea0003900000 */
[----:B------:R-:W1:Y:S02]  /*16880*/  @!P0 SYNCS.PHASECHK.TRANS64 P0, [R0+URZ+0x36820], R3 ;  /* 0x03682003000085a7 */ /* 0x000e64000800007f */
[----:B-1----:R-:W-:Y:S05]  /*16890*/  @!P0 BRA `(.L_x_2413) ;  /* 0xfffffffc00f08947 */ /* 0x002fea000383ffff */
[----:B------:R-:W-:Y:S05]  /*168a0*/  BRA `(.L_x_2459) ;  /* 0xffffffe800a47947 */ /* 0x000fea000383ffff */
.L_x_2414:
        /* <DEDUP_REMOVED lines=11> */
.L_x_2461:
[----:B------:R-:W-:Y:S05]  /*16960*/  BSYNC B0 ;  /* 0x0000000000007941 */ /* 0x000fea0003800000 */
.L_x_2460:
[----:B------:R-:W-:Y:S05]  /*16970*/  BRA `(.L_x_2462) ;  /* 0xffffffe8008c7947 */ /* 0x000fea000383ffff */
.L_x_2417:
[----:B------:R-:W-:Y:S01]  /*16980*/  BSSY B1, `(.L_x_2463) ;  /* 0x0000006000017945 */ /* 0x000fe20003800000 */
[----:B------:R-:W-:-:S07]  /*16990*/  IMAD.MOV.U32 R15, RZ, RZ, -0x1 ;  /* 0xffffffffff0f7424 */ /* 0x000fce00078e00ff */
[----:B01----:R-:W-:Y:S05]  /*169a0*/  WARPSYNC.COLLECTIVE R15, `(.L_x_2464) ;  /* 0x000000000f0c7348 */ /* 0x003fea0003c00000 */
[----:B------:R-:W-:Y:S02]  /*169b0*/  ELECT P6, UR62, PT ;  /* 0x00000000003e782f */ /* 0x000fe400038c0000 */
[----:B------:R-:W-:Y:S01]  /*169c0*/  MOV R14, UR62 ;  /* 0x0000003e000e7c02 */ /* 0x000fe20008000f00 */
[----:B01----:R-:W-:Y:S10]  /*169d0*/  ENDCOLLECTIVE ;  /* 0x000000000000791b */ /* 0x003ff40003800000 */
.L_x_2464:
[----:B------:R-:W-:Y:S05]  /*169e0*/  BSYNC B1 ;  /* 0x0000000000017941 */ /* 0x000fea0003800000 */
.L_x_2463:
[----:B------:R-:W-:Y:S05]  /*169f0*/  BRA `(.L_x_2465) ;  /* 0xffffffe800847947 */ /* 0x000fea000383ffff */
.L_x_2419:
[----:B0-----:R0:W1:Y:S02]  /*16a00*/  SYNCS.PHASECHK.TRANS64.TRYWAIT P0, [R6+URZ], R5 ;  /* 0x00000005060075a7 */ /* 0x001064000800017f */
[----:B-1----:R-:W-:Y:S05]  /*16a10*/  @!P0 NANOSLEEP.SYNCS 0x989680 ;  /* 0x009896800000895d */ /* 0x002fea0003900000 */
[----:B------:R-:W1:Y:S02]  /*16a20*/  @!P0 SYNCS.PHASECHK.TRANS64 P0, [R6+URZ], R5 ;  /* 0x00000005060085a7 */ /* 0x000e64000800007f */
[----:B-1----:R-:W-:Y:S05]  /*16a30*/  @!P0 BRA `(.L_x_2419) ;  /* 0xfffffffc00f08947 */ /* 0x002fea000383ffff */
[----:B------:R-:W-:Y:S05]  /*16a40*/  BRA `(.L_x_2466) ;  /* 0xffffffe800bc7947 */ /* 0x000fea000383ffff */
.L_x_2420:
[----:B-1----:R1:W2:Y:S02]  /*16a50*/  SYNCS.PHASECHK.TRANS64.TRYWAIT P0, [R3+URZ], R2 ;  /* 0x00000002030075a7 */ /* 0x0022a4000800017f */
[----:B--2---:R-:W-:Y:S05]  /*16a60*/  @!P0 NANOSLEEP.SYNCS 0x989680 ;  /* 0x009896800000895d */ /* 0x004fea0003900000 */
[----:B------:R-:W2:Y:S02]  /*16a70*/  @!P0 SYNCS.PHASECHK.TRANS64 P0, [R3+URZ], R2 ;  /* 0x00000002030085a7 */ /* 0x000ea4000800007f */
[----:B--2---:R-:W-:Y:S05]  /*16a80*/  @!P0 BRA `(.L_x_2420) ;  /* 0xfffffffc00f08947 */ /* 0x004fea000383ffff */
[----:B------:R-:W-:Y:S05]  /*16a90*/  BRA `(.L_x_2467) ;  /* 0xffffffe800b07947 */ /* 0x000fea000383ffff */
.L_x_2422:
[----:B-1----:R1:W2:Y:S02]  /*16aa0*/  SYNCS.PHASECHK.TRANS64.TRYWAIT P0, [R18+URZ], R5 ;  /* 0x00000005120075a7 */ /* 0x0022a4000800017f */
[----:B--2---:R-:W-:Y:S05]  /*16ab0*/  @!P0 NANOSLEEP.SYNCS 0x989680 ;  /* 0x009896800000895d */ /* 0x004fea0003900000 */
[----:B------:R-:W2:Y:S02]  /*16ac0*/  @!P0 SYNCS.PHASECHK.TRANS64 P0, [R18+URZ], R5 ;  /* 0x00000005120085a7 */ /* 0x000ea4000800007f */
[----:B--2---:R-:W-:Y:S05]  /*16ad0*/  @!P0 BRA `(.L_x_2422) ;  /* 0xfffffffc00f08947 */ /* 0x004fea000383ffff */
[----:B------:R-:W-:Y:S05]  /*16ae0*/  BRA `(.L_x_2468) ;  /* 0xffffffe800b47947 */ /* 0x000fea000383ffff */
.L_x_2469:
        /* <DEDUP_REMOVED lines=9> */
.L_x_3246:


//--------------------- .text._ZN7cutlass13device_kernelIN5flash11enable_sm90INS1_16FlashAttnFwdSm90INS1_25CollectiveMainloopFwdSm90ILi2EN4cute5tupleIJNS5_1CILi1EEES8_S8_EEENS6_IJNS7_ILi128EEENS7_ILi112EEENS7_ILi192EEEEEELi192ENS_6half_tEfNS_4arch4Sm90ELb1ELb0ELb0ELb1ELb0ELb0ELb0ELb1ELb1ELb1ELb0ELb0EEENS1_21CollectiveEpilogueFwdINS6_IJSA_SC_SB_EEES9_SE_SG_Li256ELb1ELb1ELb0ELb0EEENS1_36VarlenDynamicPersistentTileSchedulerILi128ELi112ELi256ELi128ELb0ELb1ELb1ELb1ELb1ELb1EEEEEEEEEvNT_6ParamsE --------------------------
	.section	.text._ZN7cutlass13device_kernelIN5flash11enable_sm90INS1_16FlashAttnFwdSm90INS1_25CollectiveMainloopFwdSm90ILi2EN4cute5tupleIJNS5_1CILi1EEES8_S8_EEENS6_IJNS7_ILi128EEENS7_ILi112EEENS7_ILi192EEEEEELi192ENS_6half_tEfNS_4arch4Sm90ELb1ELb0ELb0ELb1ELb0ELb0ELb0ELb1ELb1ELb1ELb0ELb0EEENS1_21CollectiveEpilogueFwdINS6_IJSA_SC_SB_EEES9_SE_SG_Li256ELb1ELb1ELb0ELb0EEENS1_36VarlenDynamicPersistentTileSchedulerILi128ELi112ELi256ELi128ELb0ELb1ELb1ELb1ELb1ELb1EEEEEEEEEvNT_6ParamsE,"ax",@progbits
	.align	128
.text._ZN7cutlass13device_kernelIN5flash11enable_sm90INS1_16FlashAttnFwdSm90INS1_25CollectiveMainloopFwdSm90ILi2EN4cute5tupleIJNS5_1CILi1EEES8_S8_EEENS6_IJNS7_ILi128EEENS7_ILi112EEENS7_ILi192EEEEEELi192ENS_6half_tEfNS_4arch4Sm90ELb1ELb0ELb0ELb1ELb0ELb0ELb0ELb1ELb1ELb1ELb0ELb0EEENS1_21CollectiveEpilogueFwdINS6_IJSA_SC_SB_EEES9_SE_SG_Li256ELb1ELb1ELb0ELb0EEENS1_36VarlenDynamicPersistentTileSchedulerILi128ELi112ELi256ELi128ELb0ELb1ELb1ELb1ELb1ELb1EEEEEEEEEvNT_6ParamsE:
        .type           _ZN7cutlass13device_kernelIN5flash11enable_sm90INS1_16FlashAttnFwdSm90INS1_25CollectiveMainloopFwdSm90ILi2EN4cute5tupleIJNS5_1CILi1EEES8_S8_EEENS6_IJNS7_ILi128EEENS7_ILi112EEENS7_ILi192EEEEEELi192ENS_6half_tEfNS_4arch4Sm90ELb1ELb0ELb0ELb1ELb0ELb0ELb0ELb1ELb1ELb1ELb0ELb0EEENS1_21CollectiveEpilogueFwdINS6_IJSA_SC_SB_EEES9_SE_SG_Li256ELb1ELb1ELb0ELb0EEENS1_36VarlenDynamicPersistentTileSchedulerILi128ELi112ELi256ELi128ELb0ELb1ELb1ELb1ELb1ELb1EEEEEEEEEvNT_6ParamsE,@function
        .size           _ZN7cutlass13device_kernelIN5flash11enable_sm90INS1_16FlashAttnFwdSm90INS1_25CollectiveMainloopFwdSm90ILi2EN4cute5tupleIJNS5_1CILi1EEES8_S8_EEENS6_IJNS7_ILi128EEENS7_ILi112EEENS7_ILi192EEEEEELi192ENS_6half_tEfNS_4arch4Sm90ELb1ELb0ELb0ELb1ELb0ELb0ELb0ELb1ELb1ELb1ELb0ELb0EEENS1_21CollectiveEpilogueFwdINS6_IJSA_SC_SB_EEES9_SE_SG_Li256ELb1ELb1ELb0ELb0EEENS1_36VarlenDynamicPersistentTileSchedulerILi128ELi112ELi256ELi128ELb0ELb1ELb1ELb1ELb1ELb1EEEEEEEEEvNT_6ParamsE,(.L_x_3247 - _ZN7cutlass13device_kernelIN5flash11enable_sm90INS1_16FlashAttnFwdSm90INS1_25CollectiveMainloopFwdSm90ILi2EN4cute5tupleIJNS5_1CILi1EEES8_S8_EEENS6_IJNS7_ILi128EEENS7_ILi112EEENS7_ILi192EEEEEELi192ENS_6half_tEfNS_4arch4Sm90ELb1ELb0ELb0ELb1ELb0ELb0ELb0ELb1ELb1ELb1ELb0ELb0EEENS1_21CollectiveEpilogueFwdINS6_IJSA_SC_SB_EEES9_SE_SG_Li256ELb1ELb1ELb0ELb0EEENS1_36VarlenDynamicPersistentTileSchedulerILi128ELi112ELi256ELi128ELb0ELb1ELb1ELb1ELb1ELb1EEEEEEEEEvNT_6ParamsE)
        .other          _ZN7cutlass13device_kernelIN5flash11enable_sm90INS1_16FlashAttnFwdSm90INS1_25CollectiveMainloopFwdSm90ILi2EN4cute5tupleIJNS5_1CILi1EEES8_S8_EEENS6_IJNS7_ILi128EEENS7_ILi112EEENS7_ILi192EEEEEELi192ENS_6half_tEfNS_4arch4Sm90ELb1ELb0ELb0ELb1ELb0ELb0ELb0ELb1ELb1ELb1ELb0ELb0EEENS1_21CollectiveEpilogueFwdINS6_IJSA_SC_SB_EEES9_SE_SG_Li256ELb1ELb1ELb0ELb0EEENS1_36VarlenDynamicPersistentTileSchedulerILi128ELi112ELi256ELi128ELb0ELb1ELb1ELb1ELb1ELb1EEEEEEEEEvNT_6ParamsE,@"STO_CUDA_ENTRY STV_DEFAULT"
_ZN7cutlass13device_kernelIN5flash11enable_sm90INS1_16FlashAttnFwdSm90INS1_25CollectiveMainloopFwdSm90ILi2EN4cute5tupleIJNS5_1CILi1EEES8_S8_EEENS6_IJNS7_ILi128EEENS7_ILi112EEENS7_ILi192EEEEEELi192ENS_6half_tEfNS_4arch4Sm90ELb1ELb0ELb0ELb1ELb0ELb0ELb0ELb1ELb1ELb1ELb0ELb0EEENS1_21CollectiveEpilogueFwdINS6_IJSA_SC_SB_EEES9_SE_SG_Li256ELb1ELb1ELb0ELb0EEENS1_36VarlenDynamicPersistentTileSchedulerILi128ELi112ELi256ELi128ELb0ELb1ELb1ELb1ELb1ELb1EEEEEEEEEvNT_6ParamsE:
        /* <DEDUP_REMOVED lines=18> */
.L_x_2471:
[----:B------:R-:W-:Y:S05]  /*0120*/  BSYNC B0 ;  /* 0x0000000000007941 */ /* 0x000fea0003800000 */
.L_x_2470:
        /* <DEDUP_REMOVED lines=41> */
.L_x_2472:
        /* <DEDUP_REMOVED lines=22> */
.L_x_2473:
        /* <DEDUP_REMOVED lines=18> */
.L_x_2474:
        /* <DEDUP_REMOVED lines=22> */
.L_x_2475:
        /* <DEDUP_REMOVED lines=22> */
.L_x_2476:
        /* <DEDUP_REMOVED lines=8> */
.L_x_2478:
        /* <DEDUP_REMOVED lines=50> */
[----:B------:R-:W-:Y:S01]  /*0ca0*/  SHF.R.S32.HI R209, RZ, 0x3, R3 ;  /* 0x00000003ffd17819 */ /* 0x000fe20000011403 */
[----:B------:R-:W-:Y:S01]  /*0cb0*/  IMAD.IADD R5, R220, 0x1, -R5 ;  /* 0x00000001dc057824 */ /* 0x000fe200078e0a05 */
[----:B------:R-:W-:Y:S01]  /*0cc0*/  LOP3.LUT R2, R2, 0x1ffffffe, RZ, 0xc0, !PT ;  /* 0x1ffffffe02027812 */ /* 0x000fe200078ec0ff */
[----:B------:R-:W-:Y:S02]  /*0cd0*/  ULOP3.LUT UR7, UR4, 0x1, URZ, 0xfc, !UPT ;  /* 0x0000000104077892 */ /* 0x000fe4000f8efc3f */
[----:B------:R-:W-:Y:S01]  /*0ce0*/  IMAD R5, R5, 0x40, R4 ;  /* 0x0000004005057824 */ /* 0x000fe200078e0204 */
[----:B------:R-:W-:Y:S01]  /*0cf0*/  UMOV UR4, URZ ;  /* 0x0000003f00047c82 */ /* 0x000fe20008000000 */
[----:B------:R-:W-:Y:S01]  /*0d00*/  IMAD.IADD R2, R7, 0x1, -R2 ;  /* 0x0000000107027824 */ /* 0x000fe200078e0a02 */
[----:B------:R-:W-:Y:S01]  /*0d10*/  LOP3.LUT R7, R10, 0xfffffffc, RZ, 0xc0, !PT ;  /* 0xfffffffc0a077812 */ /* 0x000fe200078ec0ff */
[----:B------:R-:W-:Y:S02]  /*0d20*/  IMAD.U32 R216, RZ, RZ, UR7 ;  /* 0x00000007ffd87e24 */ /* 0x000fe4000f8e00ff */
[----:B------:R-:W-:-:S02]  /*0d30*/  IMAD R215, R2, 0x8, R5 ;  /* 0x0000000802d77824 */ /* 0x000fc400078e0205 */
[----:B------:R-:W-:Y:S01]  /*0d40*/  IMAD.IADD R4, R220, 0x1, -R7 ;  /* 0x00000001dc047824 */ /* 0x000fe200078e0a07 */
[----:B------:R-:W-:Y:S01]  /*0d50*/  LOP3.LUT R7, R3, 0xfffffff8, RZ, 0xc0, !PT ;  /* 0xfffffff803077812 */ /* 0x000fe200078ec0ff */
[----:B------:R-:W-:Y:S01]  /*0d60*/  IMAD.U32 R211, RZ, RZ, UR4 ;  /* 0x00000004ffd37e24 */ /* 0x000fe2000f8e00ff */
[----:B------:R-:W-:Y:S02]  /*0d70*/  LOP3.LUT R3, R6, 0x7ffffffc, RZ, 0xc0, !PT ;  /* 0x7ffffffc06037812 */ /* 0x000fe400078ec0ff */
[----:B------:R-:W-:Y:S01]  /*0d80*/  LEA.HI R10, R4, R4, RZ, 0x1 ;  /* 0x00000004040a7211 */ /* 0x000fe200078f08ff */
[----:B------:R-:W-:Y:S02]  /*0d90*/  IMAD.IADD R206, R220, 0x1, -R7 ;  /* 0x00000001dcce7824 */ /* 0x000fe400078e0a07 */
[----:B------:R-:W-:Y:S01]  /*0da0*/  IMAD.IADD R22, R212, 0x1, -R3 ;  /* 0x00000001d4167824 */ /* 0x000fe200078e0a03 */
[----:B------:R-:W-:Y:S01]  /*0db0*/  LOP3.LUT R11, R10, 0x1ffffffe, RZ, 0xc0, !PT ;  /* 0x1ffffffe0a0b7812 */ /* 0x000fe200078ec0ff */
[----:B------:R-:W-:-:S04]  /*0dc0*/  IMAD.SHL.U32 R16, R206, 0x8, RZ ;  /* 0x00000008ce107824 */ /* 0x000fc800078e00ff */
[C---:B------:R-:W-:Y:S01]  /*0dd0*/  VIADD R204, R16.reuse, 0x40 ;  /* 0x0000004010cc7836 */ /* 0x040fe20000000000 */
[----:B------:R-:W-:Y:S01]  /*0de0*/  SHF.R.S32.HI R219, RZ, 0x1f, R16 ;  /* 0x0000001fffdb7819 */ /* 0x000fe20000011410 */
[----:B------:R-:W-:Y:S02]  /*0df0*/  VIADD R205, R16, 0x80 ;  /* 0x0000008010cd7836 */ /* 0x000fe40000000000 */
[----:B------:R-:W-:Y:S01]  /*0e00*/  IMAD.IADD R11, R4, 0x1, -R11 ;  /* 0x00000001040b7824 */ /* 0x000fe200078e0a0b */
[----:B------:R-:W-:Y:S02]  /*0e10*/  SHF.R.S32.HI R218, RZ, 0x1f, R204 ;  /* 0x0000001fffda7819 */ /* 0x000fe400000114cc */
[----:B------:R-:W-:Y:S01]  /*0e20*/  SHF.R.S32.HI R217, RZ, 0x1f, R205 ;  /* 0x0000001fffd97819 */ /* 0x000fe200000114cd */
[----:B------:R-:W-:-:S07]  /*0e30*/  IMAD R23, R11, 0x8, R214 ;  /* 0x000000080b177824 */ /* 0x000fce00078e02d6 */
.L_x_2532:
[----:B0-2---:R-:W0:Y:S01]  /*0e40*/  LDC.64 R2, c[0x0][0xc88] ;  /* 0x00032200ff027b82 */ /* 0x005e220000000a00 */
[----:B------:R-:W-:Y:S01]  /*0e50*/  ULDC.64 UR12, c[0x0][0x208] ;  /* 0x00008200000c7ab9 */ /* 0x000fe20000000a00 */
[----:B------:R-:W-:Y:S01]  /*0e60*/  ULDC.64 UR8, c[0x0][0xa28] ;  /* 0x00028a0000087ab9 */ /* 0x000fe20000000a00 */
[----:B------:R-:W-:Y:S01]  /*0e70*/  ULDC.64 UR10, c[0x0][0xa18] ;  /* 0x00028600000a7ab9 */ /* 0x000fe20000000a00 */
[----:B0-----:R-:W-:-:S06]  /*0e80*/  IMAD.WIDE R2, R39, 0x4, R2 ;  /* 0x0000000427027825 */ /* 0x001fcc00078e0202 */
[----:B------:R-:W2:Y:S01]  /*0e90*/  LDG.E R2, desc[UR12][R2.64] ;  /* 0x0000000c02027981 */ /* 0x000ea2000c1e1900 */
[----:B------:R-:W-:Y:S02]  /*0ea0*/  UISETP.NE.U32.AND UP0, UPT, UR8, URZ, UPT ;  /* 0x0000003f0800728c */ /* 0x000fe4000bf05070 */
[----:B------:R-:W-:Y:S02]  /*0eb0*/  UISETP.NE.U32.AND UP1, UPT, UR10, URZ, UPT ;  /* 0x0000003f0a00728c */ /* 0x000fe4000bf25070 */
[----:B------:R-:W-:Y:S02]  /*0ec0*/  UISETP.NE.AND.EX UP0, UPT, UR9, URZ, UPT, UP0 ;  /* 0x0000003f0900728c */ /* 0x000fe4000bf05300 */
[----:B------:R-:W-:-:S04]  /*0ed0*/  UISETP.NE.AND.EX UP1, UPT, UR11, URZ, UPT, UP1 ;  /* 0x0000003f0b00728c */ /* 0x000fc8000bf25310 */
[----:B------:R-:W-:Y:S02]  /*0ee0*/  PLOP3.LUT P0, PT, PT, PT, UP0, 0x80, 0x0 ;  /* 0x000000000000781c */ /* 0x000fe40003f0f008 */
[----:B------:R-:W-:Y:S02]  /*0ef0*/  PLOP3.LUT P2, PT, PT, PT, UP1, 0x80, 0x0 ;  /* 0x000000000000781c */ /* 0x000fe40003f4f018 */
[----:B--2---:R-:W-:-:S13]  /*0f00*/  R2UR UR4, R2 ;  /* 0x00000000020472ca */ /* 0x004fda00000e0000 */
[----:B------:R-:W-:Y:S02]  /*0f10*/  USHF.R.S32.HI UR7, URZ, 0x1f, UR4 ;  /* 0x0000001f3f077899 */ /* 0x000fe40008011404 */
[----:B------:R-:W-:Y:S01]  /*0f20*/  IMAD.U32 R207, RZ, RZ, UR4 ;  /* 0x00000004ffcf7e24 */ /* 0x000fe2000f8e00ff */
[----:B------:R-:W-:-:S04]  /*0f30*/  @UP0 ULEA UR8, UP2, UR4, UR8, 0x2 ;  /* 0x0000000804080291 */ /* 0x000fc8000f84103f */
[----:B------:R-:W-:Y:S02]  /*0f40*/  @UP0 ULEA.HI.X UR9, UR4, UR9, UR7, 0x2, UP2 ;  /* 0x0000000904090291 */ /* 0x000fe400090f1407 */
[----:B------:R-:W-:Y:S01]  /*0f50*/  IMAD.U32 R210, RZ, RZ, UR7 ;  /* 0x00000007ffd27e24 */ /* 0x000fe2000f8e00ff */
[----:B------:R-:W-:Y:S01]  /*0f60*/  @UP1 ULEA UR10, UP0, UR4, UR10, 0x2 ;  /* 0x0000000a040a1291 */ /* 0x000fe2000f80103f */
[----:B------:R-:W-:-:S03]  /*0f70*/  IMAD.U32 R2, RZ, RZ, UR8 ;  /* 0x00000008ff027e24 */ /* 0x000fc6000f8e00ff */
[----:B------:R-:W-:Y:S01]  /*0f80*/  @UP1 ULEA.HI.X UR11, UR4, UR11, UR7, 0x2, UP0 ;  /* 0x0000000b040b1291 */ /* 0x000fe200080f1407 */
[----:B------:R-:W-:Y:S01]  /*0f90*/  IMAD.U32 R3, RZ, RZ, UR9 ;  /* 0x00000009ff037e24 */ /* 0x000fe2000f8e00ff */
[----:B------:R-:W-:Y:S01]  /*0fa0*/  ULDC.64 UR8, c[0x0][0x418] ;  /* 0x0001060000087ab9 */ /* 0x000fe20000000a00 */
[----:B------:R-:W-:Y:S01]  /*0fb0*/  IMAD.U32 R4, RZ, RZ, UR10 ;  /* 0x0000000aff047e24 */ /* 0x000fe2000f8e00ff */
[----:B------:R-:W-:Y:S02]  /*0fc0*/  ULDC UR7, c[0x0][0x424] ;  /* 0x0001090000077ab9 */ /* 0x000fe40000000800 */
[----:B------:R-:W-:Y:S01]  /*0fd0*/  IMAD.U32 R5, RZ, RZ, UR11 ;  /* 0x0000000bff057e24 */ /* 0x000fe2000f8e00ff */
[----:B------:R-:W2:Y:S01]  /*0fe0*/  @P0 LDG.E R2, desc[UR12][R2.64] ;  /* 0x0000000c02020981 */ /* 0x000ea2000c1e1900 */
[----:B------:R-:W-:Y:S01]  /*0ff0*/  UISETP.NE.U32.AND UP0, UPT, UR8, URZ, UPT ;  /* 0x0000003f0800728c */ /* 0x000fe2000bf05070 */
[----:B------:R-:W-:Y:S02]  /*1000*/  ULDC.64 UR10, c[0x0][0xa20] ;  /* 0x00028800000a7ab9 */ /* 0x000fe40000000a00 */
[----:B---3--:R-:W3:Y:S01]  /*1010*/  @P2 LDG.E R4, desc[UR12][R4.64] ;  /* 0x0000000c04042981 */ /* 0x008ee2000c1e1900 */
[----:B------:R-:W-:Y:S01]  /*1020*/  ULDC UR12, c[0x0][0x288] ;  /* 0x0000a200000c7ab9 */ /* 0x000fe20000000800 */
[----:B------:R-:W-:Y:S01]  /*1030*/  UISETP.NE.AND.EX UP0, UPT, UR9, URZ, UPT, UP0 ;  /* 0x0000003f0900728c */ /* 0x000fe2000bf05300 */
[----:B------:R-:W-:Y:S01]  /*1040*/  ISETP.NE.U32.AND P1, PT, RZ, UR10, PT ;  /* 0x0000000aff007c0c */ /* 0x000fe2000bf25070 */
[----:B------:R-:W-:Y:S01]  /*1050*/  ULDC UR8, c[0x0][0x2f0] ;  /* 0x0000bc0000087ab9 */ /* 0x000fe20000000800 */
[----:B------:R-:W-:Y:S01]  /*1060*/  UMOV UR4, URZ ;  /* 0x0000003f00047c82 */ /* 0x000fe20008000000 */
[----:B------:R-:W-:Y:S01]  /*1070*/  USEL UR7, UR7, 0x1, UP0 ;  /* 0x0000000107077887 */ /* 0x000fe20008000000 */
[----:B------:R-:W-:Y:S01]  /*1080*/  ISETP.NE.AND.EX P1, PT, RZ, UR11, PT, P1 ;  /* 0x0000000bff007c0c */ /* 0x000fe2000bf25310 */
[----:B------:R-:W-:-:S02]  /*1090*/  IMAD.U32 R208, RZ, RZ, UR6 ;  /* 0x00000006ffd07e24 */ /* 0x000fc4000f8e00ff */
[----:B------:R-:W-:Y:S01]  /*10a0*/  UIMAD UR8, UR7, UR8, URZ ;  /* 0x00000008070872a4 */ /* 0x000fe2000f8e023f */
[----:B--2---:R-:W-:Y:S02]  /*10b0*/  @P0 R2UR UR4, R2 ;  /* 0x00000000020402ca */ /* 0x004fe400000e0000 */
[----:B---3--:R-:W-:-:S13]  /*10c0*/  @P2 R2UR UR12, R4 ;  /* 0x00000000040c22ca */ /* 0x008fda00000e0000 */
[----:B------:R-:W-:Y:S01]  /*10d0*/  IMAD.U32 R17, RZ, RZ, UR12 ;  /* 0x0000000cff117e24 */ /* 0x000fe2000f8e00ff */
[----:B-1--4-:R-:W-:Y:S06]  /*10e0*/  @P2 BRA `(.L_x_2479) ;  /* 0x0000000000402947 */ /* 0x012fec0003800000 */
[----:B------:R-:W-:Y:S02]  /*10f0*/  ULDC.64 UR6, c[0x0][0xa00] ;  /* 0x0002800000067ab9 */ /* 0x000fe40000000a00 */
[----:B------:R-:W-:-:S04]  /*1100*/  ISETP.NE.U32.AND P0, PT, RZ, UR6, PT ;  /* 0x00000006ff007c0c */ /* 0x000fc8000bf05070 */
[----:B------:R-:W-:-:S13]  /*1110*/  ISETP.NE.AND.EX P0, PT, RZ, UR7, PT, P0 ;  /* 0x00000007ff007c0c */ /* 0x000fda000bf05300 */
[----:B------:R-:W-:Y:S05]  /*1120*/  @!P0 BRA `(.L_x_2479) ;  /* 0x0000000000308947 */ /* 0x000fea0003800000 */
[----:B------:R-:W-:Y:S01]  /*1130*/  R2UR UR9, R207 ;  /* 0x00000000cf0972ca */ /* 0x000fe200000e0000 */
[----:B------:R-:W-:Y:S01]  /*1140*/  ULDC.64 UR6, c[0x0][0xa00] ;  /* 0x0002800000067ab9 */ /* 0x000fe20000000a00 */
[----:B------:R-:W-:-:S11]  /*1150*/  ULDC.64 UR12, c[0x0][0x208] ;  /* 0x00008200000c7ab9 */ /* 0x000fd60000000a00 */
[----:B------:R-:W-:-:S06]  /*1160*/  UIMAD.WIDE UR6, UR9, 0x4, UR6 ;  /* 0x00000004090678a5 */ /* 0x000fcc000f8e0206 */
[----:B------:R-:W-:Y:S02]  /*1170*/  IMAD.U32 R2, RZ, RZ, UR6 ;  /* 0x00000006ff027e24 */ /* 0x000fe4000f8e00ff */
[----:B------:R-:W-:-:S05]  /*1180*/  IMAD.U32 R3, RZ, RZ, UR7 ;  /* 0x00000007ff037e24 */ /* 0x000fca000f8e00ff */
[----:B------:R-:W2:Y:S04]  /*1190*/  LDG.E R4, desc[UR12][R2.64] ;  /* 0x0000000c02047981 */ /* 0x000ea8000c1e1900 */
[----:B------:R-:W3:Y:S01]  /*11a0*/  LDG.E R0, desc[UR12][R2.64+0x4] ;  /* 0x0000040c02007981 */ /* 0x000ee2000c1e1900 */
[----:B--2---:R-:W-:Y:S02]  /*11b0*/  R2UR UR6, R4 ;  /* 0x00000000040672ca */ /* 0x004fe400000e0000 */
[----:B---3--:R-:W-:-:S13]  /*11c0*/  R2UR UR7, R0 ;  /* 0x00000000000772ca */ /* 0x008fda00000e0000 */
[----:B------:R-:W-:-:S06]  /*11d0*/  UIADD3 UR6, -UR6, UR7, URZ ;  /* 0x0000000706067290 */ /* 0x000fcc000fffe13f */
[----:B------:R-:W-:-:S07]  /*11e0*/  IMAD.U32 R17, RZ, RZ, UR6 ;  /* 0x00000006ff117e24 */ /* 0x000fce000f8e00ff */
.L_x_2479:
[----:B------:R-:W-:Y:S05]  /*11f0*/  @!P1 BRA `(.L_x_2480) ;  /* 0x0000000000289947 */ /* 0x000fea0003800000 */
[----:B------:R-:W-:Y:S01]  /*1200*/  R2UR UR7, R207 ;  /* 0x00000000cf0772ca */ /* 0x000fe200000e0000 */
[----:B------:R-:W-:Y:S01]  /*1210*/  ULDC.64 UR8, c[0x0][0x208] ;  /* 0x0000820000087ab9 */ /* 0x000fe20000000a00 */
[----:B------:R-:W-:-:S11]  /*1220*/  R2UR UR12, R210 ;  /* 0x00000000d20c72ca */ /* 0x000fd600000e0000 */
[----:B------:R-:W-:-:S04]  /*1230*/  ULEA UR6, UP0, UR7, UR10, 0x2 ;  /* 0x0000000a07067291 */ /* 0x000fc8000f80103f */
[----:B------:R-:W-:Y:S02]  /*1240*/  ULEA.HI.X UR7, UR7, UR11, UR12, 0x2, UP0 ;  /* 0x0000000b07077291 */ /* 0x000fe400080f140c */
[----:B------:R-:W-:-:S04]  /*1250*/  IMAD.U32 R2, RZ, RZ, UR6 ;  /* 0x00000006ff027e24 */ /* 0x000fc8000f8e00ff */
[----:B------:R-:W-:-:S05]  /*1260*/  IMAD.U32 R3, RZ, RZ, UR7 ;  /* 0x00000007ff037e24 */ /* 0x000fca000f8e00ff */
[----:B------:R-:W2:Y:S02]  /*1270*/  LDG.E R2, desc[UR8][R2.64] ;  /* 0x0000000802027981 */ /* 0x000ea4000c1e1900 */
[----:B--2---:R-:W-:Y:S01]  /*1280*/  R2UR UR8, R2 ;  /* 0x00000000020872ca */ /* 0x004fe200000e0000 */
[----:B------:R-:W-:-:S14]  /*1290*/  BRA `(.L_x_2481) ;  /* 0x00000000003c7947 */ /* 0x000fdc0003800000 */
.L_x_2480:
        /* <DEDUP_REMOVED lines=14> */
[----:B------:R-:W-:-:S12]  /*1380*/  UIADD3 UR8, -UR8, UR6, URZ ;  /* 0x0000000608087290 */ /* 0x000fd8000fffe13f */
.L_x_2481:
[----:B------:R-:W-:Y:S01]  /*1390*/  UIADD3 UR9, -UR4, UR8, URZ ;  /* 0x0000000804097290 */ /* 0x000fe2000fffe13f */
[----:B------:R-:W-:Y:S01]  /*13a0*/  R2UR UR7, R17 ;  /* 0x00000000110772ca */ /* 0x000fe200000e0000 */
[----:B------:R-:W-:Y:S01]  /*13b0*/  USHF.L.U32 UR5, UR5, 0x7, URZ ;  /* 0x0000000705057899 */ /* 0x000fe2000800063f */
[----:B------:R-:W-:Y:S01]  /*13c0*/  PLOP3.LUT P0, PT, PT, PT, PT, 0x80, 0x0 ;  /* 0x000000000000781c */ /* 0x000fe20003f0f070 */
[----:B------:R-:W-:Y:S01]  /*13d0*/  ULDC UR4, c[0x0][0x448] ;  /* 0x0001120000047ab9 */ /* 0x000fe20000000800 */
[----:B------:R-:W-:Y:S01]  /*13e0*/  CS2R R2, SRZ ;  /* 0x0000000000027805 */ /* 0x000fe2000001ff00 */
[----:B------:R-:W-:Y:S01]  /*13f0*/  UISETP.NE.AND UP0, UPT, UR4, 0x1, UPT ;  /* 0x000000010400788c */ /* 0x000fe2000bf05270 */
[----:B------:R-:W-:Y:S01]  /*1400*/  IMAD.U32 R18, RZ, RZ, UR9 ;  /* 0x00000009ff127e24 */ /* 0x000fe2000f8e00ff */
[----:B------:R-:W-:Y:S02]  /*1410*/  UIADD3 UR6, UR5, 0x7f, URZ ;  /* 0x0000007f05067890 */ /* 0x000fe4000fffe03f */
[----:B------:R-:W-:Y:S01]  /*1420*/  IMAD.U32 R19, RZ, RZ, UR5 ;  /* 0x00000005ff137e24 */ /* 0x000fe2000f8e00ff */
[----:B------:R-:W-:-:S02]  /*1430*/  CS2R R118, SRZ ;  /* 0x0000000000767805 */ /* 0x000fc4000001ff00 */
[----:B------:R-:W-:Y:S02]  /*1440*/  CS2R R116, SRZ ;  /* 0x0000000000747805 */ /* 0x000fe4000001ff00 */
[----:B------:R-:W-:Y:S02]  /*1450*/  CS2R R114, SRZ ;  /* 0x0000000000727805 */ /* 0x000fe4000001ff00 */
[----:B------:R-:W-:Y:S01]  /*1460*/  CS2R R112, SRZ ;  /* 0x0000000000707805 */ /* 0x000fe2000001ff00 */
[----:B------:R-:W-:Y:S01]  /*1470*/  UIADD3 UR7, UR9, 0x70, -UR7 ;  /* 0x0000007009077890 */ /* 0x000fe2000fffe807 */
[----:B------:R-:W-:Y:S02]  /*1480*/  CS2R R110, SRZ ;  /* 0x00000000006e7805 */ /* 0x000fe4000001ff00 */
[----:B------:R-:W-:Y:S01]  /*1490*/  CS2R R108, SRZ ;  /* 0x00000000006c7805 */ /* 0x000fe2000001ff00 */
[----:B------:R-:W-:Y:S01]  /*14a0*/  @UP0 ULDC UR4, c[0x0][0x44c] ;  /* 0x0001130000040ab9 */ /* 0x000fe20000000800 */
[----:B------:R-:W-:Y:S01]  /*14b0*/  @UP0 ULDC UR8, c[0x0][0x450] ;  /* 0x0001140000080ab9 */ /* 0x000fe20000000800 */
[----:B------:R-:W-:Y:S01]  /*14c0*/  UIMAD.WIDE.U32 UR4, UR6, UR4, URZ ;  /* 0x00000004060472a5 */ /* 0x000fe2000f8e003f */
[----:B------:R-:W-:-:S02]  /*14d0*/  CS2R R106, SRZ ;  /* 0x00000000006a7805 */ /* 0x000fc4000001ff00 */
[----:B------:R-:W-:Y:S02]  /*14e0*/  CS2R R104, SRZ ;  /* 0x0000000000687805 */ /* 0x000fe4000001ff00 */
[----:B------:R-:W-:Y:S01]  /*14f0*/  CS2R R42, SRZ ;  /* 0x00000000002a7805 */ /* 0x000fe2000001ff00 */
[----:B------:R-:W-:Y:S01]  /*1500*/  @UP0 USHF.R.U32.HI UR6, URZ, UR8, UR5 ;  /* 0x000000083f060299 */ /* 0x000fe20008011605 */
[----:B------:R-:W-:Y:S01]  /*1510*/  CS2R R98, SRZ ;  /* 0x0000000000627805 */ /* 0x000fe2000001ff00 */
[----:B------:R-:W-:Y:S01]  /*1520*/  UIADD3 UR5, UR9, 0x6f, URZ ;  /* 0x0000006f09057890 */ /* 0x000fe2000fffe03f */
[----:B------:R-:W-:Y:S01]  /*1530*/  CS2R R100, SRZ ;  /* 0x0000000000647805 */ /* 0x000fe2000001ff00 */
[----:B------:R-:W-:Y:S01]  /*1540*/  UIADD3 UR7, UR7, UR6, URZ ;  /* 0x0000000607077290 */ /* 0x000fe2000fffe03f */
[----:B------:R-:W-:Y:S01]  /*1550*/  CS2R R96, SRZ ;  /* 0x0000000000607805 */ /* 0x000fe2000001ff00 */
[----:B------:R-:W-:Y:S01]  /*1560*/  UMOV UR4, URZ ;  /* 0x0000003f00047c82 */ /* 0x000fe20008000000 */
[----:B------:R-:W-:Y:S01]  /*1570*/  UMOV UR6, URZ ;  /* 0x0000003f00067c82 */ /* 0x000fe20008000000 */
[----:B------:R-:W-:Y:S01]  /*1580*/  UIMAD.WIDE UR4, UR5, -0x6db6db6d, UR4 ;  /* 0x92492493050478a5 */ /* 0x000fe2000f8e0204 */
[----:B------:R-:W-:Y:S01]  /*1590*/  CS2R R94, SRZ ;  /* 0x00000000005e7805 */ /* 0x000fe2000001ff00 */
[----:B------:R-:W-:Y:S01]  /*15a0*/  UIMAD.WIDE UR6, UR7, -0x6db6db6d, UR6 ;  /* 0x92492493070678a5 */ /* 0x000fe2000f8e0206 */
[----:B------:R-:W-:Y:S01]  /*15b0*/  CS2R R92, SRZ ;  /* 0x00000000005c7805 */ /* 0x000fe2000001ff00 */
[----:B------:R-:W-:Y:S01]  /*15c0*/  USHF.R.U32.HI UR4, URZ, 0x1f, UR5 ;  /* 0x0000001f3f047899 */ /* 0x000fe20008011605 */
[----:B------:R-:W-:Y:S01]  /*15d0*/  CS2R R90, SRZ ;  /* 0x00000000005a7805 */ /* 0x000fe2000001ff00 */
[----:B------:R-:W-:Y:S01]  /*15e0*/  USHF.R.U32.HI UR6, URZ, 0x1f, UR7 ;  /* 0x0000001f3f067899 */ /* 0x000fe20008011607 */
[----:B------:R-:W-:Y:S01]  /*15f0*/  CS2R R88, SRZ ;  /* 0x0000000000587805 */ /* 0x000fe2000001ff00 */
[----:B------:R-:W-:Y:S01]  /*1600*/  ULEA.HI.SX32 UR4, UR5, UR4, 0x1a ;  /* 0x0000000405047291 */ /* 0x000fe2000f8fd23f */
        /* <DEDUP_REMOVED lines=9> */
[----:B------:R-:W-:Y:S01]  /*16a0*/  USEL UR38, UR4, UR6, UP0 ;  /* 0x0000000604267287 */ /* 0x000fe20008000000 */
[----:B------:R-:W-:-:S02]  /*16b0*/  CS2R R72, SRZ ;  /* 0x0000000000487805 */ /* 0x000fc4000001ff00 */
[----:B------:R-:W-:Y:S02]  /*16c0*/  CS2R R70, SRZ ;  /* 0x0000000000467805 */ /* 0x000fe4000001ff00 */
[----:B------:R-:W-:Y:S01]  /*16d0*/  CS2R R68, SRZ ;  /* 0x0000000000447805 */ /* 0x000fe2000001ff00 */
[----:B------:R-:W-:Y:S01]  /*16e0*/  UISETP.GE.AND UP0, UPT, UR38, 0x1, UPT ;  /* 0x000000012600788c */ /* 0x000fe2000bf06270 */
[----:B------:R-:W-:Y:S02]  /*16f0*/  CS2R R66, SRZ ;  /* 0x0000000000427805 */ /* 0x000fe4000001ff00 */
[----:B------:R-:W-:Y:S02]  /*1700*/  CS2R R64, SRZ ;  /* 0x0000000000407805 */ /* 0x000fe4000001ff00 */
[----:B------:R-:W-:Y:S02]  /*1710*/  CS2R R62, SRZ ;  /* 0x00000000003e7805 */ /* 0x000fe4000001ff00 */
[----:B------:R-:W-:-:S02]  /*1720*/  CS2R R60, SRZ ;  /* 0x00000000003c7805 */ /* 0x000fc4000001ff00 */
[----:B------:R-:W-:Y:S02]  /*1730*/  CS2R R58, SRZ ;  /* 0x00000000003a7805 */ /* 0x000fe4000001ff00 */
[----:B------:R-:W-:Y:S02]  /*1740*/  PLOP3.LUT P1, PT, PT, PT, UP0, 0x80, 0x0 ;  /* 0x000000000000781c */ /* 0x000fe40003f2f008 */
        /* <DEDUP_REMOVED lines=51> */
.L_x_2483:
        /* <DEDUP_REMOVED lines=11> */
.L_x_2661:
[----:B------:R-:W-:Y:S05]  /*1b30*/  @!P0 BRA `(.L_x_2485) ;  /* 0x0000000000048947 */ /* 0x000fea0003800000 */
[----:B------:R-:W-:Y:S01]  /*1b40*/  BPT.TRAP 0x1 ;  /* 0x000000040000795c */ /* 0x000fe20000300000 */
.L_x_2485:
[----:B------:R-:W-:Y:S02]  /*1b50*/  IMAD.U32 R2, RZ, RZ, UR36 ;  /* 0x00000024ff027e24 */ /* 0x000fe4000f8e00ff */
[----:B0-----:R-:W-:-:S03]  /*1b60*/  IMAD.U32 R3, RZ, RZ, UR61 ;  /* 0x0000003dff037e24 */ /* 0x001fc6000f8e00ff */
[----:B------:R-:W-:Y:S02]  /*1b70*/  LEA R2, R2, UR60, 0x3 ;  /* 0x0000003c02027c11 */ /* 0x000fe4000f8e18ff */
[----:B------:R-:W-:-:S04]  /*1b80*/  SHF.L.U32 R3, R3, 0x1f, RZ ;  /* 0x0000001f03037819 */ /* 0x000fc800000006ff */
[----:B------:R0:W1:Y:S01]  /*1b90*/  SYNCS.PHASECHK.TRANS64.TRYWAIT P2, [R2+URZ+0x36830], R3 ;  /* 0x03683003020075a7 */ /* 0x000062000804017f */
[----:B------:R-:W-:Y:S05]  /*1ba0*/  @!P0 BRA `(.L_x_2486) ;  /* 0x0000000000048947 */ /* 0x000fea0003800000 */
[----:B------:R-:W-:Y:S01]  /*1bb0*/  BPT.TRAP 0x1 ;  /* 0x000000040000795c */ /* 0x000fe20000300000 */
.L_x_2486:
[----:B------:R-:W2:Y:S02]  /*1bc0*/  S2R R0, SR_TID.X ;  /* 0x0000000000007919 */ /* 0x000ea40000002100 */
[----:B--2---:R-:W-:Y:S01]  /*1bd0*/  LOP3.LUT P1, RZ, R0, 0x7f, RZ, 0xc0, !PT ;  /* 0x0000007f00ff7812 */ /* 0x004fe2000782c0ff */
[----:B-1----:R-:W-:-:S12]  /*1be0*/  @P2 BRA `(.L_x_2487) ;  /* 0x0000000000082947 */ /* 0x002fd80003800000 */
[----:B------:R-:W1:Y:S02]  /*1bf0*/  SYNCS.PHASECHK.TRANS64.TRYWAIT P2, [R2+URZ+0x36830], R3 ;  /* 0x03683003020075a7 */ /* 0x000e64000804017f */
[----:B-1----:R-:W-:Y:S05]  /*1c00*/  @!P2 BRA `(.L_x_2488) ;  /* 0x000001640038a947 */ /* 0x002fea0003800000 */
.L_x_2487:
[----:B------:R-:W-:Y:S05]  /*1c10*/  WARPSYNC.ALL ;  /* 0x0000000000007948 */ /* 0x000fea0003800000 */
[----:B------:R-:W-:Y:S01]  /*1c20*/  UIADD3 UR4, UR60, 0x21400, URZ ;  /* 0x000214003c047890 */ /* 0x000fe2000fffe03f */
[----:B------:R-:W-:Y:S01]  /*1c30*/  WARPGROUP.ARRIVE ;  /* 0x00000000000079c5 */ /* 0x000fe20000000000 */
[----:B------:R-:W-:Y:S01]  /*1c40*/  UMOV UR7, 0x40000040 ;  /* 0x4000004000077882 */ /* 0x000fe20000000000 */
[----:B------:R-:W-:Y:S01]  /*1c50*/  UMOV UR11, 0x40000040 ;  /* 0x40000040000b7882 */ /* 0x000fe20000000000 */
[----:B------:R-:W-:Y:S01]  /*1c60*/  USHF.R.U32.HI UR4, URZ, 0x4, UR4 ;  /* 0x000000043f047899 */ /* 0x000fe20008011604 */
[----:B------:R-:W-:Y:S01]  /*1c70*/  R2UR UR39, R17 ;  /* 0x00000000112772ca */ /* 0x000fe200000e0000 */
[----:B------:R-:W-:Y:S01]  /*1c80*/  UMOV UR15, 0x40000040 ;  /* 0x40000040000f7882 */ /* 0x000fe20000000000 */
[----:B------:R-:W-:Y:S01]  /*1c90*/  UMOV UR19, 0x40000040 ;  /* 0x4000004000137882 */ /* 0x000fe20000000000 */
[----:B------:R-:W-:Y:S01]  /*1ca0*/  ULOP3.LUT UR4, UR4, 0x3fff, URZ, 0xc0, !UPT ;  /* 0x00003fff04047892 */ /* 0x000fe2000f8ec03f */
[----:B01----:R-:W-:Y:S01]  /*1cb0*/  @!P1 VIADD R2, R2, 0x36840 ;  /* 0x0003684002029836 */ /* 0x003fe20000000000 */
[----:B------:R-:W-:Y:S01]  /*1cc0*/  UMOV UR23, 0x40000040 ;  /* 0x4000004000177882 */ /* 0x000fe20000000000 */
[----:B------:R-:W-:Y:S01]  /*1cd0*/  UMOV UR27, 0x40000040 ;  /* 0x40000040001b7882 */ /* 0x000fe20000000000 */
[----:B------:R-:W-:Y:S01]  /*1ce0*/  ULOP3.LUT UR5, UR4, 0x10000, URZ, 0xfc, !UPT ;  /* 0x0001000004057892 */ /* 0x000fe2000f8efc3f */
[----:B------:R-:W-:Y:S01]  /*1cf0*/  CS2R R118, SRZ ;  /* 0x0000000000767805 */ /* 0x000fe2000001ff00 */
[----:B------:R-:W-:Y:S01]  /*1d00*/  ULOP3.LUT UR4, UR37, 0x10000, URZ, 0xfc, !UPT ;  /* 0x0001000025047892 */ /* 0x000fe2000f8efc3f */
[----:B------:R-:W-:Y:S01]  /*1d10*/  R2UR UR37, R18 ;  /* 0x00000000122572ca */ /* 0x000fe200000e0000 */
[----:B------:R-:W-:Y:S01]  /*1d20*/  UIMAD UR6, UR36, 0xa80, UR5 ;  /* 0x00000a80240678a4 */ /* 0x000fe2000f8e0205 */
[----:B------:R-:W-:Y:S01]  /*1d30*/  @!P1 PRMT R2, RZ, 0x654, R2 ;  /* 0x00000654ff029816 */ /* 0x000fe20000000002 */
[----:B------:R-:W-:Y:S01]  /*1d40*/  IMAD.U32 R8, RZ, RZ, UR5 ;  /* 0x00000005ff087e24 */ /* 0x000fe2000f8e00ff */
[----:B------:R-:W-:Y:S01]  /*1d50*/  UMOV UR5, 0x40000040 ;  /* 0x4000004000057882 */ /* 0x000fe20000000000 */
[----:B------:R-:W-:Y:S01]  /*1d60*/  UIADD3 UR10, UR6, 0x80, URZ ;  /* 0x00000080060a7890 */ /* 0x000fe2000fffe03f */
[----:B------:R-:W-:Y:S01]  /*1d70*/  CS2R R116, SRZ ;  /* 0x0000000000747805 */ /* 0x000fe2000001ff00 */
[----:B------:R-:W-:Y:S01]  /*1d80*/  UMOV UR8, UR4 ;  /* 0x0000000400087c82 */ /* 0x000fe20008000000 */
[----:B------:R-:W-:Y:S01]  /*1d90*/  UMOV UR9, UR5 ;  /* 0x0000000500097c82 */ /* 0x000fe20008000000 */
[----:B------:R-:W-:-:S02]  /*1da0*/  UIADD3 UR14, UR6, 0x200, URZ ;  /* 0x00000200060e7890 */ /* 0x000fc4000fffe03f */
[----:B------:R-:W-:Y:S01]  /*1db0*/  HGMMA.64x16x16.F32 R72, gdesc[UR4], RZ, !UPT, gsb0 ;  /* 0x00200000044879f0 */ /* 0x000fe2000c0008ff */
[----:B------:R-:W-:Y:S01]  /*1dc0*/  UMOV UR12, UR4 ;  /* 0x00000004000c7c82 */ /* 0x000fe20008000000 */
[----:B------:R-:W-:Y:S01]  /*1dd0*/  UMOV UR13, UR5 ;  /* 0x00000005000d7c82 */ /* 0x000fe20008000000 */
[----:B------:R-:W-:Y:S01]  /*1de0*/  UIADD3 UR18, UR6, 0x280, URZ ;  /* 0x0000028006127890 */ /* 0x000fe2000fffe03f */
[----:B------:R-:W-:Y:S01]  /*1df0*/  UMOV UR16, UR4 ;  /* 0x0000000400107c82 */ /* 0x000fe20008000000 */
[----:B------:R-:W-:Y:S01]  /*1e00*/  UMOV UR17, UR5 ;  /* 0x0000000500117c82 */ /* 0x000fe20008000000 */
[----:B------:R-:W-:Y:S02]  /*1e10*/  UIADD3 UR7, UR4, 0x2, URZ ;  /* 0x0000000204077890 */ /* 0x000fe4000fffe03f */
[----:B------:R-:W-:Y:S02]  /*1e20*/  UIADD3 UR22, UR6, 0x284, URZ ;  /* 0x0000028406167890 */ /* 0x000fe4000fffe03f */
        /* <DEDUP_REMOVED lines=99> */
[----:B------:R-:W-:Y:S01]  /*2460*/  ULDC UR10, c[0x0][0x448] ;  /* 0x00011200000a7ab9 */ /* 0x000fe20000000800 */
[----:B------:R-:W-:Y:S01]  /*2470*/  R2UR UR11, R19 ;  /* 0x00000000130b72ca */ /* 0x000fe200000e0000 */
[----:B------:R-:W-:-:S03]  /*2480*/  UISETP.NE.AND UP0, UPT, UR10, 0x1, UPT ;  /* 0x000000010a00788c */ /* 0x000fc6000bf05270 */
[----:B------:R-:W-:Y:S02]  /*2490*/  UMOV UR10, 0xffffff90 ;  /* 0xffffff90000a7882 */ /* 0x000fe40000000000 */
[----:B------:R-:W-:Y:S01]  /*24a0*/  UIMAD UR10, UR38, UR10, 0x71 ;  /* 0x00000071260a74a4 */ /* 0x000fe2000f8e020a */
[----:B------:R-:W-:-:S05]  /*24b0*/  PLOP3.LUT P2, PT, PT, PT, UP0, 0x80, 0x0 ;  /* 0x000000000000781c */ /* 0x000fca0003f4f008 */
[----:B------:R-:W-:Y:S01]  /*24c0*/  IMAD.U32 R7, RZ, RZ, UR10 ;  /* 0x0000000aff077e24 */ /* 0x000fe2000f8e00ff */
[----:B------:R-:W-:Y:S01]  /*24d0*/  UMOV UR10, UR11 ;  /* 0x0000000b000a7c82 */ /* 0x000fe20008000000 */
[----:B------:R-:W-:Y:S02]  /*24e0*/  VIADD R0, R23, UR11 ;  /* 0x0000000b17007c36 */ /* 0x000fe40008000000 */
[----:B------:R-:W-:Y:S02]  /*24f0*/  IMAD R4, R22, -0x2, R7 ;  /* 0xfffffffe16047824 */ /* 0x000fe400078e0207 */
[----:B------:R-:W-:-:S05]  /*2500*/  IMAD.U32 R7, RZ, RZ, UR39 ;  /* 0x00000027ff077e24 */ /* 0x000fca000f8e00ff */
[----:B------:R-:W-:Y:S01]  /*2510*/  IADD3 R4, -R7, UR37, R4 ;  /* 0x0000002507047c10 */ /* 0x000fe2000fffe104 */
        /* <DEDUP_REMOVED lines=347> */
[----:B------:R-:W-:Y:S02]  /*3ad0*/  @UP0 ULDC UR7, c[0x0][0x44c] ;  /* 0x0001130000070ab9 */ /* 0x000fe40000000800 */
[----:B------:R-:W-:Y:S01]  /*3ae0*/  @P2 IMAD.HI.U32 R3, R0, UR7, RZ ;  /* 0x0000000700032c27 */ /* 0x000fe2000f8e00ff */
[----:B------:R-:W-:-:S04]  /*3af0*/  @UP0 ULDC UR7, c[0x0][0x450] ;  /* 0x0001140000070ab9 */ /* 0x000fc80000000800 */
[----:B------:R-:W-:Y:S01]  /*3b00*/  @P2 SHF.R.U32.HI R0, RZ, UR7, R3 ;  /* 0x00000007ff002c19 */ /* 0x000fe20008011603 */
[----:B------:R-:W-:Y:S02]  /*3b10*/  UIMAD UR7, UR38, -0x70, UR37 ;  /* 0xffffff90260778a4 */ /* 0x000fe4000f8e0225 */
[----:B------:R-:W-:Y:S02]  /*3b20*/  UIADD3 UR38, UR38, -0x2, URZ ;  /* 0xfffffffe26267890 */ /* 0x000fe4000fffe03f */
[----:B------:R-:W0:Y:S01]  /*3b30*/  SHFL.IDX PT, R5, R0, 0x1, 0x1c1f ;  /* 0x003c1f0000057f89 */ /* 0x000e2200000e0000 */
[----:B------:R-:W-:-:S06]  /*3b40*/  UIADD3 UR7, UR7, 0x70, URZ ;  /* 0x0000007007077890 */ /* 0x000fcc000fffe03f */
[----:B------:R-:W-:-:S04]  /*3b50*/  IMAD.U32 R3, RZ, RZ, UR7 ;  /* 0x00000007ff037e24 */ /* 0x000fc8000f8e00ff */
[----:B------:R-:W-:-:S05]  /*3b60*/  IMAD R3, R22, -0x2, R3 ;  /* 0xfffffffe16037824 */ /* 0x000fca00078e0203 */
[----:B0-----:R-:W-:-:S04]  /*3b70*/  VIADDMNMX R5, R5, R4, R3, PT ;  /* 0x0000000405057246 */ /* 0x001fc80003800103 */
[C---:B------:R-:W-:Y:S02]  /*3b80*/  ISETP.GT.AND P3, PT, R5.reuse, RZ, PT ;  /* 0x000000ff0500720c */ /* 0x040fe40003f64270 */
[C---:B------:R-:W-:Y:S02]  /*3b90*/  ISETP.GT.AND P4, PT, R5.reuse, 0x1, PT ;  /* 0x000000010500780c */ /* 0x040fe40003f84270 */
[----:B------:R-:W-:Y:S01]  /*3ba0*/  ISETP.GT.AND P5, PT, R5, 0x8, PT ;  /* 0x000000080500780c */ /* 0x000fe20003fa4270 */
        /* <DEDUP_REMOVED lines=21> */
[----:B------:R-:W-:Y:S02]  /*3d00*/  ISETP.GT.AND P4, PT, R5, 0x10, PT ;  /* 0x000000100500780c */ /* 0x000fe40003f84270 */
[----:B------:R-:W-:Y:S02]  /*3d10*/  FSEL R79, R79, -INF , P3 ;  /* 0xff8000004f4f7808 */ /* 0x000fe40001800000 */
[----:B------:R-:W-:Y:S02]  /*3d20*/  FMNMX.FTZ R6, R13, R6, !PT ;  /* 0x000000060d067209 */ /* 0x000fe40007810000 */
[----:B------:R-:W-:Y:S02]  /*3d30*/  ISETP.GT.AND P3, PT, R5, 0x11, PT ;  /* 0x000000110500780c */ /* 0x000fe40003f64270 */
[----:B------:R-:W-:Y:S01]  /*3d40*/  FMNMX.FTZ R6, R79, R6, !PT ;  /* 0x000000064f067209 */ /* 0x000fe20007810000 */
[----:B------:R-:W-:Y:S02]  /*3d50*/  WARPGROUP.DEPBAR.LE gsb0, 0x0 ;  /* 0x00008000000079c5 */ /* 0x000fe40000010000 */
[----:B------:R-:W-:Y:S01]  /*3d60*/  WARPGROUP.ARRIVE ;  /* 0x00000000000079c5 */ /* 0x000fe20000000000 */
[----:B------:R-:W-:-:S02]  /*3d70*/  FSEL R21, R66, -INF , P4 ;  /* 0xff80000042157808 */ /* 0x000fc40002000000 */
[----:B------:R-:W-:Y:S02]  /*3d80*/  ISETP.GT.AND P4, PT, R5, 0x18, PT ;  /* 0x000000180500780c */ /* 0x000fe40003f84270 */
        /* <DEDUP_REMOVED lines=56> */
[----:B------:R-:W-:Y:S01]  /*4110*/  ISETP.GT.AND P3, PT, R5, 0x49, PT ;  /* 0x000000490500780c */ /* 0x000fe20003f64270 */
[----:B------:R-:W-:Y:S01]  /*4120*/  ULDC UR6, c[0x0][0x988] ;  /* 0x0002620000067ab9 */ /* 0x000fe20000000800 */
        /* <DEDUP_REMOVED lines=28> */
[----:B------:R-:W-:Y:S02]  /*42f0*/  ISETP.GT.AND P3, PT, R5, 0x69, PT ;  /* 0x000000690500780c */ /* 0x000fe40003f64270 */
[----:B------:R-:W-:Y:S02]  /*4300*/  FSEL R113, R30, -INF , P4 ;  /* 0xff8000001e717808 */ /* 0x000fe40002000000 */
[----:B------:R-:W-:Y:S02]  /*4310*/  FMNMX.FTZ R6, R111, R6, !PT ;  /* 0x000000066f067209 */ /* 0x000fe40007810000 */
[----:B------:R-:W-:-:S02]  /*4320*/  FSEL R115, R31, -INF , P3 ;  /* 0xff8000001f737808 */ /* 0x000fc40001800000 */
[----:B------:R-:W-:-:S04]  /*4330*/  FMNMX.FTZ R6, R113, R6, !PT ;  /* 0x0000000671067209 */ /* 0x000fc80007810000 */
[----:B------:R-:W-:-:S05]  /*4340*/  FMNMX.FTZ R9, R115, R6, !PT ;  /* 0x0000000673097209 */ /* 0x000fca0007810000 */
[----:B------:R-:W1:Y:S02]  /*4350*/  SHFL.BFLY PT, R6, R9, 0x2, 0x1f ;  /* 0x0c401f0009067f89 */ /* 0x000e6400000e0000 */
[----:B-1----:R-:W-:Y:S02]  /*4360*/  FMNMX.FTZ R10, R9, R6, !PT ;  /* 0x00000006090a7209 */ /* 0x002fe40007810000 */
[----:B------:R1:W2:Y:S04]  /*4370*/  SHFL.IDX PT, R6, R0, RZ, 0x1c1f ;  /* 0x001c1fff00067589 */ /* 0x0002a800000e0000 */
[----:B------:R-:W3:Y:S01]  /*4380*/  SHFL.BFLY PT, R5, R10, 0x1, 0x1f ;  /* 0x0c201f000a057f89 */ /* 0x000ee200000e0000 */
[----:B-1----:R-:W-:Y:S01]  /*4390*/  IMAD.U32 R0, RZ, RZ, UR6 ;  /* 0x00000006ff007e24 */ /* 0x002fe2000f8e00ff */
[----:B------:R-:W-:-:S02]  /*43a0*/  @UP0 ULDC UR6, c[0x0][0x44c] ;  /* 0x0001130000060ab9 */ /* 0x000fc40000000800 */
[----:B------:R-:W-:-:S03]  /*43b0*/  UIMAD.WIDE.U32 UR6, UR11, UR6, URZ ;  /* 0x000000060b0672a5 */ /* 0x000fc6000f8e003f */
[----:B------:R-:W-:Y:S02]  /*43c0*/  @UP0 ULDC UR11, c[0x0][0x450] ;  /* 0x00011400000b0ab9 */ /* 0x000fe40000000800 */
[----:B------:R-:W-:Y:S02]  /*43d0*/  @UP0 USHF.R.U32.HI UR10, URZ, UR11, UR7 ;  /* 0x0000000b3f0a0299 */ /* 0x000fe40008011607 */
[----:B------:R-:W-:Y:S02]  /*43e0*/  UMOV UR6, URZ ;  /* 0x0000003f00067c82 */ /* 0x000fe40008000000 */
[----:B------:R-:W-:Y:S01]  /*43f0*/  UIADD3 UR7, UR10, UR37, -UR39 ;  /* 0x000000250a077290 */ /* 0x000fe2000fffe827 */
[----:B--2---:R-:W-:-:S03]  /*4400*/  VIADDMNMX R3, R6, R4, R3, PT ;  /* 0x0000000406037246 */ /* 0x004fc60003800103 */
[----:B------:R-:W-:Y:S01]  /*4410*/  UIMAD.WIDE UR6, UR7, -0x6db6db6d, UR6 ;  /* 0x92492493070678a5 */ /* 0x000fe2000f8e0206 */
[----:B---3--:R-:W-:-:S03]  /*4420*/  FMNMX.FTZ R5, R10, R5, !PT ;  /* 0x000000050a057209 */ /* 0x008fc60007810000 */
[----:B------:R-:W-:Y:S01]  /*4430*/  USHF.R.U32.HI UR6, URZ, 0x1f, UR7 ;  /* 0x0000001f3f067899 */ /* 0x000fe20008011607 */
[----:B------:R-:W-:Y:S02]  /*4440*/  ISETP.GT.AND P4, PT, R3, 0x1, PT ;  /* 0x000000010300780c */ /* 0x000fe40003f84270 */
[C---:B------:R-:W-:Y:S01]  /*4450*/  FSETP.NEU.FTZ.AND P3, PT, R5.reuse, -INF , PT ;  /* 0xff8000000500780b */ /* 0x040fe20003f7d000 */
[----:B------:R-:W-:Y:S01]  /*4460*/  FMUL.FTZ R11, R5, R0 ;  /* 0x00000000050b7220 */ /* 0x000fe20000410000 */
[----:B------:R-:W-:Y:S01]  /*4470*/  ISETP.GT.AND P5, PT, R3, 0x8, PT ;  /* 0x000000080300780c */ /* 0x000fe20003fa4270 */
[----:B------:R-:W-:Y:S01]  /*4480*/  ULEA.HI.SX32 UR6, UR7, UR6, 0x1a ;  /* 0x0000000607067291 */ /* 0x000fe2000f8fd23f */
[----:B------:R-:W-:Y:S02]  /*4490*/  FSEL R73, R73, -INF , P4 ;  /* 0xff80000049497808 */ /* 0x000fe40002000000 */
[----:B------:R-:W-:Y:S01]  /*44a0*/  FSEL R26, R11, RZ, P3 ;  /* 0x000000ff0b1a7208 */ /* 0x000fe20001800000 */
[----:B------:R-:W-:Y:S01]  /*44b0*/  UISETP.LT.AND UP1, UPT, URZ, UR6, UPT ;  /* 0x000000063f00728c */ /* 0x000fe2000bf21270 */
[----:B------:R-:W-:-:S02]  /*44c0*/  ISETP.GT.AND P3, PT, R3, RZ, PT ;  /* 0x000000ff0300720c */ /* 0x000fc40003f64270 */
[----:B------:R-:W-:Y:S01]  /*44d0*/  FSEL R9, R76, -INF , P5 ;  /* 0xff8000004c097808 */ /* 0x000fe20002800000 */
[-CC-:B------:R-:W-:Y:S01]  /*44e0*/  FFMA.FTZ R201, R7, R0.reuse, -R26.reuse ;  /* 0x0000000007c97223 */ /* 0x180fe2000001081a */
[----:B------:R-:W-:Y:S01]  /*44f0*/  FSEL R7, R72, -INF , P3 ;  /* 0xff80000048077808 */ /* 0x000fe20001800000 */
[-CC-:B------:R-:W-:Y:S01]  /*4500*/  FFMA.FTZ R203, R13, R0.reuse, -R26.reuse ;  /* 0x000000000dcb7223 */ /* 0x180fe2000001081a */
[----:B------:R-:W-:Y:S01]  /*4510*/  ISETP.GT.AND P3, PT, R3, 0x9, PT ;  /* 0x000000090300780c */ /* 0x000fe20003f64270 */
[-CC-:B------:R-:W-:Y:S01]  /*4520*/  FFMA.FTZ R197, R21, R0.reuse, -R26.reuse ;  /* 0x0000000015c57223 */ /* 0x180fe2000001081a */
[----:B------:R-:W-:Y:S01]  /*4530*/  FMNMX.FTZ R4, R7, R73, !PT ;  /* 0x0000004907047209 */ /* 0x000fe20007810000 */
[-CC-:B------:R-:W-:Y:S01]  /*4540*/  FFMA.FTZ R6, R75, R0.reuse, -R26.reuse ;  /* 0x000000004b067223 */ /* 0x180fe2000001081a */
[----:B------:R-:W-:Y:S01]  /*4550*/  FSEL R77, R77, -INF , P3 ;  /* 0xff8000004d4d7808 */ /* 0x000fe20001800000 */
[----:B------:R-:W-:Y:S01]  /*4560*/  MUFU.EX2 R201, R201 ;  /* 0x000000c900c97308 */ /* 0x000fe20000000800 */
[----:B------:R-:W-:Y:S01]  /*4570*/  ISETP.GT.AND P3, PT, R3, 0x10, PT ;  /* 0x000000100300780c */ /* 0x000fe20003f64270 */
[--C-:B------:R-:W-:Y:S01]  /*4580*/  FFMA.FTZ R10, R79, R0, -R26.reuse ;  /* 0x000000004f0a7223 */ /* 0x100fe2000001081a */
[----:B------:R-:W-:Y:S01]  /*4590*/  FMNMX.FTZ R4, R9, R4, !PT ;  /* 0x0000000409047209 */ /* 0x000fe20007810000 */
[-CC-:B------:R-:W-:Y:S01]  /*45a0*/  FFMA.FTZ R12, R67, R0.reuse, -R26.reuse ;  /* 0x00000000430c7223 */ /* 0x180fe2000001081a */
[----:B------:R-:W-:Y:S01]  /*45b0*/  ISETP.GT.AND P4, PT, R3, 0x11, PT ;  /* 0x000000110300780c */ /* 0x000fe20003f84270 */
[--C-:B------:R-:W-:Y:S01]  /*45c0*/  FFMA.FTZ R199, R81, R0, -R26.reuse ;  /* 0x0000000051c77223 */ /* 0x100fe2000001081a */
[----:B------:R-:W-:Y:S01]  /*45d0*/  FSEL R11, R64, -INF , P3 ;  /* 0xff800000400b7808 */ /* 0x000fe20001800000 */
[----:B------:R-:W1:Y:S01]  /*45e0*/  MUFU.EX2 R6, R6 ;  /* 0x0000000600067308 */ /* 0x000e620000000800 */
[----:B------:R-:W-:Y:S01]  /*45f0*/  FMNMX.FTZ R4, R77, R4, !PT ;  /* 0x000000044d047209 */ /* 0x000fe20007810000 */
[-CC-:B------:R-:W-:Y:S01]  /*4600*/  FFMA.FTZ R14, R71, R0.reuse, -R26.reuse ;  /* 0x00000000470e7223 */ /* 0x180fe2000001081a */
[----:B------:R-:W-:Y:S01]  /*4610*/  ISETP.GT.AND P3, PT, R3, 0x18, PT ;  /* 0x000000180300780c */ /* 0x000fe20003f64270 */
[-CC-:B------:R-:W-:Y:S01]  /*4620*/  FFMA.FTZ R193, R83, R0.reuse, -R26.reuse ;  /* 0x0000000053c17223 */ /* 0x180fe2000001081a */
[----:B------:R-:W-:Y:S01]  /*4630*/  FSEL R65, R65, -INF , P4 ;  /* 0xff80000041417808 */ /* 0x000fe20002000000 */
[--C-:B------:R-:W-:Y:S01]  /*4640*/  FFMA.FTZ R20, R59, R0, -R26.reuse ;  /* 0x000000003b147223 */ /* 0x100fe2000001081a */
[----:B------:R-:W-:Y:S01]  /*4650*/  FMNMX.FTZ R4, R11, R4, !PT ;  /* 0x000000040b047209 */ /* 0x000fe20007810000 */
[----:B------:R-:W-:Y:S01]  /*4660*/  MUFU.EX2 R203, R203 ;  /* 0x000000cb00cb7308 */ /* 0x000fe20000000800 */
[----:B------:R-:W-:Y:S01]  /*4670*/  ISETP.GT.AND P4, PT, R3, 0x19, PT ;  /* 0x000000190300780c */ /* 0x000fe20003f84270 */
[-CC-:B------:R-:W-:Y:S01]  /*4680*/  FFMA.FTZ R195, R85, R0.reuse, -R26.reuse ;  /* 0x0000000055c37223 */ /* 0x180fe2000001081a */
[----:B------:R-:W-:Y:S01]  /*4690*/  FSEL R13, R68, -INF , P3 ;  /* 0xff800000440d7808 */ /* 0x000fe20001800000 */
[--C-:B------:R-:W-:Y:S01]  /*46a0*/  FFMA.FTZ R63, R63, R0, -R26.reuse ;  /* 0x000000003f3f7223 */ /* 0x100fe2000001081a */
        /* <DEDUP_REMOVED lines=11> */
[----:B------:R-:W-:Y:S01]  /*4760*/  MUFU.EX2 R197, R197 ;  /* 0x000000c500c57308 */ /* 0x000fe20000000800 */
        /* <DEDUP_REMOVED lines=25> */
[----:B------:R-:W-:Y:S01]  /*4900*/  FFMA.FTZ R113, R113, R0, -R26 ;  /* 0x0000000071717223 */ /* 0x000fe2000001081a */
[----:B------:R-:W-:Y:S01]  /*4910*/  ISETP.GT.AND P3, PT, R3, 0x38, PT ;  /* 0x000000380300780c */ /* 0x000fe20003f64270 */
[----:B------:R-:W-:Y:S01]  /*4920*/  USEL UR11, URZ, UR6, !UP1 ;  /* 0x000000063f0b7287 */ /* 0x000fe2000c800000 */
[----:B------:R-:W-:-:S02]  /*4930*/  FSEL R49, R49, -INF , P4 ;  /* 0xff80000031317808 */ /* 0x000fc40002000000 */
[----:B------:R-:W-:Y:S02]  /*4940*/  CS2R R84, SRZ ;  /* 0x0000000000547805 */ /* 0x000fe4000001ff00 */
[----:B------:R-:W-:Y:S01]  /*4950*/  FMNMX.FTZ R4, R27, R4, !PT ;  /* 0x000000041b047209 */ /* 0x000fe20007810000 */
[----:B------:R-:W-:Y:S01]  /*4960*/  MUFU.EX2 R193, R193 ;  /* 0x000000c100c17308 */ /* 0x000fe20000000800 */
[----:B------:R-:W-:Y:S01]  /*4970*/  ISETP.GT.AND P4, PT, R3, 0x39, PT ;  /* 0x000000390300780c */ /* 0x000fe20003f84270 */
[----:B------:R-:W-:Y:S01]  /*4980*/  UISETP.GE.AND UP1, UPT, UR38, UR11, UPT ;  /* 0x0000000b2600728c */ /* 0x000fe2000bf26270 */
[----:B------:R-:W-:Y:S02]  /*4990*/  FSEL R31, R52, -INF , P3 ;  /* 0xff800000341f7808 */ /* 0x000fe40001800000 */
[----:B------:R-:W-:Y:S02]  /*49a0*/  CS2R R82, SRZ ;  /* 0x0000000000527805 */ /* 0x000fe4000001ff00 */
[----:B------:R-:W-:-:S02]  /*49b0*/  FMNMX.FTZ R4, R49, R4, !PT ;  /* 0x0000000431047209 */ /* 0x000fc40007810000 */
[----:B------:R-:W-:Y:S02]  /*49c0*/  CS2R R80, SRZ ;  /* 0x0000000000507805 */ /* 0x000fe4000001ff00 */
[----:B------:R-:W-:Y:S01]  /*49d0*/  FSEL R53, R53, -INF , P4 ;  /* 0xff80000035357808 */ /* 0x000fe20002000000 */
[----:B------:R-:W-:Y:S01]  /*49e0*/  MUFU.EX2 R20, R20 ;  /* 0x0000001400147308 */ /* 0x000fe20000000800 */
[----:B------:R-:W-:Y:S02]  /*49f0*/  ISETP.GT.AND P3, PT, R3, 0x40, PT ;  /* 0x000000400300780c */ /* 0x000fe40003f64270 */
[----:B------:R-:W-:Y:S02]  /*4a00*/  CS2R R78, SRZ ;  /* 0x00000000004e7805 */ /* 0x000fe4000001ff00 */
[----:B------:R-:W-:Y:S02]  /*4a10*/  FMNMX.FTZ R4, R31, R4, !PT ;  /* 0x000000041f047209 */ /* 0x000fe40007810000 */
[----:B------:R-:W-:-:S02]  /*4a20*/  CS2R R74, SRZ ;  /* 0x00000000004a7805 */ /* 0x000fc4000001ff00 */
[----:B------:R-:W-:Y:S02]  /*4a30*/  ISETP.GT.AND P4, PT, R3, 0x41, PT ;  /* 0x000000410300780c */ /* 0x000fe40003f84270 */
[----:B------:R-:W-:Y:S02]  /*4a40*/  CS2R R70, SRZ ;  /* 0x0000000000467805 */ /* 0x000fe4000001ff00 */
[----:B------:R-:W-:Y:S01]  /*4a50*/  FSEL R35, R40, -INF , P3 ;  /* 0xff80000028237808 */ /* 0x000fe20001800000 */
[----:B------:R-:W-:Y:S01]  /*4a60*/  MUFU.EX2 R195, R195 ;  /* 0x000000c300c37308 */ /* 0x000fe20000000800 */
[----:B------:R-:W-:Y:S02]  /*4a70*/  FMNMX.FTZ R4, R53, R4, !PT ;  /* 0x0000000435047209 */ /* 0x000fe40007810000 */
[----:B------:R-:W-:Y:S02]  /*4a80*/  CS2R R66, SRZ ;  /* 0x0000000000427805 */ /* 0x000fe4000001ff00 */
[----:B------:R-:W-:-:S02]  /*4a90*/  ISETP.GT.AND P3, PT, R3, 0x48, PT ;  /* 0x000000480300780c */ /* 0x000fc40003f64270 */
[----:B------:R-:W-:Y:S02]  /*4aa0*/  CS2R R58, SRZ ;  /* 0x00000000003a7805 */ /* 0x000fe4000001ff00 */
[----:B------:R-:W-:Y:S02]  /*4ab0*/  FSEL R41, R41, -INF , P4 ;  /* 0xff80000029297808 */ /* 0x000fe40002000000 */
[----:B------:R-:W-:Y:S01]  /*4ac0*/  FMNMX.FTZ R4, R35, R4, !PT ;  /* 0x0000000423047209 */ /* 0x000fe20007810000 */
[----:B------:R2:W-:Y:S01]  /*4ad0*/  MUFU.EX2 R30, R63 ;  /* 0x0000003f001e7308 */ /* 0x0005e20000000800 */
[----:B------:R-:W-:Y:S02]  /*4ae0*/  ISETP.GT.AND P4, PT, R3, 0x49, PT ;  /* 0x000000490300780c */ /* 0x000fe40003f84270 */
[----:B------:R-:W-:Y:S01]  /*4af0*/  FSEL R39, R44, -INF , P3 ;  /* 0xff8000002c277808 */ /* 0x000fe20001800000 */
[----:B-1----:R-:W-:Y:S01]  /*4b00*/  FADD.FTZ R44, R201, R6 ;  /* 0x00000006c92c7221 */ /* 0x002fe20000010000 */
[----:B------:R-:W-:-:S02]  /*4b10*/  FMNMX.FTZ R4, R41, R4, !PT ;  /* 0x0000000429047209 */ /* 0x000fc40007810000 */
[----:B------:R-:W-:Y:S01]  /*4b20*/  FSEL R45, R45, -INF , P4 ;  /* 0xff8000002d2d7808 */ /* 0x000fe20002000000 */
[----:B------:R-:W-:Y:S01]  /*4b30*/  MUFU.EX2 R87, R87 ;  /* 0x0000005700577308 */ /* 0x000fe20000000800 */
[----:B------:R-:W-:Y:S02]  /*4b40*/  ISETP.GT.AND P3, PT, R3, 0x50, PT ;  /* 0x000000500300780c */ /* 0x000fe40003f64270 */
[----:B--2---:R-:W-:Y:S02]  /*4b50*/  CS2R R62, SRZ ;  /* 0x00000000003e7805 */ /* 0x004fe4000001ff00 */
[----:B------:R-:W-:Y:S02]  /*4b60*/  FMNMX.FTZ R4, R39, R4, !PT ;  /* 0x0000000427047209 */ /* 0x000fe40007810000 */
[----:B------:R-:W-:Y:S02]  /*4b70*/  ISETP.GT.AND P4, PT, R3, 0x51, PT ;  /* 0x000000510300780c */ /* 0x000fe40003f84270 */
[----:B------:R-:W-:Y:S01]  /*4b80*/  FSEL R43, R32, -INF , P3 ;  /* 0xff800000202b7808 */ /* 0x000fe20001800000 */
[----:B------:R-:W-:Y:S01]  /*4b90*/  MUFU.EX2 R91, R91 ;  /* 0x0000005b005b7308 */ /* 0x000fe20000000800 */
[----:B------:R-:W-:-:S02]  /*4ba0*/  FMNMX.FTZ R4, R45, R4, !PT ;  /* 0x000000042d047209 */ /* 0x000fc40007810000 */
[----:B------:R-:W-:Y:S02]  /*4bb0*/  ISETP.GT.AND P3, PT, R3, 0x58, PT ;  /* 0x000000580300780c */ /* 0x000fe40003f64270 */
[----:B------:R-:W-:Y:S02]  /*4bc0*/  FSEL R33, R33, -INF , P4 ;  /* 0xff80000021217808 */ /* 0x000fe40002000000 */
[----:B------:R-:W-:Y:S01]  /*4bd0*/  FMNMX.FTZ R4, R43, R4, !PT ;  /* 0x000000042b047209 */ /* 0x000fe20007810000 */
[----:B------:R-:W-:Y:S01]  /*4be0*/  MUFU.EX2 R93, R93 ;  /* 0x0000005d005d7308 */ /* 0x000fe20000000800 */
[----:B------:R-:W-:Y:S02]  /*4bf0*/  ISETP.GT.AND P4, PT, R3, 0x59, PT ;  /* 0x000000590300780c */ /* 0x000fe40003f84270 */
[----:B------:R-:W-:Y:S02]  /*4c00*/  FSEL R47, R36, -INF , P3 ;  /* 0xff800000242f7808 */ /* 0x000fe40001800000 */
[----:B------:R-:W-:-:S02]  /*4c10*/  FMNMX.FTZ R4, R33, R4, !PT ;  /* 0x0000000421047209 */ /* 0x000fc40007810000 */
[----:B------:R-:W-:Y:S01]  /*4c20*/  FSEL R37, R37, -INF , P4 ;  /* 0xff80000025257808 */ /* 0x000fe20002000000 */
[----:B------:R1:W2:Y:S01]  /*4c30*/  MUFU.EX2 R34, R95 ;  /* 0x0000005f00227308 */ /* 0x0002a20000000800 */
[----:B------:R-:W-:Y:S02]  /*4c40*/  ISETP.GT.AND P3, PT, R3, 0x60, PT ;  /* 0x000000600300780c */ /* 0x000fe40003f64270 */
[----:B------:R-:W-:Y:S02]  /*4c50*/  FMNMX.FTZ R4, R47, R4, !PT ;  /* 0x000000042f047209 */ /* 0x000fe40007810000 */
[----:B------:R-:W-:Y:S02]  /*4c60*/  ISETP.GT.AND P4, PT, R3, 0x61, PT ;  /* 0x000000610300780c */ /* 0x000fe40003f84270 */
[----:B------:R-:W-:Y:S01]  /*4c70*/  FSEL R51, R24, -INF , P3 ;  /* 0xff80000018337808 */ /* 0x000fe20001800000 */
[--C-:B------:R-:W-:Y:S01]  /*4c80*/  FFMA.FTZ R24, R55, R0, -R26.reuse ;  /* 0x0000000037187223 */ /* 0x100fe2000001081a */
[----:B------:R-:W-:Y:S01]  /*4c90*/  FMNMX.FTZ R4, R37, R4, !PT ;  /* 0x0000000425047209 */ /* 0x000fe20007810000 */
[----:B------:R-:W-:Y:S01]  /*4ca0*/  MUFU.EX2 R97, R97 ;  /* 0x0000006100617308 */ /* 0x000fe20000000800 */
[----:B------:R-:W-:Y:S01]  /*4cb0*/  ISETP.GT.AND P3, PT, R3, 0x68, PT ;  /* 0x000000680300780c */ /* 0x000fe20003f64270 */
[----:B------:R-:W-:Y:S01]  /*4cc0*/  FFMA.FTZ R26, R115, R0, -R26 ;  /* 0x00000000731a7223 */ /* 0x000fe2000001081a */
[----:B------:R-:W-:-:S02]  /*4cd0*/  FSEL R25, R25, -INF , P4 ;  /* 0xff80000019197808 */ /* 0x000fc40002000000 */
[----:B------:R-:W-:Y:S02]  /*4ce0*/  CS2R R114, SRZ ;  /* 0x0000000000727805 */ /* 0x000fe4000001ff00 */
[----:B------:R-:W-:Y:S02]  /*4cf0*/  FMNMX.FTZ R4, R51, R4, !PT ;  /* 0x0000000433047209 */ /* 0x000fe40007810000 */
[----:B-1----:R-:W-:Y:S02]  /*4d00*/  CS2R R94, SRZ ;  /* 0x00000000005e7805 */ /* 0x002fe4000001ff00 */
[----:B------:R-:W-:Y:S01]  /*4d10*/  ISETP.GT.AND P4, PT, R3, 0x69, PT ;  /* 0x000000690300780c */ /* 0x000fe20003f84270 */
[----:B------:R-:W1:Y:S01]  /*4d20*/  MUFU.EX2 R32, R24 ;  /* 0x0000001800207308 */ /* 0x000e620000000800 */
[----:B------:R-:W-:Y:S02]  /*4d30*/  FSEL R3, R28, -INF , P3 ;  /* 0xff8000001c037808 */ /* 0x000fe40001800000 */
[----:B------:R-:W-:-:S02]  /*4d40*/  FMNMX.FTZ R4, R25, R4, !PT ;  /* 0x0000000419047209 */ /* 0x000fc40007810000 */
[----:B------:R-:W-:Y:S02]  /*4d50*/  FSEL R29, R29, -INF , P4 ;  /* 0xff8000001d1d7808 */ /* 0x000fe40002000000 */
[----:B------:R-:W-:Y:S01]  /*4d60*/  FMNMX.FTZ R4, R3, R4, !PT ;  /* 0x0000000403047209 */ /* 0x000fe20007810000 */
[----:B------:R3:W4:Y:S01]  /*4d70*/  MUFU.EX2 R28, R89 ;  /* 0x00000059001c7308 */ /* 0x0007220000000800 */
[----:B------:R-:W-:Y:S02]  /*4d80*/  F2FP.F16.F32.PACK_AB R201, R6, R201 ;  /* 0x000000c906c9723e */ /* 0x000fe400000000ff */
[----:B------:R-:W-:Y:S02]  /*4d90*/  FMNMX.FTZ R4, R29, R4, !PT ;  /* 0x000000041d047209 */ /* 0x000fe40007810000 */
[----:B--2---:R-:W-:-:S03]  /*4da0*/  F2FP.F16.F32.PACK_AB R185, R34, R93 ;  /* 0x0000005d22b9723e */ /* 0x004fc600000000ff */
[----:B------:R-:W2:Y:S01]  /*4db0*/  SHFL.BFLY PT, R55, R4, 0x2, 0x1f ;  /* 0x0c401f0004377f89 */ /* 0x000ea200000e0000 */
[----:B------:R5:W0:Y:S01]  /*4dc0*/  MUFU.EX2 R36, R99 ;  /* 0x0000006300247308 */ /* 0x000a220000000800 */
[----:B-1----:R-:W-:Y:S02]  /*4dd0*/  F2FP.F16.F32.PACK_AB R191, R32, R91 ;  /* 0x0000005b20bf723e */ /* 0x002fe400000000ff */
[----:B---3--:R-:W-:-:S05]  /*4de0*/  CS2R R88, SRZ ;  /* 0x0000000000587805 */ /* 0x008fca000001ff00 */
[----:B------:R-:W-:Y:S01]  /*4df0*/  MUFU.EX2 R101, R101 ;  /* 0x0000006500657308 */ /* 0x000fe20000000800 */
[----:B----4-:R-:W-:Y:S02]  /*4e00*/  F2FP.F16.F32.PACK_AB R189, R28, R87 ;  /* 0x000000571cbd723e */ /* 0x010fe400000000ff */
[----:B-----5:R-:W-:-:S05]  /*4e10*/  CS2R R98, SRZ ;  /* 0x0000000000627805 */ /* 0x020fca000001ff00 */
[----:B------:R1:W3:Y:S01]  /*4e20*/  MUFU.EX2 R38, R103 ;  /* 0x0000006700267308 */ /* 0x0002e20000000800 */
[----:B0-----:R-:W-:Y:S02]  /*4e30*/  F2FP.F16.F32.PACK_AB R187, R36, R97 ;  /* 0x0000006124bb723e */ /* 0x001fe400000000ff */
[----:B--2---:R-:W-:-:S05]  /*4e40*/  FMNMX.FTZ R55, R4, R55, !PT ;  /* 0x0000003704377209 */ /* 0x004fca0007810000 */
[----:B------:R-:W-:Y:S01]  /*4e50*/  MUFU.EX2 R105, R105 ;  /* 0x0000006900697308 */ /* 0x000fe20000000800 */
[----:B-1----:R-:W-:Y:S01]  /*4e60*/  CS2R R102, SRZ ;  /* 0x0000000000667805 */ /* 0x002fe2000001ff00 */
[----:B------:R-:W0:Y:S06]  /*4e70*/  SHFL.BFLY PT, R4, R55, 0x1, 0x1f ;  /* 0x0c201f0037047f89 */ /* 0x000e2c00000e0000 */
[----:B------:R1:W2:Y:S01]  /*4e80*/  MUFU.EX2 R40, R107 ;  /* 0x0000006b00287308 */ /* 0x0002a20000000800 */
[----:B---3--:R-:W-:-:S07]  /*4e90*/  F2FP.F16.F32.PACK_AB R181, R38, R101 ;  /* 0x0000006526b5723e */ /* 0x008fce00000000ff */
[----:B------:R-:W-:Y:S01]  /*4ea0*/  MUFU.EX2 R109, R109 ;  /* 0x0000006d006d7308 */ /* 0x000fe20000000800 */
[----:B-1----:R-:W-:-:S07]  /*4eb0*/  CS2R R106, SRZ ;  /* 0x00000000006a7805 */ /* 0x002fce000001ff00 */
[----:B------:R1:W-:Y:S01]  /*4ec0*/  MUFU.EX2 R42, R111 ;  /* 0x0000006f002a7308 */ /* 0x0003e20000000800 */
[----:B--2---:R-:W-:Y:S02]  /*4ed0*/  F2FP.F16.F32.PACK_AB R183, R40, R105 ;  /* 0x0000006928b7723e */ /* 0x004fe400000000ff */
[----:B0-----:R-:W-:Y:S01]  /*4ee0*/  FMNMX.FTZ R4, R55, R4, !PT ;  /* 0x0000000437047209 */ /* 0x001fe20007810000 */
[----:B------:R-:W-:Y:S01]  /*4ef0*/  FADD.FTZ R55, R203, R44 ;  /* 0x0000002ccb377221 */ /* 0x000fe20000010000 */
[----:B------:R-:W-:Y:S02]  /*4f00*/  F2FP.F16.F32.PACK_AB R203, R10, R203 ;  /* 0x000000cb0acb723e */ /* 0x000fe400000000ff */
[C---:B------:R-:W-:Y:S01]  /*4f10*/  FSETP.NEU.FTZ.AND P3, PT, R4.reuse, -INF , PT ;  /* 0xff8000000400780b */ /* 0x040fe20003f7d000 */
[----:B------:R-:W-:Y:S01]  /*4f20*/  FMUL.FTZ R24, R4, R0 ;  /* 0x0000000004187220 */ /* 0x000fe20000410000 */
[----:B------:R-:W-:Y:S01]  /*4f30*/  FADD.FTZ R44, R10, R55 ;  /* 0x000000370a2c7221 */ /* 0x000fe20000010000 */
[----:B------:R-:W-:Y:S01]  /*4f40*/  MUFU.EX2 R113, R113 ;  /* 0x0000007100717308 */ /* 0x000fe20000000800 */
[----:B-1----:R-:W-:-:S02]  /*4f50*/  CS2R R110, SRZ ;  /* 0x00000000006e7805 */ /* 0x002fc4000001ff00 */
[----:B------:R-:W-:Y:S01]  /*4f60*/  FSEL R24, R24, RZ, P3 ;  /* 0x000000ff18187208 */ /* 0x000fe20001800000 */
[----:B------:R-:W-:Y:S01]  /*4f70*/  FADD.FTZ R55, R197, R44 ;  /* 0x0000002cc5377221 */ /* 0x000fe20000010000 */
[----:B------:R-:W-:Y:S02]  /*4f80*/  PLOP3.LUT P3, PT, PT, PT, UP1, 0x80, 0x0 ;  /* 0x000000000000781c */ /* 0x000fe40003f6f018 */
[C---:B------:R-:W-:Y:S01]  /*4f90*/  F2FP.F16.F32.PACK_AB R197, R12.reuse, R197 ;  /* 0x000000c50cc5723e */ /* 0x040fe200000000ff */
        /* <DEDUP_REMOVED lines=13> */
[----:B------:R-:W0:Y:S01]  /*5070*/  MUFU.EX2 R7, R7 ;  /* 0x0000000700077308 */ /* 0x000e220000000800 */
[----:B------:R-:W-:Y:S01]  /*5080*/  FADD.FTZ R46, R12, R55 ;  /* 0x000000370c2e7221 */ /* 0x000fe20000010000 */
        /* <DEDUP_REMOVED lines=10> */
[-CC-:B------:R-:W-:Y:S01]  /*5130*/  FFMA.FTZ R45, R45, R0.reuse, -R24.reuse ;  /* 0x000000002d2d7223 */ /* 0x180fe20000010818 */
[-CC-:B------:R-:W-:Y:S01]  /*5140*/  FFMA.FTZ R43, R43, R0.reuse, -R24.reuse ;  /* 0x000000002b2b7223 */ /* 0x180fe20000010818 */
[-CC-:B------:R-:W-:Y:S01]  /*5150*/  FFMA.FTZ R33, R33, R0.reuse, -R24.reuse ;  /* 0x0000000021217223 */ /* 0x180fe20000010818 */
[-C--:B------:R-:W-:Y:S01]  /*5160*/  FFMA.FTZ R47, R47, R0.reuse, -R24 ;  /* 0x000000002f2f7223 */ /* 0x080fe20000010818 */
[----:B------:R2:W3:Y:S01]  /*5170*/  MUFU.EX2 R202, R77 ;  /* 0x0000004d00ca7308 */ /* 0x0004e20000000800 */
[----:B0-----:R-:W-:Y:S01]  /*5180*/  FADD.FTZ R44, R7, R200 ;  /* 0x000000c8072c7221 */ /* 0x001fe20000010000 */
[-CC-:B------:R-:W-:Y:S01]  /*5190*/  FFMA.FTZ R37, R37, R0.reuse, -R24.reuse ;  /* 0x0000000025257223 */ /* 0x180fe20000010818 */
[-CC-:B------:R-:W-:Y:S01]  /*51a0*/  FFMA.FTZ R51, R51, R0.reuse, -R24.reuse ;  /* 0x0000000033337223 */ /* 0x180fe20000010818 */
[-CC-:B------:R-:W-:Y:S01]  /*51b0*/  FFMA.FTZ R25, R25, R0.reuse, -R24.reuse ;  /* 0x0000000019197223 */ /* 0x180fe20000010818 */
[-CC-:B------:R-:W-:Y:S01]  /*51c0*/  FFMA.FTZ R3, R3, R0.reuse, -R24.reuse ;  /* 0x0000000003037223 */ /* 0x180fe20000010818 */
[----:B------:R-:W-:Y:S01]  /*51d0*/  FFMA.FTZ R24, R29, R0, -R24 ;  /* 0x000000001d187223 */ /* 0x000fe20000010818 */
[----:B------:R-:W-:Y:S01]  /*51e0*/  F2FP.F16.F32.PACK_AB R200, R200, R7 ;  /* 0x00000007c8c8723e */ /* 0x000fe200000000ff */
[----:B------:R-:W0:Y:S01]  /*51f0*/  MUFU.EX2 R11, R11 ;  /* 0x0000000b000b7308 */ /* 0x000e220000000800 */
[----:B------:R-:W-:Y:S01]  /*5200*/  IMAD.U32 R12, RZ, RZ, UR11 ;  /* 0x0000000bff0c7e24 */ /* 0x000fe2000f8e00ff */
[----:B------:R-:W-:-:S02]  /*5210*/  F2FP.F16.F32.PACK_AB R177, R42, R109 ;  /* 0x0000006d2ab1723e */ /* 0x000fc400000000ff */
[----:B--2---:R-:W-:Y:S02]  /*5220*/  CS2R R76, SRZ ;  /* 0x00000000004c7805 */ /* 0x004fe4000001ff00 */
[----:B------:R-:W-:Y:S02]  /*5230*/  F2FP.F16.F32.PACK_AB R199, R14, R199 ;  /* 0x000000c70ec7723e */ /* 0x000fe400000000ff */
[----:B------:R-:W-:Y:S02]  /*5240*/  CS2R R72, SRZ ;  /* 0x0000000000487805 */ /* 0x000fe4000001ff00 */
[----:B------:R-:W-:Y:S01]  /*5250*/  CS2R R54, SRZ ;  /* 0x0000000000367805 */ /* 0x000fe2000001ff00 */
[----:B------:R2:W4:Y:S08]  /*5260*/  MUFU.EX2 R196, R65 ;  /* 0x0000004100c47308 */ /* 0x0005300000000800 */
[----:B------:R-:W5:Y:S01]  /*5270*/  MUFU.EX2 R13, R13 ;  /* 0x0000000d000d7308 */ /* 0x000f620000000800 */
[----:B--2---:R-:W-:-:S07]  /*5280*/  CS2R R64, SRZ ;  /* 0x0000000000407805 */ /* 0x004fce000001ff00 */
[----:B------:R1:W-:Y:S08]  /*5290*/  MUFU.EX2 R188, R49 ;  /* 0x0000003100bc7308 */ /* 0x0003f00000000800 */
[----:B------:R2:W5:Y:S01]  /*52a0*/  MUFU.EX2 R198, R69 ;  /* 0x0000004500c67308 */ /* 0x0005620000000800 */
[----:B-1----:R-:W-:-:S04]  /*52b0*/  FADD.FTZ R49, R9, R44 ;  /* 0x0000002c09317221 */ /* 0x002fc80000010000 */
[C---:B---3--:R-:W-:Y:S01]  /*52c0*/  FADD.FTZ R44, R202.reuse, R49 ;  /* 0x00000031ca2c7221 */ /* 0x048fe20000010000 */
[----:B------:R-:W-:Y:S02]  /*52d0*/  F2FP.F16.F32.PACK_AB R202, R202, R9 ;  /* 0x00000009caca723e */ /* 0x000fe400000000ff */
[----:B------:R-:W1:Y:S01]  /*52e0*/  MUFU.EX2 R15, R15 ;  /* 0x0000000f000f7308 */ /* 0x000e620000000800 */
[----:B0-----:R-:W-:Y:S01]  /*52f0*/  FADD.FTZ R49, R11, R44 ;  /* 0x0000002c0b317221 */ /* 0x001fe20000010000 */
[----:B--2---:R-:W-:-:S03]  /*5300*/  CS2R R68, SRZ ;  /* 0x0000000000447805 */ /* 0x004fc6000001ff00 */
[C---:B----4-:R-:W-:Y:S01]  /*5310*/  FADD.FTZ R44, R196.reuse, R49 ;  /* 0x00000031c42c7221 */ /* 0x050fe20000010000 */
[----:B------:R-:W-:Y:S02]  /*5320*/  F2FP.F16.F32.PACK_AB R196, R196, R11 ;  /* 0x0000000bc4c4723e */ /* 0x000fe400000000ff */
[----:B------:R0:W2:Y:S01]  /*5330*/  MUFU.EX2 R192, R57 ;  /* 0x0000003900c07308 */ /* 0x0000a20000000800 */
[----:B-----5:R-:W-:-:S04]  /*5340*/  FADD.FTZ R49, R13, R44 ;  /* 0x0000002c0d317221 */ /* 0x020fc80000010000 */
[C---:B------:R-:W-:Y:S01]  /*5350*/  FADD.FTZ R44, R198.reuse, R49 ;  /* 0x00000031c62c7221 */ /* 0x040fe20000010000 */
[----:B------:R-:W-:Y:S02]  /*5360*/  F2FP.F16.F32.PACK_AB R198, R198, R13 ;  /* 0x0000000dc6c6723e */ /* 0x000fe400000000ff */
[----:B------:R-:W3:Y:S01]  /*5370*/  MUFU.EX2 R21, R21 ;  /* 0x0000001500157308 */ /* 0x000ee20000000800 */
[----:B0-----:R-:W-:-:S07]  /*5380*/  CS2R R56, SRZ ;  /* 0x0000000000387805 */ /* 0x001fce000001ff00 */
[----:B------:R0:W4:Y:S08]  /*5390*/  MUFU.EX2 R194, R61 ;  /* 0x0000003d00c27308 */ /* 0x0001300000000800 */
[----:B------:R-:W5:Y:S01]  /*53a0*/  MUFU.EX2 R27, R27 ;  /* 0x0000001b001b7308 */ /* 0x000f620000000800 */
[----:B0-----:R-:W-:-:S07]  /*53b0*/  CS2R R60, SRZ ;  /* 0x00000000003c7805 */ /* 0x001fce000001ff00 */
[----:B------:R0:W-:Y:S08]  /*53c0*/  MUFU.EX2 R190, R53 ;  /* 0x0000003500be7308 */ /* 0x0001f00000000800 */
[----:B------:R1:W-:Y:S01]  /*53d0*/  MUFU.EX2 R184, R41 ;  /* 0x0000002900b87308 */ /* 0x0003e20000000800 */
[----:B0-----:R-:W-:Y:S01]  /*53e0*/  FADD.FTZ R53, R193, R46 ;  /* 0x0000002ec1357221 */ /* 0x001fe20000010000 */
[----:B------:R-:W-:-:S03]  /*53f0*/  F2FP.F16.F32.PACK_AB R193, R20, R193 ;  /* 0x000000c114c1723e */ /* 0x000fc600000000ff */
[----:B------:R-:W-:-:S03]  /*5400*/  FADD.FTZ R46, R20, R53 ;  /* 0x00000035142e7221 */ /* 0x000fc60000010000 */
[----:B------:R-:W0:Y:S01]  /*5410*/  MUFU.EX2 R31, R31 ;  /* 0x0000001f001f7308 */ /* 0x000e220000000800 */
[----:B-1----:R-:W-:Y:S01]  /*5420*/  FADD.FTZ R41, R15, R44 ;  /* 0x0000002c0f297221 */ /* 0x002fe20000010000 */
[----:B------:R-:W-:Y:S01]  /*5430*/  FADD.FTZ R53, R195, R46 ;  /* 0x0000002ec3357221 */ /* 0x000fe20000010000 */
[----:B------:R-:W-:Y:S02]  /*5440*/  F2FP.F16.F32.PACK_AB R195, R30, R195 ;  /* 0x000000c31ec3723e */ /* 0x000fe400000000ff */
[----:B--2---:R-:W-:Y:S01]  /*5450*/  FADD.FTZ R2, R192, R41 ;  /* 0x00000029c0027221 */ /* 0x004fe20000010000 */
[----:B------:R-:W-:Y:S01]  /*5460*/  FADD.FTZ R46, R30, R53 ;  /* 0x000000351e2e7221 */ /* 0x000fe20000010000 */
[----:B------:R-:W-:Y:S01]  /*5470*/  F2FP.F16.F32.PACK_AB R192, R192, R15 ;  /* 0x0000000fc0c0723e */ /* 0x000fe200000000ff */
[----:B------:R-:W1:Y:S01]  /*5480*/  MUFU.EX2 R35, R35 ;  /* 0x0000002300237308 */ /* 0x000e620000000800 */
[----:B---3--:R-:W-:Y:S01]  /*5490*/  FADD.FTZ R41, R21, R2 ;  /* 0x0000000215297221 */ /* 0x008fe20000010000 */
[----:B------:R-:W-:Y:S01]  /*54a0*/  FADD.FTZ R49, R87, R46 ;  /* 0x0000002e57317221 */ /* 0x000fe20000010000 */
[----:B------:R-:W-:-:S02]  /*54b0*/  CS2R R86, SRZ ;  /* 0x0000000000567805 */ /* 0x000fc4000001ff00 */
[----:B------:R-:W-:Y:S01]  /*54c0*/  CS2R R52, SRZ ;  /* 0x0000000000347805 */ /* 0x000fe2000001ff00 */
[----:B----4-:R-:W-:Y:S01]  /*54d0*/  FADD.FTZ R2, R194, R41 ;  /* 0x00000029c2027221 */ /* 0x010fe20000010000 */
[----:B------:R-:W-:Y:S01]  /*54e0*/  FADD.FTZ R44, R28, R49 ;  /* 0x000000311c2c7221 */ /* 0x000fe20000010000 */
[----:B------:R-:W-:Y:S01]  /*54f0*/  F2FP.F16.F32.PACK_AB R194, R194, R21 ;  /* 0x00000015c2c2723e */ /* 0x000fe200000000ff */
[----:B------:R-:W2:Y:S01]  /*5500*/  MUFU.EX2 R39, R39 ;  /* 0x0000002700277308 */ /* 0x000ea20000000800 */
[----:B-----5:R-:W-:Y:S01]  /*5510*/  FADD.FTZ R41, R27, R2 ;  /* 0x000000021b297221 */ /* 0x020fe20000010000 */
[----:B------:R-:W-:Y:S01]  /*5520*/  FADD.FTZ R49, R91, R44 ;  /* 0x0000002c5b317221 */ /* 0x000fe20000010000 */
[----:B------:R-:W-:Y:S02]  /*5530*/  CS2R R90, SRZ ;  /* 0x00000000005a7805 */ /* 0x000fe4000001ff00 */
[----:B------:R-:W-:Y:S01]  /*5540*/  FADD.FTZ R2, R188, R41 ;  /* 0x00000029bc027221 */ /* 0x000fe20000010000 */
[----:B------:R-:W-:Y:S01]  /*5550*/  FADD.FTZ R44, R32, R49 ;  /* 0x00000031202c7221 */ /* 0x000fe20000010000 */
[----:B------:R-:W-:Y:S01]  /*5560*/  F2FP.F16.F32.PACK_AB R188, R188, R27 ;  /* 0x0000001bbcbc723e */ /* 0x000fe200000000ff */
[----:B------:R3:W4:Y:S01]  /*5570*/  MUFU.EX2 R186, R45 ;  /* 0x0000002d00ba7308 */ /* 0x0007220000000800 */
[----:B0-----:R-:W-:Y:S01]  /*5580*/  FADD.FTZ R29, R31, R2 ;  /* 0x000000021f1d7221 */ /* 0x001fe20000010000 */
[----:B------:R-:W-:-:S03]  /*5590*/  CS2R R48, SRZ ;  /* 0x0000000000307805 */ /* 0x000fc6000001ff00 */
[C---:B------:R-:W-:Y:S01]  /*55a0*/  FADD.FTZ R2, R190.reuse, R29 ;  /* 0x0000001dbe027221 */ /* 0x040fe20000010000 */
[----:B------:R-:W-:Y:S02]  /*55b0*/  F2FP.F16.F32.PACK_AB R190, R190, R31 ;  /* 0x0000001fbebe723e */ /* 0x000fe400000000ff */
[----:B------:R-:W-:Y:S01]  /*55c0*/  CS2R R30, SRZ ;  /* 0x00000000001e7805 */ /* 0x000fe2000001ff00 */
[----:B------:R-:W0:Y:S01]  /*55d0*/  MUFU.EX2 R43, R43 ;  /* 0x0000002b002b7308 */ /* 0x000e220000000800 */
[----:B---3--:R-:W-:Y:S01]  /*55e0*/  FADD.FTZ R45, R93, R44 ;  /* 0x0000002c5d2d7221 */ /* 0x008fe20000010000 */
[----:B-1----:R-:W-:Y:S01]  /*55f0*/  FADD.FTZ R29, R35, R2 ;  /* 0x00000002231d7221 */ /* 0x002fe20000010000 */
[----:B------:R-:W-:Y:S02]  /*5600*/  CS2R R92, SRZ ;  /* 0x00000000005c7805 */ /* 0x000fe4000001ff00 */
[----:B------:R-:W-:Y:S01]  /*5610*/  FADD.FTZ R44, R34, R45 ;  /* 0x0000002d222c7221 */ /* 0x000fe20000010000 */
[C---:B------:R-:W-:Y:S01]  /*5620*/  FADD.FTZ R2, R184.reuse, R29 ;  /* 0x0000001db8027221 */ /* 0x040fe20000010000 */
[----:B------:R-:W-:Y:S01]  /*5630*/  F2FP.F16.F32.PACK_AB R184, R184, R35 ;  /* 0x00000023b8b8723e */ /* 0x000fe200000000ff */
[----:B------:R1:W3:Y:S01]  /*5640*/  MUFU.EX2 R180, R33 ;  /* 0x0000002100b47308 */ /* 0x0002e20000000800 */
[----:B------:R-:W-:Y:S01]  /*5650*/  FADD.FTZ R41, R97, R44 ;  /* 0x0000002c61297221 */ /* 0x000fe20000010000 */
[----:B--2---:R-:W-:Y:S01]  /*5660*/  FADD.FTZ R29, R39, R2 ;  /* 0x00000002271d7221 */ /* 0x004fe20000010000 */
[----:B------:R-:W-:-:S02]  /*5670*/  CS2R R96, SRZ ;  /* 0x0000000000607805 */ /* 0x000fc4000001ff00 */
[----:B------:R-:W-:Y:S01]  /*5680*/  CS2R R44, SRZ ;  /* 0x00000000002c7805 */ /* 0x000fe2000001ff00 */
[----:B------:R-:W-:Y:S01]  /*5690*/  FADD.FTZ R6, R36, R41 ;  /* 0x0000002924067221 */ /* 0x000fe20000010000 */
[C---:B----4-:R-:W-:Y:S01]  /*56a0*/  FADD.FTZ R2, R186.reuse, R29 ;  /* 0x0000001dba027221 */ /* 0x050fe20000010000 */
[----:B------:R-:W-:Y:S01]  /*56b0*/  F2FP.F16.F32.PACK_AB R186, R186, R39 ;  /* 0x00000027baba723e */ /* 0x000fe200000000ff */
[----:B------:R-:W2:Y:S01]  /*56c0*/  MUFU.EX2 R47, R47 ;  /* 0x0000002f002f7308 */ /* 0x000ea20000000800 */
[----:B-1----:R-:W-:Y:S01]  /*56d0*/  FADD.FTZ R33, R101, R6 ;  /* 0x0000000665217221 */ /* 0x002fe20000010000 */
[----:B0-----:R-:W-:Y:S01]  /*56e0*/  FADD.FTZ R29, R43, R2 ;  /* 0x000000022b1d7221 */ /* 0x001fe20000010000 */
[----:B------:R-:W-:Y:S02]  /*56f0*/  CS2R R100, SRZ ;  /* 0x0000000000647805 */ /* 0x000fe4000001ff00 */
[----:B------:R-:W-:Y:S01]  /*5700*/  CS2R R34, SRZ ;  /* 0x0000000000227805 */ /* 0x000fe2000001ff00 */
[----:B------:R-:W-:Y:S01]  /*5710*/  FADD.FTZ R6, R38, R33 ;  /* 0x0000002126067221 */ /* 0x000fe20000010000 */
[----:B------:R-:W-:Y:S01]  /*5720*/  CS2R R38, SRZ ;  /* 0x0000000000267805 */ /* 0x000fe2000001ff00 */
[----:B------:R0:W1:Y:S01]  /*5730*/  MUFU.EX2 R182, R37 ;  /* 0x0000002500b67308 */ /* 0x0000620000000800 */
[C---:B---3--:R-:W-:Y:S01]  /*5740*/  FADD.FTZ R2, R180.reuse, R29 ;  /* 0x0000001db4027221 */ /* 0x048fe20000010000 */
[----:B------:R-:W-:Y:S01]  /*5750*/  FADD.FTZ R33, R105, R6 ;  /* 0x0000000669217221 */ /* 0x000fe20000010000 */
[----:B------:R-:W-:-:S02]  /*5760*/  F2FP.F16.F32.PACK_AB R180, R180, R43 ;  /* 0x0000002bb4b4723e */ /* 0x000fc400000000ff */
[----:B------:R-:W-:Y:S01]  /*5770*/  CS2R R104, SRZ ;  /* 0x0000000000687805 */ /* 0x000fe2000001ff00 */
[----:B------:R-:W-:Y:S01]  /*5780*/  FADD.FTZ R6, R40, R33 ;  /* 0x0000002128067221 */ /* 0x000fe20000010000 */
[----:B------:R-:W-:Y:S01]  /*5790*/  CS2R R40, SRZ ;  /* 0x0000000000287805 */ /* 0x000fe2000001ff00 */
[----:B------:R-:W3:Y:S01]  /*57a0*/  MUFU.EX2 R51, R51 ;  /* 0x0000003300337308 */ /* 0x000ee20000000800 */
[----:B0-----:R-:W-:Y:S01]  /*57b0*/  CS2R R36, SRZ ;  /* 0x0000000000247805 */ /* 0x001fe2000001ff00 */
[----:B------:R-:W-:Y:S01]  /*57c0*/  FADD.FTZ R33, R109, R6 ;  /* 0x000000066d217221 */ /* 0x000fe20000010000 */
[----:B------:R-:W-:-:S03]  /*57d0*/  CS2R R108, SRZ ;  /* 0x00000000006c7805 */ /* 0x000fc6000001ff00 */
[----:B------:R-:W-:Y:S01]  /*57e0*/  FADD.FTZ R6, R42, R33 ;  /* 0x000000212a067221 */ /* 0x000fe20000010000 */
[----:B------:R-:W-:Y:S01]  /*57f0*/  CS2R R42, SRZ ;  /* 0x00000000002a7805 */ /* 0x000fe2000001ff00 */
[----:B------:R2:W0:Y:S01]  /*5800*/  MUFU.EX2 R176, R25 ;  /* 0x0000001900b07308 */ /* 0x0004220000000800 */
[----:B------:R-:W-:Y:S01]  /*5810*/  CS2R R32, SRZ ;  /* 0x0000000000207805 */ /* 0x000fe2000001ff00 */
[----:B------:R-:W-:-:S06]  /*5820*/  FADD.FTZ R29, R113, R6 ;  /* 0x00000006711d7221 */ /* 0x000fcc0000010000 */
[----:B------:R-:W4:Y:S01]  /*5830*/  MUFU.EX2 R3, R3 ;  /* 0x0000000300037308 */ /* 0x000f220000000800 */
[----:B--2---:R-:W-:-:S04]  /*5840*/  FADD.FTZ R25, R47, R2 ;  /* 0x000000022f197221 */ /* 0x004fc80000010000 */
[C---:B-1----:R-:W-:Y:S01]  /*5850*/  FADD.FTZ R2, R182.reuse, R25 ;  /* 0x00000019b6027221 */ /* 0x042fe20000010000 */
[----:B------:R-:W-:Y:S02]  /*5860*/  F2FP.F16.F32.PACK_AB R182, R182, R47 ;  /* 0x0000002fb6b6723e */ /* 0x000fe400000000ff */
[----:B------:R-:W-:Y:S01]  /*5870*/  CS2R R46, SRZ ;  /* 0x00000000002e7805 */ /* 0x000fe2000001ff00 */
[----:B------:R-:W1:Y:S01]  /*5880*/  MUFU.EX2 R26, R26 ;  /* 0x0000001a001a7308 */ /* 0x000e620000000800 */
[----:B---3--:R-:W-:-:S04]  /*5890*/  FADD.FTZ R7, R51, R2 ;  /* 0x0000000233077221 */ /* 0x008fc80000010000 */
[C---:B0-----:R-:W-:Y:S01]  /*58a0*/  FADD.FTZ R2, R176.reuse, R7 ;  /* 0x00000007b0027221 */ /* 0x041fe20000010000 */
[----:B------:R-:W-:Y:S02]  /*58b0*/  F2FP.F16.F32.PACK_AB R176, R176, R51 ;  /* 0x00000033b0b0723e */ /* 0x000fe400000000ff */
[----:B------:R-:W-:Y:S01]  /*58c0*/  CS2R R50, SRZ ;  /* 0x0000000000327805 */ /* 0x000fe2000001ff00 */
[----:B------:R-:W0:Y:S01]  /*58d0*/  MUFU.EX2 R24, R24 ;  /* 0x0000001800187308 */ /* 0x000e220000000800 */
[----:B----4-:R-:W-:Y:S01]  /*58e0*/  FADD.FTZ R7, R3, R2 ;  /* 0x0000000203077221 */ /* 0x010fe20000010000 */
[----:B------:R-:W-:Y:S02]  /*58f0*/  IMAD.MOV.U32 R2, RZ, RZ, 0x3f800000 ;  /* 0x3f800000ff027424 */ /* 0x000fe400078e00ff */
[C---:B-1----:R-:W-:Y:S01]  /*5900*/  FADD.FTZ R6, R26.reuse, R29 ;  /* 0x0000001d1a067221 */ /* 0x042fe20000010000 */
[----:B------:R-:W-:Y:S02]  /*5910*/  F2FP.F16.F32.PACK_AB R179, R26, R113 ;  /* 0x000000711ab3723e */ /* 0x000fe400000000ff */
[----:B------:R-:W-:-:S02]  /*5920*/  CS2R R112, SRZ ;  /* 0x0000000000707805 */ /* 0x000fc4000001ff00 */
[----:B------:R-:W-:Y:S02]  /*5930*/  CS2R R28, SRZ ;  /* 0x00000000001c7805 */ /* 0x000fe4000001ff00 */
[----:B------:R-:W-:Y:S01]  /*5940*/  CS2R R26, SRZ ;  /* 0x00000000001a7805 */ /* 0x000fe2000001ff00 */
[C---:B0-----:R-:W-:Y:S01]  /*5950*/  FADD.FTZ R7, R24.reuse, R7 ;  /* 0x0000000718077221 */ /* 0x041fe20000010000 */
[----:B------:R-:W-:Y:S01]  /*5960*/  F2FP.F16.F32.PACK_AB R178, R24, R3 ;  /* 0x0000000318b2723e */ /* 0x000fe200000000ff */
[----:B------:R-:W-:Y:S01]  /*5970*/  IMAD.MOV.U32 R3, RZ, RZ, 0x3f800000 ;  /* 0x3f800000ff037424 */ /* 0x000fe200078e00ff */
[----:B------:R-:W-:Y:S01]  /*5980*/  CS2R R24, SRZ ;  /* 0x0000000000187805 */ /* 0x000fe2000001ff00 */
[----:B------:R-:W-:Y:S06]  /*5990*/  @!P3 BRA `(.L_x_2489) ;  /* 0x000000440024b947 */ /* 0x000fec0003800000 */
[----:B------:R-:W-:Y:S01]  /*59a0*/  IMAD.MOV.U32 R9, RZ, RZ, R5 ;  /* 0x000000ffff097224 */ /* 0x000fe200078e0005 */
[----:B------:R-:W-:Y:S01]  /*59b0*/  UMOV UR37, UR36 ;  /* 0x0000002400257c82 */ /* 0x000fe20008000000 */
[----:B------:R-:W-:Y:S02]  /*59c0*/  IMAD.MOV.U32 R10, RZ, RZ, R4 ;  /* 0x000000ffff0a7224 */ /* 0x000fe400078e0004 */
[----:B------:R-:W-:Y:S02]  /*59d0*/  IMAD.MOV.U32 R3, RZ, RZ, 0x3f800000 ;  /* 0x3f800000ff037424 */ /* 0x000fe400078e00ff */
[----:B------:R-:W-:Y:S02]  /*59e0*/  IMAD.MOV.U32 R119, RZ, RZ, RZ ;  /* 0x000000ffff777224 */ /* 0x000fe400078e00ff */
[----:B------:R-:W-:-:S07]  /*59f0*/  IMAD.U32 R11, RZ, RZ, UR61 ;  /* 0x0000003dff0b7e24 */ /* 0x000fce000f8e00ff */
.L_x_2498:
[----:B------:R-:W-:Y:S01]  /*5a00*/  R2UR UR7, R11 ;  /* 0x000000000b0772ca */ /* 0x000fe200000e0000 */
[----:B------:R-:W-:-:S04]  /*5a10*/  UIADD3 UR6, UR37, 0x1, URZ ;  /* 0x0000000125067890 */ /* 0x000fc8000fffe03f */
[----:B------:R-:W-:-:S04]  /*5a20*/  UISETP.NE.AND UP1, UPT, UR6, 0x2, UPT ;  /* 0x000000020600788c */ /* 0x000fc8000bf25270 */
[----:B------:R-:W-:Y:S02]  /*5a30*/  USEL UR61, URZ, 0x1, UP1 ;  /* 0x000000013f3d7887 */ /* 0x000fe40008800000 */
[----:B------:R-:W-:Y:S02]  /*5a40*/  USEL UR36, UR6, URZ, UP1 ;  /* 0x0000003f06247287 */ /* 0x000fe40008800000 */
[----:B------:R-:W-:Y:S01]  /*5a50*/  ULOP3.LUT UR61, UR7, UR61, URZ, 0x3c, !UPT ;  /* 0x0000003d073d7292 */ /* 0x000fe2000f8e3c3f */
[----:B------:R-:W-:Y:S11]  /*5a60*/  @!P0 BRA `(.L_x_2490) ;  /* 0x0000000000048947 */ /* 0x000ff60003800000 */
[----:B------:R-:W-:Y:S01]  /*5a70*/  BPT.TRAP 0x1 ;  /* 0x000000040000795c */ /* 0x000fe20000300000 */
.L_x_2490:
[----:B------:R-:W-:Y:S01]  /*5a80*/  ULEA UR39, UR36, UR60, 0x3 ;  /* 0x0000003c24277291 */ /* 0x000fe2000f8e183f */
[----:B------:R-:W-:-:S05]  /*5a90*/  IMAD.U32 R0, RZ, RZ, UR61 ;  /* 0x0000003dff007e24 */ /* 0x000fca000f8e00ff */
[----:B------:R-:W-:-:S04]  /*5aa0*/  SHF.L.U32 R0, R0, 0x1f, RZ ;  /* 0x0000001f00007819 */ /* 0x000fc800000006ff */
[----:B------:R0:W1:Y:S01]  /*5ab0*/  SYNCS.PHASECHK.TRANS64.TRYWAIT P3, [UR39+0x36830], R0 ;  /* 0x03683000ff0075a7 */ /* 0x0000620008060167 */
[----:B------:R-:W-:Y:S05]  /*5ac0*/  @!P0 BRA `(.L_x_2491) ;  /* 0x0000000000048947 */ /* 0x000fea0003800000 */
[----:B------:R-:W-:Y:S01]  /*5ad0*/  BPT.TRAP 0x1 ;  /* 0x000000040000795c */ /* 0x000fe20000300000 */
.L_x_2491:
[----:B-1----:R-:W-:Y:S05]  /*5ae0*/  @P3 BRA `(.L_x_2492) ;  /* 0x0000000000083947 */ /* 0x002fea0003800000 */
[----:B------:R-:W1:Y:S02]  /*5af0*/  SYNCS.PHASECHK.TRANS64.TRYWAIT P3, [UR39+0x36830], R0 ;  /* 0x03683000ff0075a7 */ /* 0x000e640008060167 */
[----:B-1----:R-:W-:Y:S05]  /*5b00*/  @!P3 BRA `(.L_x_2493) ;  /* 0x00000124008cb947 */ /* 0x002fea0003800000 */
.L_x_2492:
        /* <DEDUP_REMOVED lines=602> */
.L_x_2494:
[----:B------:R-:W-:Y:S01]  /*80b0*/  R2UR UR6, R11 ;  /* 0x000000000b0672ca */ /* 0x000fe200000e0000 */
[----:B------:R-:W-:-:S12]  /*80c0*/  ULEA UR10, UR37, UR60, 0x3 ;  /* 0x0000003c250a7291 */ /* 0x000fd8000f8e183f */
[----:B01----:R-:W-:-:S05]  /*80d0*/  IMAD.U32 R0, RZ, RZ, UR6 ;  /* 0x00000006ff007e24 */ /* 0x003fca000f8e00ff */
[----:B------:R-:W-:-:S04]  /*80e0*/  SHF.L.U32 R0, R0, 0x1f, RZ ;  /* 0x0000001f00007819 */ /* 0x000fc800000006ff */
[----:B------:R0:W1:Y:S01]  /*80f0*/  SYNCS.PHASECHK.TRANS64.TRYWAIT P3, [UR10+0x36850], R0 ;  /* 0x03685000ff0075a7 */ /* 0x000062000806014a */
[----:B------:R-:W-:Y:S05]  /*8100*/  @!P0 BRA `(.L_x_2495) ;  /* 0x0000000000048947 */ /* 0x000fea0003800000 */
[----:B------:R-:W-:Y:S01]  /*8110*/  BPT.TRAP 0x1 ;  /* 0x000000040000795c */ /* 0x000fe20000300000 */
.L_x_2495:
[----:B-1----:R-:W-:Y:S05]  /*8120*/  @P3 BRA `(.L_x_2496) ;  /* 0x0000000000083947 */ /* 0x002fea0003800000 */
[----:B------:R-:W1:Y:S02]  /*8130*/  SYNCS.PHASECHK.TRANS64.TRYWAIT P3, [UR10+0x36850], R0 ;  /* 0x03685000ff0075a7 */ /* 0x000e64000806014a */
[----:B-1----:R-:W-:Y:S05]  /*8140*/  @!P3 BRA `(.L_x_2497) ;  /* 0x000001000014b947 */ /* 0x002fea0003800000 */
.L_x_2496:
[----:B------:R-:W-:Y:S01]  /*8150*/  UIADD3 UR6, UR60, 0x400, URZ ;  /* 0x000004003c067890 */ /* 0x000fe2000fffe03f */
[----:B------:R-:W-:Y:S01]  /*8160*/  WARPGROUP.ARRIVE ;  /* 0x00000000000079c5 */ /* 0x000fe20000000000 */
[----:B------:R-:W-:Y:S01]  /*8170*/  UMOV UR7, 0x40000040 ;  /* 0x4000004000077882 */ /* 0x000fe20000000000 */
[----:B------:R-:W-:Y:S01]  /*8180*/  R2UR UR18, R19 ;  /* 0x00000000131272ca */ /* 0x000fe200000e0000 */
[----:B------:R-:W-:Y:S01]  /*8190*/  USHF.R.U32.HI UR6, URZ, 0x4, UR6 ;  /* 0x000000043f067899 */ /* 0x000fe20008011606 */
[----:B------:R-:W-:Y:S02]  /*81a0*/  R2UR UR15, R17 ;  /* 0x00000000110f72ca */ /* 0x000fe400000e0000 */
[----:B------:R-:W-:Y:S01]  /*81b0*/  R2UR UR14, R18 ;  /* 0x00000000120e72ca */ /* 0x000fe200000e0000 */
[----:B------:R-:W-:-:S04]  /*81c0*/  ULOP3.LUT UR6, UR6, 0x3fff, URZ, 0xc0, !UPT ;  /* 0x00003fff06067892 */ /* 0x000fc8000f8ec03f */
[----:B------:R-:W-:-:S04]  /*81d0*/  ULOP3.LUT UR6, UR6, 0x3800000, URZ, 0xfc, !UPT ;  /* 0x0380000006067892 */ /* 0x000fc8000f8efc3f */
[----:B------:R-:W-:Y:S01]  /*81e0*/  UIMAD UR11, UR37, 0xa80, UR6 ;  /* 0x00000a80250b78a4 */ /* 0x000fe2000f8e0206 */
[----:B------:R-:W-:Y:S02]  /*81f0*/  VIADD R4, R23, UR18 ;  /* 0x0000001217047c36 */ /* 0x000fe40008000000 */
[----:B------:R-:W-:-:S04]  /*8200*/  UMOV UR37, UR36 ;  /* 0x0000002400257c82 */ /* 0x000fc80008000000 */
        /* <DEDUP_REMOVED lines=12> */
[----:B------:R-:W-:Y:S01]  /*82d0*/  @UP0 ULDC UR6, c[0x0][0x44c] ;  /* 0x0001130000060ab9 */ /* 0x000fe20000000800 */
[----:B------:R-:W-:Y:S01]  /*82e0*/  UMOV UR7, 0x40000040 ;  /* 0x4000004000077882 */ /* 0x000fe20000000000 */
[----:B01----:R-:W-:Y:S01]  /*82f0*/  @P2 IMAD.HI.U32 R0, R4, UR6, RZ ;  /* 0x0000000604002c27 */ /* 0x003fe2000f8e00ff */
[----:B------:R-:W-:-:S04]  /*8300*/  @UP0 ULDC UR6, c[0x0][0x450] ;  /* 0x0001140000060ab9 */ /* 0x000fc80000000800 */
[----:B------:R-:W-:Y:S01]  /*8310*/  @P2 SHF.R.U32.HI R4, RZ, UR6, R0 ;  /* 0x00000006ff042c19 */ /* 0x000fe20008011600 */
[----:B------:R-:W-:Y:S02]  /*8320*/  UMOV UR6, 0x1 ;  /* 0x0000000100067882 */ /* 0x000fe40000000000 */
[----:B------:R-:W-:Y:S02]  /*8330*/  UIMAD UR6, UR38, -0x70, UR6 ;  /* 0xffffff90260678a4 */ /* 0x000fe4000f8e0206 */
[----:B------:R-:W0:Y:S04]  /*8340*/  SHFL.IDX PT, R3, R4, 0x1, 0x1c1f ;  /* 0x003c1f0004037f89 */ /* 0x000e2800000e0000 */
[----:B------:R-:W-:Y:S01]  /*8350*/  IMAD.U32 R5, RZ, RZ, UR6 ;  /* 0x00000006ff057e24 */ /* 0x000fe2000f8e00ff */
[----:B------:R-:W-:Y:S01]  /*8360*/  UIADD3 UR6, UR11, 0x180, URZ ;  /* 0x000001800b067890 */ /* 0x000fe2000fffe03f */
[----:B------:R-:W1:Y:S02]  /*8370*/  SHFL.IDX PT, R203, R4, RZ, 0x1c1f ;  /* 0x001c1fff04cb7589 */ /* 0x000e6400000e0000 */
[----:B------:R-:W-:-:S02]  /*8380*/  IMAD R2, R22, -0x2, R5 ;  /* 0xfffffffe16027824 */ /* 0x000fc400078e0205 */
[----:B------:R-:W-:-:S05]  /*8390*/  IMAD.U32 R5, RZ, RZ, UR15 ;  /* 0x0000000fff057e24 */ /* 0x000fca000f8e00ff */
[----:B------:R-:W-:Y:S02]  /*83a0*/  IADD3 R2, -R5, UR14, R2 ;  /* 0x0000000e05027c10 */ /* 0x000fe4000fffe102 */
[----:B------:R-:W-:-:S03]  /*83b0*/  R2UR UR14, R12 ;  /* 0x000000000c0e72ca */ /* 0x000fc600000e0000 */
[----:B0-----:R-:W-:-:S05]  /*83c0*/  IMAD.IADD R0, R2, 0x1, R3 ;  /* 0x0000000102007824 */ /* 0x001fca00078e0203 */
[----:B------:R-:W-:Y:S01]  /*83d0*/  ISETP.GT.AND P3, PT, R0, RZ, PT ;  /* 0x000000ff0000720c */ /* 0x000fe20003f64270 */
[----:B-1----:R-:W-:Y:S01]  /*83e0*/  IMAD.IADD R2, R2, 0x1, R203 ;  /* 0x0000000102027824 */ /* 0x002fe200078e02cb */
[----:B------:R-:W-:-:S03]  /*83f0*/  ISETP.GT.AND P4, PT, R0, 0x1, PT ;  /* 0x000000010000780c */ /* 0x000fc60003f84270 */
[----:B------:R-:W-:Y:S01]  /*8400*/  UISETP.GT.AND UP1, UPT, UR38, UR14, UPT ;  /* 0x0000000e2600728c */ /* 0x000fe2000bf24270 */
[----:B------:R-:W-:Y:S01]  /*8410*/  FSEL R201, R170, -INF , P3 ;  /* 0xff800000aac97808 */ /* 0x000fe20001800000 */
[----:B------:R-:W-:Y:S01]  /*8420*/  UIADD3 UR38, UR38, -0x1, URZ ;  /* 0xffffffff26267890 */ /* 0x000fe2000fffe03f */
[C---:B------:R-:W-:Y:S02]  /*8430*/  ISETP.GT.AND P3, PT, R0.reuse, 0x8, PT ;  /* 0x000000080000780c */ /* 0x040fe40003f64270 */
[----:B------:R-:W-:Y:S02]  /*8440*/  FSEL R197, R171, -INF , P4 ;  /* 0xff800000abc57808 */ /* 0x000fe40002000000 */
[----:B------:R-:W-:Y:S02]  /*8450*/  FMNMX.FTZ R14, R201, R9, !PT ;  /* 0x00000009c90e7209 */ /* 0x000fe40007810000 */
[----:B------:R-:W-:Y:S02]  /*8460*/  ISETP.GT.AND P4, PT, R0, 0x9, PT ;  /* 0x000000090000780c */ /* 0x000fe40003f84270 */
[----:B------:R-:W-:-:S02]  /*8470*/  FSEL R199, R174, -INF , P3 ;  /* 0xff800000aec77808 */ /* 0x000fc40001800000 */
[----:B------:R-:W-:Y:S02]  /*8480*/  FMNMX.FTZ R14, R197, R14, !PT ;  /* 0x0000000ec50e7209 */ /* 0x000fe40007810000 */
        /* <DEDUP_REMOVED lines=52> */
[----:B------:R-:W-:-:S02]  /*87d0*/  FMNMX.FTZ R14, R143, R14, !PT ;  /* 0x0000000e8f0e7209 */ /* 0x000fc40007810000 */
[----:B------:R-:W-:Y:S02]  /*87e0*/  FSEL R131, R131, -INF , P4 ;  /* 0xff80000083837808 */ /* 0x000fe40002000000 */
[----:B------:R-:W-:Y:S02]  /*87f0*/  ISETP.GT.AND P4, PT, R0, 0x59, PT ;  /* 0x000000590000780c */ /* 0x000fe40003f84270 */
[----:B------:R-:W-:-:S04]  /*8800*/  ISETP.GT.AND P5, PT, R2, 0x1, PT ;  /* 0x000000010200780c */ /* 0x000fc80003fa4270 */
[----:B------:R-:W-:Y:S02]  /*8810*/  FSEL R169, R169, -INF , P5 ;  /* 0xff800000a9a97808 */ /* 0x000fe40002800000 */
        /* <DEDUP_REMOVED lines=9> */
[----:B------:R-:W-:Y:S01]  /*88b0*/  FSEL R225, R157, -INF , P5 ;  /* 0xff8000009de17808 */ /* 0x000fe20002800000 */
[----:B------:R-:W-:Y:S02]  /*88c0*/  WARPGROUP.DEPBAR.LE gsb0, 0x0 ;  /* 0x00008000000079c5 */ /* 0x000fe40000010000 */
[----:B------:R-:W-:Y:S01]  /*88d0*/  WARPGROUP.ARRIVE ;  /* 0x00000000000079c5 */ /* 0x000fe20000000000 */
[----:B------:R-:W-:Y:S02]  /*88e0*/  FSEL R193, R135, -INF , P4 ;  /* 0xff80000087c17808 */ /* 0x000fe40002000000 */
[----:B------:R-:W-:Y:S02]  /*88f0*/  ISETP.GT.AND P4, PT, R0, 0x61, PT ;  /* 0x000000610000780c */ /* 0x000fe40003f84270 */
[----:B------:R-:W-:Y:S01]  /*8900*/  ISETP.GT.AND P5, PT, R2, 0x31, PT ;  /* 0x000000310200780c */ /* 0x000fe20003fa4270 */
[----:B------:R-:W-:Y:S01]  /*8910*/  HGMMA.64x192x16.F32 R24, R188, gdesc[UR4].tnspB, R24, gsb0 ;  /* 0x42e00004bc187df0 */ /* 0x000fe20008000818 */
[----:B------:R-:W-:Y:S01]  /*8920*/  UIADD3 UR6, UR11, 0x200, URZ ;  /* 0x000002000b067890 */ /* 0x000fe2000fffe03f */
[----:B------:R-:W-:Y:S01]  /*8930*/  FSEL R123, R123, -INF , P4 ;  /* 0xff8000007b7b7808 */ /* 0x000fe20002000000 */
[----:B------:R-:W-:Y:S01]  /*8940*/  UMOV UR7, 0x40000040 ;  /* 0x4000004000077882 */ /* 0x000fe20000000000 */
[----:B------:R-:W-:-:S02]  /*8950*/  ISETP.GT.AND P4, PT, R0, 0x69, PT ;  /* 0x000000690000780c */ /* 0x000fc40003f84270 */
[----:B------:R-:W-:Y:S02]  /*8960*/  FSEL R227, R145, -INF , P5 ;  /* 0xff80000091e37808 */ /* 0x000fe40002800000 */
[----:B------:R-:W-:Y:S02]  /*8970*/  FSEL R127, R127, -INF , P4 ;  /* 0xff8000007f7f7808 */ /* 0x000fe40002000000 */
[C---:B------:R-:W-:Y:S02]  /*8980*/  ISETP.GT.AND P4, PT, R2.reuse, RZ, PT ;  /* 0x000000ff0200720c */ /* 0x040fe40003f84270 */
        /* <DEDUP_REMOVED lines=12> */
[----:B------:R-:W-:Y:S01]  /*8a50*/  ISETP.GT.AND P5, PT, R2, 0x69, PT ;  /* 0x000000690200780c */ /* 0x000fe20003fa4270 */
[----:B------:R-:W-:Y:S02]  /*8a60*/  WARPGROUP.DEPBAR.LE gsb0, 0x0 ;  /* 0x00008000000079c5 */ /* 0x000fe40000010000 */
[----:B------:R-:W-:Y:S01]  /*8a70*/  WARPGROUP.ARRIVE ;  /* 0x00000000000079c5 */ /* 0x000fe20000000000 */
[----:B------:R-:W-:Y:S02]  /*8a80*/  FSEL R189, R130, -INF , P3 ;  /* 0xff80000082bd7808 */ /* 0x000fe40001800000 */
[----:B------:R-:W-:Y:S02]  /*8a90*/  ISETP.GT.AND P3, PT, R0, 0x58, PT ;  /* 0x000000580000780c */ /* 0x000fe40003f64270 */
[----:B------:R-:W-:Y:S01]  /*8aa0*/  FMNMX.FTZ R14, R189, R14, !PT ;  /* 0x0000000ebd0e7209 */ /* 0x000fe20007810000 */
[----:B------:R-:W-:Y:S01]  /*8ab0*/  HGMMA.64x192x16.F32 R24, R184, gdesc[UR4].tnspB, R24, gsb0 ;  /* 0x42e00004b8187df0 */ /* 0x000fe20008000818 */
[----:B------:R-:W-:Y:S01]  /*8ac0*/  FSEL R191, R134, -INF , P3 ;  /* 0xff80000086bf7808 */ /* 0x000fe20001800000 */
[----:B------:R-:W-:Y:S01]  /*8ad0*/  UIADD3 UR6, UR11, 0x280, URZ ;  /* 0x000002800b067890 */ /* 0x000fe2000fffe03f */
[----:B------:R-:W-:Y:S01]  /*8ae0*/  FMNMX.FTZ R14, R131, R14, !PT ;  /* 0x0000000e830e7209 */ /* 0x000fe20007810000 */
[----:B------:R-:W-:Y:S01]  /*8af0*/  UMOV UR7, 0x40000040 ;  /* 0x4000004000077882 */ /* 0x000fe20000000000 */
[----:B------:R-:W-:-:S02]  /*8b00*/  ISETP.GT.AND P3, PT, R0, 0x60, PT ;  /* 0x000000600000780c */ /* 0x000fc40003f64270 */
[----:B------:R-:W-:Y:S02]  /*8b10*/  FMNMX.FTZ R14, R191, R14, !PT ;  /* 0x0000000ebf0e7209 */ /* 0x000fe40007810000 */
[----:B------:R-:W-:Y:S02]  /*8b20*/  FSEL R135, R122, -INF , P3 ;  /* 0xff8000007a877808 */ /* 0x000fe40001800000 */
[----:B------:R-:W-:Y:S02]  /*8b30*/  FMNMX.FTZ R14, R193, R14, !PT ;  /* 0x0000000ec10e7209 */ /* 0x000fe40007810000 */
[----:B------:R-:W-:Y:S02]  /*8b40*/  ISETP.GT.AND P3, PT, R0, 0x68, PT ;  /* 0x000000680000780c */ /* 0x000fe40003f64270 */
[----:B------:R-:W-:Y:S01]  /*8b50*/  FMNMX.FTZ R14, R135, R14, !PT ;  /* 0x0000000e870e7209 */ /* 0x000fe20007810000 */
[----:B------:R-:W0:Y:S01]  /*8b60*/  LDC R0, c[0x0][0x988] ;  /* 0x00026200ff007b82 */ /* 0x000e220000000800 */
[----:B------:R-:W-:-:S02]  /*8b70*/  FSEL R195, R126, -INF , P3 ;  /* 0xff8000007ec37808 */ /* 0x000fc40001800000 */
[----:B------:R-:W-:-:S04]  /*8b80*/  FMNMX.FTZ R14, R123, R14, !PT ;  /* 0x0000000e7b0e7209 */ /* 0x000fc80007810000 */
[----:B------:R-:W-:-:S04]  /*8b90*/  FMNMX.FTZ R14, R195, R14, !PT ;  /* 0x0000000ec30e7209 */ /* 0x000fc80007810000 */
[----:B------:R-:W-:-:S05]  /*8ba0*/  FMNMX.FTZ R14, R127, R14, !PT ;  /* 0x0000000e7f0e7209 */ /* 0x000fca0007810000 */
[----:B------:R-:W1:Y:S02]  /*8bb0*/  SHFL.BFLY PT, R5, R14, 0x2, 0x1f ;  /* 0x0c401f000e057f89 */ /* 0x000e6400000e0000 */
[----:B-1----:R-:W-:-:S05]  /*8bc0*/  FMNMX.FTZ R20, R14, R5, !PT ;  /* 0x000000050e147209 */ /* 0x002fca0007810000 */
[----:B------:R-:W1:Y:S02]  /*8bd0*/  SHFL.BFLY PT, R5, R20, 0x1, 0x1f ;  /* 0x0c201f0014057f89 */ /* 0x000e6400000e0000 */
[----:B-1----:R-:W-:-:S04]  /*8be0*/  FMNMX.FTZ R5, R20, R5, !PT ;  /* 0x0000000514057209 */ /* 0x002fc80007810000 */
[C---:B------:R-:W-:Y:S01]  /*8bf0*/  FSETP.NEU.FTZ.AND P3, PT, R5.reuse, -INF , PT ;  /* 0xff8000000500780b */ /* 0x040fe20003f7d000 */
[----:B0-----:R-:W-:-:S05]  /*8c00*/  FMUL.FTZ R122, R5, R0 ;  /* 0x00000000057a7220 */ /* 0x001fca0000410000 */
[----:B------:R-:W-:-:S05]  /*8c10*/  FSEL R14, R122, RZ, P3 ;  /* 0x000000ff7a0e7208 */ /* 0x000fca0001800000 */
        /* <DEDUP_REMOVED lines=31> */
[----:B------:R-:W-:-:S04]  /*8e10*/  FSEL R185, R168, -INF , P4 ;  /* 0xff800000a8b97808 */ /* 0x000fc80002000000 */
[----:B------:R-:W-:Y:S01]  /*8e20*/  MUFU.EX2 R131, R131 ;  /* 0x0000008300837308 */ /* 0x000fe20000000800 */
[----:B------:R-:W-:Y:S02]  /*8e30*/  ISETP.GT.AND P4, PT, R2, 0x8, PT ;  /* 0x000000080200780c */ /* 0x000fe40003f84270 */
[----:B------:R-:W-:Y:S01]  /*8e40*/  FMNMX.FTZ R4, R185, R10, !PT ;  /* 0x0000000ab9047209 */ /* 0x000fe20007810000 */
[----:B------:R-:W-:Y:S01]  /*8e50*/  HGMMA.64x192x16.F32 R24, R180, gdesc[UR4].tnspB, R24, gsb0 ;  /* 0x42e00004b4187df0 */ /* 0x000fe20008000818 */
[----:B------:R-:W-:Y:S01]  /*8e60*/  FSEL R187, R172, -INF , P4 ;  /* 0xff800000acbb7808 */ /* 0x000fe20002000000 */
[----:B------:R-:W-:Y:S01]  /*8e70*/  UIADD3 UR6, UR11, 0x300, URZ ;  /* 0x000003000b067890 */ /* 0x000fe2000fffe03f */
[----:B------:R-:W-:Y:S01]  /*8e80*/  FMNMX.FTZ R4, R169, R4, !PT ;  /* 0x00000004a9047209 */ /* 0x000fe20007810000 */
[----:B------:R-:W-:Y:S01]  /*8e90*/  UMOV UR7, 0x40000040 ;  /* 0x4000004000077882 */ /* 0x000fe20000000000 */
        /* <DEDUP_REMOVED lines=28> */
[----:B------:R-:W-:Y:S01]  /*9060*/  FSEL R167, R136, -INF , P4 ;  /* 0xff80000088a77808 */ /* 0x000fe20002000000 */
[--C-:B------:R-:W-:Y:S01]  /*9070*/  FFMA.FTZ R136, R147, R0, -R14.reuse ;  /* 0x0000000093887223 */ /* 0x100fe2000001080e */
[----:B------:R-:W-:Y:S02]  /*9080*/  FMNMX.FTZ R4, R149, R4, !PT ;  /* 0x0000000495047209 */ /* 0x000fe40007810000 */
[----:B------:R-:W-:Y:S02]  /*9090*/  ISETP.GT.AND P4, PT, R2, 0x48, PT ;  /* 0x000000480200780c */ /* 0x000fe40003f84270 */
[----:B------:R-:W-:Y:S01]  /*90a0*/  FMNMX.FTZ R4, R167, R4, !PT ;  /* 0x00000004a7047209 */ /* 0x000fe20007810000 */
[----:B------:R-:W-:Y:S01]  /*90b0*/  MUFU.EX2 R136, R136 ;  /* 0x0000008800887308 */ /* 0x000fe20000000800 */
[----:B------:R-:W-:Y:S01]  /*90c0*/  FSEL R229, R140, -INF , P4 ;  /* 0xff8000008ce57808 */ /* 0x000fe20002000000 */
[----:B------:R-:W-:Y:S01]  /*90d0*/  FFMA.FTZ R140, R193, R0, -R14 ;  /* 0x00000000c18c7223 */ /* 0x000fe2000001080e */
[----:B------:R-:W-:-:S02]  /*90e0*/  FMNMX.FTZ R4, R137, R4, !PT ;  /* 0x0000000489047209 */ /* 0x000fc40007810000 */
[----:B------:R-:W-:Y:S02]  /*90f0*/  ISETP.GT.AND P4, PT, R2, 0x50, PT ;  /* 0x000000500200780c */ /* 0x000fe40003f84270 */
[----:B------:R-:W-:Y:S01]  /*9100*/  FMNMX.FTZ R4, R229, R4, !PT ;  /* 0x00000004e5047209 */ /* 0x000fe20007810000 */
[----:B------:R-:W-:Y:S01]  /*9110*/  MUFU.EX2 R140, R140 ;  /* 0x0000008c008c7308 */ /* 0x000fe20000000800 */
[----:B------:R-:W-:Y:S02]  /*9120*/  FSEL R155, R128, -INF , P4 ;  /* 0xff800000809b7808 */ /* 0x000fe40002000000 */
[----:B------:R-:W-:Y:S02]  /*9130*/  FMNMX.FTZ R4, R141, R4, !PT ;  /* 0x000000048d047209 */ /* 0x000fe40007810000 */
[----:B------:R-:W-:Y:S02]  /*9140*/  ISETP.GT.AND P4, PT, R2, 0x58, PT ;  /* 0x000000580200780c */ /* 0x000fe40003f84270 */
[----:B------:R-:W-:Y:S01]  /*9150*/  FMNMX.FTZ R4, R155, R4, !PT ;  /* 0x000000049b047209 */ /* 0x000fe20007810000 */
[----:B------:R0:W1:Y:S01]  /*9160*/  MUFU.EX2 R128, R134 ;  /* 0x0000008600807308 */ /* 0x0000620000000800 */
[----:B------:R-:W-:Y:S01]  /*9170*/  FSEL R233, R132, -INF , P4 ;  /* 0xff80000084e97808 */ /* 0x000fe20002000000 */
[----:B------:R-:W-:Y:S01]  /*9180*/  FFMA.FTZ R132, R143, R0, -R14 ;  /* 0x000000008f847223 */ /* 0x000fe2000001080e */
[----:B------:R-:W-:-:S02]  /*9190*/  FMNMX.FTZ R4, R231, R4, !PT ;  /* 0x00000004e7047209 */ /* 0x000fc40007810000 */
[----:B------:R-:W-:Y:S02]  /*91a0*/  ISETP.GT.AND P4, PT, R2, 0x60, PT ;  /* 0x000000600200780c */ /* 0x000fe40003f84270 */
[----:B------:R-:W-:Y:S01]  /*91b0*/  FMNMX.FTZ R4, R233, R4, !PT ;  /* 0x00000004e9047209 */ /* 0x000fe20007810000 */
[----:B------:R-:W-:Y:S01]  /*91c0*/  MUFU.EX2 R132, R132 ;  /* 0x0000008400847308 */ /* 0x000fe20000000800 */
[----:B------:R-:W-:Y:S01]  /*91d0*/  FSEL R159, R120, -INF , P4 ;  /* 0xff800000789f7808 */ /* 0x000fe20002000000 */
[--C-:B0-----:R-:W-:Y:S01]  /*91e0*/  FFMA.FTZ R134, R139, R0, -R14.reuse ;  /* 0x000000008b867223 */ /* 0x101fe2000001080e */
[----:B------:R-:W-:Y:S02]  /*91f0*/  FMNMX.FTZ R4, R133, R4, !PT ;  /* 0x0000000485047209 */ /* 0x000fe40007810000 */
[----:B------:R-:W-:Y:S02]  /*9200*/  ISETP.GT.AND P4, PT, R2, 0x68, PT ;  /* 0x000000680200780c */ /* 0x000fe40003f84270 */
[----:B------:R-:W-:Y:S01]  /*9210*/  FMNMX.FTZ R4, R159, R4, !PT ;  /* 0x000000049f047209 */ /* 0x000fe20007810000 */
[----:B------:R0:W2:Y:S01]  /*9220*/  MUFU.EX2 R120, R129 ;  /* 0x0000008100787308 */ /* 0x0000a20000000800 */
[----:B------:R-:W-:Y:S01]  /*9230*/  FSEL R237, R124, -INF , P4 ;  /* 0xff8000007ced7808 */ /* 0x000fe20002000000 */
[--C-:B------:R-:W-:Y:S01]  /*9240*/  FFMA.FTZ R124, R21, R0, -R14.reuse ;  /* 0x00000000157c7223 */ /* 0x100fe2000001080e */
[----:B------:R-:W-:Y:S01]  /*9250*/  FMNMX.FTZ R4, R235, R4, !PT ;  /* 0x00000004eb047209 */ /* 0x000fe20007810000 */
[-CC-:B------:R-:W-:Y:S01]  /*9260*/  FFMA.FTZ R21, R175, R0.reuse, -R14.reuse ;  /* 0x00000000af157223 */ /* 0x180fe2000001080e */
[----:B------:R-:W-:Y:S01]  /*9270*/  FSEL R144, R125, -INF , P5 ;  /* 0xff8000007d907808 */ /* 0x000fe20002800000 */
[----:B------:R-:W-:Y:S01]  /*9280*/  FFMA.FTZ R125, R151, R0, -R14 ;  /* 0x00000000977d7223 */ /* 0x000fe2000001080e */
[----:B------:R-:W-:Y:S01]  /*9290*/  FMNMX.FTZ R121, R237, R4, !PT ;  /* 0x00000004ed797209 */ /* 0x000fe20007810000 */
[----:B------:R-:W-:Y:S01]  /*92a0*/  MUFU.EX2 R124, R124 ;  /* 0x0000007c007c7308 */ /* 0x000fe20000000800 */
[----:B-1----:R-:W-:-:S02]  /*92b0*/  F2FP.F16.F32.PACK_AB R193, R128, R11 ;  /* 0x0000000b80c1723e */ /* 0x002fc400000000ff */
[----:B------:R-:W-:Y:S01]  /*92c0*/  FMNMX.FTZ R2, R144, R121, !PT ;  /* 0x0000007990027209 */ /* 0x000fe20007810000 */
[----:B------:R-:W-:-:S04]  /*92d0*/  FFMA.FTZ R121, R171, R0, -R14 ;  /* 0x00000000ab797223 */ /* 0x000fc8000001080e */
[----:B0-----:R-:W0:Y:S01]  /*92e0*/  SHFL.BFLY PT, R129, R2, 0x2, 0x1f ;  /* 0x0c401f0002817f89 */ /* 0x001e2200000e0000 */
[----:B------:R-:W-:Y:S01]  /*92f0*/  MUFU.EX2 R125, R125 ;  /* 0x0000007d007d7308 */ /* 0x000fe20000000800 */
[----:B--2---:R-:W-:-:S07]  /*9300*/  F2FP.F16.F32.PACK_AB R195, R120, R13 ;  /* 0x0000000d78c3723e */ /* 0x004fce00000000ff */
[----:B------:R-:W-:Y:S08]  /*9310*/  MUFU.EX2 R121, R121 ;  /* 0x0000007900797308 */ /* 0x000ff00000000800 */
[----:B------:R-:W-:Y:S01]  /*9320*/  MUFU.EX2 R134, R134 ;  /* 0x0000008600867308 */ /* 0x000fe20000000800 */
[----:B0-----:R-:W-:Y:S01]  /*9330*/  FMNMX.FTZ R4, R2, R129, !PT ;  /* 0x0000008102047209 */ /* 0x001fe20007810000 */
[----:B------:R-:W-:Y:S01]  /*9340*/  FFMA.FTZ R129, R189, R0, -R14 ;  /* 0x00000000bd817223 */ /* 0x000fe2000001080e */
[----:B------:R-:W-:-:S05]  /*9350*/  FSEL R2, R5, RZ, P3 ;  /* 0x000000ff05027208 */ /* 0x000fca0001800000 */
[----:B------:R-:W-:Y:S01]  /*9360*/  MUFU.EX2 R21, R21 ;  /* 0x0000001500157308 */ /* 0x000fe20000000800 */
[----:B------:R-:W-:Y:S01]  /*9370*/  PLOP3.LUT P3, PT, PT, PT, UP1, 0x80, 0x0 ;  /* 0x000000000000781c */ /* 0x000fe20003f6f018 */
[----:B------:R-:W0:Y:S01]  /*9380*/  SHFL.BFLY PT, R139, R4, 0x1, 0x1f ;  /* 0x0c201f00048b7f89 */ /* 0x000e2200000e0000 */
[----:B------:R-:W-:Y:S01]  /*9390*/  F2FP.F16.F32.PACK_AB R189, R136, R15 ;  /* 0x0000000f88bd723e */ /* 0x000fe200000000ff */
[----:B------:R-:W-:-:S04]  /*93a0*/  FADD.FTZ R9, -R2, R9 ;  /* 0x0000000902097221 */ /* 0x000fc80000010100 */
[----:B------:R-:W-:Y:S01]  /*93b0*/  FMUL.FTZ R148, R9, R0 ;  /* 0x0000000009947220 */ /* 0x000fe20000410000 */
[----:B------:R-:W-:Y:S01]  /*93c0*/  MUFU.EX2 R129, R129 ;  /* 0x0000008100817308 */ /* 0x000fe20000000800 */
[----:B0-----:R-:W-:-:S04]  /*93d0*/  FMNMX.FTZ R4, R4, R139, !PT ;  /* 0x0000008b04047209 */ /* 0x001fc80007810000 */
[C---:B------:R-:W-:Y:S01]  /*93e0*/  FSETP.NEU.FTZ.AND P4, PT, R4.reuse, -INF , PT ;  /* 0xff8000000400780b */ /* 0x040fe20003f9d000 */
[----:B------:R-:W-:-:S05]  /*93f0*/  FMUL.FTZ R146, R4, R0 ;  /* 0x0000000004927220 */ /* 0x000fca0000410000 */
[----:B------:R-:W-:-:S05]  /*9400*/  FSEL R146, R146, RZ, P4 ;  /* 0x000000ff92927208 */ /* 0x000fca0002000000 */
[-CC-:B------:R-:W-:Y:S01]  /*9410*/  FFMA.FTZ R190, R3, R0.reuse, -R146.reuse ;  /* 0x0000000003be7223 */ /* 0x180fe20000010892 */
[----:B------:R-:W-:Y:S01]  /*9420*/  FSEL R3, R4, RZ, P4 ;  /* 0x000000ff04037208 */ /* 0x000fe20002000000 */
[-CC-:B------:R-:W-:Y:S01]  /*9430*/  FFMA.FTZ R135, R185, R0.reuse, -R146.reuse ;  /* 0x00000000b9877223 */ /* 0x180fe20000010892 */
[-CC-:B------:R-:W-:Y:S01]  /*9440*/  FFMA.FTZ R200, R169, R0.reuse, -R146.reuse ;  /* 0x00000000a9c87223 */ /* 0x180fe20000010892 */
[-CC-:B------:R-:W-:Y:S01]  /*9450*/  FFMA.FTZ R202, R187, R0.reuse, -R146.reuse ;  /* 0x00000000bbca7223 */ /* 0x180fe20000010892 */
[-C--:B------:R-:W-:Y:S01]  /*9460*/  FFMA.FTZ R139, R173, R0.reuse, -R146 ;  /* 0x00000000ad8b7223 */ /* 0x080fe20000010892 */
[----:B------:R-:W-:Y:S01]  /*9470*/  FADD.FTZ R9, -R3, R10 ;  /* 0x0000000a03097221 */ /* 0x000fe20000010100 */
[-CC-:B------:R-:W-:Y:S01]  /*9480*/  FFMA.FTZ R196, R197, R0.reuse, -R146.reuse ;  /* 0x00000000c5c47223 */ /* 0x180fe20000010892 */
[----:B------:R-:W-:Y:S01]  /*9490*/  MUFU.EX2 R135, R135 ;  /* 0x0000008700877308 */ /* 0x000fe20000000800 */
[----:B------:R-:W-:Y:S02]  /*94a0*/  IMAD.U32 R10, RZ, RZ, UR39 ;  /* 0x00000027ff0a7e24 */ /* 0x000fe4000f8e00ff */
[-C--:B------:R-:W-:Y:S01]  /*94b0*/  FMUL.FTZ R2, R9, R0.reuse ;  /* 0x0000000009027220 */ /* 0x080fe20000410000 */
[----:B------:R-:W-:Y:S01]  /*94c0*/  FFMA.FTZ R9, R149, R0, -R146 ;  /* 0x0000000095097223 */ /* 0x000fe20000010892 */
[----:B------:R-:W-:-:S02]  /*94d0*/  IMAD.U32 R149, RZ, RZ, UR10 ;  /* 0x0000000aff957e24 */ /* 0x000fc4000f8e00ff */
[-CC-:B------:R-:W-:Y:S01]  /*94e0*/  FFMA.FTZ R143, R161, R0.reuse, -R146.reuse ;  /* 0x00000000a18f7223 */ /* 0x180fe20000010892 */
[----:B------:R-:W-:Y:S02]  /*94f0*/  @!P1 VIADD R10, R10, 0x36840 ;  /* 0x000368400a0a9836 */ /* 0x000fe40000000000 */
[-CC-:B------:R-:W-:Y:S01]  /*9500*/  FFMA.FTZ R198, R199, R0.reuse, -R146.reuse ;  /* 0x00000000c7c67223 */ /* 0x180fe20000010892 */
[----:B------:R-:W0:Y:S01]  /*9510*/  MUFU.EX2 R2, R2 ;  /* 0x0000000200027308 */ /* 0x000e220000000800 */
[-CC-:B------:R-:W-:Y:S01]  /*9520*/  FFMA.FTZ R147, R165, R0.reuse, -R146.reuse ;  /* 0x00000000a5937223 */ /* 0x180fe20000010892 */
[-C--:B------:R-:W-:Y:S01]  /*9530*/  FFMA.FTZ R192, R223, R0.reuse, -R146 ;  /* 0x00000000dfc07223 */ /* 0x080fe20000010892 */
[----:B------:R-:W-:Y:S01]  /*9540*/  @!P1 PRMT R10, RZ, 0x654, R10 ;  /* 0x00000654ff0a9816 */ /* 0x000fe2000000000a */
[-CC-:B------:R-:W-:Y:S01]  /*9550*/  FFMA.FTZ R151, R153, R0.reuse, -R146.reuse ;  /* 0x0000000099977223 */ /* 0x180fe20000010892 */
[-CC-:B------:R-:W-:Y:S01]  /*9560*/  FFMA.FTZ R194, R221, R0.reuse, -R146.reuse ;  /* 0x00000000ddc27223 */ /* 0x180fe20000010892 */
[-CC-:B------:R-:W-:Y:S01]  /*9570*/  FFMA.FTZ R153, R225, R0.reuse, -R146.reuse ;  /* 0x00000000e1997223 */ /* 0x180fe20000010892 */
[-CC-:B------:R-:W-:Y:S01]  /*9580*/  FFMA.FTZ R188, R163, R0.reuse, -R146.reuse ;  /* 0x00000000a3bc7223 */ /* 0x180fe20000010892 */
[----:B------:R1:W2:Y:S01]  /*9590*/  MUFU.EX2 R3, R148 ;  /* 0x0000009400037308 */ /* 0x0002a20000000800 */
[----:B------:R-:W-:Y:S01]  /*95a0*/  FFMA.FTZ R161, R227, R0, -R146 ;  /* 0x00000000e3a17223 */ /* 0x000fe20000010892 */
[----:B------:R-:W-:-:S02]  /*95b0*/  WARPGROUP.DEPBAR.LE gsb0, 0x0 ;  /* 0x00008000000079c5 */ /* 0x000fc40000010000 */
[----:B------:R-:W-:Y:S01]  /*95c0*/  WARPGROUP.ARRIVE ;  /* 0x00000000000079c5 */ /* 0x000fe20000000000 */
[-CC-:B------:R-:W-:Y:S01]  /*95d0*/  FFMA.FTZ R183, R191, R0.reuse, -R14.reuse ;  /* 0x00000000bfb77223 */ /* 0x180fe2000001080e */
[-C--:B------:R-:W-:Y:S01]  /*95e0*/  FFMA.FTZ R14, R127, R0.reuse, -R14 ;  /* 0x000000007f0e7223 */ /* 0x080fe2000001080e */
[-CC-:B------:R-:W-:Y:S01]  /*95f0*/  FFMA.FTZ R127, R141, R0.reuse, -R146.reuse ;  /* 0x000000008d7f7223 */ /* 0x180fe20000010892 */
[----:B------:R-:W3:Y:S01]  /*9600*/  MUFU.EX2 R200, R200 ;  /* 0x000000c800c87308 */ /* 0x000ee20000000800 */
[----:B-1----:R-:W-:Y:S01]  /*9610*/  @!P1 VIADD R148, R149, 0x36860 ;  /* 0x0003686095949836 */ /* 0x002fe20000000000 */
[----:B------:R-:W-:Y:S01]  /*9620*/  HGMMA.64x192x16.F32 R24, R176, gdesc[UR4].tnspB, R24, gsb0 ;  /* 0x42e00004b0187df0 */ /* 0x000fe20008000818 */
[----:B0-----:R-:W-:Y:S01]  /*9630*/  FFMA.FTZ R149, R2, R7, R135 ;  /* 0x0000000702957223 */ /* 0x001fe20000010087 */
[-CC-:B------:R-:W-:Y:S01]  /*9640*/  FFMA.FTZ R7, R137, R0.reuse, -R146.reuse ;  /* 0x0000000089077223 */ /* 0x180fe20000010892 */
[-CC-:B------:R-:W-:Y:S01]  /*9650*/  FFMA.FTZ R184, R167, R0.reuse, -R146.reuse ;  /* 0x00000000a7b87223 */ /* 0x180fe20000010892 */
[-CC-:B------:R-:W-:Y:S01]  /*9660*/  FFMA.FTZ R186, R229, R0.reuse, -R146.reuse ;  /* 0x00000000e5ba7223 */ /* 0x180fe20000010892 */
[----:B------:R-:W-:Y:S01]  /*9670*/  FFMA.FTZ R180, R155, R0, -R146 ;  /* 0x000000009bb47223 */ /* 0x000fe20000010892 */
[----:B------:R-:W0:Y:S01]  /*9680*/  MUFU.EX2 R202, R202 ;  /* 0x000000ca00ca7308 */ /* 0x000e220000000800 */
[----:B--2---:R-:W-:Y:S01]  /*9690*/  FFMA.FTZ R6, R3, R6, R20 ;  /* 0x0000000603067223 */ /* 0x004fe20000010014 */
[-CC-:B------:R-:W-:Y:S01]  /*96a0*/  FFMA.FTZ R231, R231, R0.reuse, -R146.reuse ;  /* 0x00000000e7e77223 */ /* 0x180fe20000010892 */
[-CC-:B------:R-:W-:Y:S01]  /*96b0*/  FFMA.FTZ R233, R233, R0.reuse, -R146.reuse ;  /* 0x00000000e9e97223 */ /* 0x180fe20000010892 */
[-C--:B------:R-:W-:Y:S01]  /*96c0*/  FFMA.FTZ R133, R133, R0.reuse, -R146 ;  /* 0x0000000085857223 */ /* 0x080fe20000010892 */
[----:B------:R-:W-:Y:S01]  /*96d0*/  FADD.FTZ R6, R201, R6 ;  /* 0x00000006c9067221 */ /* 0x000fe20000010000 */
[-CC-:B------:R-:W-:Y:S01]  /*96e0*/  FFMA.FTZ R159, R159, R0.reuse, -R146.reuse ;  /* 0x000000009f9f7223 */ /* 0x180fe20000010892 */
[-C--:B------:R-:W-:Y:S01]  /*96f0*/  FFMA.FTZ R235, R235, R0.reuse, -R146 ;  /* 0x00000000ebeb7223 */ /* 0x080fe20000010892 */
[----:B------:R-:W1:Y:S01]  /*9700*/  MUFU.EX2 R139, R139 ;  /* 0x0000008b008b7308 */ /* 0x000e620000000800 */
[C---:B---3--:R-:W-:Y:S01]  /*9710*/  FADD.FTZ R149, R200.reuse, R149 ;  /* 0x00000095c8957221 */ /* 0x048fe20000010000 */
[----:B------:R-:W-:Y:S01]  /*9720*/  FADD.FTZ R137, R203, R6 ;  /* 0x00000006cb897221 */ /* 0x000fe20000010000 */
[----:B------:R-:W-:Y:S01]  /*9730*/  F2FP.F16.F32.PACK_AB R200, R200, R135 ;  /* 0x00000087c8c8723e */ /* 0x000fe200000000ff */
[-CC-:B------:R-:W-:Y:S01]  /*9740*/  FFMA.FTZ R237, R237, R0.reuse, -R146.reuse ;  /* 0x00000000eded7223 */ /* 0x180fe20000010892 */
[----:B------:R-:W-:Y:S01]  /*9750*/  FFMA.FTZ R144, R144, R0, -R146 ;  /* 0x0000000090907223 */ /* 0x000fe20000010892 */
[----:B------:R-:W-:Y:S01]  /*9760*/  FADD.FTZ R137, R122, R137 ;  /* 0x000000897a897221 */ /* 0x000fe20000010000 */
[----:B------:R-:W-:Y:S01]  /*9770*/  @!P1 PRMT R148, RZ, 0x654, R148 ;  /* 0x00000654ff949816 */ /* 0x000fe20000000094 */
[----:B------:R-:W2:Y:S01]  /*9780*/  MUFU.EX2 R196, R196 ;  /* 0x000000c400c47308 */ /* 0x000ea20000000800 */
[----:B------:R-:W-:-:S02]  /*9790*/  F2FP.F16.F32.PACK_AB R201, R201, R20 ;  /* 0x00000014c9c9723e */ /* 0x000fc400000000ff */
[----:B------:R-:W-:Y:S02]  /*97a0*/  F2FP.F16.F32.PACK_AB R203, R122, R203 ;  /* 0x000000cb7acb723e */ /* 0x000fe400000000ff */
[----:B------:R-:W-:Y:S02]  /*97b0*/  F2FP.F16.F32.PACK_AB R197, R157, R126 ;  /* 0x0000007e9dc5723e */ /* 0x000fe400000000ff */
[----:B------:R-:W-:Y:S01]  /*97c0*/  F2FP.F16.F32.PACK_AB R199, R145, R130 ;  /* 0x0000008291c7723e */ /* 0x000fe200000000ff */
[----:B------:R-:W3:Y:S01]  /*97d0*/  MUFU.EX2 R143, R143 ;  /* 0x0000008f008f7308 */ /* 0x000ee20000000800 */
[----:B------:R-:W-:Y:S02]  /*97e0*/  F2FP.F16.F32.PACK_AB R191, R125, R124 ;  /* 0x0000007c7dbf723e */ /* 0x000fe400000000ff */
[----:B------:R-:W-:Y:S02]  /*97f0*/  F2FP.F16.F32.PACK_AB R185, R134, R121 ;  /* 0x0000007986b9723e */ /* 0x000fe400000000ff */
[----:B------:R-:W-:-:S02]  /*9800*/  F2FP.F16.F32.PACK_AB R187, R132, R21 ;  /* 0x0000001584bb723e */ /* 0x000fc400000000ff */
[----:B------:R-:W-:Y:S01]  /*9810*/  F2FP.F16.F32.PACK_AB R181, R138, R129 ;  /* 0x000000818ab5723e */ /* 0x000fe200000000ff */
[----:B------:R-:W4:Y:S08]  /*9820*/  MUFU.EX2 R198, R198 ;  /* 0x000000c600c67308 */ /* 0x000f300000000800 */
        /* <DEDUP_REMOVED lines=23> */
[----:B------:R-:W-:Y:S01]  /*99a0*/  F2FP.F16.F32.PACK_AB R177, R142, R131 ;  /* 0x000000838eb1723e */ /* 0x000fe200000000ff */
[----:B0-----:R-:W-:-:S06]  /*99b0*/  FADD.FTZ R10, R202, R149 ;  /* 0x00000095ca0a7221 */ /* 0x001fcc0000010000 */
[----:B------:R-:W-:Y:S01]  /*99c0*/  MUFU.EX2 R178, R237 ;  /* 0x000000ed00b27308 */ /* 0x000fe20000000800 */
[----:B------:R0:W-:Y:S01]  /*99d0*/  @!P1 SYNCS.ARRIVE.TRANS64.RED.A1T0 RZ, [R148+URZ], RZ ;  /* 0x000000ff94ff99a7 */ /* 0x0001e2000810043f */
[C---:B-1----:R-:W-:Y:S01]  /*99e0*/  F2FP.F16.F32.PACK_AB R202, R139.reuse, R202 ;  /* 0x000000ca8bca723e */ /* 0x042fe200000000ff */
[----:B------:R-:W-:Y:S01]  /*99f0*/  FADD.FTZ R149, R139, R10 ;  /* 0x0000000a8b957221 */ /* 0x000fe20000010000 */
[----:B------:R-:W-:-:S03]  /*9a00*/  FADD.FTZ R10, R126, R137 ;  /* 0x000000897e0a7221 */ /* 0x000fc60000010000 */
[----:B--2---:R-:W-:Y:S01]  /*9a10*/  FADD.FTZ R6, R196, R149 ;  /* 0x00000095c4067221 */ /* 0x004fe20000010000 */
[----:B------:R-:W-:Y:S01]  /*9a20*/  FADD.FTZ R141, R157, R10 ;  /* 0x0000000a9d8d7221 */ /* 0x000fe20000010000 */
[----:B------:R-:W1:Y:S01]  /*9a30*/  MUFU.EX2 R14, R14 ;  /* 0x0000000e000e7308 */ /* 0x000e620000000800 */
[C---:B---3--:R-:W-:Y:S01]  /*9a40*/  F2FP.F16.F32.PACK_AB R196, R143.reuse, R196 ;  /* 0x000000c48fc4723e */ /* 0x048fe200000000ff */
[----:B------:R-:W-:Y:S01]  /*9a50*/  FADD.FTZ R137, R143, R6 ;  /* 0x000000068f897221 */ /* 0x000fe20000010000 */
[----:B------:R-:W-:-:S03]  /*9a60*/  FADD.FTZ R10, R130, R141 ;  /* 0x0000008d820a7221 */ /* 0x000fc60000010000 */
[----:B----4-:R-:W-:Y:S01]  /*9a70*/  FADD.FTZ R6, R198, R137 ;  /* 0x00000089c6067221 */ /* 0x010fe20000010000 */
[----:B------:R-:W-:Y:S01]  /*9a80*/  FADD.FTZ R10, R145, R10 ;  /* 0x0000000a910a7221 */ /* 0x000fe20000010000 */
[C---:B-----5:R-:W-:Y:S02]  /*9a90*/  F2FP.F16.F32.PACK_AB R198, R147.reuse, R198 ;  /* 0x000000c693c6723e */ /* 0x060fe400000000ff */
[----:B------:R-:W-:-:S04]  /*9aa0*/  FADD.FTZ R137, R147, R6 ;  /* 0x0000000693897221 */ /* 0x000fc80000010000 */
[----:B------:R-:W-:Y:S01]  /*9ab0*/  FADD.FTZ R6, R192, R137 ;  /* 0x00000089c0067221 */ /* 0x000fe20000010000 */
[----:B------:R-:W-:Y:S01]  /*9ac0*/  FADD.FTZ R137, R11, R10 ;  /* 0x0000000a0b897221 */ /* 0x000fe20000010000 */
[C---:B------:R-:W-:Y:S02]  /*9ad0*/  F2FP.F16.F32.PACK_AB R192, R151.reuse, R192 ;  /* 0x000000c097c0723e */ /* 0x040fe400000000ff */
[----:B------:R-:W-:Y:S01]  /*9ae0*/  FADD.FTZ R141, R151, R6 ;  /* 0x00000006978d7221 */ /* 0x000fe20000010000 */
[----:B------:R-:W-:Y:S01]  /*9af0*/  FADD.FTZ R6, R128, R137 ;  /* 0x0000008980067221 */ /* 0x000fe20000010000 */
[----:B-1----:R-:W-:Y:S02]  /*9b00*/  F2FP.F16.F32.PACK_AB R179, R14, R123 ;  /* 0x0000007b0eb3723e */ /* 0x002fe400000000ff */
[----:B------:R-:W-:Y:S01]  /*9b10*/  FADD.FTZ R10, R194, R141 ;  /* 0x0000008dc20a7221 */ /* 0x000fe20000010000 */
[----:B------:R-:W-:Y:S01]  /*9b20*/  FADD.FTZ R137, R13, R6 ;  /* 0x000000060d897221 */ /* 0x000fe20000010000 */
[----:B------:R-:W-:-:S02]  /*9b30*/  F2FP.F16.F32.PACK_AB R194, R153, R194 ;  /* 0x000000c299c2723e */ /* 0x000fc400000000ff */
        /* <DEDUP_REMOVED lines=25> */
[----:B------:R-:W-:Y:S01]  /*9cd0*/  F2FP.F16.F32.PACK_AB R180, R231, R180 ;  /* 0x000000b4e7b4723e */ /* 0x000fe200000000ff */
[----:B------:R-:W-:-:S02]  /*9ce0*/  IMAD.MOV.U32 R10, RZ, RZ, R4 ;  /* 0x000000ffff0a7224 */ /* 0x000fc400078e0004 */
[----:B------:R-:W-:Y:S01]  /*9cf0*/  FADD.FTZ R11, R231, R11 ;  /* 0x0000000be70b7221 */ /* 0x000fe20000010000 */
[----:B------:R-:W-:-:S03]  /*9d00*/  FADD.FTZ R6, R138, R7 ;  /* 0x000000078a067221 */ /* 0x000fc60000010000 */
        /* <DEDUP_REMOVED lines=15> */
[----:B------:R-:W-:Y:S01]  /*9e00*/  FADD.FTZ R6, R14, R6 ;  /* 0x000000060e067221 */ /* 0x000fe20000010000 */
[----:B------:R-:W-:Y:S01]  /*9e10*/  IMAD.U32 R11, RZ, RZ, UR61 ;  /* 0x0000003dff0b7e24 */ /* 0x000fe2000f8e00ff */
[----:B0-----:R-:W-:Y:S06]  /*9e20*/  @P3 BRA `(.L_x_2498) ;  /* 0xffffffb800f43947 */ /* 0x001fec000383ffff */
.L_x_2489:
[----:B------:R-:W-:-:S13]  /*9e30*/  ISETP.LE.AND P2, PT, RZ, UR38, PT ;  /* 0x00000026ff007c0c */ /* 0x000fda000bf43270 */
[----:B------:R-:W-:Y:S05]  /*9e40*/  @!P2 BRA `(.L_x_2499) ;  /* 0x0000003800f4a947 */ /* 0x000fea0003800000 */
[----:B------:R-:W-:Y:S01]  /*9e50*/  IMAD.MOV.U32 R9, RZ, RZ, R5 ;  /* 0x000000ffff097224 */ /* 0x000fe200078e0005 */
[----:B------:R-:W-:Y:S01]  /*9e60*/  UMOV UR39, UR61 ;  /* 0x0000003d00277c82 */ /* 0x000fe20008000000 */
[----:B------:R-:W-:Y:S01]  /*9e70*/  IMAD.MOV.U32 R11, RZ, RZ, R4 ;  /* 0x000000ffff0b7224 */ /* 0x000fe200078e0004 */
[----:B------:R-:W-:-:S06]  /*9e80*/  UMOV UR37, UR36 ;  /* 0x0000002400257c82 */ /* 0x000fcc0008000000 */
.L_x_2508:
[----:B------:R-:W-:-:S04]  /*9e90*/  UIADD3 UR36, UR37, 0x1, URZ ;  /* 0x0000000125247890 */ /* 0x000fc8000fffe03f */
[----:B------:R-:W-:-:S04]  /*9ea0*/  UISETP.NE.AND UP0, UPT, UR36, 0x2, UPT ;  /* 0x000000022400788c */ /* 0x000fc8000bf05270 */
[----:B------:R-:W-:Y:S02]  /*9eb0*/  USEL UR61, URZ, 0x1, UP0 ;  /* 0x000000013f3d7887 */ /* 0x000fe40008000000 */
[----:B------:R-:W-:Y:S02]  /*9ec0*/  USEL UR36, UR36, URZ, UP0 ;  /* 0x0000003f24247287 */ /* 0x000fe40008000000 */
[----:B------:R-:W-:Y:S01]  /*9ed0*/  ULOP3.LUT UR61, UR39, UR61, URZ, 0x3c, !UPT ;  /* 0x0000003d273d7292 */ /* 0x000fe2000f8e3c3f */
[----:B------:R-:W-:Y:S11]  /*9ee0*/  @!P0 BRA `(.L_x_2500) ;  /* 0x0000000000048947 */ /* 0x000ff60003800000 */
[----:B------:R-:W-:Y:S01]  /*9ef0*/  BPT.TRAP 0x1 ;  /* 0x000000040000795c */ /* 0x000fe20000300000 */
.L_x_2500:
[----:B------:R-:W-:Y:S01]  /*9f00*/  ULEA UR6, UR36, UR60, 0x3 ;  /* 0x0000003c24067291 */ /* 0x000fe2000f8e183f */
[----:B------:R-:W-:-:S05]  /*9f10*/  IMAD.U32 R0, RZ, RZ, UR61 ;  /* 0x0000003dff007e24 */ /* 0x000fca000f8e00ff */
[----:B------:R-:W-:-:S04]  /*9f20*/  SHF.L.U32 R0, R0, 0x1f, RZ ;  /* 0x0000001f00007819 */ /* 0x000fc800000006ff */
[----:B------:R0:W1:Y:S01]  /*9f30*/  SYNCS.PHASECHK.TRANS64.TRYWAIT P2, [UR6+0x36830], R0 ;  /* 0x03683000ff0075a7 */ /* 0x0000620008040146 */
[----:B------:R-:W-:Y:S05]  /*9f40*/  @!P0 BRA `(.L_x_2501) ;  /* 0x0000000000048947 */ /* 0x000fea0003800000 */
[----:B------:R-:W-:Y:S01]  /*9f50*/  BPT.TRAP 0x1 ;  /* 0x000000040000795c */ /* 0x000fe20000300000 */
.L_x_2501:
[----:B-1----:R-:W-:Y:S05]  /*9f60*/  @P2 BRA `(.L_x_2502) ;  /* 0x0000000000082947 */ /* 0x002fea0003800000 */
[----:B------:R-:W1:Y:S02]  /*9f70*/  SYNCS.PHASECHK.TRANS64.TRYWAIT P2, [UR6+0x36830], R0 ;  /* 0x03683000ff0075a7 */ /* 0x000e640008040146 */
[----:B-1----:R-:W-:Y:S05]  /*9f80*/  @!P2 BRA `(.L_x_2503) ;  /* 0x000000e0009ca947 */ /* 0x002fea0003800000 */
.L_x_2502:
        /* <DEDUP_REMOVED lines=602> */
.L_x_2504:
[----:B------:R-:W-:Y:S01]  /*c530*/  ULEA UR11, UR37, UR60, 0x3 ;  /* 0x0000003c250b7291 */ /* 0x000fe2000f8e183f */
[----:B01----:R-:W-:-:S05]  /*c540*/  IMAD.U32 R0, RZ, RZ, UR39 ;  /* 0x00000027ff007e24 */ /* 0x003fca000f8e00ff */
[----:B------:R-:W-:-:S04]  /*c550*/  SHF.L.U32 R0, R0, 0x1f, RZ ;  /* 0x0000001f00007819 */ /* 0x000fc800000006ff */
[----:B------:R0:W1:Y:S01]  /*c560*/  SYNCS.PHASECHK.TRANS64.TRYWAIT P2, [UR11+0x36850], R0 ;  /* 0x03685000ff0075a7 */ /* 0x000062000804014b */
[----:B------:R-:W-:Y:S05]  /*c570*/  @!P0 BRA `(.L_x_2505) ;  /* 0x0000000000048947 */ /* 0x000fea0003800000 */
[----:B------:R-:W-:Y:S01]  /*c580*/  BPT.TRAP 0x1 ;  /* 0x000000040000795c */ /* 0x000fe20000300000 */
.L_x_2505:
[----:B-1----:R-:W-:Y:S05]  /*c590*/  @P2 BRA `(.L_x_2506) ;  /* 0x0000000000082947 */ /* 0x002fea0003800000 */
[----:B------:R-:W1:Y:S02]  /*c5a0*/  SYNCS.PHASECHK.TRANS64.TRYWAIT P2, [UR11+0x36850], R0 ;  /* 0x03685000ff0075a7 */ /* 0x000e64000804014b */
[----:B-1----:R-:W-:Y:S05]  /*c5b0*/  @!P2 BRA `(.L_x_2507) ;  /* 0x000000bc0028a947 */ /* 0x002fea0003800000 */
.L_x_2506:
[----:B------:R-:W-:Y:S01]  /*c5c0*/  UIADD3 UR6, UR60, 0x400, URZ ;  /* 0x000004003c067890 */ /* 0x000fe2000fffe03f */
[----:B------:R-:W-:Y:S01]  /*c5d0*/  WARPGROUP.ARRIVE ;  /* 0x00000000000079c5 */ /* 0x000fe20000000000 */
[----:B------:R-:W-:Y:S01]  /*c5e0*/  UMOV UR7, 0x40000040 ;  /* 0x4000004000077882 */ /* 0x000fe20000000000 */
[----:B01----:R-:W-:Y:S01]  /*c5f0*/  FMNMX.FTZ R0, R168, R11, !PT ;  /* 0x0000000ba8007209 */ /* 0x003fe20007810000 */
[----:B------:R-:W-:Y:S01]  /*c600*/  USHF.R.U32.HI UR6, URZ, 0x4, UR6 ;  /* 0x000000043f067899 */ /* 0x000fe20008011606 */
[----:B------:R-:W-:Y:S01]  /*c610*/  ISETP.LT.AND P2, PT, RZ, UR38, PT ;  /* 0x00000026ff007c0c */ /* 0x000fe2000bf41270 */
[----:B------:R-:W-:Y:S01]  /*c620*/  UMOV UR39, UR61 ;  /* 0x0000003d00277c82 */ /* 0x000fe20008000000 */
[----:B------:R-:W-:Y:S01]  /*c630*/  FMNMX.FTZ R3, R169, R0, !PT ;  /* 0x00000000a9037209 */ /* 0x000fe20007810000 */
[----:B------:R-:W-:-:S03]  /*c640*/  ULOP3.LUT UR6, UR6, 0x3fff, URZ, 0xc0, !UPT ;  /* 0x00003fff06067892 */ /* 0x000fc6000f8ec03f */
        /* <DEDUP_REMOVED lines=63> */
[----:B------:R-:W-:Y:S01]  /*ca40*/  IMAD.U32 R133, RZ, RZ, UR36 ;  /* 0x00000024ff857e24 */ /* 0x000fe2000f8e00ff */
[----:B------:R-:W-:Y:S01]  /*ca50*/  FMNMX.FTZ R10, R154, R5, !PT ;  /* 0x000000059a0a7209 */ /* 0x000fe20007810000 */
[----:B------:R-:W-:Y:S03]  /*ca60*/  MUFU.EX2 R2, R2 ;  /* 0x0000000200027308 */ /* 0x000fe60000000800 */
[----:B------:R-:W-:-:S02]  /*ca70*/  FMNMX.FTZ R5, R155, R10, !PT ;  /* 0x0000000a9b057209 */ /* 0x000fc40007810000 */
[----:B------:R-:W-:Y:S02]  /*ca80*/  @!P1 LEA R133, R133, UR60, 0x3 ;  /* 0x0000003c85859c11 */ /* 0x000fe4000f8e18ff */
[----:B------:R-:W-:Y:S01]  /*ca90*/  FMNMX.FTZ R10, R158, R5, !PT ;  /* 0x000000059e0a7209 */ /* 0x000fe20007810000 */
[----:B------:R-:W0:Y:S02]  /*caa0*/  MUFU.EX2 R11, R11 ;  /* 0x0000000b000b7308 */ /* 0x000e240000000800 */
[----:B------:R-:W-:Y:S01]  /*cab0*/  @!P1 VIADD R133, R133, 0x36840 ;  /* 0x0003684085859836 */ /* 0x000fe20000000000 */
[----:B------:R-:W-:-:S04]  /*cac0*/  FMNMX.FTZ R5, R159, R10, !PT ;  /* 0x0000000a9f057209 */ /* 0x000fc80007810000 */
[----:B------:R-:W-:Y:S01]  /*cad0*/  FMNMX.FTZ R10, R146, R5, !PT ;  /* 0x00000005920a7209 */ /* 0x000fe20007810000 */
[----:B------:R-:W-:Y:S01]  /*cae0*/  MUFU.EX2 R161, R161 ;  /* 0x000000a100a17308 */ /* 0x000fe20000000800 */
[----:B------:R-:W-:Y:S02]  /*caf0*/  @!P1 PRMT R133, RZ, 0x654, R133 ;  /* 0x00000654ff859816 */ /* 0x000fe40000000085 */
[----:B------:R-:W-:-:S04]  /*cb00*/  FMNMX.FTZ R5, R147, R10, !PT ;  /* 0x0000000a93057209 */ /* 0x000fc80007810000 */
[----:B------:R-:W-:Y:S01]  /*cb10*/  FMNMX.FTZ R10, R150, R5, !PT ;  /* 0x00000005960a7209 */ /* 0x000fe20007810000 */
[----:B------:R-:W-:Y:S01]  /*cb20*/  MUFU.EX2 R13, R13 ;  /* 0x0000000d000d7308 */ /* 0x000fe20000000800 */
        /* <DEDUP_REMOVED lines=8> */
[----:B------:R-:W-:Y:S01]  /*cbb0*/  UIADD3 UR6, UR10, 0x100, URZ ;  /* 0x000001000a067890 */ /* 0x000fe2000fffe03f */
[----:B------:R-:W1:Y:S01]  /*cbc0*/  MUFU.EX2 R200, R200 ;  /* 0x000000c800c87308 */ /* 0x000e620000000800 */
[----:B------:R-:W-:Y:S01]  /*cbd0*/  UMOV UR7, 0x40000040 ;  /* 0x4000004000077882 */ /* 0x000fe20000000000 */
[----:B------:R-:W-:Y:S01]  /*cbe0*/  FMNMX.FTZ R5, R139, R10, !PT ;  /* 0x0000000a8b057209 */ /* 0x000fe20007810000 */
[----:B0-----:R-:W-:-:S03]  /*cbf0*/  FFMA.FTZ R7, R2, R7, R11 ;  /* 0x0000000702077223 */ /* 0x001fc6000001000b */
[----:B------:R-:W-:Y:S02]  /*cc00*/  FMNMX.FTZ R10, R142, R5, !PT ;  /* 0x000000058e0a7209 */ /* 0x000fe40007810000 */
[----:B------:R-:W-:Y:S02]  /*cc10*/  MUFU.EX2 R202, R202 ;  /* 0x000000ca00ca7308 */ /* 0x000fe40000000800 */
[----:B------:R-:W-:-:S04]  /*cc20*/  FMNMX.FTZ R5, R143, R10, !PT ;  /* 0x0000000a8f057209 */ /* 0x000fc80007810000 */
[----:B------:R-:W-:Y:S02]  /*cc30*/  FMNMX.FTZ R10, R130, R5, !PT ;  /* 0x00000005820a7209 */ /* 0x000fe40007810000 */
[----:B------:R-:W-:Y:S01]  /*cc40*/  MUFU.EX2 R169, R169 ;  /* 0x000000a900a97308 */ /* 0x000fe20000000800 */
[C---:B-1----:R-:W-:Y:S01]  /*cc50*/  FADD.FTZ R7, R200.reuse, R7 ;  /* 0x00000007c8077221 */ /* 0x042fe20000010000 */
[----:B------:R-:W-:Y:S02]  /*cc60*/  FMNMX.FTZ R5, R131, R10, !PT ;  /* 0x0000000a83057209 */ /* 0x000fe40007810000 */
[----:B------:R-:W-:Y:S02]  /*cc70*/  F2FP.F16.F32.PACK_AB R200, R200, R11 ;  /* 0x0000000bc8c8723e */ /* 0x000fe400000000ff */
        /* <DEDUP_REMOVED lines=90> */
[-CC-:B------:R-:W-:Y:S01]  /*d220*/  FFMA.FTZ R136, R151, R0.reuse, -R125.reuse ;  /* 0x0000000097887223 */ /* 0x180fe2000001087d */
[----:B------:R-:W-:Y:S01]  /*d230*/  HGMMA.64x192x16.F32 R24, R180, gdesc[UR4].tnspB, R24, gsb0 ;  /* 0x42e00004b4187df0 */ /* 0x000fe20008000818 */
[----:B------:R-:W-:Y:S01]  /*d240*/  UIADD3 UR6, UR10, 0x300, URZ ;  /* 0x000003000a067890 */ /* 0x000fe2000fffe03f */
[----:B------:R-:W-:Y:S01]  /*d250*/  FFMA.FTZ R187, R142, R0, -R125 ;  /* 0x000000008ebb7223 */ /* 0x000fe2000001087d */
[----:B------:R-:W-:Y:S01]  /*d260*/  UMOV UR7, 0x40000040 ;  /* 0x4000004000077882 */ /* 0x000fe20000000000 */
        /* <DEDUP_REMOVED lines=11> */
[----:B------:R-:W-:Y:S01]  /*d320*/  MUFU.EX2 R9, R18 ;  /* 0x0000001200097308 */ /* 0x000fe20000000800 */
[----:B------:R-:W-:Y:S01]  /*d330*/  HGMMA.64x192x16.F32 R24, R176, gdesc[UR4].tnspB, R24, gsb0 ;  /* 0x42e00004b0187df0 */ /* 0x000fe20008000818 */
[-C--:B------:R-:W-:Y:S01]  /*d340*/  FMUL.FTZ R3, R3, R0.reuse ;  /* 0x0000000003037220 */ /* 0x080fe20000410000 */
[-CC-:B------:R-:W-:Y:S01]  /*d350*/  FFMA.FTZ R128, R159, R0.reuse, -R125.reuse ;  /* 0x000000009f807223 */ /* 0x180fe2000001087d */
[----:B------:R-:W-:Y:S01]  /*d360*/  FFMA.FTZ R132, R147, R0, -R125 ;  /* 0x0000000093847223 */ /* 0x000fe2000001087d */
[----:B------:R-:W-:-:S03]  /*d370*/  UIADD3 UR6, UR38, -0x1, URZ ;  /* 0xffffffff26067890 */ /* 0x000fc6000fffe03f */
[----:B------:R-:W0:Y:S04]  /*d380*/  MUFU.EX2 R3, R3 ;  /* 0x0000000300037308 */ /* 0x000e280000000800 */
[----:B------:R-:W-:-:S04]  /*d390*/  UMOV UR38, UR6 ;  /* 0x0000000600267c82 */ /* 0x000fc80008000000 */
[----:B------:R-:W1:Y:S08]  /*d3a0*/  MUFU.EX2 R18, R175 ;  /* 0x000000af00127308 */ /* 0x000e700000000800 */
[----:B------:R-:W2:Y:S01]  /*d3b0*/  MUFU.EX2 R128, R128 ;  /* 0x0000008000807308 */ /* 0x000ea20000000800 */
[----:B0-----:R-:W-:-:S04]  /*d3c0*/  FFMA.FTZ R6, R3, R6, R14 ;  /* 0x0000000603067223 */ /* 0x001fc8000001000e */
[----:B------:R-:W-:Y:S01]  /*d3d0*/  FADD.FTZ R138, R201, R6 ;  /* 0x00000006c98a7221 */ /* 0x000fe20000010000 */
[----:B------:R-:W-:Y:S01]  /*d3e0*/  FFMA.FTZ R6, R139, R0, -R125 ;  /* 0x000000008b067223 */ /* 0x000fe2000001087d */
[----:B------:R-:W-:Y:S01]  /*d3f0*/  F2FP.F16.F32.PACK_AB R201, R201, R14 ;  /* 0x0000000ec9c9723e */ /* 0x000fe200000000ff */
[----:B------:R-:W0:Y:S08]  /*d400*/  MUFU.EX2 R132, R132 ;  /* 0x0000008400847308 */ /* 0x000e300000000800 */
[----:B------:R-:W3:Y:S08]  /*d410*/  MUFU.EX2 R6, R6 ;  /* 0x0000000600067308 */ /* 0x000ef00000000800 */
        /* <DEDUP_REMOVED lines=9> */
[----:B----4-:R-:W-:Y:S02]  /*d4b0*/  @!P1 VIADD R133, R140, 0x36860 ;  /* 0x000368608c859836 */ /* 0x010fe40000000000 */
[----:B------:R-:W-:Y:S01]  /*d4c0*/  FADD.FTZ R140, R202, R7 ;  /* 0x00000007ca8c7221 */ /* 0x000fe20000010000 */
[----:B------:R-:W-:Y:S01]  /*d4d0*/  FADD.FTZ R7, R203, R138 ;  /* 0x0000008acb077221 */ /* 0x000fe20000010000 */
[----:B-1----:R-:W-:-:S02]  /*d4e0*/  F2FP.F16.F32.PACK_AB R203, R18, R203 ;  /* 0x000000cb12cb723e */ /* 0x002fc400000000ff */
[----:B------:R-:W-:Y:S01]  /*d4f0*/  @!P1 PRMT R133, RZ, 0x654, R133 ;  /* 0x00000654ff859816 */ /* 0x000fe20000000085 */
[----:B------:R-:W-:Y:S01]  /*d500*/  FADD.FTZ R138, R18, R7 ;  /* 0x00000007128a7221 */ /* 0x000fe20000010000 */
[----:B------:R-:W-:Y:S02]  /*d510*/  F2FP.F16.F32.PACK_AB R202, R169, R202 ;  /* 0x000000caa9ca723e */ /* 0x000fe400000000ff */
[----:B------:R1:W-:Y:S01]  /*d520*/  @!P1 SYNCS.ARRIVE.TRANS64.RED.A1T0 RZ, [R133+URZ], RZ ;  /* 0x000000ff85ff99a7 */ /* 0x0003e2000810043f */
[----:B------:R-:W-:Y:S01]  /*d530*/  FADD.FTZ R7, R197, R138 ;  /* 0x0000008ac5077221 */ /* 0x000fe20000010000 */
[----:B------:R-:W-:-:S03]  /*d540*/  F2FP.F16.F32.PACK_AB R197, R20, R197 ;  /* 0x000000c514c5723e */ /* 0x000fc600000000ff */
[----:B------:R-:W-:Y:S01]  /*d550*/  FADD.FTZ R130, R20, R7 ;  /* 0x0000000714827221 */ /* 0x000fe20000010000 */
[-CC-:B------:R-:W-:Y:S01]  /*d560*/  FFMA.FTZ R7, R122, R0.reuse, -R125.reuse ;  /* 0x000000007a077223 */ /* 0x180fe2000001087d */
[----:B------:R-:W-:Y:S01]  /*d570*/  FFMA.FTZ R125, R127, R0, -R125 ;  /* 0x000000007f7d7223 */ /* 0x000fe2000001087d */
[----:B-1----:R-:W-:Y:S01]  /*d580*/  FADD.FTZ R133, R169, R140 ;  /* 0x0000008ca9857221 */ /* 0x002fe20000010000 */
[----:B------:R-:W1:Y:S03]  /*d590*/  MUFU.EX2 R122, R143 ;  /* 0x0000008f007a7308 */ /* 0x000e660000000800 */
[----:B------:R-:W-:Y:S01]  /*d5a0*/  FADD.FTZ R140, R196, R133 ;  /* 0x00000085c48c7221 */ /* 0x000fe20000010000 */
[----:B------:R-:W-:-:S03]  /*d5b0*/  F2FP.F16.F32.PACK_AB R196, R161, R196 ;  /* 0x000000c4a1c4723e */ /* 0x000fc600000000ff */
[----:B------:R-:W-:Y:S01]  /*d5c0*/  FADD.FTZ R133, R161, R140 ;  /* 0x0000008ca1857221 */ /* 0x000fe20000010000 */
[----:B------:R4:W5:Y:S03]  /*d5d0*/  MUFU.EX2 R177, R7 ;  /* 0x0000000700b17308 */ /* 0x0009660000000800 */
[----:B------:R-:W-:Y:S01]  /*d5e0*/  FADD.FTZ R138, R198, R133 ;  /* 0x00000085c68a7221 */ /* 0x000fe20000010000 */
[----:B------:R-:W-:Y:S01]  /*d5f0*/  FADD.FTZ R133, R199, R130 ;  /* 0x00000082c7857221 */ /* 0x000fe20000010000 */
[C---:B------:R-:W-:Y:S02]  /*d600*/  F2FP.F16.F32.PACK_AB R198, R13.reuse, R198 ;  /* 0x000000c60dc6723e */ /* 0x040fe400000000ff */
[----:B------:R-:W-:Y:S01]  /*d610*/  FADD.FTZ R139, R13, R138 ;  /* 0x0000008a0d8b7221 */ /* 0x000fe20000010000 */
[C---:B------:R-:W-:Y:S01]  /*d620*/  FADD.FTZ R130, R120.reuse, R133 ;  /* 0x0000008578827221 */ /* 0x040fe20000010000 */
[----:B------:R-:W5:Y:S01]  /*d630*/  MUFU.EX2 R125, R125 ;  /* 0x0000007d007d7308 */ /* 0x000f620000000800 */
[----:B------:R-:W-:Y:S01]  /*d640*/  F2FP.F16.F32.PACK_AB R199, R120, R199 ;  /* 0x000000c778c7723e */ /* 0x000fe200000000ff */
        /* <DEDUP_REMOVED lines=16> */
[C---:B0-----:R-:W-:Y:S01]  /*d750*/  FADD.FTZ R14, R132.reuse, R11 ;  /* 0x0000000b840e7221 */ /* 0x041fe20000010000 */
        /* <DEDUP_REMOVED lines=9> */
[C---:B---3--:R-:W-:Y:S02]  /*d7f0*/  F2FP.F16.F32.PACK_AB R185, R6.reuse, R185 ;  /* 0x000000b906b9723e */ /* 0x048fe400000000ff */
[C---:B------:R-:W-:Y:S01]  /*d800*/  FADD.FTZ R13, R21.reuse, R18 ;  /* 0x00000012150d7221 */ /* 0x040fe20000010000 */
[----:B------:R-:W-:Y:S01]  /*d810*/  FADD.FTZ R14, R6, R11 ;  /* 0x0000000b060e7221 */ /* 0x000fe20000010000 */
[----:B------:R-:W-:-:S02]  /*d820*/  F2FP.F16.F32.PACK_AB R184, R21, R184 ;  /* 0x000000b815b8723e */ /* 0x000fc400000000ff */
[----:B------:R-:W-:Y:S01]  /*d830*/  FADD.FTZ R18, R186, R13 ;  /* 0x0000000dba127221 */ /* 0x000fe20000010000 */
[----:B------:R-:W-:Y:S01]  /*d840*/  FADD.FTZ R11, R187, R14 ;  /* 0x0000000ebb0b7221 */ /* 0x000fe20000010000 */
[C---:B------:R-:W-:Y:S02]  /*d850*/  F2FP.F16.F32.PACK_AB R186, R137.reuse, R186 ;  /* 0x000000ba89ba723e */ /* 0x040fe400000000ff */
[----:B------:R-:W-:Y:S01]  /*d860*/  FADD.FTZ R13, R137, R18 ;  /* 0x00000012890d7221 */ /* 0x000fe20000010000 */
[C---:B-1----:R-:W-:Y:S01]  /*d870*/  FADD.FTZ R14, R122.reuse, R11 ;  /* 0x0000000b7a0e7221 */ /* 0x042fe20000010000 */
[----:B------:R-:W-:Y:S01]  /*d880*/  F2FP.F16.F32.PACK_AB R187, R122, R187 ;  /* 0x000000bb7abb723e */ /* 0x000fe200000000ff */
[----:B------:R-:W-:Y:S02]  /*d890*/  IMAD.MOV.U32 R11, RZ, RZ, R4 ;  /* 0x000000ffff0b7224 */ /* 0x000fe400078e0004 */
[----:B------:R-:W-:Y:S01]  /*d8a0*/  FADD.FTZ R18, R180, R13 ;  /* 0x0000000db4127221 */ /* 0x000fe20000010000 */
[----:B------:R-:W-:Y:S01]  /*d8b0*/  FADD.FTZ R14, R181, R14 ;  /* 0x0000000eb50e7221 */ /* 0x000fe20000010000 */
[----:B------:R-:W-:-:S02]  /*d8c0*/  F2FP.F16.F32.PACK_AB R180, R141, R180 ;  /* 0x000000b48db4723e */ /* 0x000fc400000000ff */
[----:B----4-:R-:W-:Y:S01]  /*d8d0*/  FADD.FTZ R7, R141, R18 ;  /* 0x000000128d077221 */ /* 0x010fe20000010000 */
        /* <DEDUP_REMOVED lines=20> */
.L_x_2499:
        /* <DEDUP_REMOVED lines=99> */
.L_x_2509:
[----:B------:R-:W-:Y:S01]  /*e050*/  ULEA UR5, UR36, UR60, 0x3 ;  /* 0x0000003c24057291 */ /* 0x000fe2000f8e183f */
[----:B------:R-:W-:-:S05]  /*e060*/  IMAD.U32 R2, RZ, RZ, UR61 ;  /* 0x0000003dff027e24 */ /* 0x000fca000f8e00ff */
[----:B------:R-:W-:-:S04]  /*e070*/  SHF.L.U32 R2, R2, 0x1f, RZ ;  /* 0x0000001f02027819 */ /* 0x000fc800000006ff */
[----:B------:R0:W1:Y:S01]  /*e080*/  SYNCS.PHASECHK.TRANS64.TRYWAIT P2, [UR5+0x36850], R2 ;  /* 0x03685002ff0075a7 */ /* 0x0000620008040145 */
[----:B------:R-:W-:Y:S05]  /*e090*/  @!P0 BRA `(.L_x_2510) ;  /* 0x0000000000048947 */ /* 0x000fea0003800000 */
[----:B------:R-:W-:Y:S01]  /*e0a0*/  BPT.TRAP 0x1 ;  /* 0x000000040000795c */ /* 0x000fe20000300000 */
.L_x_2510:
[----:B-1----:R-:W-:Y:S05]  /*e0b0*/  @P2 BRA `(.L_x_2511) ;  /* 0x0000000000082947 */ /* 0x002fea0003800000 */
[----:B------:R-:W1:Y:S02]  /*e0c0*/  SYNCS.PHASECHK.TRANS64.TRYWAIT P0, [UR5+0x36850], R2 ;  /* 0x03685002ff0075a7 */ /* 0x000e640008000145 */
[----:B-1----:R-:W-:Y:S05]  /*e0d0*/  @!P0 BRA `(.L_x_2512) ;  /* 0x000000a000788947 */ /* 0x002fea0003800000 */
.L_x_2511:
[----:B------:R-:W-:Y:S01]  /*e0e0*/  UIADD3 UR60, UR60, 0x400, URZ ;  /* 0x000004003c3c7890 */ /* 0x000fe2000fffe03f */
[----:B------:R-:W-:Y:S01]  /*e0f0*/  WARPGROUP.ARRIVE ;  /* 0x00000000000079c5 */ /* 0x000fe20000000000 */
[----:B------:R-:W-:Y:S01]  /*e100*/  UMOV UR7, 0x40000040 ;  /* 0x4000004000077882 */ /* 0x000fe20000000000 */
[----:B01----:R-:W0:Y:S01]  /*e110*/  SHFL.BFLY PT, R2, R7, 0x2, 0x1f ;  /* 0x0c401f0007027f89 */ /* 0x003e2200000e0000 */
[----:B------:R-:W-:Y:S01]  /*e120*/  USHF.R.U32.HI UR60, URZ, 0x4, UR60 ;  /* 0x000000043f3c7899 */ /* 0x000fe2000801163c */
[----:B------:R-:W-:Y:S01]  /*e130*/  IMAD.MOV.U32 R11, RZ, RZ, RZ ;  /* 0x000000ffff0b7224 */ /* 0x000fe200078e00ff */
[----:B------:R-:W-:Y:S01]  /*e140*/  R2UR UR8, R211 ;  /* 0x00000000d30872ca */ /* 0x000fe200000e0000 */
[----:B------:R-:W1:Y:S01]  /*e150*/  SHFL.BFLY PT, R3, R6, 0x2, 0x1f ;  /* 0x0c401f0006037f89 */ /* 0x000e6200000e0000 */
[----:B------:R-:W-:-:S04]  /*e160*/  ULOP3.LUT UR60, UR60, 0x3fff, URZ, 0xc0, !UPT ;  /* 0x00003fff3c3c7892 */ /* 0x000fc8000f8ec03f */
        /* <DEDUP_REMOVED lines=12> */
[----:B------:R-:W-:Y:S01]  /*e230*/  IMAD.U32 R6, RZ, RZ, UR5 ;  /* 0x00000005ff067e24 */ /* 0x000fe2000f8e00ff */
[----:B------:R-:W0:Y:S01]  /*e240*/  SHFL.BFLY PT, R3, R2, 0x1, 0x1f ;  /* 0x0c201f0002037f89 */ /* 0x000e2200000e0000 */
[----:B------:R-:W-:-:S03]  /*e250*/  USEL UR36, UR36, URZ, UP0 ;  /* 0x0000003f24247287 */ /* 0x000fc60008000000 */
[----:B------:R-:W1:Y:S01]  /*e260*/  SHFL.BFLY PT, R9, R8, 0x1, 0x1f ;  /* 0x0c201f0008097f89 */ /* 0x000e6200000e0000 */
[----:B0-----:R-:W-:Y:S01]  /*e270*/  FADD.FTZ R13, R2, R3 ;  /* 0x00000003020d7221 */ /* 0x001fe20000010000 */
[----:B------:R-:W-:Y:S02]  /*e280*/  IMAD.MOV.U32 R2, RZ, RZ, -0x800000 ;  /* 0xff800000ff027424 */ /* 0x000fe400078e00ff */
[----:B------:R-:W-:Y:S02]  /*e290*/  IMAD.MOV.U32 R3, RZ, RZ, -0x800000 ;  /* 0xff800000ff037424 */ /* 0x000fe400078e00ff */
[----:B-1----:R-:W-:Y:S01]  /*e2a0*/  FADD.FTZ R14, R8, R9 ;  /* 0x00000009080e7221 */ /* 0x002fe20000010000 */
[----:B------:R-:W-:Y:S01]  /*e2b0*/  FSETP.NE.FTZ.AND P0, PT, R13, RZ, PT ;  /* 0x000000ff0d00720b */ /* 0x000fe20003f15000 */
[----:B------:R-:W-:-:S03]  /*e2c0*/  IMAD.MOV.U32 R9, RZ, RZ, RZ ;  /* 0x000000ffff097224 */ /* 0x000fc600078e00ff */
        /* <DEDUP_REMOVED lines=47> */
[----:B--2---:R-:W-:Y:S01]  /*e5c0*/  FMUL.FTZ R129, R43, R11 ;  /* 0x0000000b2b817220 */ /* 0x004fe20000410000 */
[----:B0-----:R-:W-:Y:S01]  /*e5d0*/  FMUL.FTZ R6, R28, R9 ;  /* 0x000000091c067220 */ /* 0x001fe20000410000 */
        /* <DEDUP_REMOVED lines=94> */
.L_x_2482:
[----:B------:R-:W0:Y:S01]  /*ebc0*/  S2R R4, SR_CgaCtaId ;  /* 0x0000000000047919 */ /* 0x000e220000008800 */
[----:B------:R-:W-:Y:S01]  /*ebd0*/  MOV R17, 0x400 ;  /* 0x0000040000117802 */ /* 0x000fe20000000f00 */
[----:B------:R-:W-:Y:S01]  /*ebe0*/  BSSY B0, `(.L_x_2513) ;  /* 0x000028d000007945 */ /* 0x000fe20003800000 */
[----:B------:R-:W-:Y:S02]  /*ebf0*/  BAR.SYNC.DEFER_BLOCKING 0x5, 0x180 ;  /* 0x0146000000007b1d */ /* 0x000fe40000010000 */
[----:B0-----:R-:W-:-:S05]  /*ec00*/  LEA R17, R4, R17, 0x18 ;  /* 0x0000001104117211 */ /* 0x001fca00078ec0ff */
[----:B------:R-:W0:Y:S02]  /*ec10*/  LDS.128 R36, [R17+0x368d0] ;  /* 0x0368d00011247984 */ /* 0x000e240000000c00 */
[----:B0-----:R-:W-:Y:S02]  /*ec20*/  R2UR UR5, R37 ;  /* 0x00000000250572ca */ /* 0x001fe400000e0000 */
        /* <DEDUP_REMOVED lines=12> */
[----:B------:R-:W-:Y:S02]  /*ecf0*/  R2UR UR4, R207 ;  /* 0x00000000cf0472ca */ /* 0x000fe400000e0000 */
[----:B------:R-:W-:-:S02]  /*ed00*/  F2FP.F16.F32.PACK_AB R98, R101, R100 ;  /* 0x000000646562723e */ /* 0x000fc400000000ff */
[----:B------:R-:W-:Y:S02]  /*ed10*/  F2FP.F16.F32.PACK_AB R99, R42, R99 ;  /* 0x000000632a63723e */ /* 0x000fe400000000ff */
[----:B------:R-:W-:Y:S02]  /*ed20*/  F2FP.F16.F32.PACK_AB R105, R107, R106 ;  /* 0x0000006a6b69723e */ /* 0x000fe400000000ff */
[----:B------:R-:W-:Y:S02]  /*ed30*/  F2FP.F16.F32.PACK_AB R112, R113, R112 ;  /* 0x000000707170723e */ /* 0x000fe400000000ff */
[----:B------:R-:W-:Y:S02]  /*ed40*/  F2FP.F16.F32.PACK_AB R106, R109, R108 ;  /* 0x0000006c6d6a723e */ /* 0x000fe400000000ff */
[----:B------:R-:W-:Y:S01]  /*ed50*/  F2FP.F16.F32.PACK_AB R107, R111, R110 ;  /* 0x0000006e6f6b723e */ /* 0x000fe200000000ff */
[----:B------:R-:W-:Y:S01]  /*ed60*/  USHF.L.U32 UR10, UR4, 0x2, URZ ;  /* 0x00000002040a7899 */ /* 0x000fe2000800063f */
[----:B------:R-:W-:-:S02]  /*ed70*/  F2FP.F16.F32.PACK_AB R113, R115, R114 ;  /* 0x000000727371723e */ /* 0x000fc400000000ff */
[----:B------:R-:W-:Y:S02]  /*ed80*/  F2FP.F16.F32.PACK_AB R114, R117, R116 ;  /* 0x000000747572723e */ /* 0x000fe400000000ff */
[----:B------:R-:W-:Y:S02]  /*ed90*/  F2FP.F16.F32.PACK_AB R115, R119, R118 ;  /* 0x000000767773723e */ /* 0x000fe400000000ff */
[----:B------:R-:W-:Y:S02]  /*eda0*/  R2UR UR7, R210 ;  /* 0x00000000d20772ca */ /* 0x000fe400000e0000 */
[----:B------:R-:W-:Y:S02]  /*edb0*/  MOV R20, R17 ;  /* 0x0000001100147202 */ /* 0x000fe40000000f00 */
[----:B0-----:R-:W-:-:S03]  /*edc0*/  MOV R21, R4 ;  /* 0x0000000400157202 */ /* 0x001fc60000000f00 */
[----:B------:R-:W-:-:S03]  /*edd0*/  IMAD.WIDE R4, R215, 0x2, R20 ;  /* 0x00000002d7047825 */ /* 0x000fc600078e0214 */
[----:B------:R-:W-:-:S03]  /*ede0*/  IADD3 R143, P0, R4, 0x4020, RZ ;  /* 0x00004020048f7810 */ /* 0x000fc60007f1e0ff */
[----:B------:R-:W-:Y:S01]  /*edf0*/  USHF.L.U64.HI UR11, UR4, 0x2, UR7 ;  /* 0x00000002040b7899 */ /* 0x000fe20008010207 */
[C---:B------:R-:W-:Y:S01]  /*ee00*/  LOP3.LUT R29, R4.reuse, 0x380, RZ, 0xc0, !PT ;  /* 0x00000380041d7812 */ /* 0x040fe200078ec0ff */
[----:B------:R-:W-:Y:S01]  /*ee10*/  UIADD3 UR4, UP1, UR10, UR8, URZ ;  /* 0x000000080a047290 */ /* 0x000fe2000ff3e03f */
[C---:B------:R-:W-:Y:S01]  /*ee20*/  IADD3 R103, P2, R4.reuse, 0x20, RZ ;  /* 0x0000002004677810 */ /* 0x040fe20007f5e0ff */
[--C-:B------:R-:W-:Y:S01]  /*ee30*/  IMAD.X R25, RZ, RZ, R5.reuse, P0 ;  /* 0x000000ffff197224 */ /* 0x100fe200000e0605 */
[C---:B------:R-:W-:Y:S01]  /*ee40*/  IADD3 R137, P1, R4.reuse, 0x40, RZ ;  /* 0x0000004004897810 */ /* 0x040fe20007f3e0ff */
[----:B------:R-:W-:Y:S01]  /*ee50*/  UIADD3.X UR7, UR11, UR9, URZ, UP1, !UPT ;  /* 0x000000090b077290 */ /* 0x000fe20008ffe43f */
[C---:B------:R-:W-:Y:S01]  /*ee60*/  IADD3 R139, P6, R4.reuse, 0x60, RZ ;  /* 0x00000060048b7810 */ /* 0x040fe20007fde0ff */
[--C-:B------:R-:W-:Y:S01]  /*ee70*/  IMAD.X R9, RZ, RZ, R5.reuse, P2 ;  /* 0x000000ffff097224 */ /* 0x100fe200010e0605 */
[C---:B------:R-:W-:Y:S01]  /*ee80*/  IADD3 R141, P5, R4.reuse, 0x4000, RZ ;  /* 0x00004000048d7810 */ /* 0x040fe20007fbe0ff */
[--C-:B------:R-:W-:Y:S01]  /*ee90*/  IMAD.X R11, RZ, RZ, R5.reuse, P1 ;  /* 0x000000ffff0b7224 */ /* 0x100fe200008e0605 */
[----:B------:R-:W-:Y:S01]  /*eea0*/  LOP3.LUT R18, R143, 0x380, RZ, 0xc0, !PT ;  /* 0x000003808f127812 */ /* 0x000fe200078ec0ff */
[--C-:B------:R-:W-:Y:S01]  /*eeb0*/  IMAD.X R13, RZ, RZ, R5.reuse, P6 ;  /* 0x000000ffff0d7224 */ /* 0x100fe200030e0605 */
[----:B------:R-:W-:Y:S01]  /*eec0*/  SHF.R.U64 R29, R29, 0x3, RZ ;  /* 0x000000031d1d7819 */ /* 0x000fe200000012ff */
[----:B------:R-:W-:Y:S01]  /*eed0*/  IMAD.X R15, RZ, RZ, R5, P5 ;  /* 0x000000ffff0f7224 */ /* 0x000fe200028e0605 */
[C---:B------:R-:W-:Y:S01]  /*eee0*/  IADD3 R145, P4, R4.reuse, 0x4040, RZ ;  /* 0x0000404004917810 */ /* 0x040fe20007f9e0ff */
[----:B------:R-:W-:Y:S01]  /*eef0*/  ULDC.64 UR8, c[0x0][0xc08] ;  /* 0x0003020000087ab9 */ /* 0x000fe20000000a00 */
[----:B------:R-:W-:-:S02]  /*ef00*/  IADD3 R147, P3, R4, 0x4060, RZ ;  /* 0x0000406004937810 */ /* 0x000fc40007f7e0ff */
        /* <DEDUP_REMOVED lines=8> */
[----:B------:R-:W-:Y:S01]  /*ef90*/  SHF.R.U64 R18, R18, 0x3, RZ ;  /* 0x0000000312127819 */ /* 0x000fe200000012ff */
[--C-:B------:R-:W-:Y:S01]  /*efa0*/  IMAD.X R37, RZ, RZ, R5.reuse, P6 ;  /* 0x000000ffff257224 */ /* 0x100fe200030e0605 */
[----:B------:R-:W-:Y:S01]  /*efb0*/  LOP3.LUT R4, R29, R4, RZ, 0x3c, !PT ;  /* 0x000000041d047212 */ /* 0x000fe200078e3cff */
[----:B------:R-:W-:Y:S01]  /*efc0*/  IMAD.X R29, RZ, RZ, R5, P5 ;  /* 0x000000ffff1d7224 */ /* 0x000fe200028e0605 */
[----:B------:R-:W-:-:S02]  /*efd0*/  LOP3.LUT R8, R103, 0x380, RZ, 0xc0, !PT ;  /* 0x0000038067087812 */ /* 0x000fc400078ec0ff */
[----:B------:R-:W-:Y:S02]  /*efe0*/  LOP3.LUT R10, R137, 0x380, RZ, 0xc0, !PT ;  /* 0x00000380890a7812 */ /* 0x000fe400078ec0ff */
[----:B------:R-:W-:Y:S02]  /*eff0*/  LOP3.LUT R12, R139, 0x380, RZ, 0xc0, !PT ;  /* 0x000003808b0c7812 */ /* 0x000fe400078ec0ff */
[----:B------:R-:W-:Y:S02]  /*f000*/  LOP3.LUT R14, R141, 0x380, RZ, 0xc0, !PT ;  /* 0x000003808d0e7812 */ /* 0x000fe400078ec0ff */
[----:B------:R-:W-:Y:S02]  /*f010*/  LOP3.LUT R26, R145, 0x380, RZ, 0xc0, !PT ;  /* 0x00000380911a7812 */ /* 0x000fe400078ec0ff */
[----:B------:R-:W-:Y:S02]  /*f020*/  LOP3.LUT R30, R147, 0x380, RZ, 0xc0, !PT ;  /* 0x00000380931e7812 */ /* 0x000fe400078ec0ff */
[----:B------:R-:W-:-:S02]  /*f030*/  LOP3.LUT R24, R18, R143, RZ, 0x3c, !PT ;  /* 0x0000008f12187212 */ /* 0x000fc400078e3cff */
[----:B------:R-:W-:Y:S02]  /*f040*/  LOP3.LUT R38, R155, 0x380, RZ, 0xc0, !PT ;  /* 0x000003809b267812 */ /* 0x000fe400078ec0ff */
[----:B------:R-:W-:Y:S02]  /*f050*/  SHF.R.U64 R8, R8, 0x3, RZ ;  /* 0x0000000308087819 */ /* 0x000fe400000012ff */
[----:B------:R-:W-:Y:S02]  /*f060*/  SHF.R.U64 R10, R10, 0x3, RZ ;  /* 0x000000030a0a7819 */ /* 0x000fe400000012ff */
[----:B------:R-:W-:Y:S02]  /*f070*/  LOP3.LUT R32, R149, 0x380, RZ, 0xc0, !PT ;  /* 0x0000038095207812 */ /* 0x000fe400078ec0ff */
[----:B------:R-:W-:Y:S02]  /*f080*/  MOV R18, R4 ;  /* 0x0000000400127202 */ /* 0x000fe40000000f00 */
[----:B------:R-:W-:-:S02]  /*f090*/  LOP3.LUT R34, R151, 0x380, RZ, 0xc0, !PT ;  /* 0x0000038097227812 */ /* 0x000fc400078ec0ff */
[----:B------:R-:W-:Y:S02]  /*f0a0*/  SHF.R.U64 R12, R12, 0x3, RZ ;  /* 0x000000030c0c7819 */ /* 0x000fe400000012ff */
[----:B------:R-:W-:Y:S02]  /*f0b0*/  SHF.R.U64 R14, R14, 0x3, RZ ;  /* 0x000000030e0e7819 */ /* 0x000fe400000012ff */
[----:B------:R-:W-:Y:S02]  /*f0c0*/  F2FP.F16.F32.PACK_AB R4, R122, R7 ;  /* 0x000000077a04723e */ /* 0x000fe400000000ff */
[----:B------:R-:W-:Y:S02]  /*f0d0*/  SHF.R.U64 R26, R26, 0x3, RZ ;  /* 0x000000031a1a7819 */ /* 0x000fe400000012ff */
[----:B------:R-:W-:Y:S02]  /*f0e0*/  F2FP.F16.F32.PACK_AB R5, R135, R130 ;  /* 0x000000828705723e */ /* 0x000fe400000000ff */
[----:B------:R-:W-:Y:S01]  /*f0f0*/  F2FP.F16.F32.PACK_AB R7, R133, R28 ;  /* 0x0000001c8507723e */ /* 0x000fe200000000ff */
[----:B------:R-:W-:Y:S01]  /*f100*/  BAR.SYNC.DEFER_BLOCKING 0x1, 0x100 ;  /* 0x0044000000007b1d */ /* 0x000fe20000010000 */
[----:B------:R-:W-:-:S02]  /*f110*/  SHF.R.U64 R30, R30, 0x3, RZ ;  /* 0x000000031e1e7819 */ /* 0x000fc400000012ff */
[----:B------:R-:W-:Y:S02]  /*f120*/  SHF.R.U64 R38, R38, 0x3, RZ ;  /* 0x0000000326267819 */ /* 0x000fe400000012ff */
[----:B------:R-:W-:Y:S02]  /*f130*/  LOP3.LUT R8, R8, R103, RZ, 0x3c, !PT ;  /* 0x0000006708087212 */ /* 0x000fe400078e3cff */
[----:B------:R-:W-:Y:S02]  /*f140*/  LOP3.LUT R10, R10, R137, RZ, 0x3c, !PT ;  /* 0x000000890a0a7212 */ /* 0x000fe400078e3cff */
[----:B------:R-:W-:Y:S02]  /*f150*/  SHF.R.U64 R32, R32, 0x3, RZ ;  /* 0x0000000320207819 */ /* 0x000fe400000012ff */
[----:B------:R-:W-:Y:S02]  /*f160*/  SHF.R.U64 R34, R34, 0x3, RZ ;  /* 0x0000000322227819 */ /* 0x000fe400000012ff */
[----:B------:R-:W-:-:S02]  /*f170*/  LOP3.LUT R12, R12, R139, RZ, 0x3c, !PT ;  /* 0x0000008b0c0c7212 */ /* 0x000fc400078e3cff */
[----:B------:R-:W-:Y:S02]  /*f180*/  LOP3.LUT R14, R14, R141, RZ, 0x3c, !PT ;  /* 0x0000008d0e0e7212 */ /* 0x000fe400078e3cff */
[----:B------:R-:W-:Y:S02]  /*f190*/  LOP3.LUT R36, R153, 0x380, RZ, 0xc0, !PT ;  /* 0x0000038099247812 */ /* 0x000fe400078ec0ff */
[----:B------:R-:W-:Y:S02]  /*f1a0*/  LOP3.LUT R26, R26, R145, RZ, 0x3c, !PT ;  /* 0x000000911a1a7212 */ /* 0x000fe400078e3cff */
[----:B------:R-:W-:Y:S02]  /*f1b0*/  LOP3.LUT R30, R30, R147, RZ, 0x3c, !PT ;  /* 0x000000931e1e7212 */ /* 0x000fe400078e3cff */
[----:B------:R-:W-:Y:S01]  /*f1c0*/  LOP3.LUT R28, R38, R155, RZ, 0x3c, !PT ;  /* 0x0000009b261c7212 */ /* 0x000fe200078e3cff */
[----:B------:R0:W-:Y:S01]  /*f1d0*/  STSM.16.M88.4 [R18], R4 ;  /* 0x0000000412007844 */ /* 0x0001e20000000200 */
[----:B------:R-:W-:-:S02]  /*f1e0*/  LOP3.LUT R32, R32, R149, RZ, 0x3c, !PT ;  /* 0x0000009520207212 */ /* 0x000fc400078e3cff */
[----:B------:R-:W-:Y:S02]  /*f1f0*/  LOP3.LUT R34, R34, R151, RZ, 0x3c, !PT ;  /* 0x0000009722227212 */ /* 0x000fe400078e3cff */
[----:B------:R-:W-:Y:S02]  /*f200*/  MOV R134, R8 ;  /* 0x0000000800867202 */ /* 0x000fe40000000f00 */
[----:B------:R-:W-:Y:S02]  /*f210*/  MOV R133, R10 ;  /* 0x0000000a00857202 */ /* 0x000fe40000000f00 */
[----:B------:R-:W-:Y:S02]  /*f220*/  SHF.R.U64 R36, R36, 0x3, RZ ;  /* 0x0000000324247819 */ /* 0x000fe400000012ff */
[----:B------:R-:W-:Y:S02]  /*f230*/  MOV R132, R12 ;  /* 0x0000000c00847202 */ /* 0x000fe40000000f00 */
[----:B------:R-:W-:-:S02]  /*f240*/  MOV R130, R14 ;  /* 0x0000000e00827202 */ /* 0x000fc40000000f00 */
[----:B------:R-:W-:Y:S02]  /*f250*/  F2FP.F16.F32.PACK_AB R8, R41, R40 ;  /* 0x000000282908723e */ /* 0x000fe400000000ff */
[----:B0-----:R-:W-:Y:S02]  /*f260*/  F2FP.F16.F32.PACK_AB R4, R123, R120 ;  /* 0x000000787b04723e */ /* 0x001fe400000000ff */
[----:B------:R-:W-:Y:S02]  /*f270*/  F2FP.F16.F32.PACK_AB R5, R128, R127 ;  /* 0x0000007f8005723e */ /* 0x000fe400000000ff */
[----:B------:R-:W-:Y:S02]  /*f280*/  F2FP.F16.F32.PACK_AB R6, R121, R0 ;  /* 0x000000007906723e */ /* 0x000fe400000000ff */
[----:B------:R-:W-:Y:S02]  /*f290*/  F2FP.F16.F32.PACK_AB R7, R131, R126 ;  /* 0x0000007e8307723e */ /* 0x000fe400000000ff */
[----:B------:R-:W-:-:S02]  /*f2a0*/  F2FP.F16.F32.PACK_AB R9, R129, R124 ;  /* 0x0000007c8109723e */ /* 0x000fc400000000ff */
[----:B------:R-:W-:Y:S01]  /*f2b0*/  F2FP.F16.F32.PACK_AB R10, R45, R44 ;  /* 0x0000002c2d0a723e */ /* 0x000fe200000000ff */
[----:B------:R0:W-:Y:S01]  /*f2c0*/  STSM.16.M88.4 [R134], R4 ;  /* 0x0000000486007844 */ /* 0x0001e20000000200 */
[----:B------:R-:W-:Y:S02]  /*f2d0*/  F2FP.F16.F32.PACK_AB R11, R47, R46 ;  /* 0x0000002e2f0b723e */ /* 0x000fe400000000ff */
[----:B------:R-:W-:Y:S02]  /*f2e0*/  MOV R125, R24 ;  /* 0x00000018007d7202 */ /* 0x000fe40000000f00 */
[----:B------:R-:W-:Y:S01]  /*f2f0*/  MOV R122, R26 ;  /* 0x0000001a007a7202 */ /* 0x000fe20000000f00 */
[----:B------:R1:W-:Y:S01]  /*f300*/  STSM.16.M88.4 [R133], R8 ;  /* 0x0000000885007844 */ /* 0x0003e20000000200 */
[----:B------:R-:W-:Y:S02]  /*f310*/  F2FP.F16.F32.PACK_AB R12, R49, R48 ;  /* 0x00000030310c723e */ /* 0x000fe400000000ff */
[----:B------:R-:W-:-:S02]  /*f320*/  F2FP.F16.F32.PACK_AB R13, R51, R50 ;  /* 0x00000032330d723e */ /* 0x000fc400000000ff */
[----:B------:R-:W-:Y:S02]  /*f330*/  F2FP.F16.F32.PACK_AB R14, R53, R52 ;  /* 0x00000034350e723e */ /* 0x000fe400000000ff */
[----:B------:R-:W-:Y:S02]  /*f340*/  F2FP.F16.F32.PACK_AB R15, R55, R54 ;  /* 0x00000036370f723e */ /* 0x000fe400000000ff */
[----:B------:R-:W-:Y:S02]  /*f350*/  MOV R103, R30 ;  /* 0x0000001e00677202 */ /* 0x000fe40000000f00 */
[----:B------:R-:W-:Y:S01]  /*f360*/  F2FP.F16.F32.PACK_AB R24, R57, R56 ;  /* 0x000000383918723e */ /* 0x000fe200000000ff */
[----:B------:R-:W-:Y:S01]  /*f370*/  STSM.16.M88.4 [R132], R12 ;  /* 0x0000000c84007844 */ /* 0x000fe20000000200 */
[----:B------:R-:W-:Y:S02]  /*f380*/  F2FP.F16.F32.PACK_AB R25, R59, R58 ;  /* 0x0000003a3b19723e */ /* 0x000fe400000000ff */
[----:B------:R-:W-:-:S02]  /*f390*/  F2FP.F16.F32.PACK_AB R26, R61, R60 ;  /* 0x0000003c3d1a723e */ /* 0x000fc400000000ff */
[----:B------:R-:W-:Y:S02]  /*f3a0*/  F2FP.F16.F32.PACK_AB R27, R63, R62 ;  /* 0x0000003e3f1b723e */ /* 0x000fe400000000ff */
[----:B------:R-:W-:Y:S02]  /*f3b0*/  MOV R18, R28 ;  /* 0x0000001c00127202 */ /* 0x000fe40000000f00 */
[----:B------:R-:W-:Y:S01]  /*f3c0*/  MOV R102, R32 ;  /* 0x0000002000667202 */ /* 0x000fe20000000f00 */
[----:B------:R-:W-:Y:S01]  /*f3d0*/  STSM.16.M88.4 [R130], R24 ;  /* 0x0000001882007844 */ /* 0x000fe20000000200 */
[----:B------:R-:W-:Y:S02]  /*f3e0*/  MOV R38, R34 ;  /* 0x0000002200267202 */ /* 0x000fe40000000f00 */
[----:B------:R-:W-:Y:S02]  /*f3f0*/  F2FP.F16.F32.PACK_AB R28, R65, R64 ;  /* 0x00000040411c723e */ /* 0x000fe400000000ff */
[----:B------:R-:W-:Y:S01]  /*f400*/  F2FP.F16.F32.PACK_AB R29, R67, R66 ;  /* 0x00000042431d723e */ /* 0x000fe200000000ff */
[----:B------:R-:W2:Y:S01]  /*f410*/  LDC R65, c[0x0][0xbe8] ;  /* 0x0002fa00ff417b82 */ /* 0x000ea20000000800 */
[----:B------:R-:W-:-:S02]  /*f420*/  F2FP.F16.F32.PACK_AB R30, R69, R68 ;  /* 0x00000044451e723e */ /* 0x000fc400000000ff */
[----:B------:R-:W-:Y:S02]  /*f430*/  F2FP.F16.F32.PACK_AB R31, R71, R70 ;  /* 0x00000046471f723e */ /* 0x000fe400000000ff */
[----:B------:R-:W-:Y:S02]  /*f440*/  LOP3.LUT R36, R36, R153, RZ, 0x3c, !PT ;  /* 0x0000009924247212 */ /* 0x000fe400078e3cff */
[----:B------:R-:W-:Y:S01]  /*f450*/  F2FP.F16.F32.PACK_AB R32, R73, R72 ;  /* 0x000000484920723e */ /* 0x000fe200000000ff */
[----:B------:R-:W-:Y:S01]  /*f460*/  STSM.16.M88.4 [R125], R28 ;  /* 0x0000001c7d007844 */ /* 0x000fe20000000200 */
[----:B------:R-:W-:Y:S02]  /*f470*/  F2FP.F16.F32.PACK_AB R33, R75, R74 ;  /* 0x0000004a4b21723e */ /* 0x000fe400000000ff */
[----:B------:R-:W-:Y:S02]  /*f480*/  F2FP.F16.F32.PACK_AB R34, R77, R76 ;  /* 0x0000004c4d22723e */ /* 0x000fe400000000ff */
[----:B------:R-:W-:-:S02]  /*f490*/  F2FP.F16.F32.PACK_AB R35, R79, R78 ;  /* 0x0000004e4f23723e */ /* 0x000fc400000000ff */
[----:B0-----:R-:W-:Y:S02]  /*f4a0*/  F2FP.F16.F32.PACK_AB R4, R81, R80 ;  /* 0x000000505104723e */ /* 0x001fe400000000ff */
[----:B------:R-:W-:Y:S01]  /*f4b0*/  F2FP.F16.F32.PACK_AB R5, R83, R82 ;  /* 0x000000525305723e */ /* 0x000fe200000000ff */
[----:B------:R-:W-:Y:S01]  /*f4c0*/  STSM.16.M88.4 [R122], R32 ;  /* 0x000000207a007844 */ /* 0x000fe20000000200 */
[----:B------:R-:W-:Y:S02]  /*f4d0*/  F2FP.F16.F32.PACK_AB R6, R85, R84 ;  /* 0x000000545506723e */ /* 0x000fe400000000ff */
[----:B------:R-:W-:Y:S02]  /*f4e0*/  F2FP.F16.F32.PACK_AB R7, R87, R86 ;  /* 0x000000565707723e */ /* 0x000fe400000000ff */
[----:B-1----:R-:W-:Y:S02]  /*f4f0*/  F2FP.F16.F32.PACK_AB R8, R89, R88 ;  /* 0x000000585908723e */ /* 0x002fe400000000ff */
[----:B------:R-:W-:Y:S01]  /*f500*/  F2FP.F16.F32.PACK_AB R9, R91, R90 ;  /* 0x0000005a5b09723e */ /* 0x000fe200000000ff */
[----:B------:R0:W-:Y:S01]  /*f510*/  STSM.16.M88.4 [R103], R4 ;  /* 0x0000000467007844 */ /* 0x0001e20000000200 */
[----:B------:R-:W-:-:S02]  /*f520*/  F2FP.F16.F32.PACK_AB R10, R93, R92 ;  /* 0x0000005c5d0a723e */ /* 0x000fc400000000ff */
[----:B------:R-:W-:Y:S02]  /*f530*/  F2FP.F16.F32.PACK_AB R11, R95, R94 ;  /* 0x0000005e5f0b723e */ /* 0x000fe400000000ff */
[----:B------:R-:W-:Y:S02]  /*f540*/  MOV R36, R36 ;  /* 0x0000002400247202 */ /* 0x000fe40000000f00 */
[----:B------:R-:W-:Y:S01]  /*f550*/  PLOP3.LUT P0, PT, PT, PT, UP0, 0x80, 0x0 ;  /* 0x000000000000781c */ /* 0x000fe20003f0f008 */
[----:B------:R1:W-:Y:S04]  /*f560*/  STSM.16.M88.4 [R102], R8 ;  /* 0x0000000866007844 */ /* 0x0003e80000000200 */
[----:B------:R3:W-:Y:S04]  /*f570*/  STSM.16.M88.4 [R38], R96 ;  /* 0x0000006026007844 */ /* 0x0007e80000000200 */
[----:B------:R3:W-:Y:S01]  /*f580*/  STSM.16.M88.4 [R36], R104 ;  /* 0x0000006824007844 */ /* 0x0007e20000000200 */
[----:B0-----:R-:W-:-:S02]  /*f590*/  IMAD.U32 R4, RZ, RZ, UR4 ;  /* 0x00000004ff047e24 */ /* 0x001fc4000f8e00ff */
[----:B------:R-:W-:Y:S01]  /*f5a0*/  IMAD.U32 R5, RZ, RZ, UR7 ;  /* 0x00000007ff057e24 */ /* 0x000fe2000f8e00ff */
[----:B------:R3:W-:Y:S01]  /*f5b0*/  STSM.16.M88.4 [R18], R112 ;  /* 0x0000007012007844 */ /* 0x0007e20000000200 */
[----:B------:R-:W-:Y:S06]  /*f5c0*/  BAR.SYNC.DEFER_BLOCKING 0x1, 0x100 ;  /* 0x0044000000007b1d */ /* 0x000fec0000010000 */
[----:B------:R-:W4:Y:S01]  /*f5d0*/  @P0 LDG.E R0, desc[UR12][R4.64] ;  /* 0x0000000c04000981 */ /* 0x000f22000c1e1900 */
[----:B--2---:R-:W-:Y:S01]  /*f5e0*/  ISETP.NE.AND P1, PT, R65, 0x1, PT ;  /* 0x000000014100780c */ /* 0x004fe20003f25270 */
[----:B------:R-:W-:Y:S01]  /*f5f0*/  UISETP.NE.U32.AND UP1, UPT, UR8, URZ, UPT ;  /* 0x0000003f0800728c */ /* 0x000fe2000bf25070 */
[----:B------:R-:W-:Y:S01]  /*f600*/  ULDC UR7, c[0x0][0xa88] ;  /* 0x0002a20000077ab9 */ /* 0x000fe20000000800 */
[----:B------:R-:W-:-:S02]  /*f610*/  UMOV UR4, URZ ;  /* 0x0000003f00047c82 */ /* 0x000fc40008000000 */
[----:B------:R-:W-:-:S06]  /*f620*/  UISETP.NE.AND.EX UP1, UPT, UR9, URZ, UPT, UP1 ;  /* 0x0000003f0900728c */ /* 0x000fcc000bf25310 */
[----:B------:R-:W-:Y:S02]  /*f630*/  PLOP3.LUT P2, PT, PT, PT, UP1, 0x80, 0x0 ;  /* 0x000000000000781c */ /* 0x000fe40003f4f018 */
[----:B------:R-:W0:Y:S03]  /*f640*/  @P1 LDC R6, c[0x0][0xbec] ;  /* 0x0002fb00ff061b82 */ /* 0x000e260000000800 */
[----:B------:R-:W-:-:S04]  /*f650*/  @UP1 UIADD3 UR8, UP2, UR10, UR8, URZ ;  /* 0x000000080a081290 */ /* 0x000fc8000ff5e03f */
[----:B------:R-:W-:Y:S01]  /*f660*/  @UP1 UIADD3.X UR9, UR11, UR9, URZ, UP2, !UPT ;  /* 0x000000090b091290 */ /* 0x000fe200097fe43f */
[----:B-1----:R-:W1:Y:S01]  /*f670*/  @P1 LDC R8, c[0x0][0xbf0] ;  /* 0x0002fc00ff081b82 */ /* 0x002e620000000800 */
[----:B------:R-:W-:-:S04]  /*f680*/  IMAD.U32 R10, RZ, RZ, UR8 ;  /* 0x00000008ff0a7e24 */ /* 0x000fc8000f8e00ff */
[----:B------:R-:W-:Y:S01]  /*f690*/  IMAD.U32 R11, RZ, RZ, UR9 ;  /* 0x00000009ff0b7e24 */ /* 0x000fe2000f8e00ff */
[----:B----4-:R-:W-:Y:S01]  /*f6a0*/  @P0 R2UR UR4, R0 ;  /* 0x00000000000402ca */ /* 0x010fe200000e0000 */
        /* <DEDUP_REMOVED lines=8> */
.L_x_2515:
[----:B------:R-:W-:Y:S01]  /*f730*/  R2UR UR18, R208 ;  /* 0x00000000d01272ca */ /* 0x000fe200000e0000 */
[----:B------:R-:W-:Y:S01]  /*f740*/  ULDC.64 UR12, c[0x0][0xb90] ;  /* 0x0002e400000c7ab9 */ /* 0x000fe20000000a00 */
[----:B------:R-:W-:Y:S01]  /*f750*/  R2UR UR17, R19 ;  /* 0x00000000131172ca */ /* 0x000fe200000e0000 */
[----:B------:R-:W-:Y:S01]  /*f760*/  USHF.R.S32.HI UR11, URZ, 0x1f, UR4 ;  /* 0x0000001f3f0b7899 */ /* 0x000fe20008011404 */
[----:B------:R-:W-:Y:S01]  /*f770*/  R2UR UR16, R210 ;  /* 0x00000000d21072ca */ /* 0x000fe200000e0000 */
[----:B------:R-:W-:Y:S01]  /*f780*/  UMOV UR10, UR4 ;  /* 0x00000004000a7c82 */ /* 0x000fe20008000000 */
[----:B------:R-:W-:Y:S01]  /*f790*/  R2UR UR15, R207 ;  /* 0x00000000cf0f72ca */ /* 0x000fe200000e0000 */
[----:B-----5:R-:W-:Y:S01]  /*f7a0*/  IMAD R67, R0, R65, RZ ;  /* 0x0000004100437224 */ /* 0x020fe200078e02ff */
[----:B------:R-:W-:-:S05]  /*f7b0*/  ULDC.64 UR20, c[0x0][0x208] ;  /* 0x0000820000147ab9 */ /* 0x000fca0000000a00 */
[----:B------:R-:W-:Y:S02]  /*f7c0*/  USHF.R.S32.HI UR14, URZ, 0x1f, UR18 ;  /* 0x0000001f3f0e7899 */ /* 0x000fe40008011412 */
[----:B------:R-:W-:Y:S01]  /*f7d0*/  VIADD R7, R23, UR17 ;  /* 0x0000001117077c36 */ /* 0x000fe20008000000 */
[----:B------:R-:W-:Y:S01]  /*f7e0*/  UIMAD.WIDE.U32 UR8, UR18, UR12, UR10 ;  /* 0x0000000c120872a5 */ /* 0x000fe2000f8e000a */
[----:B------:R-:W-:Y:S01]  /*f7f0*/  VIADD R26, R214, UR17 ;  /* 0x00000011d61a7c36 */ /* 0x000fe20008000000 */
[----:B------:R-:W-:Y:S01]  /*f800*/  UIMAD UR7, UR14, UR12, URZ ;  /* 0x0000000c0e0772a4 */ /* 0x000fe2000f8e023f */
[----:B------:R-:W-:Y:S01]  /*f810*/  @P1 IMAD.HI.U32 R5, R7, R6, RZ ;  /* 0x0000000607051227 */ /* 0x000fe200078e00ff */
[----:B------:R-:W-:Y:S02]  /*f820*/  USEL UR16, UR16, URZ, !UP0 ;  /* 0x0000003f10107287 */ /* 0x000fe4000c000000 */
[----:B------:R-:W-:Y:S01]  /*f830*/  UIMAD UR7, UR18, UR13, UR7 ;  /* 0x0000000d120772a4 */ /* 0x000fe2000f8e0207 */
[----:B------:R-:W-:Y:S01]  /*f840*/  IMAD.MOV.U32 R4, RZ, RZ, R7 ;  /* 0x000000ffff047224 */ /* 0x000fe200078e0007 */
[----:B------:R-:W-:Y:S01]  /*f850*/  @P1 SHF.R.U32.HI R4, RZ, R8, R5 ;  /* 0x00000008ff041219 */ /* 0x000fe20000011605 */
[----:B------:R-:W-:Y:S01]  /*f860*/  ULDC.64 UR12, c[0x0][0xb98] ;  /* 0x0002e600000c7ab9 */ /* 0x000fe20000000a00 */
[----:B------:R-:W-:Y:S01]  /*f870*/  UIADD3 UR9, UR9, UR7, URZ ;  /* 0x0000000709097290 */ /* 0x000fe2000fffe03f */
[----:B------:R-:W-:Y:S01]  /*f880*/  IMAD R5, R209, 0x40, R16 ;  /* 0x00000040d1057824 */ /* 0x000fe200078e0210 */
[----:B------:R-:W-:Y:S01]  /*f890*/  USEL UR15, UR15, URZ, !UP0 ;  /* 0x0000003f0f0f7287 */ /* 0x000fe2000c000000 */
[----:B------:R-:W-:Y:S01]  /*f8a0*/  IMAD.MOV R6, RZ, RZ, -R4 ;  /* 0x000000ffff067224 */ /* 0x000fe200078e0a04 */
[----:B------:R-:W-:Y:S01]  /*f8b0*/  UIMAD UR7, UR16, UR12, URZ ;  /* 0x0000000c100772a4 */ /* 0x000fe2000f8e023f */
[----:B------:R-:W-:Y:S01]  /*f8c0*/  IMAD.WIDE R20, R5, 0x2, R20 ;  /* 0x0000000205147825 */ /* 0x000fe200078e0214 */
[----:B------:R-:W-:Y:S01]  /*f8d0*/  UIMAD.WIDE.U32 UR8, UR15, UR12, UR8 ;  /* 0x0000000c0f0872a5 */ /* 0x000fe2000f8e0008 */
[----:B------:R-:W-:Y:S01]  /*f8e0*/  SHF.R.S32.HI R5, RZ, 0x1f, R4 ;  /* 0x0000001fff057819 */ /* 0x000fe20000011404 */
[----:B------:R-:W-:Y:S01]  /*f8f0*/  UIMAD UR7, UR15, UR13, UR7 ;  /* 0x0000000d0f0772a4 */ /* 0x000fe2000f8e0207 */
[----:B------:R-:W-:Y:S01]  /*f900*/  IMAD R7, R65, R6, R7 ;  /* 0x0000000641077224 */ /* 0x000fe200078e0207 */
[----:B------:R-:W-:Y:S01]  /*f910*/  IADD3 R13, P2, R20, 0x1000, RZ ;  /* 0x00001000140d7810 */ /* 0x000fe20007f5e0ff */
[----:B------:R-:W-:Y:S01]  /*f920*/  ULDC.64 UR12, c[0x0][0xaa0] ;  /* 0x0002a800000c7ab9 */ /* 0x000fe20000000a00 */
[----:B------:R-:W-:-:S02]  /*f930*/  IADD3 R4, P0, R4, UR8, RZ ;  /* 0x0000000804047c10 */ /* 0x000fc4000ff1e0ff */
[----:B------:R-:W-:Y:S01]  /*f940*/  IMAD.U32 R8, RZ, RZ, UR7 ;  /* 0x00000007ff087e24 */ /* 0x000fe2000f8e00ff */
[----:B------:R-:W-:Y:S02]  /*f950*/  SHF.R.S32.HI R6, RZ, 0x1f, R7 ;  /* 0x0000001fff067819 */ /* 0x000fe40000011407 */
[----:B------:R-:W-:Y:S02]  /*f960*/  LOP3.LUT R12, R13, 0x380, RZ, 0xc0, !PT ;  /* 0x000003800d0c7812 */ /* 0x000fe400078ec0ff */
[----:B------:R-:W-:Y:S01]  /*f970*/  IADD3.X R5, R5, UR9, R8, P0, !PT ;  /* 0x0000000905057c10 */ /* 0x000fe200087fe408 */
[----:B------:R-:W-:Y:S01]  /*f980*/  ULDC.64 UR8, c[0x0][0xb88] ;  /* 0x0002e20000087ab9 */ /* 0x000fe20000000a00 */
[----:B------:R-:W-:Y:S01]  /*f990*/  SHF.R.U64 R12, R12, 0x3, RZ ;  /* 0x000000030c0c7819 */ /* 0x000fe200000012ff */
[----:B------:R-:W-:Y:S01]  /*f9a0*/  IMAD R6, R6, UR8, RZ ;  /* 0x0000000806067c24 */ /* 0x000fe2000f8e02ff */
[----:B------:R-:W-:Y:S01]  /*f9b0*/  IADD3 R9, P6, R20, 0x2000, RZ ;  /* 0x0000200014097810 */ /* 0x000fe20007fde0ff */
[----:B------:R-:W-:Y:S01]  /*f9c0*/  IMAD.WIDE.U32 R4, R7, UR8, R4 ;  /* 0x0000000807047c25 */ /* 0x000fe2000f8e0004 */
[----:B------:R-:W-:-:S02]  /*f9d0*/  LOP3.LUT R12, R12, R13, RZ, 0x3c, !PT ;  /* 0x0000000d0c0c7212 */ /* 0x000fc400078e3cff */
[----:B------:R-:W-:Y:S01]  /*f9e0*/  IADD3 R49, P4, R20, 0x4000, RZ ;  /* 0x0000400014317810 */ /* 0x000fe20007f9e0ff */
[----:B---3--:R-:W-:Y:S01]  /*f9f0*/  IMAD R11, R7, UR9, R6 ;  /* 0x00000009070b7c24 */ /* 0x008fe2000f8e0206 */
[----:B------:R-:W-:Y:S01]  /*fa00*/  ULDC.64 UR8, c[0x0][0xb50] ;  /* 0x0002d40000087ab9 */ /* 0x000fe20000000a00 */
[----:B------:R-:W-:Y:S01]  /*fa10*/  IMAD.X R13, RZ, RZ, R21, P2 ;  /* 0x000000ffff0d7224 */ /* 0x000fe200010e0615 */
[----:B------:R-:W-:Y:S01]  /*fa20*/  LEA R10, P0, R4, UR8, 0x2 ;  /* 0x00000008040a7c11 */ /* 0x000fe2000f8010ff */
[----:B------:R-:W-:Y:S01]  /*fa30*/  IMAD.IADD R5, R5, 0x1, R11 ;  /* 0x0000000105057824 */ /* 0x000fe200078e020b */
[----:B------:R-:W-:Y:S01]  /*fa40*/  IADD3 R25, P2, R20, 0x7000, RZ ;  /* 0x0000700014197810 */ /* 0x000fe20007f5e0ff */
[----:B------:R-:W-:Y:S01]  /*fa50*/  VIADD R6, R26, 0x8 ;  /* 0x000000081a067836 */ /* 0x000fe20000000000 */
[----:B------:R-:W-:Y:S01]  /*fa60*/  LOP3.LUT R8, R9, 0x380, RZ, 0xc0, !PT ;  /* 0x0000038009087812 */ /* 0x000fe200078ec0ff */
[----:B------:R-:W-:Y:S01]  /*fa70*/  SHFL.IDX PT, R18, R10, RZ, 0x1c1f ;  /* 0x001c1fff0a127589 */ /* 0x000fe200000e0000 */
[----:B------:R-:W-:-:S02]  /*fa80*/  LEA.HI.X R14, R4, UR9, R5, 0x2, P0 ;  /* 0x00000009040e7c11 */ /* 0x000fc400080f1405 */
[C---:B------:R-:W-:Y:S01]  /*fa90*/  IADD3 R45, P0, R20.reuse, 0x5000, RZ ;  /* 0x00005000142d7810 */ /* 0x040fe20007f1e0ff */
[----:B------:R-:W-:Y:S01]  /*faa0*/  SHFL.IDX PT, R36, R10, 0x1, 0x1c1f ;  /* 0x003c1f000a247f89 */ /* 0x000fe200000e0000 */
[----:B------:R-:W-:Y:S02]  /*fab0*/  LOP3.LUT R24, R25, 0x380, RZ, 0xc0, !PT ;  /* 0x0000038019187812 */ /* 0x000fe400078ec0ff */
[----:B------:R-:W-:Y:S01]  /*fac0*/  LOP3.LUT R44, R45, 0x380, RZ, 0xc0, !PT ;  /* 0x000003802d2c7812 */ /* 0x000fe200078ec0ff */
[----:B------:R-:W0:Y:S01]  /*fad0*/  SHFL.IDX PT, R19, R14, RZ, 0x1c1f ;  /* 0x001c1fff0e137589 */ /* 0x000e2200000e0000 */
[----:B------:R-:W-:Y:S02]  /*fae0*/  IADD3 R5, P5, R20, 0x3000, RZ ;  /* 0x0000300014057810 */ /* 0x000fe40007fbe0ff */
[----:B------:R-:W-:Y:S01]  /*faf0*/  SHF.R.U64 R44, R44, 0x3, RZ ;  /* 0x000000032c2c7819 */ /* 0x000fe200000012ff */
[----:B------:R-:W1:Y:S01]  /*fb00*/  SHFL.IDX PT, R37, R14, 0x1, 0x1c1f ;  /* 0x003c1f000e257f89 */ /* 0x000e6200000e0000 */
[----:B------:R-:W-:-:S02]  /*fb10*/  SHF.R.U64 R24, R24, 0x3, RZ ;  /* 0x0000000318187819 */ /* 0x000fc400000012ff */
[----:B------:R-:W-:Y:S01]  /*fb20*/  LOP3.LUT R44, R44, R45, RZ, 0x3c, !PT ;  /* 0x0000002d2c2c7212 */ /* 0x000fe200078e3cff */
[--C-:B------:R-:W-:Y:S01]  /*fb30*/  IMAD.X R45, RZ, RZ, R21.reuse, P0 ;  /* 0x000000ffff2d7224 */ /* 0x100fe200000e0615 */
[----:B------:R-:W-:Y:S02]  /*fb40*/  LOP3.LUT R4, R5, 0x380, RZ, 0xc0, !PT ;  /* 0x0000038005047812 */ /* 0x000fe400078ec0ff */
[----:B------:R-:W-:Y:S02]  /*fb50*/  LOP3.LUT R48, R49, 0x380, RZ, 0xc0, !PT ;  /* 0x0000038031307812 */ /* 0x000fe400078ec0ff */
[----:B------:R-:W-:Y:S02]  /*fb60*/  LOP3.LUT P0, RZ, R212, 0x3, RZ, 0xc0, !PT ;  /* 0x00000003d4ff7812 */ /* 0x000fe4000780c0ff */
[----:B------:R-:W-:Y:S01]  /*fb70*/  LOP3.LUT R24, R24, R25, RZ, 0x3c, !PT ;  /* 0x0000001918187212 */ /* 0x000fe200078e3cff */
[----:B------:R-:W-:Y:S01]  /*fb80*/  IMAD.X R25, RZ, RZ, R21, P2 ;  /* 0x000000ffff197224 */ /* 0x000fe200010e0615 */
[----:B------:R-:W-:-:S02]  /*fb90*/  IADD3 R33, P3, R20, 0x6000, RZ ;  /* 0x0000600014217810 */ /* 0x000fc40007f7e0ff */
[----:B------:R-:W-:Y:S02]  /*fba0*/  SHF.R.U64 R8, R8, 0x3, RZ ;  /* 0x0000000308087819 */ /* 0x000fe400000012ff */
[----:B------:R-:W-:Y:S02]  /*fbb0*/  SHF.R.U64 R4, R4, 0x3, RZ ;  /* 0x0000000304047819 */ /* 0x000fe400000012ff */
[----:B------:R-:W-:Y:S02]  /*fbc0*/  SHF.R.U64 R48, R48, 0x3, RZ ;  /* 0x0000000330307819 */ /* 0x000fe400000012ff */
[-C--:B------:R-:W-:Y:S02]  /*fbd0*/  ISETP.GE.OR P2, PT, R26, R67.reuse, P0 ;  /* 0x000000431a00720c */ /* 0x080fe40000746670 */
[----:B------:R-:W-:Y:S02]  /*fbe0*/  ISETP.GE.OR P0, PT, R6, R67, P0 ;  /* 0x000000430600720c */ /* 0x000fe40000706670 */
[----:B------:R-:W-:-:S02]  /*fbf0*/  LOP3.LUT R32, R33, 0x380, RZ, 0xc0, !PT ;  /* 0x0000038021207812 */ /* 0x000fc400078ec0ff */
[----:B------:R-:W-:Y:S01]  /*fc00*/  LOP3.LUT R8, R8, R9, RZ, 0x3c, !PT ;  /* 0x0000000908087212 */ /* 0x000fe200078e3cff */
[--C-:B------:R-:W-:Y:S01]  /*fc10*/  IMAD.X R9, RZ, RZ, R21.reuse, P6 ;  /* 0x000000ffff097224 */ /* 0x100fe200030e0615 */
[----:B------:R-:W-:Y:S01]  /*fc20*/  LOP3.LUT R4, R4, R5, RZ, 0x3c, !PT ;  /* 0x0000000504047212 */ /* 0x000fe200078e3cff */
[--C-:B------:R-:W-:Y:S01]  /*fc30*/  IMAD.X R5, RZ, RZ, R21.reuse, P5 ;  /* 0x000000ffff057224 */ /* 0x100fe200028e0615 */
[----:B------:R-:W-:Y:S01]  /*fc40*/  LOP3.LUT R48, R48, R49, RZ, 0x3c, !PT ;  /* 0x0000003130307212 */ /* 0x000fe200078e3cff */
[----:B------:R-:W-:Y:S01]  /*fc50*/  IMAD.X R49, RZ, RZ, R21, P4 ;  /* 0x000000ffff317224 */ /* 0x000fe200020e0615 */
[C---:B------:R-:W-:Y:S01]  /*fc60*/  IADD3 R61, P6, R20.reuse, 0x8000, RZ ;  /* 0x00008000143d7810 */ /* 0x040fe20007fde0ff */
[----:B0-----:R-:W-:Y:S01]  /*fc70*/  @!P2 ST.E desc[UR20][R18.64], R2 ;  /* 0x000000021200a985 */ /* 0x001fe2000c101914 */
[C---:B------:R-:W-:Y:S02]  /*fc80*/  IADD3 R57, P5, R20.reuse, 0x9000, RZ ;  /* 0x0000900014397810 */ /* 0x040fe40007fbe0ff */
[C---:B------:R-:W-:Y:S01]  /*fc90*/  IADD3 R53, P4, R20.reuse, 0xa000, RZ ;  /* 0x0000a00014357810 */ /* 0x040fe20007f9e0ff */
[----:B-1----:R0:W-:Y:S01]  /*fca0*/  @!P0 ST.E desc[UR20][R36.64], R3 ;  /* 0x0000000324008985 */ /* 0x0021e2000c101914 */
[----:B------:R-:W-:-:S02]  /*fcb0*/  LOP3.LUT R11, R20, 0x380, RZ, 0xc0, !PT ;  /* 0x00000380140b7812 */ /* 0x000fc400078ec0ff */
[----:B------:R-:W-:Y:S01]  /*fcc0*/  SHF.R.U64 R32, R32, 0x3, RZ ;  /* 0x0000000320207819 */ /* 0x000fe200000012ff */
[----:B------:R-:W-:Y:S01]  /*fcd0*/  UIMAD UR7, UR11, UR12, URZ ;  /* 0x0000000c0b0772a4 */ /* 0x000fe2000f8e023f */
[----:B------:R-:W-:Y:S01]  /*fce0*/  LOP3.LUT R60, R61, 0x380, RZ, 0xc0, !PT ;  /* 0x000003803d3c7812 */ /* 0x000fe200078ec0ff */
[----:B------:R-:W-:Y:S01]  /*fcf0*/  UIMAD.WIDE.U32 UR8, UR4, UR12, URZ ;  /* 0x0000000c040872a5 */ /* 0x000fe2000f8e003f */
[----:B------:R-:W-:Y:S01]  /*fd00*/  LOP3.LUT R56, R57, 0x380, RZ, 0xc0, !PT ;  /* 0x0000038039387812 */ /* 0x000fe200078ec0ff */
[----:B------:R-:W-:Y:S01]  /*fd10*/  ULDC.64 UR10, c[0x0][0xae8] ;  /* 0x0002ba00000a7ab9 */ /* 0x000fe20000000a00 */
[----:B------:R-:W-:Y:S01]  /*fd20*/  LOP3.LUT R52, R53, 0x380, RZ, 0xc0, !PT ;  /* 0x0000038035347812 */ /* 0x000fe200078ec0ff */
[----:B------:R-:W5:Y:S01]  /*fd30*/  LD.E.128 R12, desc[UR20][R12.64] ;  /* 0x000000140c0c7980 */ /* 0x000f62000c101d00 */
[----:B------:R-:W-:Y:S01]  /*fd40*/  SHF.R.U64 R11, R11, 0x3, RZ ;  /* 0x000000030b0b7819 */ /* 0x000fe200000012ff */
[----:B0-----:R-:W0:Y:S01]  /*fd50*/  @P1 LDC R3, c[0x0][0xbec] ;  /* 0x0002fb00ff031b82 */ /* 0x001e220000000800 */
[----:B------:R-:W-:Y:S01]  /*fd60*/  LOP3.LUT R32, R32, R33, RZ, 0x3c, !PT ;  /* 0x0000002120207212 */ /* 0x000fe200078e3cff */
[----:B------:R-:W-:Y:S01]  /*fd70*/  IMAD.X R33, RZ, RZ, R21, P3 ;  /* 0x000000ffff217224 */ /* 0x000fe200018e0615 */
[----:B------:R-:W-:Y:S01]  /*fd80*/  IADD3 R7, P3, R20, 0xb000, RZ ;  /* 0x0000b00014077810 */ /* 0x000fe20007f7e0ff */
[----:B------:R-:W5:Y:S01]  /*fd90*/  LD.E.128 R48, desc[UR20][R48.64] ;  /* 0x0000001430307980 */ /* 0x000f62000c101d00 */
[----:B------:R-:W-:-:S02]  /*fda0*/  SHF.R.U64 R60, R60, 0x3, RZ ;  /* 0x000000033c3c7819 */ /* 0x000fc400000012ff */
[----:B------:R-:W-:Y:S01]  /*fdb0*/  SHF.R.U64 R56, R56, 0x3, RZ ;  /* 0x0000000338387819 */ /* 0x000fe200000012ff */
[--C-:B------:R-:W-:Y:S01]  /*fdc0*/  IMAD.X R41, RZ, RZ, R21.reuse, P3 ;  /* 0x000000ffff297224 */ /* 0x100fe200018e0615 */
[----:B------:R-:W-:Y:S01]  /*fdd0*/  SHF.R.U64 R52, R52, 0x3, RZ ;  /* 0x0000000334347819 */ /* 0x000fe200000012ff */
[----:B------:R-:W-:Y:S01]  /*fde0*/  UIMAD UR7, UR4, UR13, UR7 ;  /* 0x0000000d040772a4 */ /* 0x000fe2000f8e0207 */
[----:B------:R-:W-:Y:S01]  /*fdf0*/  LOP3.LUT R20, R11, R20, RZ, 0x3c, !PT ;  /* 0x000000140b147212 */ /* 0x000fe200078e3cff */
[----:B------:R-:W5:Y:S01]  /*fe00*/  LD.E.128 R44, desc[UR20][R44.64] ;  /* 0x000000142c2c7980 */ /* 0x000f62000c101d00 */
[----:B------:R-:W-:Y:S01]  /*fe10*/  LOP3.LUT R60, R60, R61, RZ, 0x3c, !PT ;  /* 0x0000003d3c3c7212 */ /* 0x000fe200078e3cff */
[--C-:B------:R-:W-:Y:S01]  /*fe20*/  IMAD.X R61, RZ, RZ, R21.reuse, P6 ;  /* 0x000000ffff3d7224 */ /* 0x100fe200030e0615 */
[----:B------:R-:W-:Y:S01]  /*fe30*/  LOP3.LUT R56, R56, R57, RZ, 0x3c, !PT ;  /* 0x0000003938387212 */ /* 0x000fe200078e3cff */
[--C-:B------:R-:W-:Y:S01]  /*fe40*/  IMAD.X R57, RZ, RZ, R21.reuse, P5 ;  /* 0x000000ffff397224 */ /* 0x100fe200028e0615 */
[----:B------:R-:W-:Y:S01]  /*fe50*/  LOP3.LUT R52, R52, R53, RZ, 0x3c, !PT ;  /* 0x0000003534347212 */ /* 0x000fe200078e3cff */
[----:B------:R-:W-:Y:S01]  /*fe60*/  IMAD.X R53, RZ, RZ, R21, P4 ;  /* 0x000000ffff357224 */ /* 0x000fe200020e0615 */
[----:B------:R1:W5:Y:S01]  /*fe70*/  LD.E.128 R28, desc[UR20][R20.64] ;  /* 0x00000014141c7980 */ /* 0x000362000c101d00 */
[----:B------:R-:W-:Y:S01]  /*fe80*/  LOP3.LUT R0, R7, 0x380, RZ, 0xc0, !PT ;  /* 0x0000038007007812 */ /* 0x000fe200078ec0ff */
[----:B------:R-:W-:-:S02]  /*fe90*/  UIADD3 UR9, UR9, UR7, URZ ;  /* 0x0000000709097290 */ /* 0x000fc4000fffe03f */
[----:B------:R-:W-:Y:S01]  /*fea0*/  UIMAD UR4, UR14, UR10, URZ ;  /* 0x0000000a0e0472a4 */ /* 0x000fe2000f8e023f */
[----:B------:R-:W-:Y:S01]  /*feb0*/  SHF.R.U64 R0, R0, 0x3, RZ ;  /* 0x0000000300007819 */ /* 0x000fe200000012ff */
[----:B------:R-:W5:Y:S03]  /*fec0*/  LD.E.128 R8, desc[UR20][R8.64] ;  /* 0x0000001408087980 */ /* 0x000f66000c101d00 */
[----:B------:R-:W-:Y:S01]  /*fed0*/  LOP3.LUT R40, R0, R7, RZ, 0x3c, !PT ;  /* 0x0000000700287212 */ /* 0x000fe200078e3cff */
[----:B-1----:R-:W1:Y:S01]  /*fee0*/  @P1 LDC R21, c[0x0][0xbf0] ;  /* 0x0002fc00ff151b82 */ /* 0x002e620000000800 */
[----:B------:R-:W-:Y:S01]  /*fef0*/  IMAD R0, R206, 0x20, R209 ;  /* 0x00000020ce007824 */ /* 0x000fe200078e02d1 */
[----:B------:R-:W-:Y:S01]  /*ff00*/  UIMAD UR4, UR18, UR11, UR4 ;  /* 0x0000000b120472a4 */ /* 0x000fe2000f8e0204 */
[----:B------:R-:W5:Y:S01]  /*ff10*/  LD.E.128 R4, desc[UR20][R4.64] ;  /* 0x0000001404047980 */ /* 0x000f62000c101d00 */
[----:B------:R-:W-:Y:S01]  /*ff20*/  UIMAD.WIDE.U32 UR8, UR18, UR10, UR8 ;  /* 0x0000000a120872a5 */ /* 0x000fe2000f8e0008 */
[----:B------:R-:W-:-:S02]  /*ff30*/  VIADD R20, R0, UR17 ;  /* 0x0000001100147c36 */ /* 0x000fc40008000000 */
[----:B------:R-:W-:Y:S01]  /*ff40*/  ULDC.64 UR10, c[0x0][0xaf0] ;  /* 0x0002bc00000a7ab9 */ /* 0x000fe20000000a00 */
[----:B------:R-:W-:Y:S01]  /*ff50*/  UIADD3 UR9, UR9, UR4, URZ ;  /* 0x0000000409097290 */ /* 0x000fe2000fffe03f */
[----:B0-----:R-:W-:Y:S01]  /*ff60*/  @P1 IMAD.HI.U32 R0, R20, R3, RZ ;  /* 0x0000000314001227 */ /* 0x001fe200078e00ff */
[----:B------:R-:W-:Y:S01]  /*ff70*/  UIMAD UR4, UR16, UR10, URZ ;  /* 0x0000000a100472a4 */ /* 0x000fe2000f8e023f */
[----:B------:R-:W5:Y:S02]  /*ff80*/  LD.E.128 R32, desc[UR20][R32.64] ;  /* 0x0000001420207980 */ /* 0x000f64000c101d00 */
[----:B------:R-:W-:Y:S01]  /*ff90*/  IMAD.MOV.U32 R19, RZ, RZ, R20 ;  /* 0x000000ffff137224 */ /* 0x000fe200078e0014 */
[----:B------:R-:W-:Y:S01]  /*ffa0*/  UIMAD UR4, UR15, UR11, UR4 ;  /* 0x0000000b0f0472a4 */ /* 0x000fe2000f8e0204 */
[----:B------:R-:W5:Y:S01]  /*ffb0*/  LD.E.128 R24, desc[UR20][R24.64] ;  /* 0x0000001418187980 */ /* 0x000f62000c101d00 */
[----:B------:R-:W-:-:S03]  /*ffc0*/  UIMAD.WIDE.U32 UR8, UR15, UR10, UR8 ;  /* 0x0000000a0f0872a5 */ /* 0x000fc6000f8e0008 */
[----:B------:R-:W-:Y:S01]  /*ffd0*/  ULDC.64 UR10, c[0x0][0xae0] ;  /* 0x0002b800000a7ab9 */ /* 0x000fe20000000a00 */
[----:B------:R-:W5:Y:S01]  /*ffe0*/  LD.E.128 R60, desc[UR20][R60.64] ;  /* 0x000000143c3c7980 */ /* 0x000f62000c101d00 */
[----:B-1----:R-:W-:Y:S01]  /*fff0*/  @P1 SHF.R.U32.HI R19, RZ, R21, R0 ;  /* 0x00000015ff131219 */ /* 0x002fe20000011600 */
[----:B------:R-:W-:Y:S02]  /*10000*/  UIADD3 UR4, UR9, UR4, URZ ;  /* 0x0000000409047290 */ /* 0x000fe4000fffe03f */
[----:B------:R-:W5:Y:S01]  /*10010*/  LD.E.128 R56, desc[UR20][R56.64] ;  /* 0x0000001438387980 */ /* 0x000f62000c101d00 */
[--C-:B------:R-:W-:Y:S01]  /*10020*/  SHF.R.S32.HI R0, RZ, 0x1f, R19.reuse ;  /* 0x0000001fff007819 */ /* 0x100fe20000011413 */
[----:B------:R-:W-:Y:S02]  /*10030*/  IMAD.MOV R18, RZ, RZ, -R19 ;  /* 0x000000ffff127224 */ /* 0x000fe400078e0a13 */
[----:B------:R-:W5:Y:S01]  /*10040*/  LD.E.128 R52, desc[UR20][R52.64] ;  /* 0x0000001434347980 */ /* 0x000f62000c101d00 */
[----:B------:R-:W-:-:S02]  /*10050*/  IMAD.U32 R3, RZ, RZ, UR9 ;  /* 0x00000009ff037e24 */ /* 0x000fc4000f8e00ff */
[----:B------:R-:W-:Y:S01]  /*10060*/  IMAD R0, R0, UR10, RZ ;  /* 0x0000000a00007c24 */ /* 0x000fe2000f8e02ff */
[----:B------:R-:W5:Y:S01]  /*10070*/  LD.E.128 R40, desc[UR20][R40.64] ;  /* 0x0000001428287980 */ /* 0x000f62000c101d00 */
[----:B------:R-:W-:Y:S02]  /*10080*/  IMAD R21, R65, R18, R20 ;  /* 0x0000001241157224 */ /* 0x000fe400078e0214 */
[----:B------:R-:W-:Y:S01]  /*10090*/  IMAD.U32 R2, RZ, RZ, UR8 ;  /* 0x00000008ff027e24 */ /* 0x000fe2000f8e00ff */
[----:B------:R-:W-:Y:S01]  /*100a0*/  @!PT LDS RZ, [RZ] ;  /* 0x00000000fffff984 */ /* 0x000fe20000000800 */
[----:B------:R-:W-:Y:S01]  /*100b0*/  @!PT LDS RZ, [RZ] ;  /* 0x00000000fffff984 */ /* 0x000fe20000000800 */
[----:B------:R-:W-:Y:S01]  /*100c0*/  @!PT LDS RZ, [RZ] ;  /* 0x00000000fffff984 */ /* 0x000fe20000000800 */
[----:B------:R-:W-:Y:S01]  /*100d0*/  @!PT LDS RZ, [RZ] ;  /* 0x00000000fffff984 */ /* 0x000fe20000000800 */
[----:B------:R0:W-:Y:S06]  /*100e0*/  MEMBAR.ALL.CTA ;  /* 0x0000000000007992 */ /* 0x0001ec0000008000 */
[----:B0-----:R-:W0:Y:S01]  /*100f0*/  FENCE.VIEW.ASYNC.S ;  /* 0x00000000000073c6 */ /* 0x001e220000000000 */
[----:B------:R-:W-:Y:S01]  /*10100*/  IMAD.U32 R3, RZ, RZ, UR4 ;  /* 0x00000004ff037e24 */ /* 0x000fe2000f8e00ff */
[----:B------:R-:W-:Y:S01]  /*10110*/  ULDC.64 UR8, c[0x0][0xad8] ;  /* 0x0002b60000087ab9 */ /* 0x000fe20000000a00 */
[C---:B------:R-:W-:Y:S01]  /*10120*/  IMAD R37, R19.reuse, UR11, R0 ;  /* 0x0000000b13257c24 */ /* 0x040fe2000f8e0200 */
[----:B------:R-:W-:Y:S01]  /*10130*/  SHF.R.S32.HI R0, RZ, 0x1f, R21 ;  /* 0x0000001fff007819 */ /* 0x000fe20000011415 */
[----:B------:R-:W-:-:S04]  /*10140*/  IMAD.WIDE.U32 R2, R19, UR10, R2 ;  /* 0x0000000a13027c25 */ /* 0x000fc8000f8e0002 */
[----:B------:R-:W-:Y:S02]  /*10150*/  IMAD.IADD R3, R3, 0x1, R37 ;  /* 0x0000000103037824 */ /* 0x000fe400078e0225 */
[----:B------:R-:W-:Y:S02]  /*10160*/  IMAD R18, R0, UR8, RZ ;  /* 0x0000000800127c24 */ /* 0x000fe4000f8e02ff */
[----:B------:R-:W-:Y:S02]  /*10170*/  VIADD R38, R209, UR17 ;  /* 0x00000011d1267c36 */ /* 0x000fe40008000000 */
[C---:B------:R-:W-:Y:S02]  /*10180*/  IMAD R19, R21.reuse, UR9, R18 ;  /* 0x0000000915137c24 */ /* 0x040fe4000f8e0212 */
[----:B------:R-:W-:Y:S01]  /*10190*/  IMAD.WIDE.U32 R2, R21, UR8, R2 ;  /* 0x0000000815027c25 */ /* 0x000fe2000f8e0002 */
[----:B------:R-:W-:Y:S01]  /*101a0*/  ISETP.GE.AND P2, PT, R38, R67, PT ;  /* 0x000000432600720c */ /* 0x000fe20003f46270 */
[----:B------:R-:W-:-:S02]  /*101b0*/  ULDC.64 UR8, c[0x0][0xa80] ;  /* 0x0002a00000087ab9 */ /* 0x000fc40000000a00 */
[----:B------:R-:W-:Y:S01]  /*101c0*/  VIADD R0, R38, 0x20 ;  /* 0x0000002026007836 */ /* 0x000fe20000000000 */
[----:B------:R-:W-:Y:S01]  /*101d0*/  LEA R36, P3, R2, UR8, 0x1 ;  /* 0x0000000802247c11 */ /* 0x000fe2000f8608ff */
[----:B------:R-:W-:Y:S02]  /*101e0*/  IMAD.IADD R3, R3, 0x1, R19 ;  /* 0x0000000103037824 */ /* 0x000fe400078e0213 */
        /* <DEDUP_REMOVED lines=16> */
[-C--:B-1----:R-:W-:Y:S02]  /*102f0*/  @!P4 LEA R2, P6, R16, R21.reuse, 0x1 ;  /* 0x000000151002c211 */ /* 0x082fe400078c08ff */
[-C--:B------:R-:W-:Y:S02]  /*10300*/  @!P3 LEA R18, P5, R204, R21.reuse, 0x1 ;  /* 0x00000015cc12b211 */ /* 0x080fe400078a08ff */
[-C--:B--2---:R-:W-:Y:S02]  /*10310*/  @!P4 LEA.HI.X R3, R16, R0.reuse, R219, 0x1, P6 ;  /* 0x000000001003c211 */ /* 0x084fe400030f0cdb */
[C---:B------:R-:W-:Y:S02]  /*10320*/  @!P2 LEA R20, P6, R205.reuse, R21, 0x1 ;  /* 0x00000015cd14a211 */ /* 0x040fe400078c08ff */
[-C--:B------:R-:W-:Y:S01]  /*10330*/  @!P3 LEA.HI.X R19, R204, R0.reuse, R218, 0x1, P5 ;  /* 0x00000000cc13b211 */ /* 0x080fe200028f0cda */
[----:B-----5:R3:W-:Y:S01]  /*10340*/  @!P4 ST.E.128 desc[UR8][R2.64], R28 ;  /* 0x0000001c0200c985 */ /* 0x0207e2000c101d08 */
[----:B------:R-:W-:-:S03]  /*10350*/  @!P2 LEA.HI.X R21, R205, R0, R217, 0x1, P6 ;  /* 0x00000000cd15a211 */ /* 0x000fc600030f0cd9 */
[----:B------:R3:W-:Y:S04]  /*10360*/  @!P3 ST.E.128 desc[UR8][R18.64], R48 ;  /* 0x000000301200b985 */ /* 0x0007e8000c101d08 */
[----:B------:R3:W-:Y:S02]  /*10370*/  @!P2 ST.E.128 desc[UR8][R20.64], R60 ;  /* 0x0000003c1400a985 */ /* 0x0007e4000c101d08 */
.L_x_2517:
[----:B------:R-:W-:Y:S05]  /*10380*/  BSYNC B1 ;  /* 0x0000000000017941 */ /* 0x000fea0003800000 */
.L_x_2516:
        /* <DEDUP_REMOVED lines=15> */
[----:B-----5:R3:W-:Y:S04]  /*10480*/  @!P4 ST.E.128 desc[UR8][R2.64], R12 ;  /* 0x0000000c0200c985 */ /* 0x0207e8000c101d08 */
[----:B------:R3:W-:Y:S04]  /*10490*/  @!P5 ST.E.128 desc[UR8][R18.64], R44 ;  /* 0x0000002c1200d985 */ /* 0x0007e8000c101d08 */
[----:B------:R3:W-:Y:S02]  /*104a0*/  @!P6 ST.E.128 desc[UR8][R20.64], R56 ;  /* 0x000000381400e985 */ /* 0x0007e4000c101d08 */
.L_x_2519:
[----:B------:R-:W-:Y:S05]  /*104b0*/  BSYNC B1 ;  /* 0x0000000000017941 */ /* 0x000fea0003800000 */
.L_x_2518:
        /* <DEDUP_REMOVED lines=18> */
.L_x_2521:
[----:B------:R-:W-:Y:S05]  /*105e0*/  BSYNC B1 ;  /* 0x0000000000017941 */ /* 0x000fea0003800000 */
.L_x_2520:
        /* <DEDUP_REMOVED lines=9> */
[-C--:B----4-:R-:W-:Y:S02]  /*10680*/  @!P2 LEA R2, P0, R16, R11.reuse, 0x1 ;  /* 0x0000000b1002a211 */ /* 0x090fe400078008ff */
[----:B------:R-:W-:Y:S02]  /*10690*/  @!P3 LEA R8, P1, R204, R11, 0x1 ;  /* 0x0000000bcc08b211 */ /* 0x000fe400078208ff */
        /* <DEDUP_REMOVED lines=11> */
.L_x_2514:
        /* <DEDUP_REMOVED lines=14> */
[----:B------:R-:W-:Y:S01]  /*10830*/  UISETP.NE.U32.AND UP1, UPT, UR8, URZ, UPT ;  /* 0x0000003f0800728c */ /* 0x000fe2000bf25070 */
[----:B0-----:R-:W-:-:S03]  /*10840*/  ISETP.NE.AND P0, PT, R11, 0x1, PT ;  /* 0x000000010b00780c */ /* 0x001fc60003f05270 */
[----:B------:R-:W-:-:S06]  /*10850*/  UISETP.NE.AND.EX UP1, UPT, UR9, URZ, UPT, UP1 ;  /* 0x0000003f0900728c */ /* 0x000fcc000bf25310 */
[----:B------:R-:W-:-:S04]  /*10860*/  PLOP3.LUT P3, PT, PT, PT, UP1, 0x80, 0x0 ;  /* 0x000000000000781c */ /* 0x000fc80003f6f018 */
[----:B------:R-:W0:Y:S01]  /*10870*/  @P0 LDC R9, c[0x0][0xbec] ;  /* 0x0002fb00ff090b82 */ /* 0x000e220000000800 */
[----:B------:R-:W-:Y:S02]  /*10880*/  @UP1 ULDC.64 UR8, c[0x0][0xc08] ;  /* 0x0003020000081ab9 */ /* 0x000fe40000000a00 */
[----:B------:R-:W-:-:S03]  /*10890*/  @UP1 UIMAD.WIDE UR8, UR4, 0x4, UR8 ;  /* 0x00000004040818a5 */ /* 0x000fc6000f8e0208 */
[----:B------:R-:W-:Y:S02]  /*108a0*/  ULDC UR4, c[0x0][0xa88] ;  /* 0x0002a20000047ab9 */ /* 0x000fe40000000800 */
[----:B------:R-:W-:Y:S01]  /*108b0*/  IMAD.U32 R0, RZ, RZ, UR4 ;  /* 0x00000004ff007e24 */ /* 0x000fe2000f8e00ff */
[----:B------:R-:W-:Y:S01]  /*108c0*/  UMOV UR4, URZ ;  /* 0x0000003f00047c82 */ /* 0x000fe20008000000 */
[----:B------:R-:W-:Y:S02]  /*108d0*/  IMAD.U32 R4, RZ, RZ, UR8 ;  /* 0x00000008ff047e24 */ /* 0x000fe4000f8e00ff */
[----:B------:R-:W-:Y:S01]  /*108e0*/  IMAD.U32 R5, RZ, RZ, UR9 ;  /* 0x00000009ff057e24 */ /* 0x000fe2000f8e00ff */
[----:B------:R-:W-:-:S04]  /*108f0*/  ISETP.GE.AND P1, PT, R220, 0x80, PT ;  /* 0x00000080dc00780c */ /* 0x000fc80003f26270 */
[----:B------:R1:W5:Y:S01]  /*10900*/  @P3 LDG.E R0, desc[UR10][R4.64] ;  /* 0x0000000a04003981 */ /* 0x000362000c1e1900 */
[----:B------:R-:W-:Y:S01]  /*10910*/  USHF.R.S32.HI UR11, URZ, 0x1f, UR7 ;  /* 0x0000001f3f0b7899 */ /* 0x000fe20008011407 */
[----:B--2---:R-:W-:-:S13]  /*10920*/  @P2 R2UR UR4, R6 ;  /* 0x00000000060422ca */ /* 0x004fda00000e0000 */
[----:B------:R-:W-:Y:S01]  /*10930*/  USHF.R.S32.HI UR10, URZ, 0x1f, UR4 ;  /* 0x0000001f3f0a7899 */ /* 0x000fe20008011404 */
[----:B01----:R-:W-:Y:S11]  /*10940*/  @P3 BRA `(.L_x_2523) ;  /* 0x0000000000143947 */ /* 0x003ff60003800000 */
[----:B------:R-:W-:Y:S05]  /*10950*/  @!P2 BRA `(.L_x_2523) ;  /* 0x000000000010a947 */ /* 0x000fea0003800000 */
[----:B------:R-:W-:Y:S02]  /*10960*/  ULDC.64 UR8, c[0x0][0x208] ;  /* 0x0000820000087ab9 */ /* 0x000fe40000000a00 */
[----:B------:R-:W2:Y:S04]  /*10970*/  LDG.E R5, desc[UR8][R2.64] ;  /* 0x0000000802057981 */ /* 0x000ea8000c1e1900 */
[----:B-----5:R-:W2:Y:S02]  /*10980*/  LDG.E R0, desc[UR8][R2.64+0x4] ;  /* 0x0000040802007981 */ /* 0x020ea4000c1e1900 */
[----:B--2---:R-:W-:-:S07]  /*10990*/  IMAD.IADD R0, R0, 0x1, -R5 ;  /* 0x0000000100007824 */ /* 0x004fce00078e0a05 */
.L_x_2523:
[----:B------:R-:W-:Y:S01]  /*109a0*/  R2UR UR8, R207 ;  /* 0x00000000cf0872ca */ /* 0x000fe200000e0000 */
[----:B------:R-:W-:Y:S01]  /*109b0*/  BSSY B1, `(.L_x_2524) ;  /* 0x0000031000017945 */ /* 0x000fe20003800000 */
[----:B------:R-:W-:-:S11]  /*109c0*/  R2UR UR7, R210 ;  /* 0x00000000d20772ca */ /* 0x000fd600000e0000 */
[----:B------:R-:W-:Y:S02]  /*109d0*/  USEL UR12, UR8, URZ, !UP0 ;  /* 0x0000003f080c7287 */ /* 0x000fe4000c000000 */
[----:B------:R-:W-:Y:S01]  /*109e0*/  USEL UR13, UR7, URZ, !UP0 ;  /* 0x0000003f070d7287 */ /* 0x000fe2000c000000 */
[----:B------:R-:W-:Y:S11]  /*109f0*/  @P1 BRA `(.L_x_2525) ;  /* 0x0000000000b01947 */ /* 0x000ff60003800000 */
[----:B------:R-:W0:Y:S01]  /*10a00*/  S2R R3, SR_TID.X ;  /* 0x0000000000037919 */ /* 0x000e220000002100 */
[----:B------:R-:W1:Y:S01]  /*10a10*/  LDC R7, c[0x0][0xbe8] ;  /* 0x0002fa00ff077b82 */ /* 0x000e620000000800 */
[----:B------:R-:W-:-:S13]  /*10a20*/  R2UR UR7, R19 ;  /* 0x00000000130772ca */ /* 0x000fda00000e0000 */
        /* <DEDUP_REMOVED lines=11> */
[----:B------:R-:W-:-:S07]  /*10ae0*/  UMOV UR9, UR10 ;  /* 0x0000000a00097c82 */ /* 0x000fce0008000000 */
        /* <DEDUP_REMOVED lines=8> */
[----:B------:R-:W-:Y:S01]  /*10b70*/  UIMAD UR7, UR12, UR15, UR7 ;  /* 0x0000000f0c0772a4 */ /* 0x000fe2000f8e0207 */
[----:B------:R-:W-:Y:S02]  /*10b80*/  ULDC.64 UR16, c[0x0][0x208] ;  /* 0x0000820000107ab9 */ /* 0x000fe40000000a00 */
        /* <DEDUP_REMOVED lines=19> */
.L_x_2525:
[----:B------:R-:W-:Y:S05]  /*10cc0*/  BSYNC B1 ;  /* 0x0000000000017941 */ /* 0x000fea0003800000 */
.L_x_2524:
[----:B0-----:R-:W0:Y:S01]  /*10cd0*/  @P0 LDC R3, c[0x0][0xbf0] ;  /* 0x0002fc00ff030b82 */ /* 0x001e220000000800 */
[----:B------:R-:W-:Y:S01]  /*10ce0*/  R2UR UR16, R19 ;  /* 0x00000000131072ca */ /* 0x000fe200000e0000 */
[----:B------:R-:W-:Y:S01]  /*10cf0*/  ULDC.64 UR14, c[0x0][0xaa0] ;  /* 0x0002a800000e7ab9 */ /* 0x000fe20000000a00 */
[----:B------:R-:W-:Y:S01]  /*10d00*/  R2UR UR17, R208 ;  /* 0x00000000d01172ca */ /* 0x000fe200000e0000 */
[----:B------:R-:W-:Y:S01]  /*10d10*/  UIMAD UR7, UR10, UR14, URZ ;  /* 0x0000000e0a0772a4 */ /* 0x000fe2000f8e023f */
[----:B------:R-:W-:Y:S01]  /*10d20*/  IMAD R2, R206, 0x20, R209 ;  /* 0x00000020ce027824 */ /* 0x000fe200078e02d1 */
[----:B------:R-:W-:Y:S01]  /*10d30*/  UIMAD.WIDE.U32 UR8, UR4, UR14, URZ ;  /* 0x0000000e040872a5 */ /* 0x000fe2000f8e003f */
[----:B------:R-:W-:Y:S01]  /*10d40*/  BSSY B1, `(.L_x_2526) ;  /* 0x000003d000017945 */ /* 0x000fe20003800000 */
[----:B------:R-:W-:-:S03]  /*10d50*/  UIMAD UR7, UR4, UR15, UR7 ;  /* 0x0000000f040772a4 */ /* 0x000fc6000f8e0207 */
[----:B------:R-:W-:Y:S01]  /*10d60*/  ULDC.64 UR14, c[0x0][0xae8] ;  /* 0x0002ba00000e7ab9 */ /* 0x000fe20000000a00 */
[----:B------:R-:W-:Y:S02]  /*10d70*/  UIADD3 UR9, UR9, UR7, URZ ;  /* 0x0000000709097290 */ /* 0x000fe4000fffe03f */
[----:B------:R-:W-:Y:S01]  /*10d80*/  UIMAD UR4, UR11, UR14, URZ ;  /* 0x0000000e0b0472a4 */ /* 0x000fe2000f8e023f */
[----:B------:R-:W-:Y:S01]  /*10d90*/  VIADD R6, R2, UR16 ;  /* 0x0000001002067c36 */ /* 0x000fe20008000000 */
[----:B------:R-:W-:Y:S02]  /*10da0*/  UIMAD.WIDE.U32 UR8, UR17, UR14, UR8 ;  /* 0x0000000e110872a5 */ /* 0x000fe4000f8e0008 */
[----:B------:R-:W-:Y:S01]  /*10db0*/  UIMAD UR4, UR17, UR15, UR4 ;  /* 0x0000000f110472a4 */ /* 0x000fe2000f8e0204 */
[----:B------:R-:W-:Y:S01]  /*10dc0*/  @P0 IMAD.HI.U32 R2, R6, R9, RZ ;  /* 0x0000000906020227 */ /* 0x000fe200078e00ff */
[----:B------:R-:W-:Y:S02]  /*10dd0*/  ULDC.64 UR10, c[0x0][0xaf0] ;  /* 0x0002bc00000a7ab9 */ /* 0x000fe40000000a00 */
[----:B------:R-:W-:Y:S01]  /*10de0*/  UIADD3 UR9, UR9, UR4, URZ ;  /* 0x0000000409097290 */ /* 0x000fe2000fffe03f */
[----:B------:R-:W-:Y:S01]  /*10df0*/  IMAD.MOV.U32 R5, RZ, RZ, R6 ;  /* 0x000000ffff057224 */ /* 0x000fe200078e0006 */
[----:B------:R-:W-:Y:S01]  /*10e00*/  UIMAD UR4, UR13, UR10, URZ ;  /* 0x0000000a0d0472a4 */ /* 0x000fe2000f8e023f */
[----:B0-----:R-:W-:Y:S01]  /*10e10*/  @P0 SHF.R.U32.HI R5, RZ, R3, R2 ;  /* 0x00000003ff050219 */ /* 0x001fe20000011602 */
[----:B------:R-:W-:-:S02]  /*10e20*/  UIMAD.WIDE.U32 UR8, UR12, UR10, UR8 ;  /* 0x0000000a0c0872a5 */ /* 0x000fc4000f8e0008 */
[----:B------:R-:W-:Y:S01]  /*10e30*/  UIMAD UR4, UR12, UR11, UR4 ;  /* 0x0000000b0c0472a4 */ /* 0x000fe2000f8e0204 */
[--C-:B------:R-:W-:Y:S01]  /*10e40*/  SHF.R.S32.HI R2, RZ, 0x1f, R5.reuse ;  /* 0x0000001fff027819 */ /* 0x100fe20000011405 */
[----:B------:R-:W-:Y:S01]  /*10e50*/  IMAD.MOV R7, RZ, RZ, -R5 ;  /* 0x000000ffff077224 */ /* 0x000fe200078e0a05 */
[----:B------:R-:W-:Y:S01]  /*10e60*/  ULDC.64 UR10, c[0x0][0xae0] ;  /* 0x0002b800000a7ab9 */ /* 0x000fe20000000a00 */
[----:B------:R-:W-:Y:S02]  /*10e70*/  UIADD3 UR4, UR9, UR4, URZ ;  /* 0x0000000409047290 */ /* 0x000fe4000fffe03f */
[----:B------:R-:W-:Y:S02]  /*10e80*/  IMAD.U32 R3, RZ, RZ, UR9 ;  /* 0x00000009ff037e24 */ /* 0x000fe4000f8e00ff */
[----:B------:R-:W-:Y:S02]  /*10e90*/  IMAD R4, R2, UR10, RZ ;  /* 0x0000000a02047c24 */ /* 0x000fe4000f8e02ff */
[----:B------:R-:W-:-:S02]  /*10ea0*/  IMAD R7, R11, R7, R6 ;  /* 0x000000070b077224 */ /* 0x000fc400078e0206 */
        /* <DEDUP_REMOVED lines=34> */
[----:B------:R3:W-:Y:S01]  /*110d0*/  @!P4 ST.E.128 desc[UR8][R8.64], RZ ;  /* 0x000000ff0800c985 */ /* 0x0007e2000c101d08 */
[----:B------:R-:W-:-:S03]  /*110e0*/  @!P2 LEA.HI.X R3, R205, R0, R217, 0x1, P6 ;  /* 0x00000000cd03a211 */ /* 0x000fc600030f0cd9 */
[----:B------:R3:W-:Y:S04]  /*110f0*/  @!P3 ST.E.128 desc[UR8][R12.64], RZ ;  /* 0x000000ff0c00b985 */ /* 0x0007e8000c101d08 */
[----:B------:R3:W-:Y:S02]  /*11100*/  @!P2 ST.E.128 desc[UR8][R2.64], RZ ;  /* 0x000000ff0200a985 */ /* 0x0007e4000c101d08 */
.L_x_2527:
[----:B------:R-:W-:Y:S05]  /*11110*/  BSYNC B1 ;  /* 0x0000000000017941 */ /* 0x000fea0003800000 */
.L_x_2526:
        /* <DEDUP_REMOVED lines=18> */
.L_x_2529:
[----:B------:R-:W-:Y:S05]  /*11240*/  BSYNC B1 ;  /* 0x0000000000017941 */ /* 0x000fea0003800000 */
.L_x_2528:
        /* <DEDUP_REMOVED lines=18> */
.L_x_2531:
[----:B------:R-:W-:Y:S05]  /*11370*/  BSYNC B1 ;  /* 0x0000000000017941 */ /* 0x000fea0003800000 */
.L_x_2530:
        /* <DEDUP_REMOVED lines=19> */
.L_x_2522:
[----:B------:R-:W-:Y:S05]  /*114b0*/  BSYNC B0 ;  /* 0x0000000000007941 */ /* 0x000fea0003800000 */
.L_x_2513:
[----:B------:R-:W-:Y:S02]  /*114c0*/  ULDC UR4, c[0x0][0xc3c] ;  /* 0x00030f0000047ab9 */ /* 0x000fe40000000800 */
[----:B------:R-:W-:-:S13]  /*114d0*/  ISETP.GE.AND P0, PT, R39, UR4, PT ;  /* 0x0000000427007c0c */ /* 0x000fda000bf06270 */
[----:B------:R-:W-:Y:S05]  /*114e0*/  @!P0 BRA `(.L_x_2532) ;  /* 0xfffffef800548947 */ /* 0x000fea000383ffff */
[----:B------:R-:W-:Y:S05]  /*114f0*/  EXIT ;  /* 0x000000000000794d */ /* 0x000fea0003800000 */
.L_x_2477:
[----:B------:R-:W-:-:S08]  /*11500*/  NOP ;  /* 0x0000000000007918 */ /* 0x000fd00000000000 */
[----:B0-----:R-:W0:-:S00]  /*11510*/  USETMAXREG.DEALLOC.CTAPOOL 0x18 ;  /* 0x00000018000079c8 */ /* 0x001e0000080e0500 */
[----:B0-----:R-:W-:Y:S01]  /*11520*/  LOP3.LUT R0, R0, 0x3, RZ, 0xc0, !PT ;  /* 0x0000000300007812 */ /* 0x001fe200078ec0ff */
[----:B------:R-:W-:-:S05]  /*11530*/  IMAD.MOV.U32 R5, RZ, RZ, RZ ;  /* 0x000000ffff057224 */ /* 0x000fca00078e00ff */
[----:B------:R-:W0:Y:S02]  /*11540*/  SHFL.IDX PT, R0, R0, RZ, 0x1f ;  /* 0x00001fff00007589 */ /* 0x000e2400000e0000 */
[----:B0-----:R-:W-:-:S04]  /*11550*/  ISETP.NE.AND P0, PT, R0, RZ, PT ;  /* 0x000000ff0000720c */ /* 0x001fc80003f05270 */
[----:B------:R-:W-:-:S05]  /*11560*/  P2R R0, PR, RZ, 0x1 ;  /* 0x00000001ff007803 */ /* 0x000fca0000000000 */
[----:B------:R0:W-:Y:S04]  /*11570*/  STL [R1+0x50], R0 ;  /* 0x0000500001007387 */ /* 0x0001e80000100800 */
        /* <DEDUP_REMOVED lines=8> */
.L_x_2533:
[----:B0-----:R-:W0:Y:S01]  /*11600*/  S2R R0, SR_TID.X ;  /* 0x0000000000007919 */ /* 0x001e220000002100 */
[----:B------:R-:W-:Y:S01]  /*11610*/  ULDC UR4, c[0x0][0xc3c] ;  /* 0x00030f0000047ab9 */ /* 0x000fe20000000800 */
[----:B------:R-:W-:Y:S01]  /*11620*/  ULDC.64 UR6, c[0x0][0x208] ;  /* 0x0000820000067ab9 */ /* 0x000fe20000000a00 */
        /* <DEDUP_REMOVED lines=40> */
.L_x_2539:
        /* <DEDUP_REMOVED lines=13> */
.L_x_2538:
[----:B------:R-:W-:Y:S05]  /*11980*/  BSYNC B0 ;  /* 0x0000000000007941 */ /* 0x000fea0003800000 */
.L_x_2537:
        /* <DEDUP_REMOVED lines=21> */
.L_x_2535:
        /* <DEDUP_REMOVED lines=21> */
.L_x_2540:
        /* <DEDUP_REMOVED lines=57> */
.L_x_2536:
[----:B------:R-:W-:Y:S02]  /*11fc0*/  IMAD.MOV.U32 R17, RZ, RZ, RZ ;  /* 0x000000ffff117224 */ /* 0x000fe400078e00ff */
[----:B------:R-:W-:Y:S02]  /*11fd0*/  IMAD.U32 R16, RZ, RZ, UR6 ;  /* 0x00000006ff107e24 */ /* 0x000fe4000f8e00ff */
[----:B------:R-:W-:-:S07]  /*11fe0*/  IMAD.MOV.U32 R18, RZ, RZ, RZ ;  /* 0x000000ffff127224 */ /* 0x000fce00078e00ff */
.L_x_2541:
[----:B------:R-:W-:-:S13]  /*11ff0*/  ISETP.NE.AND P0, PT, R0, RZ, PT ;  /* 0x000000ff0000720c */ /* 0x000fda0003f05270 */
[----:B------:R-:W1:Y:S01]  /*12000*/  @!P0 S2R R3, SR_CgaCtaId ;  /* 0x0000000000038919 */ /* 0x000e620000008800 */
[----:B------:R-:W-:-:S04]  /*12010*/  @!P0 MOV R0, 0x400 ;  /* 0x0000040000008802 */ /* 0x000fc80000000f00 */
[----:B-1----:R-:W-:-:S05]  /*12020*/  @!P0 LEA R0, R3, R0, 0x18 ;  /* 0x0000000003008211 */ /* 0x002fca00078ec0ff */
[----:B------:R1:W-:Y:S01]  /*12030*/  @!P0 STS.128 [R0+0x368d0], R16 ;  /* 0x0368d01000008388 */ /* 0x0003e20000000c00 */
[----:B------:R-:W-:Y:S06]  /*12040*/  BAR.ARV 0x5, 0x180 ;  /* 0x0146000000007b1d */ /* 0x000fec0000002000 */
.L_x_2534:
[----:B01----:R-:W-:Y:S01]  /*12050*/  IMAD.MOV.U32 R0, RZ, RZ, 0x1 ;  /* 0x00000001ff007424 */ /* 0x003fe200078e00ff */
[----:B------:R0:W-:Y:S01]  /*12060*/  STL [R1+0x48], RZ ;  /* 0x000048ff01007387 */ /* 0x0001e20000100800 */
[----:B------:R-:W-:Y:S02]  /*12070*/  ULDC UR4, c[0x0][0xc3c] ;  /* 0x00030f0000047ab9 */ /* 0x000fe40000000800 */
[----:B--2---:R-:W-:Y:S01]  /*12080*/  ISETP.GE.AND P0, PT, R19, UR4, PT ;  /* 0x0000000413007c0c */ /* 0x004fe2000bf06270 */
        /* <DEDUP_REMOVED lines=30> */
.L_x_2648:
[----:B0--3--:R-:W0:Y:S01]  /*12270*/  LDC.64 R2, c[0x0][0xc88] ;  /* 0x00032200ff027b82 */ /* 0x009e220000000a00 */
[----:B------:R-:W-:Y:S01]  /*12280*/  ULDC.64 UR4, c[0x0][0x208] ;  /* 0x0000820000047ab9 */ /* 0x000fe20000000a00 */
[----:B0-----:R-:W-:-:S05]  /*12290*/  IMAD.WIDE R2, R19, 0x4, R2 ;  /* 0x0000000413027825 */ /* 0x001fca00078e0202 */
[----:B------:R-:W2:Y:S01]  /*122a0*/  LDG.E R12, desc[UR4][R2.64] ;  /* 0x00000004020c7981 */ /* 0x000ea2000c1e1900 */
[----:B------:R-:W-:Y:S05]  /*122b0*/  YIELD ;  /* 0x0000000000007946 */ /* 0x000fea0003800000 */
[----:B------:R-:W-:Y:S01]  /*122c0*/  ULDC.64 UR4, c[0x0][0xa28] ;  /* 0x00028a0000047ab9 */ /* 0x000fe20000000a00 */
[----:B------:R-:W-:Y:S01]  /*122d0*/  IMAD.MOV.U32 R0, RZ, RZ, RZ ;  /* 0x000000ffff007224 */ /* 0x000fe200078e00ff */
[----:B------:R-:W-:Y:S01]  /*122e0*/  ISETP.NE.U32.AND P0, PT, RZ, UR4, PT ;  /* 0x00000004ff007c0c */ /* 0x000fe2000bf05070 */
[----:B------:R-:W-:Y:S01]  /*122f0*/  ULDC.64 UR10, c[0x0][0x208] ;  /* 0x00008200000a7ab9 */ /* 0x000fe20000000a00 */
[----:B------:R-:W-:Y:S01]  /*12300*/  IMAD.MOV.U32 R6, RZ, RZ, RZ ;  /* 0x000000ffff067224 */ /* 0x000fe200078e00ff */
[----:B------:R-:W-:Y:S01]  /*12310*/  ULDC.64 UR8, c[0x0][0xa18] ;  /* 0x0002860000087ab9 */ /* 0x000fe20000000a00 */
[----:B------:R-:W-:Y:S01]  /*12320*/  ISETP.NE.AND.EX P0, PT, RZ, UR5, PT, P0 ;  /* 0x00000005ff007c0c */ /* 0x000fe2000bf05300 */
[----:B------:R-:W-:Y:S01]  /*12330*/  ULDC.64 UR6, c[0x0][0xa08] ;  /* 0x0002820000067ab9 */ /* 0x000fe20000000a00 */
        /* <DEDUP_REMOVED lines=46> */
.L_x_2543:
[----:B------:R-:W-:Y:S01]  /*12620*/  IMAD.MOV.U32 R2, RZ, RZ, R12 ;  /* 0x000000ffff027224 */ /* 0x000fe200078e000c */
[----:B------:R-:W-:Y:S01]  /*12630*/  ULDC.64 UR4, c[0x0][0xa20] ;  /* 0x0002880000047ab9 */ /* 0x000fe20000000a00 */
[----:B-----5:R-:W-:Y:S01]  /*12640*/  IMAD.IADD R3, R8, 0x1, R0 ;  /* 0x0000000108037824 */ /* 0x020fe200078e0200 */
[----:B------:R-:W-:Y:S02]  /*12650*/  ISETP.NE.U32.AND P1, PT, RZ, UR4, PT ;  /* 0x00000004ff007c0c */ /* 0x000fe4000bf25070 */
[----:B------:R2:W-:Y:S02]  /*12660*/  STL [R1+0x10], R2 ;  /* 0x0000100201007387 */ /* 0x0005e40000100800 */
[----:B------:R-:W-:Y:S02]  /*12670*/  ISETP.NE.AND.EX P1, PT, RZ, UR5, PT, P1 ;  /* 0x00000005ff007c0c */ /* 0x000fe4000bf25310 */
[----:B------:R2:W-:Y:S11]  /*12680*/  STL [R1+0x18], R3 ;  /* 0x0000180301007387 */ /* 0x0005f60000100800 */
[----:B--2---:R-:W-:Y:S05]  /*12690*/  @!P1 BRA `(.L_x_2544) ;  /* 0x0000000000149947 */ /* 0x004fea0003800000 */
[----:B------:R-:W-:Y:S01]  /*126a0*/  IADD3 R6, P0, R11, UR4, RZ ;  /* 0x000000040b067c10 */ /* 0x000fe2000ff1e0ff */
[----:B------:R-:W-:-:S03]  /*126b0*/  ULDC.64 UR6, c[0x0][0x208] ;  /* 0x0000820000067ab9 */ /* 0x000fc60000000a00 */
[----:B------:R-:W-:-:S05]  /*126c0*/  IADD3.X R7, R10, UR5, RZ, P0, !PT ;  /* 0x000000050a077c10 */ /* 0x000fca00087fe4ff */
[----:B------:R2:W5:Y:S01]  /*126d0*/  LDG.E R6, desc[UR6][R6.64] ;  /* 0x0000000606067981 */ /* 0x000562000c1e1900 */
[----:B------:R-:W-:Y:S05]  /*126e0*/  BRA `(.L_x_2545) ;  /* 0x0000000000147947 */ /* 0x000fea0003800000 */
.L_x_2544:
[----:B------:R-:W-:Y:S05]  /*126f0*/  @!P0 BRA `(.L_x_2545) ;  /* 0x0000000000108947 */ /* 0x000fea0003800000 */
[----:B------:R-:W-:Y:S02]  /*12700*/  ULDC.64 UR4, c[0x0][0x208] ;  /* 0x0000820000047ab9 */ /* 0x000fe40000000a00 */
[----:B------:R-:W2:Y:S04]  /*12710*/  LDG.E R6, desc[UR4][R4.64] ;  /* 0x0000000404067981 */ /* 0x000ea8000c1e1900 */
[----:B------:R-:W2:Y:S02]  /*12720*/  LDG.E R4, desc[UR4][R4.64+0x4] ;  /* 0x0000040404047981 */ /* 0x000ea4000c1e1900 */
[----:B--2---:R-:W-:-:S07]  /*12730*/  IMAD.IADD R6, R4, 0x1, -R6 ;  /* 0x0000000104067824 */ /* 0x004fce00078e0a06 */
.L_x_2545:
[----:B-----5:R-:W-:Y:S01]  /*12740*/  IMAD.IADD R6, R6, 0x1, -R0 ;  /* 0x0000000106067824 */ /* 0x020fe200078e0a00 */
[----:B------:R-:W-:Y:S01]  /*12750*/  BSSY B7, `(.L_x_2546) ;  /* 0x000048a000077945 */ /* 0x000fe20003800000 */
[----:B------:R-:W3:Y:S01]  /*12760*/  LDC R0, c[0x0][0x448] ;  /* 0x00011200ff007b82 */ /* 0x000ee20000000800 */
[----:B------:R-:W-:Y:S02]  /*12770*/  IMAD.SHL.U32 R2, R17, 0x80, RZ ;  /* 0x0000008011027824 */ /* 0x000fe400078e00ff */
[----:B------:R-:W-:Y:S02]  /*12780*/  VIADD R5, R6, 0x6f ;  /* 0x0000006f06057836 */ /* 0x000fe40000000000 */
[----:B------:R-:W-:Y:S02]  /*12790*/  VIADD R2, R2, 0x7f ;  /* 0x0000007f02027836 */ /* 0x000fe40000000000 */
[----:B------:R-:W-:-:S04]  /*127a0*/  IMAD.MOV.U32 R4, RZ, RZ, RZ ;  /* 0x000000ffff047224 */ /* 0x000fc800078e00ff */
[----:B------:R-:W-:Y:S01]  /*127b0*/  IMAD.HI R4, R5, -0x6db6db6d, R4 ;  /* 0x9249249305047827 */ /* 0x000fe200078e0204 */
[----:B---3--:R-:W-:-:S13]  /*127c0*/  ISETP.NE.AND P0, PT, R0, 0x1, PT ;  /* 0x000000010000780c */ /* 0x008fda0003f05270 */
[----:B------:R-:W3:Y:S08]  /*127d0*/  @P0 LDC R0, c[0x0][0x44c] ;  /* 0x00011300ff000b82 */ /* 0x000ef00000000800 */
[----:B------:R-:W4:Y:S01]  /*127e0*/  @P0 LDC R3, c[0x0][0x450] ;  /* 0x00011400ff030b82 */ /* 0x000f220000000800 */
[----:B---3--:R-:W-:-:S05]  /*127f0*/  @P0 IMAD.HI.U32 R0, R2, R0, RZ ;  /* 0x0000000002000227 */ /* 0x008fca00078e00ff */
[----:B----4-:R-:W-:Y:S02]  /*12800*/  @P0 SHF.R.U32.HI R2, RZ, R3, R0 ;  /* 0x00000003ff020219 */ /* 0x010fe40000011600 */
[----:B------:R-:W-:Y:S02]  /*12810*/  IADD3 R3, R6, 0x70, -R9 ;  /* 0x0000007006037810 */ /* 0x000fe40007ffe809 */
[----:B------:R-:W-:-:S03]  /*12820*/  SHF.R.U32.HI R0, RZ, 0x1f, R4 ;  /* 0x0000001fff007819 */ /* 0x000fc60000011604 */
[----:B------:R-:W-:Y:S01]  /*12830*/  IMAD.IADD R3, R3, 0x1, R2 ;  /* 0x0000000103037824 */ /* 0x000fe200078e0202 */
[----:B------:R-:W-:Y:S01]  /*12840*/  LEA.HI.SX32 R0, R4, R0, 0x1a ;  /* 0x0000000004007211 */ /* 0x000fe200078fd2ff */
[----:B------:R-:W-:-:S04]  /*12850*/  IMAD.MOV.U32 R2, RZ, RZ, RZ ;  /* 0x000000ffff027224 */ /* 0x000fc800078e00ff */
[----:B------:R-:W-:-:S05]  /*12860*/  IMAD.HI R2, R3, -0x6db6db6d, R2 ;  /* 0x9249249303027827 */ /* 0x000fca00078e0202 */
[----:B------:R-:W-:-:S04]  /*12870*/  SHF.R.U32.HI R3, RZ, 0x1f, R2 ;  /* 0x0000001fff037819 */ /* 0x000fc80000011602 */
[----:B------:R-:W-:-:S04]  /*12880*/  LEA.HI.SX32 R3, R2, R3, 0x1a ;  /* 0x0000000302037211 */ /* 0x000fc800078fd2ff */
[----:B--2---:R-:W-:-:S04]  /*12890*/  VIMNMX R7, R0, R3, PT ;  /* 0x0000000300077248 */ /* 0x004fc80003fe0100 */
[----:B------:R-:W-:Y:S01]  /*128a0*/  ISETP.GT.AND P0, PT, R7, RZ, PT ;  /* 0x000000ff0700720c */ /* 0x000fe20003f04270 */
[----:B------:R2:W-:-:S12]  /*128b0*/  STL [R1+0x2c], R7 ;  /* 0x00002c0701007387 */ /* 0x0005d80000100800 */
[----:B--2---:R-:W-:Y:S05]  /*128c0*/  @P0 BRA `(.L_x_2547) ;  /* 0x0000000000480947 */ /* 0x004fea0003800000 */
[----:B------:R-:W2:Y:S02]  /*128d0*/  S2R R7, SR_TID.X ;  /* 0x0000000000077919 */ /* 0x000ea40000002100 */
[----:B--2---:R-:W-:-:S04]  /*128e0*/  LOP3.LUT R7, R7, 0x7f, RZ, 0xc0, !PT ;  /* 0x0000007f07077812 */ /* 0x004fc800078ec0ff */
[----:B------:R-:W-:-:S13]  /*128f0*/  ISETP.NE.AND P0, PT, R7, RZ, PT ;  /* 0x000000ff0700720c */ /* 0x000fda0003f05270 */
[----:B------:R-:W-:Y:S05]  /*12900*/  @P0 BRA `(.L_x_2548) ;  /* 0x0000004400b80947 */ /* 0x000fea0003800000 */
[----:B------:R-:W2:Y:S01]  /*12910*/  S2R R5, SR_LANEID ;  /* 0x0000000000057919 */ /* 0x000ea20000000000 */
[----:B------:R-:W-:Y:S01]  /*12920*/  VOTEU.ANY UR4, UPT, PT ;  /* 0x0000000000047886 */ /* 0x000fe200038e0100 */
[----:B------:R-:W3:Y:S01]  /*12930*/  LDC.64 R2, c[0x0][0xc60] ;  /* 0x00031800ff027b82 */ /* 0x000ee20000000a00 */
[----:B------:R-:W2:Y:S01]  /*12940*/  FLO.U32 R0, UR4 ;  /* 0x0000000400007d00 */ /* 0x000ea200080e0000 */
[----:B------:R-:W-:Y:S01]  /*12950*/  ULDC.64 UR6, c[0x0][0x208] ;  /* 0x0000820000067ab9 */ /* 0x000fe20000000a00 */
[----:B--2---:R-:W-:-:S06]  /*12960*/  ISETP.EQ.U32.AND P0, PT, R0, R5, PT ;  /* 0x000000050000720c */ /* 0x004fcc0003f02070 */
[----:B------:R-:W3:Y:S07]  /*12970*/  POPC R5, UR4 ;  /* 0x0000000400057d09 */ /* 0x000eee0008000000 */
[----:B---3--:R-:W2:Y:S01]  /*12980*/  @P0 ATOMG.E.ADD.STRONG.GPU PT, R3, desc[UR6][R2.64], R5 ;  /* 0x00000005020309a8 */ /* 0x008ea200081ee1c6 */
[----:B------:R-:W3:Y:S02]  /*12990*/  S2R R4, SR_LTMASK ;  /* 0x0000000000047919 */ /* 0x000ee40000003900 */
[----:B---3--:R-:W-:-:S04]  /*129a0*/  LOP3.LUT R4, R4, UR4, RZ, 0xc0, !PT ;  /* 0x0000000404047c12 */ /* 0x008fc8000f8ec0ff */
[----:B------:R-:W3:Y:S01]  /*129b0*/  POPC R7, R4 ;  /* 0x0000000400077309 */ /* 0x000ee20000000000 */
[----:B--2---:R-:W3:Y:S02]  /*129c0*/  SHFL.IDX PT, R0, R3, R0, 0x1f ;  /* 0x00001f0003007589 */ /* 0x004ee400000e0000 */
[----:B---3--:R-:W-:Y:S01]  /*129d0*/  IADD3 R16, R0, UR38, R7 ;  /* 0x0000002600107c10 */ /* 0x008fe2000fffe007 */
[----:B------:R-:W-:Y:S06]  /*129e0*/  BRA `(.L_x_2548) ;  /* 0x0000004400807947 */ /* 0x000fec0003800000 */
.L_x_2547:
        /* <DEDUP_REMOVED lines=20> */
[----:B012---:R-:W-:Y:S05]  /*12b30*/  CALL.ABS.NOINC R2 ;  /* 0x0000000002007343 */ /* 0x007fea0003c00000 */
.L_x_2550:
[----:B------:R-:W-:Y:S05]  /*12b40*/  BSYNC B6 ;  /* 0x0000000000067941 */ /* 0x000fea0003800000 */
.L_x_2549:
        /* <DEDUP_REMOVED lines=18> */
[----:B--2---:R-:W-:-:S07]  /*12c70*/  IMAD.MOV.U32 R13, RZ, RZ, RZ ;  /* 0x000000ffff0d7224 */ /* 0x004fce00078e00ff */
[----:B------:R-:W-:-:S07]  /*12c80*/  LEPC R20, `(.L_x_2553) ;  /* 0x000000001014794e */ /* 0x000fce0000000000 */
[----:B01-3--:R-:W-:Y:S05]  /*12c90*/  CALL.ABS.NOINC R2 ;  /* 0x0000000002007343 */ /* 0x00bfea0003c00000 */
.L_x_2553:
        /* <DEDUP_REMOVED lines=16> */
.L_x_2552:
[----:B------:R-:W-:Y:S05]  /*12da0*/  BSYNC B6 ;  /* 0x0000000000067941 */ /* 0x000fea0003800000 */
.L_x_2551:
[----:B------:R-:W2:Y:S01]  /*12db0*/  LDL.LU R2, [R1] ;  /* 0x0000000001027983 */ /* 0x000ea20000300800 */
[----:B------:R-:W-:-:S03]  /*12dc0*/  ULDC.64 UR4, c[0x0][0x9f8] ;  /* 0x00027e0000047ab9 */ /* 0x000fc60000000a00 */
[----:B------:R-:W3:Y:S04]  /*12dd0*/  LDL.LU R4, [R1+0xc] ;  /* 0x00000c0001047983 */ /* 0x000ee80000300800 */
[----:B------:R-:W4:Y:S01]  /*12de0*/  LDL R7, [R1+0x10] ;  /* 0x0000100001077983 */ /* 0x000f220000100800 */
[----:B------:R-:W-:Y:S01]  /*12df0*/  ISETP.NE.U32.AND P0, PT, RZ, UR4, PT ;  /* 0x00000004ff007c0c */ /* 0x000fe2000bf05070 */
[----:B------:R-:W-:Y:S02]  /*12e00*/  ULDC.64 UR6, c[0x0][0x208] ;  /* 0x0000820000067ab9 */ /* 0x000fe40000000a00 */
[----:B------:R-:W5:Y:S01]  /*12e10*/  LDL R0, [R1+0x2c] ;  /* 0x00002c0001007983 */ /* 0x000f620000100800 */
[----:B------:R-:W-:-:S13]  /*12e20*/  ISETP.NE.AND.EX P0, PT, RZ, UR5, PT, P0 ;  /* 0x00000005ff007c0c */ /* 0x000fda000bf05300 */
[----:B--2---:R-:W-:-:S04]  /*12e30*/  @P0 IADD3 R2, P1, R2, UR4, RZ ;  /* 0x0000000402020c10 */ /* 0x004fc8000ff3e0ff */
[----:B---3--:R-:W-:Y:S01]  /*12e40*/  @P0 IADD3.X R3, R4, UR5, RZ, P1, !PT ;  /* 0x0000000504030c10 */ /* 0x008fe20008ffe4ff */
[----:B------:R-:W-:-:S04]  /*12e50*/  ULDC.64 UR4, c[0x0][0xa08] ;  /* 0x0002820000047ab9 */ /* 0x000fc80000000a00 */
[----:B----4-:R2:W3:Y:S02]  /*12e60*/  @P0 LDG.E R7, desc[UR6][R2.64] ;  /* 0x0000000602070981 */ /* 0x0104e4000c1e1900 */
[----:B--2---:R-:W2:Y:S01]  /*12e70*/  LDC.64 R2, c[0x0][0x418] ;  /* 0x00010600ff027b82 */ /* 0x004ea20000000a00 */
[----:B-----5:R-:W-:Y:S01]  /*12e80*/  VIADD R4, R0, 0xffffffff ;  /* 0xffffffff00047836 */ /* 0x020fe20000000000 */
[----:B---3--:R-:W-:Y:S01]  /*12e90*/  SHF.R.S32.HI R8, RZ, 0x1f, R7 ;  /* 0x0000001fff087819 */ /* 0x008fe20000011407 */
[----:B------:R3:W-:Y:S04]  /*12ea0*/  @P0 STL [R1+0x10], R7 ;  /* 0x0000100701000387 */ /* 0x0007e80000100800 */
[----:B------:R3:W-:Y:S01]  /*12eb0*/  STL [R1+0x1c], R8 ;  /* 0x00001c0801007387 */ /* 0x0007e20000100800 */
[----:B--2---:R-:W-:Y:S01]  /*12ec0*/  LOP3.LUT P0, RZ, R2, UR4, RZ, 0xfc, !PT ;  /* 0x0000000402ff7c12 */ /* 0x004fe2000f80fcff */
[----:B------:R-:W-:-:S03]  /*12ed0*/  UMOV UR4, 0xffffffff ;  /* 0xffffffff00047882 */ /* 0x000fc60000000000 */
[----:B------:R-:W-:-:S04]  /*12ee0*/  LOP3.LUT P0, RZ, R3, UR5, RZ, 0xfc, P0 ;  /* 0x0000000503ff7c12 */ /* 0x000fc8000800fcff */
[----:B------:R-:W-:Y:S01]  /*12ef0*/  SEL R0, R7, RZ, !P0 ;  /* 0x000000ff07007207 */ /* 0x000fe20004000000 */
[----:B---3--:R-:W-:Y:S08]  /*12f00*/  BRA.DIV UR4, `(.L_x_2554) ;  /* 0x0000005604047947 */ /* 0x008ff0000b800000 */
[----:B------:R-:W2:Y:S02]  /*12f10*/  S2R R5, SR_TID.X ;  /* 0x0000000000057919 */ /* 0x000ea40000002100 */
[----:B--2---:R-:W-:-:S04]  /*12f20*/  SHF.R.U32.HI R5, RZ, 0x5, R5 ;  /* 0x00000005ff057819 */ /* 0x004fc80000011605 */
[----:B------:R-:W-:-:S05]  /*12f30*/  LOP3.LUT R5, R5, 0x3, RZ, 0xc0, !PT ;  /* 0x0000000305057812 */ /* 0x000fca00078ec0ff */
[----:B------:R2:W3:Y:S02]  /*12f40*/  SHFL.IDX PT, R14, R5, RZ, 0x1f ;  /* 0x00001fff050e7589 */ /* 0x0004e400000e0000 */
.L_x_2664:
[----:B------:R-:W-:Y:S01]  /*12f50*/  PLOP3.LUT P1, PT, PT, PT, PT, 0x8, 0x0 ;  /* 0x000000000000781c */ /* 0x000fe20003f2e170 */
[----:B------:R4:W-:Y:S01]  /*12f60*/  STL [R1], R0 ;  /* 0x0000000001007387 */ /* 0x0009e20000100800 */
[----:B---3--:R-:W-:-:S03]  /*12f70*/  ISETP.NE.AND P0, PT, R14, RZ, PT ;  /* 0x000000ff0e00720c */ /* 0x008fc60003f05270 */
[----:B------:R3:W-:Y:S01]  /*12f80*/  STL [R1+0xc], R4 ;  /* 0x00000c0401007387 */ /* 0x0007e20000100800 */
[----:B----4-:R-:W-:-:S05]  /*12f90*/  P2R R0, PR, RZ, 0x2 ;  /* 0x00000002ff007803 */ /* 0x010fca0000000000 */
[----:B------:R3:W-:Y:S04]  /*12fa0*/  STL [R1+0x20], R0 ;  /* 0x0000200001007387 */ /* 0x0007e80000100800 */
[----:B------:R-:W-:Y:S05]  /*12fb0*/  @P0 BRA `(.L_x_2555) ;  /* 0x00000004004c0947 */ /* 0x000fea0003800000 */
[----:B------:R-:W-:-:S03]  /*12fc0*/  UMOV UR4, 0xffffffff ;  /* 0xffffffff00047882 */ /* 0x000fc60000000000 */
[----:B------:R-:W-:Y:S05]  /*12fd0*/  BRA.DIV UR4, `(.L_x_2556) ;  /* 0x0000005604047947 */ /* 0x000fea000b800000 */
[----:B------:R-:W-:-:S13]  /*12fe0*/  ELECT P6, URZ, PT ;  /* 0x00000000003f782f */ /* 0x000fda00038c0000 */
.L_x_2667:
[----:B------:R-:W-:Y:S05]  /*12ff0*/  @!P6 BRA `(.L_x_2555) ;  /* 0x00000004003ce947 */ /* 0x000fea0003800000 */
[----:B------:R-:W-:-:S04]  /*13000*/  ISETP.NE.U32.AND P0, PT, R2, RZ, PT ;  /* 0x000000ff0200720c */ /* 0x000fc80003f05070 */
[----:B------:R-:W-:-:S13]  /*13010*/  ISETP.NE.AND.EX P0, PT, R3, RZ, PT, P0 ;  /* 0x000000ff0300720c */ /* 0x000fda0003f05300 */
[----:B------:R-:W-:Y:S05]  /*13020*/  @!P0 BRA `(.L_x_2557) ;  /* 0x0000000000588947 */ /* 0x000fea0003800000 */
[----:B------:R-:W4:Y:S01]  /*13030*/  LDC R6, c[0x0][0x43c] ;  /* 0x00010f00ff067b82 */ /* 0x000f220000000800 */
[----:B01----:R-:W-:Y:S01]  /*13040*/  IMAD.MOV.U32 R9, RZ, RZ, R4 ;  /* 0x000000ffff097224 */ /* 0x003fe200078e0004 */
[----:B------:R-:W-:Y:S01]  /*13050*/  ULDC.64 UR4, c[0x0][0x428] ;  /* 0x00010a0000047ab9 */ /* 0x000fe20000000a00 */
[----:B------:R-:W-:Y:S02]  /*13060*/  ULDC.64 UR6, c[0x0][0x208] ;  /* 0x0000820000067ab9 */ /* 0x000fe40000000a00 */
[----:B---3--:R-:W-:Y:S01]  /*13070*/  IMAD.MOV.U32 R0, RZ, RZ, R9 ;  /* 0x000000ffff007224 */ /* 0x008fe200078e0009 */
[----:B----4-:R-:W-:-:S13]  /*13080*/  ISETP.NE.AND P0, PT, R6, 0x1, PT ;  /* 0x000000010600780c */ /* 0x010fda0003f05270 */
[----:B--2---:R-:W0:Y:S02]  /*13090*/  @P0 LDC.64 R4, c[0x0][0x440] ;  /* 0x00011000ff040b82 */ /* 0x004e240000000a00 */
        /* <DEDUP_REMOVED lines=13> */
[----:B------:R-:W2:Y:S04]  /*13170*/  LDG.E R0, desc[UR6][R2.64] ;  /* 0x0000000602007981 */ /* 0x000ea8000c1e1900 */
[----:B--2---:R4:W-:Y:S02]  /*13180*/  STL [R1], R0 ;  /* 0x0000000001007387 */ /* 0x0049e40000100800 */
.L_x_2557:
[----:B------:R-:W5:Y:S04]  /*13190*/  LDL R7, [R1+0x4] ;  /* 0x0000040001077983 */ /* 0x000f680000100800 */
[----:B---34-:R-:W5:Y:S04]  /*131a0*/  LDL R0, [R1+0x8] ;  /* 0x0000080001007983 */ /* 0x018f680000100800 */
[----:B------:R-:W3:Y:S01]  /*131b0*/  LDL R2, [R1+0x14] ;  /* 0x0000140001027983 */ /* 0x000ee20000100800 */
[----:B-----5:R-:W-:Y:S01]  /*131c0*/  IMAD R0, R0, 0x8, R7 ;  /* 0x0000000800007824 */ /* 0x020fe200078e0207 */
[----:B---3--:R-:W-:-:S04]  /*131d0*/  SHF.L.U32 R2, R2, 0x1f, RZ ;  /* 0x0000001f02027819 */ /* 0x008fc800000006ff */
[----:B------:R-:W3:Y:S02]  /*131e0*/  SYNCS.PHASECHK.TRANS64.TRYWAIT P0, [R0+URZ+0x36840], R2 ;  /* 0x03684002000075a7 */ /* 0x000ee4000800017f */
[----:B---3--:R-:W-:Y:S05]  /*131f0*/  @!P0 BRA `(.L_x_2558) ;  /* 0x00000050009c8947 */ /* 0x008fea0003800000 */
.L_x_2668:
[----:B------:R-:W4:Y:S02]  /*13200*/  S2R R3, SR_TID.X ;  /* 0x0000000000037919 */ /* 0x000f240000002100 */
        /* <DEDUP_REMOVED lines=10> */
.L_x_2559:
[----:B------:R-:W4:Y:S04]  /*132b0*/  LDL R6, [R1+0x4] ;  /* 0x0000040001067983 */ /* 0x000f280000100800 */
[----:B--2---:R-:W4:Y:S04]  /*132c0*/  LDL R5, [R1+0x8] ;  /* 0x0000080001057983 */ /* 0x004f280000100800 */
[----:B------:R-:W2:Y:S04]  /*132d0*/  LDL R4, [R1+0xc] ;  /* 0x00000c0001047983 */ /* 0x000ea80000100800 */
[----:B------:R-:W5:Y:S04]  /*132e0*/  LDL R3, [R1+0x18] ;  /* 0x0000180001037983 */ /* 0x000f680000100800 */
[----:B---3--:R-:W3:Y:S01]  /*132f0*/  LDL R2, [R1] ;  /* 0x0000000001027983 */ /* 0x008ee20000100800 */
        /* <DEDUP_REMOVED lines=9> */
[----:B----4-:R-:W-:Y:S01]  /*13390*/  IMAD R0, R5, 0xa800, R6 ;  /* 0x0000a80005007824 */ /* 0x010fe200078e0206 */
[----:B--2---:R-:W-:-:S04]  /*133a0*/  R2UR UR11, R4 ;  /* 0x00000000040b72ca */ /* 0x004fc800000e0000 */
[----:B------:R-:W-:Y:S02]  /*133b0*/  R2UR UR8, R0 ;  /* 0x00000000000872ca */ /* 0x000fe400000e0000 */
[----:B-----5:R-:W-:Y:S02]  /*133c0*/  R2UR UR5, R3 ;  /* 0x00000000030572ca */ /* 0x020fe400000e0000 */
[----:B------:R-:W-:Y:S02]  /*133d0*/  P2R R0, PR, RZ, 0x1 ;  /* 0x00000001ff007803 */ /* 0x000fe40000000000 */
[----:B---3--:R-:W-:-:S03]  /*133e0*/  R2UR UR13, R2 ;  /* 0x00000000020d72ca */ /* 0x008fc600000e0000 */
[----:B------:R4:W-:Y:S04]  /*133f0*/  STL [R1+0x20], R0 ;  /* 0x0000200001007387 */ /* 0x0009e80000100800 */
[----:B------:R-:W-:Y:S02]  /*13400*/  UIADD3 UR14, UR8, 0x21400, URZ ;  /* 0x00021400080e7890 */ /* 0x000fe4000fffe03f */
[----:B------:R-:W-:Y:S02]  /*13410*/  UIMAD UR11, UR11, 0x70, UR5 ;  /* 0x000000700b0b78a4 */ /* 0x000fe4000f8e0205 */
[----:B------:R-:W-:Y:S02]  /*13420*/  UIADD3.X UR5, URZ, UR37, URZ, UP0, !UPT ;  /* 0x000000253f057290 */ /* 0x000fe400087fe43f */
[----:B------:R-:W-:-:S02]  /*13430*/  UIADD3 UR15, UR8, 0x24c00, URZ ;  /* 0x00024c00080f7890 */ /* 0x000fc4000fffe03f */
        /* <DEDUP_REMOVED lines=10> */
[----:B----4-:R-:W-:Y:S01]  /*134e0*/  NOP ;  /* 0x0000000000007918 */ /* 0x010fe20000000000 */
.L_x_2555:
[----:B------:R-:W4:Y:S04]  /*134f0*/  LDL R2, [R1+0x4] ;  /* 0x0000040001027983 */ /* 0x000f280000100800 */
[----:B------:R-:W5:Y:S04]  /*13500*/  LDL.LU R3, [R1+0x30] ;  /* 0x0000300001037983 */ /* 0x000f680000300800 */
[----:B--2---:R-:W2:Y:S04]  /*13510*/  LDL.LU R5, [R1+0x28] ;  /* 0x0000280001057983 */ /* 0x004ea80000300800 */
[----:B---3--:R-:W3:Y:S01]  /*13520*/  LDL.LU R4, [R1+0x38] ;  /* 0x0000380001047983 */ /* 0x008ee20000300800 */
[----:B------:R-:W-:Y:S05]  /*13530*/  WARPSYNC.ALL ;  /* 0x0000000000007948 */ /* 0x000fea0003800000 */
[----:B------:R-:W-:Y:S01]  /*13540*/  ULDC.64 UR4, c[0x0][0x298] ;  /* 0x0000a60000047ab9 */ /* 0x000fe20000000a00 */
[----:B------:R-:W-:Y:S01]  /*13550*/  ULDC.64 UR6, c[0x0][0xa00] ;  /* 0x0002800000067ab9 */ /* 0x000fe20000000a00 */
[----:B------:R-:W-:Y:S01]  /*13560*/  BSSY B6, `(.L_x_2560) ;  /* 0x0000024000067945 */ /* 0x000fe20003800000 */
[----:B------:R-:W-:Y:S01]  /*13570*/  BAR.SYNC.DEFER_BLOCKING 0x8, 0x180 ;  /* 0x0206000000007b1d */ /* 0x000fe20000010000 */
[----:B------:R-:W-:-:S04]  /*13580*/  ISETP.NE.U32.AND P0, PT, RZ, UR6, PT ;  /* 0x00000006ff007c0c */ /* 0x000fc8000bf05070 */
[----:B------:R-:W-:Y:S01]  /*13590*/  ISETP.NE.AND.EX P0, PT, RZ, UR7, PT, P0 ;  /* 0x00000007ff007c0c */ /* 0x000fe2000bf05300 */
[----:B----4-:R-:W-:Y:S01]  /*135a0*/  VIADD R2, R2, 0x15400 ;  /* 0x0001540002027836 */ /* 0x010fe20000000000 */
[----:B-----5:R-:W-:-:S04]  /*135b0*/  SHF.R.S32.HI R0, RZ, 0x1f, R3 ;  /* 0x0000001fff007819 */ /* 0x020fc80000011403 */
[----:B------:R-:W-:Y:S02]  /*135c0*/  LOP3.LUT P1, RZ, R2, 0x3ff, RZ, 0xc0, !PT ;  /* 0x000003ff02ff7812 */ /* 0x000fe4000782c0ff */
[----:B--2---:R-:W-:Y:S01]  /*135d0*/  SEL R5, R5, RZ, !P0 ;  /* 0x000000ff05057207 */ /* 0x004fe20004000000 */
[----:B------:R-:W-:Y:S01]  /*135e0*/  IMAD R0, R0, UR4, RZ ;  /* 0x0000000400007c24 */ /* 0x000fe2000f8e02ff */
[----:B---3--:R-:W-:-:S03]  /*135f0*/  SEL R4, R4, RZ, !P0 ;  /* 0x000000ff04047207 */ /* 0x008fc60004000000 */
[C---:B------:R-:W-:Y:S02]  /*13600*/  IMAD R0, R3.reuse, UR5, R0 ;  /* 0x0000000503007c24 */ /* 0x040fe4000f8e0200 */
[----:B------:R-:W-:-:S05]  /*13610*/  IMAD.WIDE.U32 R2, R3, UR4, RZ ;  /* 0x0000000403027c25 */ /* 0x000fca000f8e00ff */
[----:B------:R2:W-:Y:S04]  /*13620*/  STL.64 [R1+0x40], R2 ;  /* 0x0000400201007387 */ /* 0x0005e80000100a00 */
[----:B------:R3:W-:Y:S04]  /*13630*/  STL [R1+0x28], R5 ;  /* 0x0000280501007387 */ /* 0x0007e80000100800 */
[----:B------:R3:W-:Y:S01]  /*13640*/  STL [R1+0x4c], R4 ;  /* 0x00004c0401007387 */ /* 0x0007e20000100800 */
[----:B--2---:R-:W-:Y:S01]  /*13650*/  IMAD.IADD R2, R3, 0x1, R0 ;  /* 0x0000000103027824 */ /* 0x004fe200078e0200 */
[----:B------:R-:W-:-:S05]  /*13660*/  SHF.R.S32.HI R0, RZ, 0x1f, R18 ;  /* 0x0000001fff007819 */ /* 0x000fca0000011412 */
[----:B------:R3:W-:Y:S04]  /*13670*/  STL [R1+0x38], R0 ;  /* 0x0000380001007387 */ /* 0x0007e80000100800 */
[----:B------:R3:W-:Y:S01]  /*13680*/  STL [R1+0x30], R2 ;  /* 0x0000300201007387 */ /* 0x0007e20000100800 */
[----:B------:R-:W-:Y:S05]  /*13690*/  @!P1 BRA `(.L_x_2561) ;  /* 0x0000000000409947 */ /* 0x000fea0003800000 */
[----:B---3--:R-:W-:Y:S01]  /*136a0*/  MOV R2, 0x0 ;  /* 0x0000000000027802 */ /* 0x008fe20000000f00 */
        /* <DEDUP_REMOVED lines=15> */
.L_x_2561:
[----:B------:R-:W-:Y:S05]  /*137a0*/  BSYNC B6 ;  /* 0x0000000000067941 */ /* 0x000fea0003800000 */
.L_x_2560:
[----:B---3--:R-:W2:Y:S01]  /*137b0*/  LDL.LU R5, [R1+0x30] ;  /* 0x0000300001057983 */ /* 0x008ea20000300800 */
[----:B------:R-:W-:Y:S01]  /*137c0*/  ULDC.64 UR4, c[0x0][0x2d8] ;  /* 0x0000b60000047ab9 */ /* 0x000fe20000000a00 */
[----:B------:R-:W3:Y:S01]  /*137d0*/  LDC R7, c[0x0][0x448] ;  /* 0x00011200ff077b82 */ /* 0x000ee20000000800 */
[----:B------:R-:W-:Y:S01]  /*137e0*/  ULDC.64 UR6, c[0x0][0x280] ;  /* 0x0000a00000067ab9 */ /* 0x000fe20000000a00 */
[----:B------:R-:W2:Y:S04]  /*137f0*/  LDL.LU.64 R2, [R1+0x40] ;  /* 0x0000400001027983 */ /* 0x000ea80000300a00 */
[----:B------:R-:W4:Y:S04]  /*13800*/  LDL.LU R0, [R1+0x38] ;  /* 0x0000380001007983 */ /* 0x000f280000300800 */
[----:B------:R-:W4:Y:S04]  /*13810*/  LDL.LU R6, [R1+0x4c] ;  /* 0x00004c0001067983 */ /* 0x000f280000300800 */
[----:B------:R-:W4:Y:S01]  /*13820*/  LDL.LU R4, [R1+0x28] ;  /* 0x0000280001047983 */ /* 0x000f220000300800 */
[----:B01----:R-:W0:Y:S01]  /*13830*/  S2R R9, SR_TID.X ;  /* 0x0000000000097919 */ /* 0x003e220000002100 */
[----:B------:R-:W1:Y:S01]  /*13840*/  S2R R8, SR_TID.X ;  /* 0x0000000000087919 */ /* 0x000e620000002100 */
[----:B---3--:R-:W-:Y:S01]  /*13850*/  ISETP.NE.AND P0, PT, R7, 0x1, PT ;  /* 0x000000010700780c */ /* 0x008fe20003f05270 */
[----:B0-----:R-:W-:-:S02]  /*13860*/  IMAD.SHL.U32 R9, R9, 0x8, RZ ;  /* 0x0000000809097824 */ /* 0x001fc400078e00ff */
[----:B-1----:R-:W-:-:S03]  /*13870*/  IMAD.SHL.U32 R10, R8, 0x8, RZ ;  /* 0x00000008080a7824 */ /* 0x002fc600078e00ff */
[----:B------:R-:W-:-:S04]  /*13880*/  LOP3.LUT R9, R9, 0x38, RZ, 0xc0, !PT ;  /* 0x0000003809097812 */ /* 0x000fc800078ec0ff */
[C---:B------:R-:W-:Y:S02]  /*13890*/  LOP3.LUT R11, R9.reuse, 0x40, RZ, 0xfc, !PT ;  /* 0x00000040090b7812 */ /* 0x040fe400078efcff */
[----:B------:R-:W-:Y:S02]  /*138a0*/  LOP3.LUT R9, R9, 0x80, RZ, 0xfc, !PT ;  /* 0x0000008009097812 */ /* 0x000fe400078efcff */
[----:B------:R-:W-:Y:S01]  /*138b0*/  LOP3.LUT R10, R10, 0x38, RZ, 0xc0, !PT ;  /* 0x000000380a0a7812 */ /* 0x000fe200078ec0ff */
[----:B--2---:R-:W-:Y:S02]  /*138c0*/  IMAD.MOV.U32 R3, RZ, RZ, R5 ;  /* 0x000000ffff037224 */ /* 0x004fe400078e0005 */
[----:B------:R-:W0:Y:S01]  /*138d0*/  S2R R5, SR_TID.X ;  /* 0x0000000000057919 */ /* 0x000e220000002100 */
[----:B----4-:R-:W-:Y:S02]  /*138e0*/  IMAD R0, R0, UR4, RZ ;  /* 0x0000000400007c24 */ /* 0x010fe4000f8e02ff */
[----:B------:R-:W-:-:S04]  /*138f0*/  IMAD.WIDE.U32 R2, R18, UR4, R2 ;  /* 0x0000000412027c25 */ /* 0x000fc8000f8e0002 */
[----:B------:R-:W-:Y:S01]  /*13900*/  IMAD R0, R18, UR5, R0 ;  /* 0x0000000512007c24 */ /* 0x000fe2000f8e0200 */
[----:B------:R-:W-:-:S03]  /*13910*/  ULDC.64 UR4, c[0x0][0x2e0] ;  /* 0x0000b80000047ab9 */ /* 0x000fc60000000a00 */
[----:B------:R-:W-:Y:S02]  /*13920*/  IMAD.IADD R3, R3, 0x1, R0 ;  /* 0x0000000103037824 */ /* 0x000fe400078e0200 */
[----:B------:R-:W-:Y:S02]  /*13930*/  IMAD R0, R6, UR4, RZ ;  /* 0x0000000406007c24 */ /* 0x000fe4000f8e02ff */
[C---:B------:R-:W-:Y:S01]  /*13940*/  IMAD.WIDE.U32 R2, R4.reuse, UR4, R2 ;  /* 0x0000000404027c25 */ /* 0x040fe2000f8e0002 */
[----:B------:R-:W1:Y:S03]  /*13950*/  @P0 LDC R6, c[0x0][0x450] ;  /* 0x00011400ff060b82 */ /* 0x000e660000000800 */
[----:B------:R-:W-:Y:S01]  /*13960*/  IMAD R0, R4, UR5, R0 ;  /* 0x0000000504007c24 */ /* 0x000fe2000f8e0200 */
[----:B------:R-:W-:Y:S01]  /*13970*/  ULDC.64 UR4, c[0x0][0x2d0] ;  /* 0x0000b40000047ab9 */ /* 0x000fe20000000a00 */
[----:B------:R-:W2:Y:S02]  /*13980*/  S2R R4, SR_TID.X ;  /* 0x0000000000047919 */ /* 0x000ea40000002100 */
[----:B------:R-:W-:Y:S01]  /*13990*/  IMAD.IADD R3, R3, 0x1, R0 ;  /* 0x0000000103037824 */ /* 0x000fe200078e0200 */
[----:B0-----:R-:W-:-:S04]  /*139a0*/  LOP3.LUT R5, R5, 0x7f, RZ, 0xc0, !PT ;  /* 0x0000007f05057812 */ /* 0x001fc800078ec0ff */
[----:B------:R-:W-:Y:S01]  /*139b0*/  SHF.R.U32.HI R5, RZ, 0x3, R5 ;  /* 0x00000003ff057819 */ /* 0x000fe20000011605 */
[----:B--2---:R-:W-:-:S05]  /*139c0*/  IMAD.SHL.U32 R4, R4, 0x10, RZ ;  /* 0x0000001004047824 */ /* 0x004fca00078e00ff */
[----:B------:R-:W-:Y:S02]  /*139d0*/  LOP3.LUT R4, R5, 0x70, R4, 0xf8, !PT ;  /* 0x0000007005047812 */ /* 0x000fe400078ef804 */
[----:B------:R-:W0:Y:S03]  /*139e0*/  @P0 LDC R5, c[0x0][0x44c] ;  /* 0x00011300ff050b82 */ /* 0x000e260000000800 */
[----:B------:R-:W-:-:S04]  /*139f0*/  IMAD R0, R17, 0x80, R4 ;  /* 0x0000008011007824 */ /* 0x000fc800078e0204 */
        /* <DEDUP_REMOVED lines=11> */
[----:B------:R-:W-:-:S05]  /*13ab0*/  SHF.R.S32.HI R4, RZ, 0x1f, R0 ;  /* 0x0000001fff047819 */ /* 0x000fca0000011400 */
[----:B------:R-:W-:Y:S02]  /*13ac0*/  IMAD R6, R4, UR4, RZ ;  /* 0x0000000404067c24 */ /* 0x000fe4000f8e02ff */
[C---:B------:R-:W-:Y:S01]  /*13ad0*/  IMAD.WIDE.U32 R4, R0.reuse, UR4, R2 ;  /* 0x0000000400047c25 */ /* 0x040fe2000f8e0002 */
[----:B------:R-:W-:Y:S02]  /*13ae0*/  ULDC UR4, c[0x0][0x2b8] ;  /* 0x0000ae0000047ab9 */ /* 0x000fe40000000800 */
[----:B------:R-:W-:Y:S01]  /*13af0*/  ISETP.GE.AND P0, PT, R9, UR4, PT ;  /* 0x0000000409007c0c */ /* 0x000fe2000bf06270 */
[----:B------:R-:W-:Y:S01]  /*13b00*/  IMAD R0, R0, UR5, R6 ;  /* 0x0000000500007c24 */ /* 0x000fe2000f8e0206 */
[----:B------:R0:W5:Y:S01]  /*13b10*/  LDL R9, [R1+0x24] ;  /* 0x0000240001097983 */ /* 0x0001620000100800 */
[----:B------:R-:W-:Y:S02]  /*13b20*/  LEA R3, P3, R4, UR6, 0x1 ;  /* 0x0000000604037c11 */ /* 0x000fe4000f8608ff */
[----:B------:R-:W-:Y:S01]  /*13b30*/  IMAD.IADD R0, R5, 0x1, R0 ;  /* 0x0000000105007824 */ /* 0x000fe200078e0200 */
[----:B------:R-:W-:-:S02]  /*13b40*/  ISETP.GE.AND P2, PT, R10, UR4, PT ;  /* 0x000000040a007c0c */ /* 0x000fc4000bf46270 */
[----:B------:R-:W-:Y:S01]  /*13b50*/  ISETP.GE.AND P1, PT, R11, UR4, PT ;  /* 0x000000040b007c0c */ /* 0x000fe2000bf26270 */
[----:B------:R-:W-:Y:S01]  /*13b60*/  UMOV UR4, 0xffffffff ;  /* 0xffffffff00047882 */ /* 0x000fe20000000000 */
[----:B------:R-:W-:Y:S02]  /*13b70*/  LEA.HI.X R0, R4, UR7, R0, 0x1, P3 ;  /* 0x0000000704007c11 */ /* 0x000fe400098f0c00 */
[----:B0-----:R-:W-:Y:S09]  /*13b80*/  BRA.DIV UR4, `(.L_x_2562) ;  /* 0x0000004a044c7947 */ /* 0x001ff2000b800000 */
[----:B------:R-:W0:Y:S02]  /*13b90*/  S2R R4, SR_TID.X ;  /* 0x0000000000047919 */ /* 0x000e240000002100 */
[----:B0-----:R-:W-:-:S04]  /*13ba0*/  LOP3.LUT R4, R4, 0x7f, RZ, 0xc0, !PT ;  /* 0x0000007f04047812 */ /* 0x001fc800078ec0ff */
[----:B------:R-:W-:Y:S02]  /*13bb0*/  SHF.R.U32.HI R5, RZ, 0x3, R4 ;  /* 0x00000003ff057819 */ /* 0x000fe40000011604 */
[----:B------:R-:W2:Y:S01]  /*13bc0*/  LDL.LU R4, [R1+0x34] ;  /* 0x0000340001047983 */ /* 0x000ea20000300800 */
[----:B------:R-:W-:Y:S02]  /*13bd0*/  ULDC.64 UR4, c[0x0][0x208] ;  /* 0x0000820000047ab9 */ /* 0x000fe40000000a00 */
[----:B------:R-:W-:Y:S01]  /*13be0*/  IMAD R17, R17, 0x80, R5 ;  /* 0x0000008011117824 */ /* 0x000fe200078e0205 */
[----:B------:R-:W-:Y:S04]  /*13bf0*/  SHFL.IDX PT, R6, R3, 0x1, 0x181f ;  /* 0x00381f0003067f89 */ /* 0x000fe800000e0000 */
[----:B------:R-:W0:Y:S04]  /*13c00*/  SHFL.IDX PT, R5, R3, RZ, 0x181f ;  /* 0x00181fff03057589 */ /* 0x000e2800000e0000 */
[----:B------:R-:W-:Y:S01]  /*13c10*/  SHFL.IDX PT, R8, R0, 0x1, 0x181f ;  /* 0x00381f0000087f89 */ /* 0x000fe200000e0000 */
[----:B--2---:R-:W-:-:S02]  /*13c20*/  IMAD R2, R4, R7, RZ ;  /* 0x0000000704027224 */ /* 0x004fc400078e02ff */
[----:B------:R-:W-:-:S03]  /*13c30*/  VIADD R4, R17, 0x10 ;  /* 0x0000001011047836 */ /* 0x000fc60000000000 */
[-C--:B------:R-:W-:Y:S02]  /*13c40*/  ISETP.GE.AND P4, PT, R17, R2.reuse, PT ;  /* 0x000000021100720c */ /* 0x080fe40003f86270 */
[----:B------:R-:W-:Y:S02]  /*13c50*/  ISETP.GE.AND P3, PT, R4, R2, PT ;  /* 0x000000020400720c */ /* 0x000fe40003f66270 */
[----:B------:R-:W1:Y:S09]  /*13c60*/  SHFL.IDX PT, R4, R0, RZ, 0x181f ;  /* 0x00181fff00047589 */ /* 0x000e7200000e0000 */
[----:B0-----:R-:W-:-:S05]  /*13c70*/  @!P4 LEA R5, P5, R10, R5, 0x1 ;  /* 0x000000050a05c211 */ /* 0x001fca00078a08ff */
[----:B-1----:R-:W-:Y:S01]  /*13c80*/  @!P4 IMAD.X R4, RZ, RZ, R4, P5 ;  /* 0x000000ffff04c224 */ /* 0x002fe200028e0604 */
[----:B------:R-:W-:-:S04]  /*13c90*/  @!P3 LEA R7, P5, R10, R6, 0x1 ;  /* 0x000000060a07b211 */ /* 0x000fc800078a08ff */
        /* <DEDUP_REMOVED lines=9> */
[----:B------:R-:W0:Y:S04]  /*13d30*/  SHFL.IDX PT, R7, R3, 0x2, 0x181f ;  /* 0x00581f0003077f89 */ /* 0x000e2800000e0000 */
[----:B------:R-:W-:Y:S04]  /*13d40*/  @!P3 LDGSTS.E.BYPASS.LTC128B.128 [R9+0x15c00], desc[UR4][R4.64], !P2 ;  /* 0x15c000000409bfae */ /* 0x000fe8000d101d44 */
[----:B------:R-:W-:Y:S04]  /*13d50*/  @!P3 LDGSTS.E.BYPASS.LTC128B.128 [R9+0x19c00], desc[UR4][R4.64+0x80], !P1 ;  /* 0x19c000800409bfae */ /* 0x000fe8000c901d44 */
[----:B------:R1:W-:Y:S04]  /*13d60*/  @!P3 LDGSTS.E.BYPASS.LTC128B.128 [R9+0x1dc00], desc[UR4][R4.64+0x100], !P0 ;  /* 0x1dc001000409bfae */ /* 0x0003e8000c101d44 */
[----:B------:R-:W2:Y:S01]  /*13d70*/  SHFL.IDX PT, R6, R0, 0x2, 0x181f ;  /* 0x00581f0000067f89 */ /* 0x000ea200000e0000 */
[----:B-1----:R-:W-:-:S05]  /*13d80*/  VIADD R4, R17, 0x20 ;  /* 0x0000002011047836 */ /* 0x002fca0000000000 */
[----:B------:R-:W-:-:S13]  /*13d90*/  ISETP.GE.AND P3, PT, R4, R2, PT ;  /* 0x000000020400720c */ /* 0x000fda0003f66270 */
[----:B0-----:R-:W-:-:S05]  /*13da0*/  @!P3 LEA R7, P4, R10, R7, 0x1 ;  /* 0x000000070a07b211 */ /* 0x001fca00078808ff */
[----:B--2---:R-:W-:-:S04]  /*13db0*/  @!P3 IMAD.X R4, RZ, RZ, R6, P4 ;  /* 0x000000ffff04b224 */ /* 0x004fc800020e0606 */
[----:B------:R-:W-:Y:S02]  /*13dc0*/  @!P3 IMAD.MOV.U32 R5, RZ, RZ, R4 ;  /* 0x000000ffff05b224 */ /* 0x000fe400078e0004 */
[----:B------:R-:W-:-:S05]  /*13dd0*/  @!P3 IMAD.MOV.U32 R4, RZ, RZ, R7 ;  /* 0x000000ffff04b224 */ /* 0x000fca00078e0007 */
        /* <DEDUP_REMOVED lines=53> */
.L_x_2685:
        /* <DEDUP_REMOVED lines=13> */
.L_x_2564:
[----:B------:R-:W-:Y:S05]  /*14200*/  BSYNC B0 ;  /* 0x0000000000007941 */ /* 0x000fea0003800000 */
.L_x_2563:
[----:B01----:R-:W2:Y:S01]  /*14210*/  LDL R9, [R1+0x4] ;  /* 0x0000040001097983 */ /* 0x003ea20000100800 */
[----:B------:R-:W-:Y:S01]  /*14220*/  PLOP3.LUT P0, PT, PT, PT, PT, 0x80, 0x0 ;  /* 0x000000000000781c */ /* 0x000fe20003f0f070 */
[----:B------:R-:W-:Y:S01]  /*14230*/  NOP ;  /* 0x0000000000007918 */ /* 0x000fe20000000000 */
[----:B--2---:R-:W-:-:S11]  /*14240*/  VIADD R6, R9, 0x36800 ;  /* 0x0003680009067836 */ /* 0x004fd60000000000 */
.L_x_2565:
        /* <DEDUP_REMOVED lines=19> */
.L_x_2686:
[----:B------:R-:W-:Y:S05]  /*14380*/  BSYNC B0 ;  /* 0x0000000000007941 */ /* 0x000fea0003800000 */
.L_x_2566:
[----:B0-----:R-:W2:Y:S01]  /*14390*/  LDL R2, [R1+0x2c] ;  /* 0x00002c0001027983 */ /* 0x001ea20000100800 */
[----:B------:R-:W-:Y:S01]  /*143a0*/  BSSY B0, `(.L_x_2568) ;  /* 0x0000256000007945 */ /* 0x000fe20003800000 */
[----:B--2---:R-:W-:-:S13]  /*143b0*/  ISETP.GE.AND P0, PT, R2, 0x2, PT ;  /* 0x000000020200780c */ /* 0x004fda0003f06270 */
[----:B------:R-:W-:Y:S05]  /*143c0*/  @!P0 BRA `(.L_x_2569) ;  /* 0x00000024004c8947 */ /* 0x000fea0003800000 */
[C---:B------:R-:W-:Y:S01]  /*143d0*/  LOP3.LUT R0, R2.reuse, 0x1, RZ, 0xc0, !PT ;  /* 0x0000000102007812 */ /* 0x040fe200078ec0ff */
[----:B------:R-:W-:Y:S01]  /*143e0*/  VIADD R4, R2, 0xfffffffe ;  /* 0xfffffffe02047836 */ /* 0x000fe20000000000 */
[----:B------:R-:W-:Y:S02]  /*143f0*/  BSSY B2, `(.L_x_2570) ;  /* 0x00000cc000027945 */ /* 0x000fe40003800000 */
[----:B------:R-:W-:Y:S01]  /*14400*/  ISETP.NE.U32.AND P0, PT, R0, 0x1, PT ;  /* 0x000000010000780c */ /* 0x000fe20003f05070 */
[----:B------:R-:W-:-:S12]  /*14410*/  IMAD.MOV.U32 R0, RZ, RZ, R4 ;  /* 0x000000ffff007224 */ /* 0x000fd800078e0004 */
[----:B------:R-:W-:Y:S05]  /*14420*/  @!P0 BRA `(.L_x_2571) ;  /* 0x0000000c00208947 */ /* 0x000fea0003800000 */
[----:B------:R-:W2:Y:S04]  /*14430*/  LDL R5, [R1+0x20] ;  /* 0x0000200001057983 */ /* 0x000ea80000100800 */
[----:B------:R-:W3:Y:S04]  /*14440*/  LDL R3, [R1+0x8] ;  /* 0x0000080001037983 */ /* 0x000ee80000100800 */
[----:B------:R-:W4:Y:S01]  /*14450*/  LDL R2, [R1+0x14] ;  /* 0x0000140001027983 */ /* 0x000f220000100800 */
[----:B------:R-:W-:Y:S01]  /*14460*/  BSSY B1, `(.L_x_2572) ;  /* 0x00000c0000017945 */ /* 0x000fe20003800000 */
[----:B--2---:R-:W-:Y:S01]  /*14470*/  ISETP.NE.AND P1, PT, R5, RZ, PT ;  /* 0x000000ff0500720c */ /* 0x004fe20003f25270 */
        /* <DEDUP_REMOVED lines=9> */
[----:B------:R-:W-:Y:S01]  /*14510*/  ISETP.NE.AND.EX P0, PT, RZ, UR5, PT, P0 ;  /* 0x00000005ff007c0c */ /* 0x000fe2000bf05300 */
[----:B------:R-:W-:-:S12]  /*14520*/  IMAD.MOV.U32 R8, RZ, RZ, R4 ;  /* 0x000000ffff087224 */ /* 0x000fd800078e0004 */
[----:B0-----:R-:W-:Y:S05]  /*14530*/  @!P0 BRA `(.L_x_2574) ;  /* 0x0000000000548947 */ /* 0x001fea0003800000 */
[----:B------:R-:W2:Y:S01]  /*14540*/  LDL R10, [R1+0x1c] ;  /* 0x00001c00010a7983 */ /* 0x000ea20000100800 */
[----:B------:R-:W0:Y:S03]  /*14550*/  LDC R5, c[0x0][0x43c] ;  /* 0x00010f00ff057b82 */ /* 0x000e260000000800 */
[----:B------:R-:W3:Y:S01]  /*14560*/  LDL R7, [R1+0x10] ;  /* 0x0000100001077983 */ /* 0x000ee20000100800 */
[----:B------:R-:W-:Y:S01]  /*14570*/  IMAD.MOV.U32 R0, RZ, RZ, R4 ;  /* 0x000000ffff007224 */ /* 0x000fe200078e0004 */
[----:B------:R-:W-:Y:S01]  /*14580*/  ULDC.64 UR6, c[0x0][0x428] ;  /* 0x00010a0000067ab9 */ /* 0x000fe20000000a00 */
[----:B------:R-:W-:Y:S01]  /*14590*/  ULDC.64 UR8, c[0x0][0x208] ;  /* 0x0000820000087ab9 */ /* 0x000fe20000000a00 */
[----:B0-----:R-:W-:-:S13]  /*145a0*/  ISETP.NE.AND P0, PT, R5, 0x1, PT ;  /* 0x000000010500780c */ /* 0x001fda0003f05270 */
[----:B-----5:R-:W0:Y:S02]  /*145b0*/  @P0 LDC.64 R2, c[0x0][0x440] ;  /* 0x00011000ff020b82 */ /* 0x020e240000000a00 */
[----:B0-----:R-:W-:-:S05]  /*145c0*/  @P0 IMAD.HI.U32 R2, R4, R2, RZ ;  /* 0x0000000204020227 */ /* 0x001fca00078e00ff */
[----:B------:R-:W-:-:S04]  /*145d0*/  @P0 SHF.R.U32.HI R0, RZ, R3, R2 ;  /* 0x00000003ff000219 */ /* 0x000fc80000011602 */
[--C-:B------:R-:W-:Y:S01]  /*145e0*/  SHF.R.S32.HI R3, RZ, 0x1f, R0.reuse ;  /* 0x0000001fff037819 */ /* 0x100fe20000011400 */
[----:B------:R-:W-:-:S04]  /*145f0*/  IMAD.MOV R8, RZ, RZ, -R0 ;  /* 0x000000ffff087224 */ /* 0x000fc800078e0a00 */
[----:B------:R-:W-:Y:S02]  /*14600*/  IMAD R8, R5, R8, R4 ;  /* 0x0000000805087224 */ /* 0x000fe400078e0204 */
[----:B--2---:R-:W-:-:S04]  /*14610*/  IMAD R2, R10, UR6, RZ ;  /* 0x000000060a027c24 */ /* 0x004fc8000f8e02ff */
[----:B---3--:R-:W-:Y:S02]  /*14620*/  IMAD R5, R7, UR7, R2 ;  /* 0x0000000707057c24 */ /* 0x008fe4000f8e0202 */
[----:B------:R-:W-:-:S04]  /*14630*/  IMAD.MOV.U32 R2, RZ, RZ, R0 ;  /* 0x000000ffff027224 */ /* 0x000fc800078e0000 */
[----:B------:R-:W-:-:S04]  /*14640*/  IMAD.WIDE.U32 R2, R7, UR6, R2 ;  /* 0x0000000607027c25 */ /* 0x000fc8000f8e0002 */
[----:B------:R-:W-:Y:S01]  /*14650*/  IMAD.IADD R0, R5, 0x1, R3 ;  /* 0x0000000105007824 */ /* 0x000fe200078e0203 */
[----:B------:R-:W-:-:S04]  /*14660*/  LEA R10, P0, R2, UR4, 0x2 ;  /* 0x00000004020a7c11 */ /* 0x000fc8000f8010ff */
[----:B------:R-:W-:-:S05]  /*14670*/  LEA.HI.X R11, R2, UR5, R0, 0x2, P0 ;  /* 0x00000005020b7c11 */ /* 0x000fca00080f1400 */
[----:B------:R0:W5:Y:S04]  /*14680*/  LDG.E R3, desc[UR8][R10.64] ;  /* 0x000000080a037981 */ /* 0x000168000c1e1900 */
.L_x_2574:
[----:B------:R-:W2:Y:S01]  /*14690*/  LDL R0, [R1+0x4] ;  /* 0x0000040001007983 */ /* 0x000ea20000100800 */
[----:B------:R-:W-:Y:S01]  /*146a0*/  BSSY B3, `(.L_x_2575) ;  /* 0x0000005000037945 */ /* 0x000fe20003800000 */
[----:B--2---:R-:W-:Y:S01]  /*146b0*/  IMAD R2, R9, 0x8, R0 ;  /* 0x0000000809027824 */ /* 0x004fe200078e0200 */
[----:B------:R-:W-:-:S04]  /*146c0*/  SHF.L.U32 R0, R12, 0x1f, RZ ;  /* 0x0000001f0c007819 */ /* 0x000fc800000006ff */
[----:B------:R-:W1:Y:S02]  /*146d0*/  SYNCS.PHASECHK.TRANS64.TRYWAIT P0, [R2+URZ+0x36840], R0 ;  /* 0x03684000020075a7 */ /* 0x000e64000800017f */
[----:B-1----:R-:W-:Y:S05]  /*146e0*/  @!P0 BRA `(.L_x_2576) ;  /* 0x0000004800888947 */ /* 0x002fea0003800000 */
.L_x_2687:
[----:B------:R-:W-:Y:S05]  /*146f0*/  BSYNC B3 ;  /* 0x0000000000037941 */ /* 0x000fea0003800000 */
.L_x_2575:
        /* <DEDUP_REMOVED lines=12> */
.L_x_2578:
[----:B------:R-:W-:Y:S05]  /*147c0*/  BSYNC B3 ;  /* 0x0000000000037941 */ /* 0x000fea0003800000 */
.L_x_2577:
        /* <DEDUP_REMOVED lines=13> */
.L_x_2579:
        /* <DEDUP_REMOVED lines=10> */
[----:B------:R-:W-:Y:S01]  /*14940*/  IMAD.MOV.U32 R15, RZ, RZ, 0x40 ;  /* 0x00000040ff0f7424 */ /* 0x000fe200078e00ff */
[----:B------:R-:W-:Y:S01]  /*14950*/  PLOP3.LUT P0, PT, PT, PT, PT, 0x80, 0x0 ;  /* 0x000000000000781c */ /* 0x000fe20003f0f070 */
[----:B------:R-:W-:Y:S01]  /*14960*/  VIADD R5, R7, 0x24c00 ;  /* 0x00024c0007057836 */ /* 0x000fe20000000000 */
[----:B------:R-:W-:Y:S01]  /*14970*/  UMOV UR6, 0x0 ;  /* 0x0000000000067882 */ /* 0x000fe20000000000 */
[----:B------:R-:W-:Y:S01]  /*14980*/  UMOV UR7, 0x14f00000 ;  /* 0x14f0000000077882 */ /* 0x000fe20000000000 */
[----:B------:R-:W-:-:S15]  /*14990*/  R2UR UR10, R15 ;  /* 0x000000000f0a72ca */ /* 0x000fde00000e0000 */
.L_x_2580:
        /* <DEDUP_REMOVED lines=16> */
.L_x_2581:
        /* <DEDUP_REMOVED lines=10> */
[----:B0-----:R-:W2:Y:S04]  /*14b40*/  LDL.LU R10, [R1+0x14] ;  /* 0x00001400010a7983 */ /* 0x001ea80000300800 */
[----:B------:R-:W3:Y:S01]  /*14b50*/  LDL R5, [R1+0x8] ;  /* 0x0000080001057983 */ /* 0x000ee20000100800 */
[----:B------:R-:W-:Y:S01]  /*14b60*/  BSSY B3, `(.L_x_2582) ;  /* 0x0000005000037945 */ /* 0x000fe20003800000 */
[----:B--2---:R-:W-:Y:S01]  /*14b70*/  SHF.L.U32 R0, R10, 0x1f, RZ ;  /* 0x0000001f0a007819 */ /* 0x004fe200000006ff */
[----:B---3--:R-:W-:-:S04]  /*14b80*/  IMAD R2, R5, 0x8, R6 ;  /* 0x0000000805027824 */ /* 0x008fc800078e0206 */
[----:B------:R-:W0:Y:S02]  /*14b90*/  SYNCS.PHASECHK.TRANS64.TRYWAIT P0, [R2+URZ+0x60], R0 ;  /* 0x00006000020075a7 */ /* 0x000e24000800017f */
[----:B0-----:R-:W-:Y:S05]  /*14ba0*/  @!P0 BRA `(.L_x_2583) ;  /* 0x00000044006c8947 */ /* 0x001fea0003800000 */
.L_x_2688:
[----:B------:R-:W-:Y:S05]  /*14bb0*/  BSYNC B3 ;  /* 0x0000000000037941 */ /* 0x000fea0003800000 */
.L_x_2582:
        /* <DEDUP_REMOVED lines=14> */
.L_x_2585:
[----:B------:R-:W-:Y:S05]  /*14ca0*/  BSYNC B3 ;  /* 0x0000000000037941 */ /* 0x000fea0003800000 */
.L_x_2584:
        /* <DEDUP_REMOVED lines=14> */
.L_x_2586:
        /* <DEDUP_REMOVED lines=16> */
.L_x_2587:
        /* <DEDUP_REMOVED lines=16> */
.L_x_2588:
        /* <DEDUP_REMOVED lines=13> */
.L_x_2573:
[----:B------:R-:W-:Y:S05]  /*15060*/  BSYNC B1 ;  /* 0x0000000000017941 */ /* 0x000fea0003800000 */
.L_x_2572:
[----:B------:R-:W2:Y:S04]  /*15070*/  LDL.LU R0, [R1+0x2c] ;  /* 0x00002c0001007983 */ /* 0x000ea80000300800 */
[----:B------:R3:W-:Y:S04]  /*15080*/  STL [R1+0x8], R9 ;  /* 0x0000080901007387 */ /* 0x0007e80000100800 */
[----:B------:R3:W-:Y:S02]  /*15090*/  STL [R1+0x14], R12 ;  /* 0x0000140c01007387 */ /* 0x0007e40000100800 */
[----:B--23--:R-:W-:-:S07]  /*150a0*/  VIADD R0, R0, 0xfffffffd ;  /* 0xfffffffd00007836 */ /* 0x00cfce0000000000 */
.L_x_2571:
[----:B------:R-:W-:Y:S05]  /*150b0*/  BSYNC B2 ;  /* 0x0000000000027941 */ /* 0x000fea0003800000 */
.L_x_2570:
[----:B------:R-:W-:-:S13]  /*150c0*/  ISETP.NE.AND P0, PT, R4, RZ, PT ;  /* 0x000000ff0400720c */ /* 0x000fda0003f05270 */
[----:B------:R-:W-:Y:S05]  /*150d0*/  @!P0 BRA `(.L_x_2569) ;  /* 0x0000001800088947 */ /* 0x000fea0003800000 */
[----:B0-----:R0:W5:Y:S02]  /*150e0*/  LDL R8, [R1] ;  /* 0x0000000001087983 */ /* 0x0011640000100800 */
.L_x_2623:
[----:B--2---:R-:W2:Y:S04]  /*150f0*/  LDL R4, [R1+0x20] ;  /* 0x0000200001047983 */ /* 0x004ea80000100800 */
[----:B---3--:R-:W3:Y:S04]  /*15100*/  LDL R3, [R1+0x8] ;  /* 0x0000080001037983 */ /* 0x008ee80000100800 */
[----:B----4-:R-:W4:Y:S01]  /*15110*/  LDL R2, [R1+0x14] ;  /* 0x0000140001027983 */ /* 0x010f220000100800 */
[----:B------:R-:W-:Y:S05]  /*15120*/  YIELD ;  /* 0x0000000000007946 */ /* 0x000fea0003800000 */
        /* <DEDUP_REMOVED lines=17> */
[----:B------:R-:W-:Y:S01]  /*15240*/  ULDC.64 UR8, c[0x0][0x208] ;  /* 0x0000820000087ab9 */ /* 0x000fe20000000a00 */
        /* <DEDUP_REMOVED lines=15> */
.L_x_2591:
[----:B------:R-:W3:Y:S01]  /*15340*/  LDL R2, [R1+0x4] ;  /* 0x0000040001027983 */ /* 0x000ee20000100800 */
[----:B------:R-:W-:Y:S01]  /*15350*/  BSSY B2, `(.L_x_2592) ;  /* 0x0000005000027945 */ /* 0x000fe20003800000 */
[----:B---3--:R-:W-:Y:S01]  /*15360*/  IMAD R3, R4, 0x8, R2 ;  /* 0x0000000804037824 */ /* 0x008fe200078e0202 */
[----:B------:R-:W-:-:S04]  /*15370*/  SHF.L.U32 R2, R5, 0x1f, RZ ;  /* 0x0000001f05027819 */ /* 0x000fc800000006ff */
[----:B------:R-:W3:Y:S02]  /*15380*/  SYNCS.PHASECHK.TRANS64.TRYWAIT P0, [R3+URZ+0x36840], R2 ;  /* 0x03684002030075a7 */ /* 0x000ee4000800017f */
[----:B---3--:R-:W-:Y:S05]  /*15390*/  @!P0 BRA `(.L_x_2593) ;  /* 0x0000003c00848947 */ /* 0x008fea0003800000 */
.L_x_2689:
[----:B------:R-:W-:Y:S05]  /*153a0*/  BSYNC B2 ;  /* 0x0000000000027941 */ /* 0x000fea0003800000 */
.L_x_2592:
        /* <DEDUP_REMOVED lines=12> */
.L_x_2595:
[----:B------:R-:W-:Y:S05]  /*15470*/  BSYNC B2 ;  /* 0x0000000000027941 */ /* 0x000fea0003800000 */
.L_x_2594:
        /* <DEDUP_REMOVED lines=13> */
.L_x_2596:
        /* <DEDUP_REMOVED lines=16> */
.L_x_2597:
        /* <DEDUP_REMOVED lines=16> */
.L_x_2598:
        /* <DEDUP_REMOVED lines=17> */
.L_x_2690:
[----:B------:R-:W-:Y:S05]  /*15860*/  BSYNC B2 ;  /* 0x0000000000027941 */ /* 0x000fea0003800000 */
.L_x_2599:
        /* <DEDUP_REMOVED lines=11> */
.L_x_2602:
[----:B------:R-:W-:Y:S05]  /*15920*/  BSYNC B2 ;  /* 0x0000000000027941 */ /* 0x000fea0003800000 */
.L_x_2601:
        /* <DEDUP_REMOVED lines=14> */
.L_x_2603:
        /* <DEDUP_REMOVED lines=16> */
.L_x_2604:
        /* <DEDUP_REMOVED lines=16> */
.L_x_2605:
        /* <DEDUP_REMOVED lines=13> */
.L_x_2590:
[----:B------:R-:W-:Y:S05]  /*15ce0*/  BSYNC B1 ;  /* 0x0000000000017941 */ /* 0x000fea0003800000 */
.L_x_2589:
[----:B------:R-:W3:Y:S01]  /*15cf0*/  LDL R2, [R1+0x20] ;  /* 0x0000200001027983 */ /* 0x000ee20000100800 */
[----:B------:R-:W-:Y:S01]  /*15d00*/  VIADD R3, R4, 0x1 ;  /* 0x0000000104037836 */ /* 0x000fe20000000000 */
[----:B------:R-:W-:Y:S04]  /*15d10*/  BSSY B1, `(.L_x_2606) ;  /* 0x00000bb000017945 */ /* 0x000fe80003800000 */
[----:B------:R-:W-:-:S04]  /*15d20*/  ISETP.NE.AND P0, PT, R3, 0x2, PT ;  /* 0x000000020300780c */ /* 0x000fc80003f05270 */
[----:B------:R-:W-:Y:S02]  /*15d30*/  SEL R11, R3, RZ, P0 ;  /* 0x000000ff030b7207 */ /* 0x000fe40000000000 */
[----:B---3--:R-:W-:Y:S02]  /*15d40*/  ISETP.NE.AND P1, PT, R2, RZ, PT ;  /* 0x000000ff0200720c */ /* 0x008fe40003f25270 */
        /* <DEDUP_REMOVED lines=14> */
[----:B------:R-:W-:Y:S01]  /*15e30*/  ULDC.64 UR8, c[0x0][0x208] ;  /* 0x0000820000087ab9 */ /* 0x000fe20000000a00 */
        /* <DEDUP_REMOVED lines=15> */
.L_x_2608:
[----:B------:R-:W4:Y:S01]  /*15f30*/  LDL R2, [R1+0x4] ;  /* 0x0000040001027983 */ /* 0x000f220000100800 */
[----:B------:R-:W-:Y:S01]  /*15f40*/  SHF.L.U32 R3, R10, 0x1f, RZ ;  /* 0x0000001f0a037819 */ /* 0x000fe200000006ff */
[----:B------:R-:W-:Y:S01]  /*15f50*/  BSSY B2, `(.L_x_2609) ;  /* 0x0000004000027945 */ /* 0x000fe20003800000 */
[----:B----4-:R-:W-:-:S04]  /*15f60*/  IMAD R2, R11, 0x8, R2 ;  /* 0x000000080b027824 */ /* 0x010fc800078e0202 */
[----:B------:R-:W4:Y:S02]  /*15f70*/  SYNCS.PHASECHK.TRANS64.TRYWAIT P0, [R2+URZ+0x36840], R3 ;  /* 0x03684003020075a7 */ /* 0x000f24000800017f */
[----:B----4-:R-:W-:Y:S05]  /*15f80*/  @!P0 BRA `(.L_x_2610) ;  /* 0x0000003000b08947 */ /* 0x010fea0003800000 */
.L_x_2691:
[----:B------:R-:W-:Y:S05]  /*15f90*/  BSYNC B2 ;  /* 0x0000000000027941 */ /* 0x000fea0003800000 */
.L_x_2609:
        /* <DEDUP_REMOVED lines=12> */
.L_x_2612:
[----:B------:R-:W-:Y:S05]  /*16060*/  BSYNC B2 ;  /* 0x0000000000027941 */ /* 0x000fea0003800000 */
.L_x_2611:
        /* <DEDUP_REMOVED lines=15> */
.L_x_2613:
        /* <DEDUP_REMOVED lines=16> */
.L_x_2614:
        /* <DEDUP_REMOVED lines=16> */
.L_x_2615:
        /* <DEDUP_REMOVED lines=15> */
.L_x_2692:
[----:B------:R-:W-:Y:S05]  /*16450*/  BSYNC B2 ;  /* 0x0000000000027941 */ /* 0x000fea0003800000 */
.L_x_2616:
        /* <DEDUP_REMOVED lines=11> */
.L_x_2619:
[----:B------:R-:W-:Y:S05]  /*16510*/  BSYNC B2 ;  /* 0x0000000000027941 */ /* 0x000fea0003800000 */
.L_x_2618:
        /* <DEDUP_REMOVED lines=13> */
.L_x_2620:
        /* <DEDUP_REMOVED lines=16> */
.L_x_2621:
        /* <DEDUP_REMOVED lines=16> */
.L_x_2622:
        /* <DEDUP_REMOVED lines=13> */
.L_x_2607:
[----:B------:R-:W-:Y:S05]  /*168c0*/  BSYNC B1 ;  /* 0x0000000000017941 */ /* 0x000fea0003800000 */
.L_x_2606:
[C---:B------:R-:W-:Y:S01]  /*168d0*/  ISETP.GT.AND P0, PT, R0.reuse, 0x1, PT ;  /* 0x000000010000780c */ /* 0x040fe20003f04270 */
[----:B------:R-:W-:-:S12]  /*168e0*/  VIADD R0, R0, 0xfffffffe ;  /* 0xfffffffe00007836 */ /* 0x000fd80000000000 */
[----:B------:R-:W-:Y:S05]  /*168f0*/  @P0 BRA `(.L_x_2623) ;  /* 0xffffffe400fc0947 */ /* 0x000fea000383ffff */
.L_x_2569:
[----:B------:R-:W-:Y:S05]  /*16900*/  BSYNC B0 ;  /* 0x0000000000007941 */ /* 0x000fea0003800000 */
.L_x_2568:
        /* <DEDUP_REMOVED lines=18> */
.L_x_2625:
[----:B------:R-:W-:Y:S05]  /*16a30*/  BSYNC B0 ;  /* 0x0000000000007941 */ /* 0x000fea0003800000 */
.L_x_2624:
[----:B------:R-:W2:Y:S01]  /*16a40*/  LDL.LU R0, [R1+0x20] ;  /* 0x0000200001007983 */ /* 0x000ea20000300800 */
[----:B------:R-:W-:Y:S01]  /*16a50*/  BSSY B0, `(.L_x_2626) ;  /* 0x0000050000007945 */ /* 0x000fe20003800000 */
[----:B--2---:R-:W-:-:S13]  /*16a60*/  ISETP.NE.AND P0, PT, R0, RZ, PT ;  /* 0x000000ff0000720c */ /* 0x004fda0003f05270 */
        /* <DEDUP_REMOVED lines=10> */
.L_x_2693:
[----:B------:R-:W-:Y:S05]  /*16b10*/  BSYNC B1 ;  /* 0x0000000000017941 */ /* 0x000fea0003800000 */
.L_x_2628:
        /* <DEDUP_REMOVED lines=9> */
.L_x_2631:
[----:B------:R-:W-:Y:S05]  /*16bb0*/  BSYNC B1 ;  /* 0x0000000000017941 */ /* 0x000fea0003800000 */
.L_x_2630:
[----:B------:R-:W2:Y:S04]  /*16bc0*/  LDL.LU R5, [R1+0x18] ;  /* 0x0000180001057983 */ /* 0x000ea80000300800 */
[----:B------:R-:W2:Y:S04]  /*16bd0*/  LDL.LU R3, [R1+0xc] ;  /* 0x00000c0001037983 */ /* 0x000ea80000300800 */
[----:B------:R-:W3:Y:S04]  /*16be0*/  LDL R4, [R1+0x4] ;  /* 0x0000040001047983 */ /* 0x000ee80000100800 */
[----:B0-----:R-:W3:Y:S01]  /*16bf0*/  LDL R2, [R1+0x8] ;  /* 0x0000080001027983 */ /* 0x001ee20000100800 */
        /* <DEDUP_REMOVED lines=8> */
[----:B---3--:R-:W-:-:S04]  /*16c80*/  IMAD R2, R2, 0xa800, R4 ;  /* 0x0000a80002027824 */ /* 0x008fc800078e0204 */
[----:B------:R-:W-:-:S07]  /*16c90*/  VIADD R4, R2, 0x400 ;  /* 0x0000040002047836 */ /* 0x000fce0000000000 */
.L_x_2632:
        /* <DEDUP_REMOVED lines=16> */
.L_x_2633:
        /* <DEDUP_REMOVED lines=16> */
.L_x_2634:
        /* <DEDUP_REMOVED lines=11> */
.L_x_2627:
[----:B------:R-:W-:Y:S05]  /*16f50*/  BSYNC B0 ;  /* 0x0000000000007941 */ /* 0x000fea0003800000 */
.L_x_2626:
        /* <DEDUP_REMOVED lines=9> */
.L_x_2548:
[----:B------:R-:W-:Y:S05]  /*16ff0*/  BSYNC B7 ;  /* 0x0000000000077941 */ /* 0x000fea0003800000 */
.L_x_2546:
[----:B0-----:R-:W2:Y:S02]  /*17000*/  LDL R0, [R1+0x50] ;  /* 0x0000500001007983 */ /* 0x001ea40000100800 */
[----:B--2---:R-:W-:-:S13]  /*17010*/  ISETP.NE.AND P0, PT, R0, RZ, PT ;  /* 0x000000ff0000720c */ /* 0x004fda0003f05270 */
        /* <DEDUP_REMOVED lines=11> */
.L_x_2635:
[----:B------:R-:W0:Y:S01]  /*170d0*/  S2R R0, SR_TID.X ;  /* 0x0000000000007919 */ /* 0x000e220000002100 */
[----:B------:R-:W-:Y:S01]  /*170e0*/  UMOV UR4, 0xffffffff ;  /* 0xffffffff00047882 */ /* 0x000fe20000000000 */
[----:B0-----:R-:W-:-:S04]  /*170f0*/  LOP3.LUT R6, R0, 0x1f, RZ, 0xc0, !PT ;  /* 0x0000001f00067812 */ /* 0x001fc800078ec0ff */
[----:B------:R-:W-:Y:S01]  /*17100*/  ISETP.NE.AND P0, PT, R6, 0x1f, PT ;  /* 0x0000001f0600780c */ /* 0x000fe20003f05270 */
[----:B------:R-:W-:-:S12]  /*17110*/  BRA.DIV UR4, `(.L_x_2637) ;  /* 0x0000002204887947 */ /* 0x000fd8000b800000 */
[----:B------:R-:W-:Y:S01]  /*17120*/  IMAD.IADD R5, R19, 0x1, R6 ;  /* 0x0000000113057824 */ /* 0x000fe200078e0206 */
[----:B------:R-:W-:Y:S01]  /*17130*/  ULDC UR4, c[0x0][0xc3c] ;  /* 0x00030f0000047ab9 */ /* 0x000fe20000000800 */
[----:B------:R-:W-:-:S03]  /*17140*/  ULDC.64 UR6, c[0x0][0x208] ;  /* 0x0000820000067ab9 */ /* 0x000fc60000000a00 */
        /* <DEDUP_REMOVED lines=9> */
[----:B0-----:R-:W-:Y:S02]  /*171e0*/  IMAD.MOV.U32 R2, RZ, RZ, RZ ;  /* 0x000000ffff027224 */ /* 0x001fe400078e00ff */
[----:B--2---:R-:W-:Y:S01]  /*171f0*/  @!P1 IMAD.MOV.U32 R2, RZ, RZ, R3 ;  /* 0x000000ffff029224 */ /* 0x004fe200078e0003 */
[----:B------:R-:W-:-:S04]  /*17200*/  ISETP.NE.AND P1, PT, R6, RZ, PT ;  /* 0x000000ff0600720c */ /* 0x000fc80003f25270 */
[----:B------:R-:W0:Y:S02]  /*17210*/  SHFL.UP PT, R14, R2, 0x1, RZ ;  /* 0x04200000020e7989 */ /* 0x000e2400000e00ff */
[----:B0-----:R-:W-:-:S05]  /*17220*/  SEL R5, R14, RZ, P1 ;  /* 0x000000ff0e057207 */ /* 0x001fca0000800000 */
[----:B------:R-:W-:Y:S02]  /*17230*/  IMAD.IADD R3, R2, 0x1, R5 ;  /* 0x0000000102037824 */ /* 0x000fe400078e0205 */
[----:B------:R-:W-:Y:S04]  /*17240*/  SHFL.IDX PT, R5, R16, 0x1, 0x1f ;  /* 0x00201f0010057f89 */ /* 0x000fe800000e0000 */
        /* <DEDUP_REMOVED lines=12> */
[----:B------:R0:W2:Y:S02]  /*17310*/  SHFL.IDX PT, R16, R3, 0x1f, 0x1f ;  /* 0x03e01f0003107f89 */ /* 0x0000a400000e0000 */
.L_x_2703:
[----:B------:R-:W-:Y:S02]  /*17320*/  ULDC UR4, c[0x0][0xc38] ;  /* 0x00030e0000047ab9 */ /* 0x000fe40000000800 */
[----:B------:R-:W-:-:S04]  /*17330*/  IMAD.U32 R4, RZ, RZ, UR4 ;  /* 0x00000004ff047e24 */ /* 0x000fc8000f8e00ff */
[----:B--2---:R-:W-:-:S04]  /*17340*/  IMAD R16, R16, R4, RZ ;  /* 0x0000000410107224 */ /* 0x004fc800078e02ff */
[----:B------:R-:W-:-:S05]  /*17350*/  IMAD.IADD R5, R5, 0x1, R16 ;  /* 0x0000000105057824 */ /* 0x000fca00078e0210 */
[----:B------:R-:W-:-:S13]  /*17360*/  ISETP.GT.AND P6, PT, R5, R0, PT ;  /* 0x000000000500720c */ /* 0x000fda0003fc4270 */
[----:B------:R-:W-:Y:S05]  /*17370*/  @P6 BRA `(.L_x_2638) ;  /* 0x0000000000a06947 */ /* 0x000fea0003800000 */
.L_x_2643:
[----:B------:R-:W2:Y:S01]  /*17380*/  LDC R2, c[0x0][0xc3c] ;  /* 0x00030f00ff027b82 */ /* 0x000ea20000000800 */
[----:B------:R-:W-:-:S05]  /*17390*/  VIADD R19, R19, 0x1f ;  /* 0x0000001f13137836 */ /* 0x000fca0000000000 */
[----:B--2---:R-:W-:-:S13]  /*173a0*/  ISETP.GE.AND P6, PT, R19, R2, PT ;  /* 0x000000021300720c */ /* 0x004fda0003fc6270 */
[----:B------:R-:W-:Y:S05]  /*173b0*/  @P6 BRA `(.L_x_2639) ;  /* 0x0000000400dc6947 */ /* 0x000fea0003800000 */
[----:B0-----:R-:W0:Y:S01]  /*173c0*/  S2R R3, SR_TID.X ;  /* 0x0000000000037919 */ /* 0x001e220000002100 */
[----:B------:R-:W-:Y:S01]  /*173d0*/  BSSY B0, `(.L_x_2640) ;  /* 0x000000a000007945 */ /* 0x000fe20003800000 */
[----:B0-----:R-:W-:-:S05]  /*173e0*/  LOP3.LUT R3, R3, 0x1f, RZ, 0xc0, !PT ;  /* 0x0000001f03037812 */ /* 0x001fca00078ec0ff */
[----:B------:R-:W-:-:S05]  /*173f0*/  IMAD.IADD R4, R19, 0x1, R3 ;  /* 0x0000000113047824 */ /* 0x000fca00078e0203 */
[----:B------:R-:W-:Y:S01]  /*17400*/  ISETP.GE.OR P6, PT, R4, R2, !P0 ;  /* 0x000000020400720c */ /* 0x000fe200047c6670 */
[----:B------:R-:W-:-:S12]  /*17410*/  IMAD.MOV.U32 R2, RZ, RZ, RZ ;  /* 0x000000ffff027224 */ /* 0x000fd800078e00ff */
[----:B------:R-:W-:Y:S05]  /*17420*/  @P6 BRA `(.L_x_2641) ;  /* 0x0000000000106947 */ /* 0x000fea0003800000 */
[----:B------:R-:W0:Y:S01]  /*17430*/  LDC.64 R2, c[0x0][0xc80] ;  /* 0x00032000ff027b82 */ /* 0x000e220000000a00 */
[----:B------:R-:W-:Y:S01]  /*17440*/  ULDC.64 UR4, c[0x0][0x208] ;  /* 0x0000820000047ab9 */ /* 0x000fe20000000a00 */
[----:B0-----:R-:W-:-:S06]  /*17450*/  IMAD.WIDE R2, R4, 0x4, R2 ;  /* 0x0000000404027825 */ /* 0x001fcc00078e0202 */
[----:B------:R0:W5:Y:S02]  /*17460*/  LDG.E R2, desc[UR4][R2.64] ;  /* 0x0000000402027981 */ /* 0x000164000c1e1900 */
.L_x_2641:
[----:B------:R-:W-:Y:S05]  /*17470*/  BSYNC B0 ;  /* 0x0000000000007941 */ /* 0x000fea0003800000 */
.L_x_2640:
        /* <DEDUP_REMOVED lines=18> */
.L_x_2711:
[----:B------:R-:W-:Y:S02]  /*175a0*/  ULDC UR4, c[0x0][0xc38] ;  /* 0x00030e0000047ab9 */ /* 0x000fe40000000800 */
[----:B------:R-:W-:-:S04]  /*175b0*/  IMAD.U32 R4, RZ, RZ, UR4 ;  /* 0x00000004ff047e24 */ /* 0x000fc8000f8e00ff */
[----:B--2---:R-:W-:-:S04]  /*175c0*/  IMAD R16, R16, R4, RZ ;  /* 0x0000000410107224 */ /* 0x004fc800078e02ff */
[----:B------:R-:W-:-:S05]  /*175d0*/  IMAD.IADD R5, R16, 0x1, R5 ;  /* 0x0000000110057824 */ /* 0x000fca00078e0205 */
[----:B------:R-:W-:-:S13]  /*175e0*/  ISETP.GT.AND P6, PT, R5, R0, PT ;  /* 0x000000000500720c */ /* 0x000fda0003fc4270 */
[----:B------:R-:W-:Y:S05]  /*175f0*/  @!P6 BRA `(.L_x_2643) ;  /* 0xfffffffc0060e947 */ /* 0x000fea000383ffff */
.L_x_2638:
        /* <DEDUP_REMOVED lines=8> */
.L_x_2715:
[----:B------:R-:W-:Y:S01]  /*17680*/  ISETP.NE.AND P0, PT, R5, RZ, PT ;  /* 0x000000ff0500720c */ /* 0x000fe20003f05270 */
[----:B------:R-:W-:-:S12]  /*17690*/  IMAD.MOV.U32 R5, RZ, RZ, RZ ;  /* 0x000000ffff057224 */ /* 0x000fd800078e00ff */
[----:B------:R-:W-:Y:S05]  /*176a0*/  @!P0 BRA `(.L_x_2645) ;  /* 0x0000000000148947 */ /* 0x000fea0003800000 */
[----:B------:R-:W-:Y:S01]  /*176b0*/  UMOV UR4, 0xffffffff ;  /* 0xffffffff00047882 */ /* 0x000fe20000000000 */
[----:B------:R-:W-:Y:S02]  /*176c0*/  VIADD R12, R6, 0xffffffff ;  /* 0xffffffff060c7836 */ /* 0x000fe40000000000 */
[----:B------:R-:W-:Y:S05]  /*176d0*/  BRA.DIV UR4, `(.L_x_2646) ;  /* 0x0000002604607947 */ /* 0x000fea000b800000 */
[----:B0-----:R0:W0:Y:S02]  /*176e0*/  SHFL.IDX PT, R3, R3, R12, 0x1f ;  /* 0x00001f0c03037589 */ /* 0x00102400000e0000 */
.L_x_2718:
[----:B0-----:R-:W-:-:S07]  /*176f0*/  IMAD.MOV.U32 R5, RZ, RZ, R3 ;  /* 0x000000ffff057224 */ /* 0x001fce00078e0003 */
.L_x_2645:
[----:B0-2---:R-:W0:Y:S01]  /*17700*/  LDC.64 R2, c[0x0][0xc90] ;  /* 0x00032400ff027b82 */ /* 0x005e220000000a00 */
[----:B------:R-:W-:Y:S01]  /*17710*/  IMAD.IADD R19, R6, 0x1, R19 ;  /* 0x0000000106137824 */ /* 0x000fe200078e0213 */
[----:B------:R-:W-:-:S03]  /*17720*/  ULDC.64 UR4, c[0x0][0x208] ;  /* 0x0000820000047ab9 */ /* 0x000fc60000000a00 */
[----:B0-----:R-:W-:-:S05]  /*17730*/  IMAD.WIDE R2, R19, 0x4, R2 ;  /* 0x0000000413027825 */ /* 0x001fca00078e0202 */
[----:B----4-:R-:W3:Y:S01]  /*17740*/  LDG.E R7, desc[UR4][R2.64] ;  /* 0x0000000402077981 */ /* 0x010ee2000c1e1900 */
[----:B------:R-:W-:-:S04]  /*17750*/  IMAD R16, R5, R4, R16 ;  /* 0x0000000405107224 */ /* 0x000fc800078e0210 */
[----:B------:R-:W-:Y:S02]  /*17760*/  IMAD.IADD R0, R0, 0x1, -R16 ;  /* 0x0000000100007824 */ /* 0x000fe400078e0a10 */
[----:B---3--:R-:W-:-:S05]  /*17770*/  IMAD R6, R17, R7, RZ ;  /* 0x0000000711067224 */ /* 0x008fca00078e02ff */
[----:B-----5:R-:W-:-:S04]  /*17780*/  IABS R8, R6 ;  /* 0x0000000600087213 */ /* 0x020fc80000000000 */
        /* <DEDUP_REMOVED lines=58> */
.L_x_2639:
[----:B------:R-:W-:Y:S01]  /*17b30*/  UMOV UR4, URZ ;  /* 0x0000003f00047c82 */ /* 0x000fe20008000000 */
[----:B------:R-:W-:Y:S01]  /*17b40*/  UMOV UR5, URZ ;  /* 0x0000003f00057c82 */ /* 0x000fe20008000000 */
[----:B------:R-:W-:Y:S01]  /*17b50*/  ULDC UR6, c[0x0][0xc3c] ;  /* 0x00030f0000067ab9 */ /* 0x000fe20000000800 */
[----:B------:R-:W-:Y:S02]  /*17b60*/  IMAD.MOV.U32 R16, RZ, RZ, R0 ;  /* 0x000000ffff107224 */ /* 0x000fe400078e0000 */
[----:B------:R-:W-:Y:S02]  /*17b70*/  IMAD.U32 R17, RZ, RZ, UR4 ;  /* 0x00000004ff117e24 */ /* 0x000fe4000f8e00ff */
[----:B------:R-:W-:Y:S02]  /*17b80*/  IMAD.U32 R18, RZ, RZ, UR5 ;  /* 0x00000005ff127e24 */ /* 0x000fe4000f8e00ff */
[----:B------:R-:W-:-:S07]  /*17b90*/  IMAD.U32 R19, RZ, RZ, UR6 ;  /* 0x00000006ff137e24 */ /* 0x000fce000f8e00ff */
.L_x_2647:
        /* <DEDUP_REMOVED lines=12> */
.L_x_2636:
[----:B------:R-:W-:Y:S02]  /*17c60*/  ULDC UR4, c[0x0][0xc3c] ;  /* 0x00030f0000047ab9 */ /* 0x000fe40000000800 */
[----:B--2---:R-:W-:-:S13]  /*17c70*/  ISETP.GE.AND P0, PT, R19, UR4, PT ;  /* 0x0000000413007c0c */ /* 0x004fda000bf06270 */
[----:B------:R-:W-:Y:S05]  /*17c80*/  @!P0 BRA `(.L_x_2648) ;  /* 0xffffffa400788947 */ /* 0x000fea000383ffff */
[----:B------:R-:W-:Y:S05]  /*17c90*/  BSYNC B8 ;  /* 0x0000000000087941 */ /* 0x000fea0003800000 */
.L_x_2542:
[----:B0-----:R-:W2:Y:S01]  /*17ca0*/  LDL.LU R0, [R1+0x48] ;  /* 0x0000480001007983 */ /* 0x001ea20000300800 */
[----:B------:R-:W-:Y:S01]  /*17cb0*/  BSSY B0, `(.L_x_2649) ;  /* 0x000000b000007945 */ /* 0x000fe20003800000 */
[----:B------:R-:W0:Y:S01]  /*17cc0*/  S2R R5, SR_CgaCtaId ;  /* 0x0000000000057919 */ /* 0x000e220000008800 */
[----:B--2---:R-:W-:-:S05]  /*17cd0*/  VIADD R0, R0, 0x1 ;  /* 0x0000000100007836 */ /* 0x004fca0000000000 */
[----:B---3--:R-:W-:-:S04]  /*17ce0*/  LEA.HI R2, R0, R0, RZ, 0x1 ;  /* 0x0000000000027211 */ /* 0x008fc800078f08ff */
[----:B------:R-:W-:-:S05]  /*17cf0*/  LOP3.LUT R3, R2, 0xfffffffe, RZ, 0xc0, !PT ;  /* 0xfffffffe02037812 */ /* 0x000fca00078ec0ff */
[----:B------:R-:W-:Y:S01]  /*17d00*/  IMAD.IADD R3, R0, 0x1, -R3 ;  /* 0x0000000100037824 */ /* 0x000fe200078e0a03 */
[----:B------:R-:W-:-:S04]  /*17d10*/  MOV R0, 0x400 ;  /* 0x0000040000007802 */ /* 0x000fc80000000f00 */
[----:B0-----:R-:W-:Y:S02]  /*17d20*/  LEA R0, R5, R0, 0x18 ;  /* 0x0000000005007211 */ /* 0x001fe400078ec0ff */
[----:B------:R-:W-:-:S04]  /*17d30*/  SHF.L.U32 R3, R3, 0x1f, RZ ;  /* 0x0000001f03037819 */ /* 0x000fc800000006ff */
[----:B------:R-:W0:Y:S02]  /*17d40*/  SYNCS.PHASECHK.TRANS64.TRYWAIT P0, [R0+URZ+0x36820], R3 ;  /* 0x03682003000075a7 */ /* 0x000e24000800017f */
[----:B0-----:R-:W-:Y:S05]  /*17d50*/  @!P0 BRA `(.L_x_2650) ;  /* 0x0000001c00e88947 */ /* 0x001fea0003800000 */
.L_x_2719:
[----:B------:R-:W-:Y:S05]  /*17d60*/  BSYNC B0 ;  /* 0x0000000000007941 */ /* 0x000fea0003800000 */
.L_x_2649:
[----:B------:R-:W-:-:S03]  /*17d70*/  UMOV UR4, 0xffffffff ;  /* 0xffffffff00047882 */ /* 0x000fc60000000000 */
[----:B------:R-:W-:Y:S05]  /*17d80*/  BRA.DIV UR4, `(.L_x_2651) ;  /* 0x0000001e04f07947 */ /* 0x000fea000b800000 */
[----:B------:R-:W2:Y:S02]  /*17d90*/  S2R R2, SR_TID.X ;  /* 0x0000000000027919 */ /* 0x000ea40000002100 */
[----:B--2---:R-:W-:-:S04]  /*17da0*/  SHF.R.U32.HI R2, RZ, 0x5, R2 ;  /* 0x00000005ff027819 */ /* 0x004fc80000011602 */
[----:B------:R-:W-:-:S05]  /*17db0*/  LOP3.LUT R2, R2, 0x3, RZ, 0xc0, !PT ;  /* 0x0000000302027812 */ /* 0x000fca00078ec0ff */
[----:B------:R2:W3:Y:S02]  /*17dc0*/  SHFL.IDX PT, R14, R2, RZ, 0x1f ;  /* 0x00001fff020e7589 */ /* 0x0004e400000e0000 */
.L_x_2722:
[----:B---3--:R-:W-:Y:S01]  /*17dd0*/  ISETP.NE.AND P0, PT, R14, RZ, PT ;  /* 0x000000ff0e00720c */ /* 0x008fe20003f05270 */
[----:B------:R-:W-:-:S12]  /*17de0*/  BSSY B0, `(.L_x_2652) ;  /* 0x0000029000007945 */ /* 0x000fd80003800000 */
[----:B------:R-:W-:Y:S05]  /*17df0*/  @P0 BRA `(.L_x_2653) ;  /* 0x00000000009c0947 */ /* 0x000fea0003800000 */
[----:B------:R-:W-:-:S03]  /*17e00*/  UMOV UR4, 0xffffffff ;  /* 0xffffffff00047882 */ /* 0x000fc60000000000 */
[----:B------:R-:W-:Y:S05]  /*17e10*/  BRA.DIV UR4, `(.L_x_2654) ;  /* 0x0000002204007947 */ /* 0x000fea000b800000 */
[----:B------:R-:W-:-:S13]  /*17e20*/  ELECT P6, URZ, PT ;  /* 0x00000000003f782f */ /* 0x000fda00038c0000 */
.L_x_2725:
        /* <DEDUP_REMOVED lines=8> */
.L_x_2655:
[----:B0-----:R-:W2:Y:S04]  /*17eb0*/  LDL R3, [R1+0x8] ;  /* 0x0000080001037983 */ /* 0x001ea80000100800 */
[----:B----4-:R-:W3:Y:S01]  /*17ec0*/  LDL.LU R7, [R1+0x14] ;  /* 0x0000140001077983 */ /* 0x010ee20000300800 */
        /* <DEDUP_REMOVED lines=12> */
.L_x_2726:
[----:B------:R-:W2:Y:S02]  /*17f90*/  SYNCS.PHASECHK.TRANS64.TRYWAIT P0, [R7+URZ], R2 ;  /* 0x00000002070075a7 */ /* 0x000ea4000800017f */
[----:B--2---:R-:W-:Y:S05]  /*17fa0*/  @!P0 BRA `(.L_x_2657) ;  /* 0x0000001c00d08947 */ /* 0x004fea0003800000 */
.L_x_2727:
[----:B------:R-:W-:Y:S05]  /*17fb0*/  @!P2 BRA `(.L_x_2658) ;  /* 0x000000000004a947 */ /* 0x000fea0003800000 */
[----:B------:R-:W-:Y:S01]  /*17fc0*/  BPT.TRAP 0x1 ;  /* 0x000000040000795c */ /* 0x000fe20000300000 */
.L_x_2658:
[----:B------:R-:W3:Y:S01]  /*17fd0*/  LDL.LU R4, [R1+0x8] ;  /* 0x0000080001047983 */ /* 0x000ee20000300800 */
[----:B------:R-:W-:-:S04]  /*17fe0*/  VIADD R0, R0, 0x36860 ;  /* 0x0003686000007836 */ /* 0x000fc80000000000 */
[----:B---3--:R-:W-:-:S04]  /*17ff0*/  IMAD R4, R4, 0x8, R0 ;  /* 0x0000000804047824 */ /* 0x008fc800078e0200 */
[----:B------:R-:W3:Y:S02]  /*18000*/  SYNCS.PHASECHK.TRANS64.TRYWAIT P0, [R4+URZ], R5 ;  /* 0x00000005040075a7 */ /* 0x000ee4000800017f */
[----:B---3--:R-:W-:Y:S05]  /*18010*/  @!P0 BRA `(.L_x_2659) ;  /* 0x0000001c00c88947 */ /* 0x008fea0003800000 */
.L_x_2728:
[----:B------:R-:W-:-:S07]  /*18020*/  IMAD R3, R3, 0x8, R0 ;  /* 0x0000000803037824 */ /* 0x000fce00078e0200 */
.L_x_2660:
[----:B----4-:R4:W0:Y:S02]  /*18030*/  SYNCS.PHASECHK.TRANS64.TRYWAIT P0, [R3+URZ], R2 ;  /* 0x00000002030075a7 */ /* 0x010824000800017f */
[----:B0-----:R-:W-:Y:S05]  /*18040*/  @!P0 NANOSLEEP.SYNCS 0x989680 ;  /* 0x009896800000895d */ /* 0x001fea0003900000 */
[----:B------:R-:W0:Y:S02]  /*18050*/  @!P0 SYNCS.PHASECHK.TRANS64 P0, [R3+URZ], R2 ;  /* 0x00000002030085a7 */ /* 0x000e24000800007f */
[----:B0-----:R-:W-:Y:S05]  /*18060*/  @!P0 BRA `(.L_x_2660) ;  /* 0xfffffffc00f08947 */ /* 0x001fea000383ffff */
.L_x_2653:
[----:B------:R-:W-:Y:S05]  /*18070*/  BSYNC B0 ;  /* 0x0000000000007941 */ /* 0x000fea0003800000 */
.L_x_2652:
[----:B------:R-:W-:Y:S05]  /*18080*/  EXIT ;  /* 0x000000000000794d */ /* 0x000fea0003800000 */
.L_x_2484:
[----:B0-----:R-:W-:-:S04]  /*18090*/  IMAD.U32 R3, RZ, RZ, UR60 ;  /* 0x0000003cff037e24 */ /* 0x001fc8000f8e00ff */
[----:B------:R0:W1:Y:S03]  /*180a0*/  SYNCS.PHASECHK.TRANS64.TRYWAIT P1, [R3+URZ+0x36800], R0 ;  /* 0x03680000030075a7 */ /* 0x000066000802017f */
[----:B-1----:R-:W-:Y:S05]  /*180b0*/  @!P1 NANOSLEEP.SYNCS 0x989680 ;  /* 0x009896800000995d */ /* 0x002fea0003900000 */
[----:B------:R-:W1:Y:S02]  /*180c0*/  @!P1 SYNCS.PHASECHK.TRANS64 P1, [R3+URZ+0x36800], R0 ;  /* 0x03680000030095a7 */ /* 0x000e64000802007f */
[----:B-1----:R-:W-:Y:S05]  /*180d0*/  @!P1 BRA `(.L_x_2484) ;  /* 0xfffffffc00ec9947 */ /* 0x002fea000383ffff */
[----:B------:R-:W-:Y:S05]  /*180e0*/  BRA `(.L_x_2661) ;  /* 0xfffffe9800907947 */ /* 0x000fea000383ffff */
.L_x_2488:
[----:B-1----:R1:W2:Y:S02]  /*180f0*/  SYNCS.PHASECHK.TRANS64.TRYWAIT P2, [R2+URZ+0x36830], R3 ;  /* 0x03683003020075a7 */ /* 0x0022a4000804017f */
[----:B--2---:R-:W-:Y:S05]  /*18100*/  @!P2 NANOSLEEP.SYNCS 0x989680 ;  /* 0x009896800000a95d */ /* 0x004fea0003900000 */
[----:B------:R-:W2:Y:S02]  /*18110*/  @!P2 SYNCS.PHASECHK.TRANS64 P2, [R2+URZ+0x36830], R3 ;  /* 0x036830030200a5a7 */ /* 0x000ea4000804007f */
[----:B--2---:R-:W-:Y:S05]  /*18120*/  @!P2 BRA `(.L_x_2488) ;  /* 0xfffffffc00f0a947 */ /* 0x004fea000383ffff */
[----:B------:R-:W-:Y:S05]  /*18130*/  BRA `(.L_x_2487) ;  /* 0xfffffe9800b47947 */ /* 0x000fea000383ffff */
.L_x_2493:
[----:B-1----:R-:W-:-:S04]  /*18140*/  IMAD.U32 R5, RZ, RZ, UR39 ;  /* 0x00000027ff057e24 */ /* 0x002fc8000f8e00ff */
[----:B------:R1:W2:Y:S03]  /*18150*/  SYNCS.PHASECHK.TRANS64.TRYWAIT P3, [R5+URZ+0x36830], R0 ;  /* 0x03683000050075a7 */ /* 0x0002a6000806017f */
[----:B--2---:R-:W-:Y:S05]  /*18160*/  @!P3 NANOSLEEP.SYNCS 0x989680 ;  /* 0x009896800000b95d */ /* 0x004fea0003900000 */
[----:B------:R-:W2:Y:S02]  /*18170*/  @!P3 SYNCS.PHASECHK.TRANS64 P3, [R5+URZ+0x36830], R0 ;  /* 0x036830000500b5a7 */ /* 0x000ea4000806007f */
[----:B--2---:R-:W-:Y:S05]  /*18180*/  @!P3 BRA `(.L_x_2493) ;  /* 0xfffffffc00ecb947 */ /* 0x004fea000383ffff */
[----:B------:R-:W-:Y:S05]  /*18190*/  BRA `(.L_x_2492) ;  /* 0xfffffed8005c7947 */ /* 0x000fea000383ffff */
.L_x_2497:
[----:B-1----:R-:W-:-:S04]  /*181a0*/  IMAD.U32 R3, RZ, RZ, UR10 ;  /* 0x0000000aff037e24 */ /* 0x002fc8000f8e00ff */
[----:B------:R1:W2:Y:S03]  /*181b0*/  SYNCS.PHASECHK.TRANS64.TRYWAIT P3, [R3+URZ+0x36850], R0 ;  /* 0x03685000030075a7 */ /* 0x0002a6000806017f */
[----:B--2---:R-:W-:Y:S05]  /*181c0*/  @!P3 NANOSLEEP.SYNCS 0x989680 ;  /* 0x009896800000b95d */ /* 0x004fea0003900000 */
[----:B------:R-:W2:Y:S02]  /*181d0*/  @!P3 SYNCS.PHASECHK.TRANS64 P3, [R3+URZ+0x36850], R0 ;  /* 0x036850000300b5a7 */ /* 0x000ea4000806007f */
[----:B--2---:R-:W-:Y:S05]  /*181e0*/  @!P3 BRA `(.L_x_2497) ;  /* 0xfffffffc00ecb947 */ /* 0x004fea000383ffff */
[----:B------:R-:W-:Y:S05]  /*181f0*/  BRA `(.L_x_2496) ;  /* 0xfffffefc00d47947 */ /* 0x000fea000383ffff */
.L_x_2503:
[----:B-1----:R-:W-:-:S04]  /*18200*/  IMAD.U32 R5, RZ, RZ, UR6 ;  /* 0x00000006ff057e24 */ /* 0x002fc8000f8e00ff */
[----:B------:R1:W2:Y:S03]  /*18210*/  SYNCS.PHASECHK.TRANS64.TRYWAIT P2, [R5+URZ+0x36830], R0 ;  /* 0x03683000050075a7 */ /* 0x0002a6000804017f */
[----:B--2---:R-:W-:Y:S05]  /*18220*/  @!P2 NANOSLEEP.SYNCS 0x989680 ;  /* 0x009896800000a95d */ /* 0x004fea0003900000 */
[----:B------:R-:W2:Y:S02]  /*18230*/  @!P2 SYNCS.PHASECHK.TRANS64 P2, [R5+URZ+0x36830], R0 ;  /* 0x036830000500a5a7 */ /* 0x000ea4000804007f */
[----:B--2---:R-:W-:Y:S05]  /*18240*/  @!P2 BRA `(.L_x_2503) ;  /* 0xfffffffc00eca947 */ /* 0x004fea000383ffff */
[----:B------:R-:W-:Y:S05]  /*18250*/  BRA `(.L_x_2502) ;  /* 0xffffff1c004c7947 */ /* 0x000fea000383ffff */
.L_x_2507:
[----:B-1----:R-:W-:-:S04]  /*18260*/  IMAD.U32 R3, RZ, RZ, UR11 ;  /* 0x0000000bff037e24 */ /* 0x002fc8000f8e00ff */
[----:B------:R1:W2:Y:S03]  /*18270*/  SYNCS.PHASECHK.TRANS64.TRYWAIT P2, [R3+URZ+0x36850], R0 ;  /* 0x03685000030075a7 */ /* 0x0002a6000804017f */
[----:B--2---:R-:W-:Y:S05]  /*18280*/  @!P2 NANOSLEEP.SYNCS 0x989680 ;  /* 0x009896800000a95d */ /* 0x004fea0003900000 */
[----:B------:R-:W2:Y:S02]  /*18290*/  @!P2 SYNCS.PHASECHK.TRANS64 P2, [R3+URZ+0x36850], R0 ;  /* 0x036850000300a5a7 */ /* 0x000ea4000804007f */
[----:B--2---:R-:W-:Y:S05]  /*182a0*/  @!P2 BRA `(.L_x_2507) ;  /* 0xfffffffc00eca947 */ /* 0x004fea000383ffff */
[----:B------:R-:W-:Y:S05]  /*182b0*/  BRA `(.L_x_2506) ;  /* 0xffffff4000c07947 */ /* 0x000fea000383ffff */
.L_x_2512:
[----:B-1----:R-:W-:-:S04]  /*182c0*/  IMAD.U32 R3, RZ, RZ, UR5 ;  /* 0x00000005ff037e24 */ /* 0x002fc8000f8e00ff */
[----:B------:R1:W2:Y:S03]  /*182d0*/  SYNCS.PHASECHK.TRANS64.TRYWAIT P0, [R3+URZ+0x36850], R2 ;  /* 0x03685002030075a7 */ /* 0x0002a6000800017f */
[----:B--2---:R-:W-:Y:S05]  /*182e0*/  @!P0 NANOSLEEP.SYNCS 0x989680 ;  /* 0x009896800000895d */ /* 0x004fea0003900000 */
[----:B------:R-:W2:Y:S02]  /*182f0*/  @!P0 SYNCS.PHASECHK.TRANS64 P0, [R3+URZ+0x36850], R2 ;  /* 0x03685002030085a7 */ /* 0x000ea4000800007f */
[----:B--2---:R-:W-:Y:S05]  /*18300*/  @!P0 BRA `(.L_x_2512) ;  /* 0xfffffffc00ec8947 */ /* 0x004fea000383ffff */
[----:B------:R-:W-:Y:S05]  /*18310*/  BRA `(.L_x_2511) ;  /* 0xffffff5c00707947 */ /* 0x000fea000383ffff */
.L_x_2554:
        /* <DEDUP_REMOVED lines=11> */
.L_x_2663:
[----:B------:R-:W-:Y:S05]  /*183d0*/  BSYNC B0 ;  /* 0x0000000000007941 */ /* 0x000fea0003800000 */
.L_x_2662:
[----:B------:R-:W-:Y:S05]  /*183e0*/  BRA `(.L_x_2664) ;  /* 0xffffffa800d87947 */ /* 0x000fea000383ffff */
.L_x_2556:
[----:B------:R-:W-:Y:S01]  /*183f0*/  BSSY B0, `(.L_x_2665) ;  /* 0x0000006000007945 */ /* 0x000fe20003800000 */
[----:B------:R-:W-:-:S07]  /*18400*/  IMAD.MOV.U32 R15, RZ, RZ, -0x1 ;  /* 0xffffffffff0f7424 */ /* 0x000fce00078e00ff */
[----:B0123--:R-:W-:Y:S05]  /*18410*/  WARPSYNC.COLLECTIVE R15, `(.L_x_2666) ;  /* 0x000000000f0c7348 */ /* 0x00ffea0003c00000 */
[----:B------:R-:W-:Y:S02]  /*18420*/  ELECT P6, UR62, PT ;  /* 0x00000000003e782f */ /* 0x000fe400038c0000 */
[----:B------:R-:W-:Y:S01]  /*18430*/  MOV R14, UR62 ;  /* 0x0000003e000e7c02 */ /* 0x000fe20008000f00 */
[----:B0123--:R-:W-:Y:S10]  /*18440*/  ENDCOLLECTIVE ;  /* 0x000000000000791b */ /* 0x00fff40003800000 */
.L_x_2666:
[----:B------:R-:W-:Y:S05]  /*18450*/  BSYNC B0 ;  /* 0x0000000000007941 */ /* 0x000fea0003800000 */
.L_x_2665:
[----:B------:R-:W-:Y:S05]  /*18460*/  BRA `(.L_x_2667) ;  /* 0xffffffa800e07947 */ /* 0x000fea000383ffff */
.L_x_2558:
[----:B---3--:R3:W4:Y:S02]  /*18470*/  SYNCS.PHASECHK.TRANS64.TRYWAIT P0, [R0+URZ+0x36840], R2 ;  /* 0x03684002000075a7 */ /* 0x008724000800017f */
[----:B----4-:R-:W-:Y:S05]  /*18480*/  @!P0 NANOSLEEP.SYNCS 0x989680 ;  /* 0x009896800000895d */ /* 0x010fea0003900000 */
[----:B------:R-:W4:Y:S02]  /*18490*/  @!P0 SYNCS.PHASECHK.TRANS64 P0, [R0+URZ+0x36840], R2 ;  /* 0x03684002000085a7 */ /* 0x000f24000800007f */
[----:B----4-:R-:W-:Y:S05]  /*184a0*/  @!P0 BRA `(.L_x_2558) ;  /* 0xfffffffc00f08947 */ /* 0x010fea000383ffff */
[----:B------:R-:W-:Y:S05]  /*184b0*/  BRA `(.L_x_2668) ;  /* 0xffffffac00507947 */ /* 0x000fea000383ffff */
.L_x_2562:
[----:B------:R-:W2:Y:S01]  /*184c0*/  LDL.LU R11, [R1+0x34] ;  /* 0x00003400010b7983 */ /* 0x000ea20000300800 */
[----:B------:R-:W-:Y:S01]  /*184d0*/  IMAD.MOV.U32 R13, RZ, RZ, R0 ;  /* 0x000000ffff0d7224 */ /* 0x000fe200078e0000 */
[----:B------:R-:W-:Y:S01]  /*184e0*/  LOP3.LUT R8, R8, 0x7f, RZ, 0xc0, !PT ;  /* 0x0000007f08087812 */ /* 0x000fe200078ec0ff */
[----:B------:R-:W-:Y:S02]  /*184f0*/  IMAD.MOV.U32 R12, RZ, RZ, RZ ;  /* 0x000000ffff0c7224 */ /* 0x000fe400078e00ff */
[----:B------:R-:W-:Y:S01]  /*18500*/  IMAD.MOV.U32 R15, RZ, RZ, -0x1 ;  /* 0xffffffffff0f7424 */ /* 0x000fe200078e00ff */
[----:B------:R-:W-:-:S05]  /*18510*/  SHF.R.U32.HI R6, RZ, 0x3, R8 ;  /* 0x00000003ff067819 */ /* 0x000fca0000011608 */
[----:B------:R-:W-:Y:S02]  /*18520*/  IMAD R17, R17, 0x80, R6 ;  /* 0x0000008011117824 */ /* 0x000fe400078e0206 */
[----:B--2---:R-:W-:Y:S02]  /*18530*/  IMAD R2, R11, R7, RZ ;  /* 0x000000070b027224 */ /* 0x004fe400078e02ff */
[----:B------:R-:W-:-:S03]  /*18540*/  IMAD.MOV.U32 R11, RZ, RZ, 0x181f ;  /* 0x0000181fff0b7424 */ /* 0x000fc600078e00ff */
[----:B------:R-:W-:-:S13]  /*18550*/  ISETP.GE.AND P3, PT, R17, R2, PT ;  /* 0x000000021100720c */ /* 0x000fda0003f66270 */
[----:B-----5:R-:W-:Y:S05]  /*18560*/  WARPSYNC.COLLECTIVE R15, `(.L_x_2669) ;  /* 0x000000000f087348 */ /* 0x020fea0003c00000 */
[----:B------:R0:W1:Y:S02]  /*18570*/  SHFL.IDX P6, R14, R13, R12, R11 ;  /* 0x0000000c0d0e7389 */ /* 0x00006400000c000b */
[----:B01---5:R-:W-:Y:S01]  /*18580*/  ENDCOLLECTIVE ;  /* 0x000000000000791b */ /* 0x023fe20003800000 */
.L_x_2669:
[----:B------:R-:W-:Y:S02]  /*18590*/  IMAD.MOV.U32 R13, RZ, RZ, R3 ;  /* 0x000000ffff0d7224 */ /* 0x000fe400078e0003 */
[----:B------:R-:W-:-:S07]  /*185a0*/  IMAD.MOV.U32 R4, RZ, RZ, R14 ;  /* 0x000000ffff047224 */ /* 0x000fce00078e000e */
[----:B------:R-:W-:Y:S05]  /*185b0*/  WARPSYNC.COLLECTIVE R15, `(.L_x_2670) ;  /* 0x000000000f087348 */ /* 0x000fea0003c00000 */
[----:B------:R0:W1:Y:S02]  /*185c0*/  SHFL.IDX P6, R14, R13, R12, R11 ;  /* 0x0000000c0d0e7389 */ /* 0x00006400000c000b */
[----:B01----:R-:W-:Y:S01]  /*185d0*/  ENDCOLLECTIVE ;  /* 0x000000000000791b */ /* 0x003fe20003800000 */
.L_x_2670:
        /* <DEDUP_REMOVED lines=18> */
.L_x_2671:
[----:B------:R-:W-:-:S05]  /*18700*/  VIADD R4, R17, 0x10 ;  /* 0x0000001011047836 */ /* 0x000fca0000000000 */
[----:B------:R-:W-:Y:S01]  /*18710*/  ISETP.GE.AND P3, PT, R4, R2, PT ;  /* 0x000000020400720c */ /* 0x000fe20003f66270 */
[----:B------:R-:W-:Y:S02]  /*18720*/  IMAD.MOV.U32 R13, RZ, RZ, R3 ;  /* 0x000000ffff0d7224 */ /* 0x000fe400078e0003 */
[----:B------:R-:W-:-:S10]  /*18730*/  IMAD.MOV.U32 R8, RZ, RZ, R14 ;  /* 0x000000ffff087224 */ /* 0x000fd400078e000e */
[----:B------:R-:W-:Y:S05]  /*18740*/  WARPSYNC.COLLECTIVE R15, `(.L_x_2672) ;  /* 0x000000000f087348 */ /* 0x000fea0003c00000 */
[----:B------:R0:W1:Y:S02]  /*18750*/  SHFL.IDX P6, R14, R13, R12, R11 ;  /* 0x0000000c0d0e7389 */ /* 0x00006400000c000b */
[----:B01----:R-:W-:Y:S01]  /*18760*/  ENDCOLLECTIVE ;  /* 0x000000000000791b */ /* 0x003fe20003800000 */
.L_x_2672:
[----:B------:R-:W-:Y:S01]  /*18770*/  ULDC.64 UR4, c[0x0][0x208] ;  /* 0x0000820000047ab9 */ /* 0x000fe20000000a00 */
[----:B------:R-:W-:Y:S02]  /*18780*/  IMAD.MOV.U32 R13, RZ, RZ, R0 ;  /* 0x000000ffff0d7224 */ /* 0x000fe400078e0000 */
[----:B------:R-:W-:Y:S02]  /*18790*/  IMAD.MOV.U32 R12, RZ, RZ, 0x2 ;  /* 0x00000002ff0c7424 */ /* 0x000fe400078e00ff */
[----:B------:R-:W-:-:S05]  /*187a0*/  IMAD.MOV.U32 R6, RZ, RZ, R14 ;  /* 0x000000ffff067224 */ /* 0x000fca00078e000e */
[----:B------:R-:W-:-:S05]  /*187b0*/  @!P3 LEA R7, P5, R10, R6, 0x1 ;  /* 0x000000060a07b211 */ /* 0x000fca00078a08ff */
[----:B------:R-:W-:Y:S02]  /*187c0*/  @!P3 IMAD.X R6, RZ, RZ, R8, P5 ;  /* 0x000000ffff06b224 */ /* 0x000fe400028e0608 */
        /* <DEDUP_REMOVED lines=11> */
.L_x_2673:
[----:B------:R-:W-:-:S05]  /*18880*/  VIADD R4, R17, 0x20 ;  /* 0x0000002011047836 */ /* 0x000fca0000000000 */
[----:B------:R-:W-:Y:S01]  /*18890*/  ISETP.GE.AND P3, PT, R4, R2, PT ;  /* 0x000000020400720c */ /* 0x000fe20003f66270 */
[----:B------:R-:W-:Y:S02]  /*188a0*/  IMAD.MOV.U32 R13, RZ, RZ, R3 ;  /* 0x000000ffff0d7224 */ /* 0x000fe400078e0003 */
[----:B------:R-:W-:-:S10]  /*188b0*/  IMAD.MOV.U32 R6, RZ, RZ, R14 ;  /* 0x000000ffff067224 */ /* 0x000fd400078e000e */
[----:B------:R-:W-:Y:S05]  /*188c0*/  WARPSYNC.COLLECTIVE R15, `(.L_x_2674) ;  /* 0x000000000f087348 */ /* 0x000fea0003c00000 */
[----:B------:R0:W1:Y:S02]  /*188d0*/  SHFL.IDX P6, R14, R13, R12, R11 ;  /* 0x0000000c0d0e7389 */ /* 0x00006400000c000b */
[----:B01----:R-:W-:Y:S01]  /*188e0*/  ENDCOLLECTIVE ;  /* 0x000000000000791b */ /* 0x003fe20003800000 */
.L_x_2674:
        /* <DEDUP_REMOVED lines=18> */
.L_x_2675:
[----:B------:R-:W-:-:S05]  /*18a10*/  VIADD R4, R17, 0x30 ;  /* 0x0000003011047836 */ /* 0x000fca0000000000 */
[----:B------:R-:W-:Y:S01]  /*18a20*/  ISETP.GE.AND P3, PT, R4, R2, PT ;  /* 0x000000020400720c */ /* 0x000fe20003f66270 */
[----:B------:R-:W-:Y:S02]  /*18a30*/  IMAD.MOV.U32 R13, RZ, RZ, R3 ;  /* 0x000000ffff0d7224 */ /* 0x000fe400078e0003 */
[----:B------:R-:W-:-:S10]  /*18a40*/  IMAD.MOV.U32 R4, RZ, RZ, R14 ;  /* 0x000000ffff047224 */ /* 0x000fd400078e000e */
[----:B------:R-:W-:Y:S05]  /*18a50*/  WARPSYNC.COLLECTIVE R15, `(.L_x_2676) ;  /* 0x000000000f087348 */ /* 0x000fea0003c00000 */
[----:B------:R0:W1:Y:S02]  /*18a60*/  SHFL.IDX P6, R14, R13, R12, R11 ;  /* 0x0000000c0d0e7389 */ /* 0x00006400000c000b */
[----:B01----:R-:W-:Y:S01]  /*18a70*/  ENDCOLLECTIVE ;  /* 0x000000000000791b */ /* 0x003fe20003800000 */
.L_x_2676:
        /* <DEDUP_REMOVED lines=18> */
.L_x_2677:
[----:B------:R-:W-:-:S05]  /*18ba0*/  VIADD R4, R17, 0x40 ;  /* 0x0000004011047836 */ /* 0x000fca0000000000 */
[----:B------:R-:W-:Y:S01]  /*18bb0*/  ISETP.GE.AND P3, PT, R4, R2, PT ;  /* 0x000000020400720c */ /* 0x000fe20003f66270 */
[----:B------:R-:W-:Y:S02]  /*18bc0*/  IMAD.MOV.U32 R13, RZ, RZ, R3 ;  /* 0x000000ffff0d7224 */ /* 0x000fe400078e0003 */
[----:B------:R-:W-:-:S10]  /*18bd0*/  IMAD.MOV.U32 R4, RZ, RZ, R14 ;  /* 0x000000ffff047224 */ /* 0x000fd400078e000e */
[----:B------:R-:W-:Y:S05]  /*18be0*/  WARPSYNC.COLLECTIVE R15, `(.L_x_2678) ;  /* 0x000000000f087348 */ /* 0x000fea0003c00000 */
[----:B------:R0:W1:Y:S02]  /*18bf0*/  SHFL.IDX P6, R14, R13, R12, R11 ;  /* 0x0000000c0d0e7389 */ /* 0x00006400000c000b */
[----:B01----:R-:W-:Y:S01]  /*18c00*/  ENDCOLLECTIVE ;  /* 0x000000000000791b */ /* 0x003fe20003800000 */
.L_x_2678:
        /* <DEDUP_REMOVED lines=18> */
.L_x_2679:
[----:B------:R-:W-:-:S05]  /*18d30*/  VIADD R4, R17, 0x50 ;  /* 0x0000005011047836 */ /* 0x000fca0000000000 */
[----:B------:R-:W-:Y:S01]  /*18d40*/  ISETP.GE.AND P3, PT, R4, R2, PT ;  /* 0x000000020400720c */ /* 0x000fe20003f66270 */
[----:B------:R-:W-:Y:S02]  /*18d50*/  IMAD.MOV.U32 R13, RZ, RZ, R3 ;  /* 0x000000ffff0d7224 */ /* 0x000fe400078e0003 */
[----:B------:R-:W-:-:S10]  /*18d60*/  IMAD.MOV.U32 R4, RZ, RZ, R14 ;  /* 0x000000ffff047224 */ /* 0x000fd400078e000e */
[----:B------:R-:W-:Y:S05]  /*18d70*/  WARPSYNC.COLLECTIVE R15, `(.L_x_2680) ;  /* 0x000000000f087348 */ /* 0x000fea0003c00000 */
[----:B------:R0:W1:Y:S02]  /*18d80*/  SHFL.IDX P6, R14, R13, R12, R11 ;  /* 0x0000000c0d0e7389 */ /* 0x00006400000c000b */
[----:B01----:R-:W-:Y:S01]  /*18d90*/  ENDCOLLECTIVE ;  /* 0x000000000000791b */ /* 0x003fe20003800000 */
.L_x_2680:
[----:B------:R-:W-:Y:S01]  /*18da0*/  ULDC.64 UR4, c[0x0][0x208] ;  /* 0x0000820000047ab9 */ /* 0x000fe20000000a00 */
[----:B------:R-:W-:Y:S02]  /*18db0*/  IMAD.MOV.U32 R13, RZ, RZ, R0 ;  /* 0x000000ffff0d7224 */ /* 0x000fe400078e0000 */
[----:B------:R-:W-:Y:S02]  /*18dc0*/  IMAD.MOV.U32 R12, RZ, RZ, 0x6 ;  /* 0x00000006ff0c7424 */ /* 0x000fe400078e00ff */
[----:B------:R-:W-:-:S05]  /*18dd0*/  IMAD.MOV.U32 R5, RZ, RZ, R14 ;  /* 0x000000ffff057224 */ /* 0x000fca00078e000e */
[----:B------:R-:W-:-:S05]  /*18de0*/  @!P3 LEA R5, P4, R10, R5, 0x1 ;  /* 0x000000050a05b211 */ /* 0x000fca00078808ff */
[----:B------:R-:W-:Y:S01]  /*18df0*/  @!P3 IMAD.X R4, RZ, RZ, R4, P4 ;  /* 0x000000ffff04b224 */ /* 0x000fe200020e0604 */
[----:B------:R-:W-:-:S04]  /*18e00*/  ISETP.GE.AND P4, PT, R7, R2, PT ;  /* 0x000000020700720c */ /* 0x000fc80003f86270 */
        /* <DEDUP_REMOVED lines=12> */
.L_x_2681:
[----:B------:R-:W-:Y:S02]  /*18ed0*/  IMAD.MOV.U32 R13, RZ, RZ, R3 ;  /* 0x000000ffff0d7224 */ /* 0x000fe400078e0003 */
[----:B------:R-:W-:-:S07]  /*18ee0*/  IMAD.MOV.U32 R4, RZ, RZ, R14 ;  /* 0x000000ffff047224 */ /* 0x000fce00078e000e */
[----:B------:R-:W-:Y:S05]  /*18ef0*/  WARPSYNC.COLLECTIVE R15, `(.L_x_2682) ;  /* 0x000000000f087348 */ /* 0x000fea0003c00000 */
[----:B------:R0:W1:Y:S02]  /*18f00*/  SHFL.IDX P6, R14, R13, R12, R11 ;  /* 0x0000000c0d0e7389 */ /* 0x00006400000c000b */
[----:B01----:R-:W-:Y:S01]  /*18f10*/  ENDCOLLECTIVE ;  /* 0x000000000000791b */ /* 0x003fe20003800000 */
.L_x_2682:
        /* <DEDUP_REMOVED lines=18> */
.L_x_2683:
[----:B------:R-:W-:Y:S02]  /*19040*/  IMAD.MOV.U32 R13, RZ, RZ, R3 ;  /* 0x000000ffff0d7224 */ /* 0x000fe400078e0003 */
[----:B------:R-:W-:-:S07]  /*19050*/  IMAD.MOV.U32 R0, RZ, RZ, R14 ;  /* 0x000000ffff007224 */ /* 0x000fce00078e000e */
[----:B------:R-:W-:Y:S05]  /*19060*/  WARPSYNC.COLLECTIVE R15, `(.L_x_2684) ;  /* 0x000000000f087348 */ /* 0x000fea0003c00000 */
[----:B------:R0:W1:Y:S02]  /*19070*/  SHFL.IDX P6, R14, R13, R12, R11 ;  /* 0x0000000c0d0e7389 */ /* 0x00006400000c000b */
[----:B01----:R-:W-:Y:S01]  /*19080*/  ENDCOLLECTIVE ;  /* 0x000000000000791b */ /* 0x003fe20003800000 */
.L_x_2684:
[----:B------:R-:W-:Y:S01]  /*19090*/  IMAD.MOV.U32 R3, RZ, RZ, R14 ;  /* 0x000000ffff037224 */ /* 0x000fe200078e000e */
[----:B------:R-:W-:Y:S06]  /*190a0*/  BRA `(.L_x_2685) ;  /* 0xffffffb000207947 */ /* 0x000fec000383ffff */
.L_x_2567:
[----:B0-----:R-:W2:Y:S02]  /*190b0*/  LDL R2, [R1+0x4] ;  /* 0x0000040001027983 */ /* 0x001ea40000100800 */
[----:B--2---:R0:W1:Y:S02]  /*190c0*/  SYNCS.PHASECHK.TRANS64.TRYWAIT P0, [R2+URZ+0x36820], R0 ;  /* 0x03682000020075a7 */ /* 0x004064000800017f */
[----:B-1----:R-:W-:Y:S05]  /*190d0*/  @!P0 NANOSLEEP.SYNCS 0x989680 ;  /* 0x009896800000895d */ /* 0x002fea0003900000 */
[----:B------:R-:W1:Y:S02]  /*190e0*/  @!P0 SYNCS.PHASECHK.TRANS64 P0, [R2+URZ+0x36820], R0 ;  /* 0x03682000020085a7 */ /* 0x000e64000800007f */
[----:B-1----:R-:W-:Y:S05]  /*190f0*/  @!P0 BRA `(.L_x_2567) ;  /* 0xfffffffc00ec8947 */ /* 0x002fea000383ffff */
[----:B------:R-:W-:Y:S05]  /*19100*/  BRA `(.L_x_2686) ;  /* 0xffffffb0009c7947 */ /* 0x000fea000383ffff */
.L_x_2576:
[----:B-1----:R1:W2:Y:S02]  /*19110*/  SYNCS.PHASECHK.TRANS64.TRYWAIT P0, [R2+URZ+0x36840], R0 ;  /* 0x03684000020075a7 */ /* 0x0022a4000800017f */
[----:B--2---:R-:W-:Y:S05]  /*19120*/  @!P0 NANOSLEEP.SYNCS 0x989680 ;  /* 0x009896800000895d */ /* 0x004fea0003900000 */
[----:B------:R-:W2:Y:S02]  /*19130*/  @!P0 SYNCS.PHASECHK.TRANS64 P0, [R2+URZ+0x36840], R0 ;  /* 0x03684000020085a7 */ /* 0x000ea4000800007f */
[----:B--2---:R-:W-:Y:S05]  /*19140*/  @!P0 BRA `(.L_x_2576) ;  /* 0xfffffffc00f08947 */ /* 0x004fea000383ffff */
[----:B------:R-:W-:Y:S05]  /*19150*/  BRA `(.L_x_2687) ;  /* 0xffffffb400647947 */ /* 0x000fea000383ffff */
.L_x_2583:
[----:B0-----:R0:W1:Y:S02]  /*19160*/  SYNCS.PHASECHK.TRANS64.TRYWAIT P0, [R2+URZ+0x60], R0 ;  /* 0x00006000020075a7 */ /* 0x001064000800017f */
[----:B-1----:R-:W-:Y:S05]  /*19170*/  @!P0 NANOSLEEP.SYNCS 0x989680 ;  /* 0x009896800000895d */ /* 0x002fea0003900000 */
[----:B------:R-:W1:Y:S02]  /*19180*/  @!P0 SYNCS.PHASECHK.TRANS64 P0, [R2+URZ+0x60], R0 ;  /* 0x00006000020085a7 */ /* 0x000e64000800007f */
[----:B-1----:R-:W-:Y:S05]  /*19190*/  @!P0 BRA `(.L_x_2583) ;  /* 0xfffffffc00f08947 */ /* 0x002fea000383ffff */
[----:B------:R-:W-:Y:S05]  /*191a0*/  BRA `(.L_x_2688) ;  /* 0xffffffb800807947 */ /* 0x000fea000383ffff */
.L_x_2593:
[----:B---3--:R3:W4:Y:S02]  /*191b0*/  SYNCS.PHASECHK.TRANS64.TRYWAIT P0, [R3+URZ+0x36840], R2 ;  /* 0x03684002030075a7 */ /* 0x008724000800017f */
[----:B----4-:R-:W-:Y:S05]  /*191c0*/  @!P0 NANOSLEEP.SYNCS 0x989680 ;  /* 0x009896800000895d */ /* 0x010fea0003900000 */
[----:B------:R-:W4:Y:S02]  /*191d0*/  @!P0 SYNCS.PHASECHK.TRANS64 P0, [R3+URZ+0x36840], R2 ;  /* 0x03684002030085a7 */ /* 0x000f24000800007f */
[----:B----4-:R-:W-:Y:S05]  /*191e0*/  @!P0 BRA `(.L_x_2593) ;  /* 0xfffffffc00f08947 */ /* 0x010fea000383ffff */
[----:B------:R-:W-:Y:S05]  /*191f0*/  BRA `(.L_x_2689) ;  /* 0xffffffc000687947 */ /* 0x000fea000383ffff */
.L_x_2600:
[----:B--2---:R2:W3:Y:S02]  /*19200*/  SYNCS.PHASECHK.TRANS64.TRYWAIT P0, [R2+URZ+0x60], R3 ;  /* 0x00006003020075a7 */ /* 0x0044e4000800017f */
[----:B---3--:R-:W-:Y:S05]  /*19210*/  @!P0 NANOSLEEP.SYNCS 0x989680 ;  /* 0x009896800000895d */ /* 0x008fea0003900000 */
[----:B------:R-:W3:Y:S02]  /*19220*/  @!P0 SYNCS.PHASECHK.TRANS64 P0, [R2+URZ+0x60], R3 ;  /* 0x00006003020085a7 */ /* 0x000ee4000800007f */
[----:B---3--:R-:W-:Y:S05]  /*19230*/  @!P0 BRA `(.L_x_2600) ;  /* 0xfffffffc00f08947 */ /* 0x008fea000383ffff */
[----:B------:R-:W-:Y:S05]  /*19240*/  BRA `(.L_x_2690) ;  /* 0xffffffc400847947 */ /* 0x000fea000383ffff */
.L_x_2610:
[----:B----4-:R4:W0:Y:S02]  /*19250*/  SYNCS.PHASECHK.TRANS64.TRYWAIT P0, [R2+URZ+0x36840], R3 ;  /* 0x03684003020075a7 */ /* 0x010824000800017f */
[----:B0-----:R-:W-:Y:S05]  /*19260*/  @!P0 NANOSLEEP.SYNCS 0x989680 ;  /* 0x009896800000895d */ /* 0x001fea0003900000 */
[----:B------:R-:W0:Y:S02]  /*19270*/  @!P0 SYNCS.PHASECHK.TRANS64 P0, [R2+URZ+0x36840], R3 ;  /* 0x03684003020085a7 */ /* 0x000e24000800007f */
[----:B0-----:R-:W-:Y:S05]  /*19280*/  @!P0 BRA `(.L_x_2610) ;  /* 0xfffffffc00f08947 */ /* 0x001fea000383ffff */
[----:B------:R-:W-:Y:S05]  /*19290*/  BRA `(.L_x_2691) ;  /* 0xffffffcc003c7947 */ /* 0x000fea000383ffff */
.L_x_2617:
[----:B--2---:R2:W3:Y:S02]  /*192a0*/  SYNCS.PHASECHK.TRANS64.TRYWAIT P0, [R2+URZ+0x60], R5 ;  /* 0x00006005020075a7 */ /* 0x0044e4000800017f */
[----:B---3--:R-:W-:Y:S05]  /*192b0*/  @!P0 NANOSLEEP.SYNCS 0x989680 ;  /* 0x009896800000895d */ /* 0x008fea0003900000 */
[----:B------:R-:W3:Y:S02]  /*192c0*/  @!P0 SYNCS.PHASECHK.TRANS64 P0, [R2+URZ+0x60], R5 ;  /* 0x00006005020085a7 */ /* 0x000ee4000800007f */
[----:B---3--:R-:W-:Y:S05]  /*192d0*/  @!P0 BRA `(.L_x_2617) ;  /* 0xfffffffc00f08947 */ /* 0x008fea000383ffff */
[----:B------:R-:W-:Y:S05]  /*192e0*/  BRA `(.L_x_2692) ;  /* 0xffffffd000587947 */ /* 0x000fea000383ffff */
.L_x_2629:
[----:B0-----:R0:W2:Y:S02]  /*192f0*/  SYNCS.PHASECHK.TRANS64.TRYWAIT P0, [R0+URZ+0x36860], R2 ;  /* 0x03686002000075a7 */ /* 0x0010a4000800017f */
[----:B--2---:R-:W-:Y:S05]  /*19300*/  @!P0 NANOSLEEP.SYNCS 0x989680 ;  /* 0x009896800000895d */ /* 0x004fea0003900000 */
[----:B------:R-:W2:Y:S02]  /*19310*/  @!P0 SYNCS.PHASECHK.TRANS64 P0, [R0+URZ+0x36860], R2 ;  /* 0x03686002000085a7 */ /* 0x000ea4000800007f */
[----:B--2---:R-:W-:Y:S05]  /*19320*/  @!P0 BRA `(.L_x_2629) ;  /* 0xfffffffc00f08947 */ /* 0x004fea000383ffff */
[----:B------:R-:W-:Y:S05]  /*19330*/  BRA `(.L_x_2693) ;  /* 0xffffffd400f47947 */ /* 0x000fea000383ffff */
.L_x_2637:
[----:B------:R-:W-:Y:S01]  /*19340*/  BSSY B0, `(.L_x_2694) ;  /* 0x0000008000007945 */ /* 0x000fe20003800000 */
[----:B------:R-:W-:Y:S02]  /*19350*/  IMAD.MOV.U32 R13, RZ, RZ, R16 ;  /* 0x000000ffff0d7224 */ /* 0x000fe400078e0010 */
[----:B------:R-:W-:Y:S02]  /*19360*/  IMAD.MOV.U32 R12, RZ, RZ, RZ ;  /* 0x000000ffff0c7224 */ /* 0x000fe400078e00ff */
[----:B------:R-:W-:Y:S02]  /*19370*/  IMAD.MOV.U32 R11, RZ, RZ, 0x1f ;  /* 0x0000001fff0b7424 */ /* 0x000fe400078e00ff */
[----:B------:R-:W-:-:S07]  /*19380*/  IMAD.MOV.U32 R15, RZ, RZ, -0x1 ;  /* 0xffffffffff0f7424 */ /* 0x000fce00078e00ff */
[----:B-1--45:R-:W-:Y:S05]  /*19390*/  WARPSYNC.COLLECTIVE R15, `(.L_x_2695) ;  /* 0x000000000f087348 */ /* 0x032fea0003c00000 */
[----:B------:R0:W2:Y:S02]  /*193a0*/  SHFL.IDX P6, R14, R13, R12, R11 ;  /* 0x0000000c0d0e7389 */ /* 0x0000a400000c000b */
[----:B012-45:R-:W-:Y:S01]  /*193b0*/  ENDCOLLECTIVE ;  /* 0x000000000000791b */ /* 0x037fe20003800000 */
.L_x_2695:
[----:B------:R-:W-:Y:S05]  /*193c0*/  BSYNC B0 ;  /* 0x0000000000007941 */ /* 0x000fea0003800000 */
.L_x_2694:
        /* <DEDUP_REMOVED lines=9> */
.L_x_2696:
        /* <DEDUP_REMOVED lines=19> */
.L_x_2697:
[----:B------:R-:W-:Y:S01]  /*19590*/  IMAD.MOV.U32 R12, RZ, RZ, 0x2 ;  /* 0x00000002ff0c7424 */ /* 0x000fe200078e00ff */
[----:B------:R-:W-:-:S05]  /*195a0*/  SEL R7, R14, RZ, P1 ;  /* 0x000000ff0e077207 */ /* 0x000fca0000800000 */
[----:B------:R-:W-:-:S04]  /*195b0*/  IMAD.IADD R3, R2, 0x1, R7 ;  /* 0x0000000102037824 */ /* 0x000fc800078e0207 */
[----:B------:R-:W-:-:S07]  /*195c0*/  IMAD.MOV.U32 R13, RZ, RZ, R3 ;  /* 0x000000ffff0d7224 */ /* 0x000fce00078e0003 */
[----:B------:R-:W-:Y:S05]  /*195d0*/  WARPSYNC.COLLECTIVE R15, `(.L_x_2698) ;  /* 0x000000000f087348 */ /* 0x000fea0003c00000 */
[----:B------:R0:W1:Y:S02]  /*195e0*/  SHFL.UP P6, R14, R13, R12, R11 ;  /* 0x0400000c0d0e7389 */ /* 0x00006400000c000b */
[----:B01----:R-:W-:Y:S01]  /*195f0*/  ENDCOLLECTIVE ;  /* 0x000000000000791b */ /* 0x003fe20003800000 */
.L_x_2698:
        /* <DEDUP_REMOVED lines=8> */
.L_x_2699:
        /* <DEDUP_REMOVED lines=8> */
.L_x_2700:
        /* <DEDUP_REMOVED lines=8> */
.L_x_2701:
        /* <DEDUP_REMOVED lines=9> */
.L_x_2702:
[----:B------:R-:W-:Y:S01]  /*19810*/  IMAD.MOV.U32 R16, RZ, RZ, R14 ;  /* 0x000000ffff107224 */ /* 0x000fe200078e000e */
[----:B------:R-:W-:Y:S06]  /*19820*/  BRA `(.L_x_2703) ;  /* 0xffffffd800bc7947 */ /* 0x000fec000383ffff */
.L_x_2642:
[----:B------:R-:W-:Y:S01]  /*19830*/  BSSY B0, `(.L_x_2704) ;  /* 0x0000008000007945 */ /* 0x000fe20003800000 */
[----:B-----5:R-:W-:Y:S02]  /*19840*/  IMAD.MOV.U32 R13, RZ, RZ, R2 ;  /* 0x000000ffff0d7224 */ /* 0x020fe400078e0002 */
[----:B------:R-:W-:Y:S02]  /*19850*/  IMAD.MOV.U32 R12, RZ, RZ, 0x1 ;  /* 0x00000001ff0c7424 */ /* 0x000fe400078e00ff */
[----:B------:R-:W-:Y:S02]  /*19860*/  IMAD.MOV.U32 R11, RZ, RZ, RZ ;  /* 0x000000ffff0b7224 */ /* 0x000fe400078e00ff */
[----:B------:R-:W-:-:S07]  /*19870*/  IMAD.MOV.U32 R15, RZ, RZ, -0x1 ;  /* 0xffffffffff0f7424 */ /* 0x000fce00078e00ff */
[----:B01--4-:R-:W-:Y:S05]  /*19880*/  WARPSYNC.COLLECTIVE R15, `(.L_x_2705) ;  /* 0x000000000f087348 */ /* 0x013fea0003c00000 */
[----:B------:R2:W3:Y:S02]  /*19890*/  SHFL.UP P6, R14, R13, R12, R11 ;  /* 0x0400000c0d0e7389 */ /* 0x0004e400000c000b */
[----:B01234-:R-:W-:Y:S01]  /*198a0*/  ENDCOLLECTIVE ;  /* 0x000000000000791b */ /* 0x01ffe20003800000 */
.L_x_2705:
[----:B------:R-:W-:Y:S05]  /*198b0*/  BSYNC B0 ;  /* 0x0000000000007941 */ /* 0x000fea0003800000 */
.L_x_2704:
        /* <DEDUP_REMOVED lines=9> */
.L_x_2706:
[----:B------:R-:W-:Y:S01]  /*19950*/  IMAD.MOV.U32 R12, RZ, RZ, 0x4 ;  /* 0x00000004ff0c7424 */ /* 0x000fe200078e00ff */
[----:B------:R-:W-:-:S05]  /*19960*/  SEL R14, R14, RZ, P2 ;  /* 0x000000ff0e0e7207 */ /* 0x000fca0001000000 */
[----:B------:R-:W-:-:S04]  /*19970*/  IMAD.IADD R3, R3, 0x1, R14 ;  /* 0x0000000103037824 */ /* 0x000fc800078e020e */
[----:B------:R-:W-:-:S07]  /*19980*/  IMAD.MOV.U32 R13, RZ, RZ, R3 ;  /* 0x000000ffff0d7224 */ /* 0x000fce00078e0003 */
[----:B------:R-:W-:Y:S05]  /*19990*/  WARPSYNC.COLLECTIVE R15, `(.L_x_2707) ;  /* 0x000000000f087348 */ /* 0x000fea0003c00000 */
[----:B------:R0:W1:Y:S02]  /*199a0*/  SHFL.UP P6, R14, R13, R12, R11 ;  /* 0x0400000c0d0e7389 */ /* 0x00006400000c000b */
[----:B01----:R-:W-:Y:S01]  /*199b0*/  ENDCOLLECTIVE ;  /* 0x000000000000791b */ /* 0x003fe20003800000 */
.L_x_2707:
[----:B------:R-:W-:Y:S01]  /*199c0*/  IMAD.MOV.U32 R12, RZ, RZ, 0x8 ;  /* 0x00000008ff0c7424 */ /* 0x000fe200078e00ff */
[----:B------:R-:W-:-:S05]  /*199d0*/  SEL R14, R14, RZ, P3 ;  /* 0x000000ff0e0e7207 */ /* 0x000fca0001800000 */
[----:B------:R-:W-:-:S04]  /*199e0*/  IMAD.IADD R3, R3, 0x1, R14 ;  /* 0x0000000103037824 */ /* 0x000fc800078e020e */
[----:B------:R-:W-:-:S07]  /*199f0*/  IMAD.MOV.U32 R13, RZ, RZ, R3 ;  /* 0x000000ffff0d7224 */ /* 0x000fce00078e0003 */
[----:B------:R-:W-:Y:S05]  /*19a00*/  WARPSYNC.COLLECTIVE R15, `(.L_x_2708) ;  /* 0x000000000f087348 */ /* 0x000fea0003c00000 */
[----:B------:R0:W1:Y:S02]  /*19a10*/  SHFL.UP P6, R14, R13, R12, R11 ;  /* 0x0400000c0d0e7389 */ /* 0x00006400000c000b */
[----:B01----:R-:W-:Y:S01]  /*19a20*/  ENDCOLLECTIVE ;  /* 0x000000000000791b */ /* 0x003fe20003800000 */
.L_x_2708:
[----:B------:R-:W-:Y:S01]  /*19a30*/  IMAD.MOV.U32 R12, RZ, RZ, 0x10 ;  /* 0x00000010ff0c7424 */ /* 0x000fe200078e00ff */
[----:B------:R-:W-:-:S05]  /*19a40*/  SEL R14, R14, RZ, P4 ;  /* 0x000000ff0e0e7207 */ /* 0x000fca0002000000 */
[----:B------:R-:W-:-:S04]  /*19a50*/  IMAD.IADD R3, R3, 0x1, R14 ;  /* 0x0000000103037824 */ /* 0x000fc800078e020e */
[----:B------:R-:W-:-:S07]  /*19a60*/  IMAD.MOV.U32 R13, RZ, RZ, R3 ;  /* 0x000000ffff0d7224 */ /* 0x000fce00078e0003 */
[----:B------:R-:W-:Y:S05]  /*19a70*/  WARPSYNC.COLLECTIVE R15, `(.L_x_2709) ;  /* 0x000000000f087348 */ /* 0x000fea0003c00000 */
[----:B------:R0:W1:Y:S02]  /*19a80*/  SHFL.UP P6, R14, R13, R12, R11 ;  /* 0x0400000c0d0e7389 */ /* 0x00006400000c000b */
[----:B01----:R-:W-:Y:S01]  /*19a90*/  ENDCOLLECTIVE ;  /* 0x000000000000791b */ /* 0x003fe20003800000 */
.L_x_2709:
        /* <DEDUP_REMOVED lines=8> */
.L_x_2710:
[----:B------:R-:W-:Y:S01]  /*19b20*/  IMAD.MOV.U32 R16, RZ, RZ, R14 ;  /* 0x000000ffff107224 */ /* 0x000fe200078e000e */
[----:B------:R-:W-:Y:S06]  /*19b30*/  BRA `(.L_x_2711) ;  /* 0xffffffd800987947 */ /* 0x000fec000383ffff */
.L_x_2644:
[----:B------:R-:W-:Y:S01]  /*19b40*/  BSSY B0, `(.L_x_2712) ;  /* 0x0000006000007945 */ /* 0x000fe20003800000 */
[----:B------:R-:W-:Y:S01]  /*19b50*/  PLOP3.LUT P6, PT, P6, PT, PT, 0x8, 0x0 ;  /* 0x000000000000781c */ /* 0x000fe200037ce170 */
[----:B------:R-:W-:-:S12]  /*19b60*/  IMAD.MOV.U32 R15, RZ, RZ, -0x1 ;  /* 0xffffffffff0f7424 */ /* 0x000fd800078e00ff */
[----:B01--45:R-:W-:Y:S05]  /*19b70*/  WARPSYNC.COLLECTIVE R15, `(.L_x_2713) ;  /* 0x000000000f087348 */ /* 0x033fea0003c00000 */
[----:B------:R-:W-:Y:S01]  /*19b80*/  VOTE.ANY R14, PT, P6 ;  /* 0x00000000000e7806 */ /* 0x000fe200030e0100 */
[----:B01--45:R-:W-:Y:S06]  /*19b90*/  ENDCOLLECTIVE ;  /* 0x000000000000791b */ /* 0x033fec0003800000 */
.L_x_2713:
[----:B------:R-:W-:Y:S05]  /*19ba0*/  BSYNC B0 ;  /* 0x0000000000007941 */ /* 0x000fea0003800000 */
.L_x_2712:
        /* <DEDUP_REMOVED lines=9> */
.L_x_2714:
[----:B------:R-:W-:Y:S01]  /*19c40*/  IMAD.MOV.U32 R17, RZ, RZ, R14 ;  /* 0x000000ffff117224 */ /* 0x000fe200078e000e */
[----:B------:R-:W-:Y:S06]  /*19c50*/  BRA `(.L_x_2715) ;  /* 0xffffffd800887947 */ /* 0x000fec000383ffff */
.L_x_2646:
[----:B------:R-:W-:Y:S01]  /*19c60*/  BSSY B0, `(.L_x_2716) ;  /* 0x0000007000007945 */ /* 0x000fe20003800000 */
[----:B------:R-:W-:Y:S02]  /*19c70*/  IMAD.MOV.U32 R13, RZ, RZ, R3 ;  /* 0x000000ffff0d7224 */ /* 0x000fe400078e0003 */
[----:B------:R-:W-:Y:S02]  /*19c80*/  IMAD.MOV.U32 R11, RZ, RZ, 0x1f ;  /* 0x0000001fff0b7424 */ /* 0x000fe400078e00ff */
[----:B------:R-:W-:-:S07]  /*19c90*/  IMAD.MOV.U32 R15, RZ, RZ, -0x1 ;  /* 0xffffffffff0f7424 */ /* 0x000fce00078e00ff */
[----:B012345:R-:W-:Y:S05]  /*19ca0*/  WARPSYNC.COLLECTIVE R15, `(.L_x_2717) ;  /* 0x000000000f087348 */ /* 0x03ffea0003c00000 */
[----:B------:R0:W0:Y:S02]  /*19cb0*/  SHFL.IDX P6, R14, R13, R12, R11 ;  /* 0x0000000c0d0e7389 */ /* 0x00002400000c000b */
[----:B012345:R-:W-:Y:S01]  /*19cc0*/  ENDCOLLECTIVE ;  /* 0x000000000000791b */ /* 0x03ffe20003800000 */
.L_x_2717:
[----:B------:R-:W-:Y:S05]  /*19cd0*/  BSYNC B0 ;  /* 0x0000000000007941 */ /* 0x000fea0003800000 */
.L_x_2716:
[----:B------:R-:W-:Y:S01]  /*19ce0*/  IMAD.MOV.U32 R3, RZ, RZ, R14 ;  /* 0x000000ffff037224 */ /* 0x000fe200078e000e */
[----:B------:R-:W-:Y:S06]  /*19cf0*/  BRA `(.L_x_2718) ;  /* 0xffffffd8007c7947 */ /* 0x000fec000383ffff */
.L_x_2650:
[----:B0-----:R0:W2:Y:S02]  /*19d00*/  SYNCS.PHASECHK.TRANS64.TRYWAIT P0, [R0+URZ+0x36820], R3 ;  /* 0x03682003000075a7 */ /* 0x0010a4000800017f */
[----:B--2---:R-:W-:Y:S05]  /*19d10*/  @!P0 NANOSLEEP.SYNCS 0x989680 ;  /* 0x009896800000895d */ /* 0x004fea0003900000 */
[----:B------:R-:W2:Y:S02]  /*19d20*/  @!P0 SYNCS.PHASECHK.TRANS64 P0, [R0+URZ+0x36820], R3 ;  /* 0x03682003000085a7 */ /* 0x000ea4000800007f */
[----:B--2---:R-:W-:Y:S05]  /*19d30*/  @!P0 BRA `(.L_x_2650) ;  /* 0xfffffffc00f08947 */ /* 0x004fea000383ffff */
[----:B------:R-:W-:Y:S05]  /*19d40*/  BRA `(.L_x_2719) ;  /* 0xffffffe000047947 */ /* 0x000fea000383ffff */
.L_x_2651:
        /* <DEDUP_REMOVED lines=11> */
.L_x_2721:
[----:B------:R-:W-:Y:S05]  /*19e00*/  BSYNC B0 ;  /* 0x0000000000007941 */ /* 0x000fea0003800000 */
.L_x_2720:
[----:B------:R-:W-:Y:S05]  /*19e10*/  BRA `(.L_x_2722) ;  /* 0xffffffdc00ec7947 */ /* 0x000fea000383ffff */
.L_x_2654:
[----:B------:R-:W-:Y:S01]  /*19e20*/  BSSY B1, `(.L_x_2723) ;  /* 0x0000006000017945 */ /* 0x000fe20003800000 */
[----:B------:R-:W-:-:S07]  /*19e30*/  IMAD.MOV.U32 R15, RZ, RZ, -0x1 ;  /* 0xffffffffff0f7424 */ /* 0x000fce00078e00ff */
[----:B012-45:R-:W-:Y:S05]  /*19e40*/  WARPSYNC.COLLECTIVE R15, `(.L_x_2724) ;  /* 0x000000000f0c7348 */ /* 0x037fea0003c00000 */
[----:B------:R-:W-:Y:S02]  /*19e50*/  ELECT P6, UR62, PT ;  /* 0x00000000003e782f */ /* 0x000fe400038c0000 */
[----:B------:R-:W-:Y:S01]  /*19e60*/  MOV R14, UR62 ;  /* 0x0000003e000e7c02 */ /* 0x000fe20008000f00 */
[----:B012-45:R-:W-:Y:S10]  /*19e70*/  ENDCOLLECTIVE ;  /* 0x000000000000791b */ /* 0x037ff40003800000 */
.L_x_2724:
[----:B------:R-:W-:Y:S05]  /*19e80*/  BSYNC B1 ;  /* 0x0000000000017941 */ /* 0x000fea0003800000 */
.L_x_2723:
[----:B------:R-:W-:Y:S05]  /*19e90*/  BRA `(.L_x_2725) ;  /* 0xffffffdc00e47947 */ /* 0x000fea000383ffff */
.L_x_2656:
[----:B0-----:R0:W2:Y:S02]  /*19ea0*/  SYNCS.PHASECHK.TRANS64.TRYWAIT P0, [R6+URZ], R5 ;  /* 0x00000005060075a7 */ /* 0x0010a4000800017f */
[----:B--2---:R-:W-:Y:S05]  /*19eb0*/  @!P0 NANOSLEEP.SYNCS 0x989680 ;  /* 0x009896800000895d */ /* 0x004fea0003900000 */
[----:B------:R-:W2:Y:S02]  /*19ec0*/  @!P0 SYNCS.PHASECHK.TRANS64 P0, [R6+URZ], R5 ;  /* 0x00000005060085a7 */ /* 0x000ea4000800007f */
[----:B--2---:R-:W-:Y:S05]  /*19ed0*/  @!P0 BRA `(.L_x_2656) ;  /* 0xfffffffc00f08947 */ /* 0x004fea000383ffff */
[----:B------:R-:W-:Y:S05]  /*19ee0*/  BRA `(.L_x_2726) ;  /* 0xffffffe000287947 */ /* 0x000fea000383ffff */
.L_x_2657:
[----:B--2---:R2:W3:Y:S02]  /*19ef0*/  SYNCS.PHASECHK.TRANS64.TRYWAIT P0, [R7+URZ], R2 ;  /* 0x00000002070075a7 */ /* 0x0044e4000800017f */
[----:B---3--:R-:W-:Y:S05]  /*19f00*/  @!P0 NANOSLEEP.SYNCS 0x989680 ;  /* 0x009896800000895d */ /* 0x008fea0003900000 */
[----:B------:R-:W3:Y:S02]  /*19f10*/  @!P0 SYNCS.PHASECHK.TRANS64 P0, [R7+URZ], R2 ;  /* 0x00000002070085a7 */ /* 0x000ee4000800007f */
[----:B---3--:R-:W-:Y:S05]  /*19f20*/  @!P0 BRA `(.L_x_2657) ;  /* 0xfffffffc00f08947 */ /* 0x008fea000383ffff */
[----:B------:R-:W-:Y:S05]  /*19f30*/  BRA `(.L_x_2727) ;  /* 0xffffffe0001c7947 */ /* 0x000fea000383ffff */
.L_x_2659:
[----:B---3--:R3:W4:Y:S02]  /*19f40*/  SYNCS.PHASECHK.TRANS64.TRYWAIT P0, [R4+URZ], R5 ;  /* 0x00000005040075a7 */ /* 0x008724000800017f */
[----:B----4-:R-:W-:Y:S05]  /*19f50*/  @!P0 NANOSLEEP.SYNCS 0x989680 ;  /* 0x009896800000895d */ /* 0x010fea0003900000 */
[----:B------:R-:W4:Y:S02]  /*19f60*/  @!P0 SYNCS.PHASECHK.TRANS64 P0, [R4+URZ], R5 ;  /* 0x00000005040085a7 */ /* 0x000f24000800007f */
[----:B----4-:R-:W-:Y:S05]  /*19f70*/  @!P0 BRA `(.L_x_2659) ;  /* 0xfffffffc00f08947 */ /* 0x010fea000383ffff */
[----:B------:R-:W-:Y:S05]  /*19f80*/  BRA `(.L_x_2728) ;  /* 0xffffffe000247947 */ /* 0x000fea000383ffff */
.L_x_2729:
        /* <DEDUP_REMOVED lines=15> */
.L_x_3247:


//--------------------- .text._ZN7cutlass13device_kernelIN5flash11enable_sm90INS1_16FlashAttnFwdSm90INS1_25CollectiveMainloopFwdSm90ILi2EN4cute5tupleIJNS5_1CILi1EEES8_S8_EEENS6_IJNS7_ILi128EEENS7_ILi112EEENS7_ILi192EEEEEELi192ENS_6half_tEfNS_4arch4Sm90ELb1ELb0ELb0ELb1ELb0ELb1ELb0ELb1ELb1ELb1ELb0ELb0EEENS1_21CollectiveEpilogueFwdINS6_IJSA_SC_SB_EEES9_SE_SG_Li256ELb1ELb1ELb0ELb0EEENS1_36VarlenDynamicPersistentTileSchedulerILi128ELi112ELi256ELi128ELb0ELb1ELb1ELb1ELb1ELb1EEEEEEEEEvNT_6ParamsE --------------------------
	.section	.text._ZN7cutlass13device_kernelIN5flash11enable_sm90INS1_16FlashAttnFwdSm90INS1_25CollectiveMainloopFwdSm90ILi2EN4cute5tupleIJNS5_1CILi1EEES8_S8_EEENS6_IJNS7_ILi128EEENS7_ILi112EEENS7_ILi192EEEEEELi192ENS_6half_tEfNS_4arch4Sm90ELb1ELb0ELb0ELb1ELb0ELb1ELb0ELb1ELb1ELb1ELb0ELb0EEENS1_21CollectiveEpilogueFwdINS6_IJSA_SC_SB_EEES9_SE_SG_Li256ELb1ELb1ELb0ELb0EEENS1_36VarlenDynamicPersistentTileSchedulerILi128ELi112ELi256ELi128ELb0ELb1ELb1ELb1ELb1ELb1EEEEEEEEEvNT_6ParamsE,"ax",@progbits
	.align	128
.text._ZN7cutlass13device_kernelIN5flash11enable_sm90INS1_16FlashAttnFwdSm90INS1_25CollectiveMainloopFwdSm90ILi2EN4cute5tupleIJNS5_1CILi1EEES8_S8_EEENS6_IJNS7_ILi128EEENS7_ILi112EEENS7_ILi192EEEEEELi192ENS_6half_tEfNS_4arch4Sm90ELb1ELb0ELb0ELb1ELb0ELb1ELb0ELb1ELb1ELb1ELb0ELb0EEENS1_21CollectiveEpilogueFwdINS6_IJSA_SC_SB_EEES9_SE_SG_Li256ELb1ELb1ELb0ELb0EEENS1_36VarlenDynamicPersistentTileSchedulerILi128ELi112ELi256ELi128ELb0ELb1ELb1ELb1ELb1ELb1EEEEEEEEEvNT_6ParamsE:
        .type           _ZN7cutlass13device_kernelIN5flash11enable_sm90INS1_16FlashAttnFwdSm90INS1_25CollectiveMainloopFwdSm90ILi2EN4cute5tupleIJNS5_1CILi1EEES8_S8_EEENS6_IJNS7_ILi128EEENS7_ILi112EEENS7_ILi192EEEEEELi192ENS_6half_tEfNS_4arch4Sm90ELb1ELb0ELb0ELb1ELb0ELb1ELb0ELb1ELb1ELb1ELb0ELb0EEENS1_21CollectiveEpilogueFwdINS6_IJSA_SC_SB_EEES9_SE_SG_Li256ELb1ELb1ELb0ELb0EEENS1_36VarlenDynamicPersistentTileSchedulerILi128ELi112ELi256ELi128ELb0ELb1ELb1ELb1ELb1ELb1EEEEEEEEEvNT_6ParamsE,@function
        .size           _ZN7cutlass13device_kernelIN5flash11enable_sm90INS1_16FlashAttnFwdSm90INS1_25CollectiveMainloopFwdSm90ILi2EN4cute5tupleIJNS5_1CILi1EEES8_S8_EEENS6_IJNS7_ILi128EEENS7_ILi112EEENS7_ILi192EEEEEELi192ENS_6half_tEfNS_4arch4Sm90ELb1ELb0ELb0ELb1ELb0ELb1ELb0ELb1ELb1ELb1ELb0ELb0EEENS1_21CollectiveEpilogueFwdINS6_IJSA_SC_SB_EEES9_SE_SG_Li256ELb1ELb1ELb0ELb0EEENS1_36VarlenDynamicPersistentTileSchedulerILi128ELi112ELi256ELi128ELb0ELb1ELb1ELb1ELb1ELb1EEEEEEEEEvNT_6ParamsE,(.L_x_3248 - _ZN7cutlass13device_kernelIN5flash11enable_sm90INS1_16FlashAttnFwdSm90INS1_25CollectiveMainloopFwdSm90ILi2EN4cute5tupleIJNS5_1CILi1EEES8_S8_EEENS6_IJNS7_ILi128EEENS7_ILi112EEENS7_ILi192EEEEEELi192ENS_6half_tEfNS_4arch4Sm90ELb1ELb0ELb0ELb1ELb0ELb1ELb0ELb1ELb1ELb1ELb0ELb0EEENS1_21CollectiveEpilogueFwdINS6_IJSA_SC_SB_EEES9_SE_SG_Li256ELb1ELb1ELb0ELb0EEENS1_36VarlenDynamicPersistentTileSchedulerILi128ELi112ELi256ELi128ELb0ELb1ELb1ELb1ELb1ELb1EEEEEEEEEvNT_6ParamsE)
        .other          _ZN7cutlass13device_kernelIN5flash11enable_sm90INS1_16FlashAttnFwdSm90INS1_25CollectiveMainloopFwdSm90ILi2EN4cute5tupleIJNS5_1CILi1EEES8_S8_EEENS6_IJNS7_ILi128EEENS7_ILi112EEENS7_ILi192EEEEEELi192ENS_6half_tEfNS_4arch4Sm90ELb1ELb0ELb0ELb1ELb0ELb1ELb0ELb1ELb1ELb1ELb0ELb0EEENS1_21CollectiveEpilogueFwdINS6_IJSA_SC_SB_EEES9_SE_SG_Li256ELb1ELb1ELb0ELb0EEENS1_36VarlenDynamicPersistentTileSchedulerILi128ELi112ELi256ELi128ELb0ELb1ELb1ELb1ELb1ELb1EEEEEEEEEvNT_6ParamsE,@"STO_CUDA_ENTRY STV_DEFAULT"
_ZN7cutlass13device_kernelIN5flash11enable_sm90INS1_16FlashAttnFwdSm90INS1_25CollectiveMainloopFwdSm90ILi2EN4cute5tupleIJNS5_1CILi1EEES8_S8_EEENS6_IJNS7_ILi128EEENS7_ILi112EEENS7_ILi192EEEEEELi192ENS_6half_tEfNS_4arch4Sm90ELb1ELb0ELb0ELb1ELb0ELb1ELb0ELb1ELb1ELb1ELb0ELb0EEENS1_21CollectiveEpilogueFwdINS6_IJSA_SC_SB_EEES9_SE_SG_Li256ELb1ELb1ELb0ELb0EEENS1_36VarlenDynamicPersistentTileSchedulerILi128ELi112ELi256ELi128ELb0ELb1ELb1ELb1ELb1ELb1EEEEEEEEEvNT_6ParamsE:
        /* <DEDUP_REMOVED lines=24> */
.L_x_2731:
[----:B------:R-:W-:Y:S05]  /*0180*/  BSYNC B0 ;  /* 0x0000000000007941 */ /* 0x000fea0003800000 */
.L_x_2730:
        /* <DEDUP_REMOVED lines=41> */
.L_x_2732:
        /* <DEDUP_REMOVED lines=22> */
.L_x_2733:
        /* <DEDUP_REMOVED lines=18> */
.L_x_2734:
        /* <DEDUP_REMOVED lines=22> */
.L_x_2735:
        /* <DEDUP_REMOVED lines=22> */
.L_x_2736:
        /* <DEDUP_REMOVED lines=10> */
.L_x_2739:
        /* <DEDUP_REMOVED lines=19> */
[----:B------:R-:W-:Y:S02]  /*0b30*/  MOV R17, RZ ;  /* 0x000000ff00117202 */ /* 0x000fe40000000f00 */
[----:B------:R-:W-:Y:S01]  /*0b40*/  CS2R R208, SRZ ;  /* 0x0000000000d07805 */ /* 0x000fe2000001ff00 */
[----:B------:R-:W-:-:S08]  /*0b50*/  IMAD.MOV.U32 R205, RZ, RZ, RZ ;  /* 0x000000ffffcd7224 */ /* 0x000fd000078e00ff */
[----:B------:R-:W-:Y:S01]  /*0b60*/  UIADD3 UR4, UR4, 0x15400, URZ ;  /* 0x0001540004047890 */ /* 0x000fe2000fffe03f */
[----:B--2---:R-:W-:Y:S02]  /*0b70*/  R2UR UR5, R0 ;  /* 0x00000000000572ca */ /* 0x004fe400000e0000 */
[----:B------:R-:W-:-:S04]  /*0b80*/  SHF.R.S32.HI R0, RZ, 0x1f, R18 ;  /* 0x0000001fff007819 */ /* 0x000fc80000011412 */
[----:B0-----:R-:W-:-:S04]  /*0b90*/  LEA.HI R2, R0, R18, RZ, 0x7 ;  /* 0x0000001200027211 */ /* 0x001fc800078f38ff */
[----:B------:R-:W-:Y:S02]  /*0ba0*/  LOP3.LUT R3, R2, 0xffffff80, RZ, 0xc0, !PT ;  /* 0xffffff8002037812 */ /* 0x000fe400078ec0ff */
[----:B------:R-:W-:Y:S01]  /*0bb0*/  SHF.R.S32.HI R11, RZ, 0x7, R2 ;  /* 0x00000007ff0b7819 */ /* 0x000fe20000011402 */
[----:B------:R-:W-:Y:S02]  /*0bc0*/  ULOP3.LUT UR5, UR5, 0x1, URZ, 0xfc, !UPT ;  /* 0x0000000105057892 */ /* 0x000fe4000f8efc3f */
[----:B------:R-:W-:Y:S01]  /*0bd0*/  IMAD.IADD R15, R18, 0x1, -R3 ;  /* 0x00000001120f7824 */ /* 0x000fe200078e0a03 */
[----:B------:R-:W-:Y:S02]  /*0be0*/  LEA.HI R3, R0, R18, RZ, 0x4 ;  /* 0x0000001200037211 */ /* 0x000fe400078f20ff */
[----:B------:R-:W-:Y:S02]  /*0bf0*/  LEA.HI R2, R2, R11, RZ, 0x1 ;  /* 0x0000000b02027211 */ /* 0x000fe400078f08ff */
[----:B------:R-:W-:-:S02]  /*0c00*/  SHF.R.S32.HI R7, RZ, 0x1f, R15 ;  /* 0x0000001fff077819 */ /* 0x000fc4000001140f */
[----:B------:R-:W-:Y:S02]  /*0c10*/  SHF.R.S32.HI R6, RZ, 0x4, R3 ;  /* 0x00000004ff067819 */ /* 0x000fe40000011403 */
[----:B------:R-:W-:Y:S02]  /*0c20*/  LEA.HI R8, R7, R15, RZ, 0x2 ;  /* 0x0000000f07087211 */ /* 0x000fe400078f10ff */
[----:B------:R-:W-:Y:S02]  /*0c30*/  LEA.HI R4, R3, R6, RZ, 0x1 ;  /* 0x0000000603047211 */ /* 0x000fe400078f08ff */
[--C-:B------:R-:W-:Y:S02]  /*0c40*/  SHF.R.S32.HI R9, RZ, 0x2, R8.reuse ;  /* 0x00000002ff097819 */ /* 0x100fe40000011408 */
[----:B------:R-:W-:Y:S02]  /*0c50*/  SHF.R.S32.HI R10, RZ, 0x1f, R8 ;  /* 0x0000001fff0a7819 */ /* 0x000fe40000011408 */
[----:B------:R-:W-:-:S02]  /*0c60*/  LOP3.LUT R5, R4, 0x1ffffffe, RZ, 0xc0, !PT ;  /* 0x1ffffffe04057812 */ /* 0x000fc400078ec0ff */
[----:B------:R-:W-:Y:S02]  /*0c70*/  LEA.HI R10, R10, R9, RZ, 0x3 ;  /* 0x000000090a0a7211 */ /* 0x000fe400078f18ff */
[----:B------:R-:W-:Y:S02]  /*0c80*/  LEA.HI R7, R7, R15, RZ, 0x5 ;  /* 0x0000000f07077211 */ /* 0x000fe400078f28ff */
[----:B------:R-:W-:Y:S02]  /*0c90*/  LOP3.LUT R10, R10, 0xfffffff8, RZ, 0xc0, !PT ;  /* 0xfffffff80a0a7812 */ /* 0x000fe400078ec0ff */
[----:B------:R-:W-:Y:S02]  /*0ca0*/  LEA.HI R4, R0, R18, RZ, 0x5 ;  /* 0x0000001200047211 */ /* 0x000fe400078f28ff */
[----:B------:R-:W-:Y:S01]  /*0cb0*/  LOP3.LUT R3, R3, 0x3fffff0, RZ, 0xc0, !PT ;  /* 0x03fffff003037812 */ /* 0x000fe200078ec0ff */
[----:B------:R-:W-:Y:S01]  /*0cc0*/  IMAD.IADD R10, R9, 0x1, -R10 ;  /* 0x00000001090a7824 */ /* 0x000fe200078e0a0a */
[----:B------:R-:W-:-:S02]  /*0cd0*/  SHF.R.S32.HI R7, RZ, 0x5, R7 ;  /* 0x00000005ff077819 */ /* 0x000fc40000011407 */
[----:B------:R-:W-:Y:S01]  /*0ce0*/  SHF.R.S32.HI R4, RZ, 0x5, R4 ;  /* 0x00000005ff047819 */ /* 0x000fe20000011404 */
[----:B------:R-:W-:Y:S01]  /*0cf0*/  IMAD.IADD R3, R18, 0x1, -R3 ;  /* 0x0000000112037824 */ /* 0x000fe200078e0a03 */
[----:B------:R-:W-:Y:S01]  /*0d00*/  IADD3 R5, R6, -R5, RZ ;  /* 0x8000000506057210 */ /* 0x000fe20007ffe0ff */
[----:B------:R-:W-:Y:S01]  /*0d10*/  IMAD R7, R7, 0x10, R10 ;  /* 0x0000001007077824 */ /* 0x000fe200078e020a */
[----:B------:R-:W-:Y:S01]  /*0d20*/  LEA.HI R6, R0, R18, RZ, 0x2 ;  /* 0x0000001200067211 */ /* 0x000fe200078f10ff */
[----:B------:R-:W-:Y:S01]  /*0d30*/  IMAD R10, R4, 0x10, R3 ;  /* 0x00000010040a7824 */ /* 0x000fe200078e0203 */
[----:B------:R-:W-:Y:S01]  /*0d40*/  LOP3.LUT R2, R2, 0x3fffffe, RZ, 0xc0, !PT ;  /* 0x03fffffe02027812 */ /* 0x000fe200078ec0ff */
[----:B------:R-:W-:Y:S01]  /*0d50*/  IMAD.SHL.U32 R218, R4, 0x200, RZ ;  /* 0x0000020004da7824 */ /* 0x000fe200078e00ff */
[--C-:B------:R-:W-:Y:S02]  /*0d60*/  SHF.R.S32.HI R204, RZ, 0x2, R6.reuse ;  /* 0x00000002ffcc7819 */ /* 0x100fe40000011406 */
[----:B------:R-:W-:Y:S01]  /*0d70*/  SHF.R.S32.HI R3, RZ, 0x1f, R6 ;  /* 0x0000001fff037819 */ /* 0x000fe20000011406 */
[----:B------:R-:W-:Y:S01]  /*0d80*/  IMAD.IADD R2, R11, 0x1, -R2 ;  /* 0x000000010b027824 */ /* 0x000fe200078e0a02 */
[----:B------:R-:W-:Y:S01]  /*0d90*/  LOP3.LUT R6, R6, 0xfffffffc, RZ, 0xc0, !PT ;  /* 0xfffffffc06067812 */ /* 0x000fe200078ec0ff */
[----:B------:R-:W-:Y:S01]  /*0da0*/  VIADD R237, R204, 0x40 ;  /* 0x00000040cced7836 */ /* 0x000fe20000000000 */
[----:B------:R-:W-:Y:S01]  /*0db0*/  LEA.HI R3, R3, R204, RZ, 0x3 ;  /* 0x000000cc03037211 */ /* 0x000fe200078f18ff */
[----:B------:R-:W-:Y:S01]  /*0dc0*/  IMAD R13, R2, 0x40, R7 ;  /* 0x00000040020d7824 */ /* 0x000fe200078e0207 */
[----:B------:R-:W-:Y:S01]  /*0dd0*/  LEA R12, R10, R5, 0x3 ;  /* 0x000000050a0c7211 */ /* 0x000fe200078e18ff */
[----:B------:R-:W-:Y:S01]  /*0de0*/  IMAD.IADD R20, R18, 0x1, -R6 ;  /* 0x0000000112147824 */ /* 0x000fe200078e0a06 */
[----:B------:R-:W-:-:S02]  /*0df0*/  SHF.R.S32.HI R2, RZ, 0x1f, R237 ;  /* 0x0000001fff027819 */ /* 0x000fc400000114ed */
[----:B------:R-:W-:Y:S01]  /*0e00*/  LOP3.LUT R3, R3, 0xfffffff8, RZ, 0xc0, !PT ;  /* 0xfffffff803037812 */ /* 0x000fe200078ec0ff */
[----:B------:R-:W-:Y:S01]  /*0e10*/  IMAD.SHL.U32 R22, R20, 0x4, RZ ;  /* 0x0000000414167824 */ /* 0x000fe200078e00ff */
[----:B------:R-:W-:Y:S01]  /*0e20*/  LEA.HI R2, R2, R237, RZ, 0x3 ;  /* 0x000000ed02027211 */ /* 0x000fe200078f18ff */
[----:B------:R-:W-:Y:S01]  /*0e30*/  STL [R1+0x8c], R13 ;  /* 0x00008c0d01007387 */ /* 0x000fe20000100800 */
[----:B------:R-:W-:Y:S01]  /*0e40*/  SHF.L.U32 R215, R237, 0x6, RZ ;  /* 0x00000006edd77819 */ /* 0x000fe200000006ff */
[----:B------:R-:W-:Y:S01]  /*0e50*/  VIADD R211, R22, 0x20 ;  /* 0x0000002016d37836 */ /* 0x000fe20000000000 */
[----:B------:R-:W-:Y:S01]  /*0e60*/  LEA.HI R0, R0, R18, RZ, 0x3 ;  /* 0x0000001200007211 */ /* 0x000fe200078f18ff */
[C---:B------:R-:W-:Y:S01]  /*0e70*/  VIADD R210, R22.reuse, 0x40 ;  /* 0x0000004016d27836 */ /* 0x040fe20000000000 */
[----:B------:R-:W-:Y:S01]  /*0e80*/  LOP3.LUT R215, R215, 0x1c0, RZ, 0xc0, !PT ;  /* 0x000001c0d7d77812 */ /* 0x000fe200078ec0ff */
[----:B------:R-:W-:Y:S01]  /*0e90*/  IMAD.IADD R206, R22, 0x1, R211 ;  /* 0x0000000116ce7824 */ /* 0x000fe200078e02d3 */
[----:B------:R-:W-:Y:S01]  /*0ea0*/  LOP3.LUT R231, R0, 0xfffffff8, RZ, 0xc0, !PT ;  /* 0xfffffff800e77812 */ /* 0x000fe200078ec0ff */
[----:B------:R-:W-:Y:S01]  /*0eb0*/  IMAD.IADD R226, R204, 0x1, -R3 ;  /* 0x00000001cce27824 */ /* 0x000fe200078e0a03 */
[----:B------:R-:W-:Y:S01]  /*0ec0*/  SHF.R.U32.HI R14, RZ, 0x3, R215 ;  /* 0x00000003ff0e7819 */ /* 0x000fe200000116d7 */
[----:B------:R-:W-:Y:S01]  /*0ed0*/  IMAD.SHL.U32 R2, R2, 0x40, RZ ;  /* 0x0000004002027824 */ /* 0x000fe200078e00ff */
[----:B------:R-:W-:Y:S01]  /*0ee0*/  SHF.R.S32.HI R3, RZ, 0x1f, R206 ;  /* 0x0000001fff037819 */ /* 0x000fe200000114ce */
[----:B------:R-:W-:Y:S01]  /*0ef0*/  IMAD.IADD R207, R22, 0x1, R210 ;  /* 0x0000000116cf7824 */ /* 0x000fe200078e02d2 */
[----:B------:R-:W-:Y:S01]  /*0f00*/  SHF.L.U32 R216, R226, 0x6, RZ ;  /* 0x00000006e2d87819 */ /* 0x000fe200000006ff */
[----:B------:R-:W-:Y:S01]  /*0f10*/  IMAD.IADD R231, R18, 0x1, -R231 ;  /* 0x0000000112e77824 */ /* 0x000fe200078e0ae7 */
[----:B------:R-:W-:Y:S01]  /*0f20*/  LOP3.LUT R220, R2, 0xfffffe00, RZ, 0xc0, !PT ;  /* 0xfffffe0002dc7812 */ /* 0x000fe200078ec0ff */
[C---:B------:R-:W-:Y:S01]  /*0f30*/  VIADD R212, R22.reuse, 0x30 ;  /* 0x0000003016d47836 */ /* 0x040fe20000000000 */
[----:B------:R-:W-:Y:S01]  /*0f40*/  SHF.R.S32.HI R2, RZ, 0x1f, R207 ;  /* 0x0000001fff027819 */ /* 0x000fe200000114cf */
[----:B------:R-:W-:Y:S01]  /*0f50*/  IMAD.SHL.U32 R223, R231, 0x8, RZ ;  /* 0x00000008e7df7824 */ /* 0x000fe200078e00ff */
[-C--:B------:R-:W-:Y:S01]  /*0f60*/  LEA.HI R5, R3, R206.reuse, RZ, 0x6 ;  /* 0x000000ce03057211 */ /* 0x080fe200078f30ff */
[----:B------:R-:W-:Y:S01]  /*0f70*/  VIADD R214, R22, 0x50 ;  /* 0x0000005016d67836 */ /* 0x000fe20000000000 */
[----:B------:R-:W-:Y:S01]  /*0f80*/  LOP3.LUT R216, R216, 0x1c0, RZ, 0xc0, !PT ;  /* 0x000001c0d8d87812 */ /* 0x000fe200078ec0ff */
[----:B------:R-:W-:Y:S01]  /*0f90*/  VIADD R229, R223, 0x40 ;  /* 0x00000040dfe57836 */ /* 0x000fe20000000000 */
[----:B------:R-:W-:Y:S01]  /*0fa0*/  LEA.HI R4, R3, R206, RZ, 0x3 ;  /* 0x000000ce03047211 */ /* 0x000fe200078f18ff */
[----:B------:R-:W-:Y:S01]  /*0fb0*/  IMAD.SHL.U32 R5, R5, 0x80, RZ ;  /* 0x0000008005057824 */ /* 0x000fe200078e00ff */
[CC--:B------:R-:W-:Y:S01]  /*0fc0*/  LEA.HI R6, R2.reuse, R207.reuse, RZ, 0x6 ;  /* 0x000000cf02067211 */ /* 0x0c0fe200078f30ff */
[----:B------:R-:W-:Y:S01]  /*0fd0*/  VIADD R230, R223, 0x80 ;  /* 0x00000080dfe67836 */ /* 0x000fe20000000000 */
[----:B------:R-:W-:Y:S01]  /*0fe0*/  LEA.HI R3, R2, R207, RZ, 0x3 ;  /* 0x000000cf02037211 */ /* 0x000fe200078f18ff */
[----:B------:R-:W-:Y:S01]  /*0ff0*/  IMAD.SHL.U32 R18, R20, 0x8, RZ ;  /* 0x0000000814127824 */ /* 0x000fe200078e00ff */
[----:B------:R-:W-:Y:S01]  /*1000*/  SHF.R.U32.HI R217, RZ, 0x3, R216 ;  /* 0x00000003ffd97819 */ /* 0x000fe200000116d8 */
[----:B------:R-:W-:Y:S01]  /*1010*/  IMAD.SHL.U32 R7, R6, 0x80, RZ ;  /* 0x0000008006077824 */ /* 0x000fe200078e00ff */
[----:B------:R-:W-:-:S02]  /*1020*/  LOP3.LUT R2, R216, 0x38, R4, 0xf8, !PT ;  /* 0x00000038d8027812 */ /* 0x000fc400078ef804 */
[----:B------:R-:W-:Y:S02]  /*1030*/  LOP3.LUT R9, R215, 0x38, R4, 0xf8, !PT ;  /* 0x00000038d7097812 */ /* 0x000fe400078ef804 */
[----:B------:R-:W-:Y:S02]  /*1040*/  LOP3.LUT R6, R216, 0x38, R3, 0xf8, !PT ;  /* 0x00000038d8067812 */ /* 0x000fe400078ef803 */
[----:B------:R-:W-:Y:S02]  /*1050*/  LOP3.LUT R5, R5, 0xffffe000, RZ, 0xc0, !PT ;  /* 0xffffe00005057812 */ /* 0x000fe400078ec0ff */
[-C--:B------:R-:W-:Y:S02]  /*1060*/  LOP3.LUT R2, R2, R217.reuse, RZ, 0x3c, !PT ;  /* 0x000000d902027212 */ /* 0x080fe400078e3cff */
[----:B------:R-:W-:Y:S02]  /*1070*/  LOP3.LUT R10, R9, R14, RZ, 0x3c, !PT ;  /* 0x0000000e090a7212 */ /* 0x000fe400078e3cff */
[----:B------:R-:W-:-:S02]  /*1080*/  LOP3.LUT R9, R6, R217, RZ, 0x3c, !PT ;  /* 0x000000d906097212 */ /* 0x000fc400078e3cff */
[-C--:B------:R-:W-:Y:S01]  /*1090*/  IADD3 R6, R2, R5.reuse, R218 ;  /* 0x0000000502067210 */ /* 0x080fe20007ffe0da */
[----:B------:R-:W-:Y:S01]  /*10a0*/  IMAD.U32 R2, RZ, RZ, UR5 ;  /* 0x00000005ff027e24 */ /* 0x000fe2000f8e00ff */
[----:B------:R-:W-:Y:S02]  /*10b0*/  IADD3 R10, R10, R5, R220 ;  /* 0x000000050a0a7210 */ /* 0x000fe40007ffe0dc */
[----:B------:R-:W-:Y:S02]  /*10c0*/  LOP3.LUT R11, R215, 0x38, R3, 0xf8, !PT ;  /* 0x00000038d70b7812 */ /* 0x000fe400078ef803 */
[----:B------:R-:W-:Y:S01]  /*10d0*/  SHF.R.S32.HI R5, RZ, 0x3, R0 ;  /* 0x00000003ff057819 */ /* 0x000fe20000011400 */
[----:B------:R-:W-:Y:S01]  /*10e0*/  IMAD.U32 R0, RZ, RZ, UR4 ;  /* 0x00000004ff007e24 */ /* 0x000fe2000f8e00ff */
[----:B------:R-:W-:Y:S01]  /*10f0*/  LOP3.LUT R7, R7, 0xffffe000, RZ, 0xc0, !PT ;  /* 0xffffe00007077812 */ /* 0x000fe200078ec0ff */
[----:B------:R-:W-:Y:S01]  /*1100*/  STL [R1+0x4c], R2 ;  /* 0x00004c0201007387 */ /* 0x000fe20000100800 */
[----:B------:R-:W-:-:S02]  /*1110*/  LOP3.LUT R11, R11, R14, RZ, 0x3c, !PT ;  /* 0x0000000e0b0b7212 */ /* 0x000fc400078e3cff */
[----:B------:R-:W-:Y:S01]  /*1120*/  IADD3 R213, R22, 0x10, RZ ;  /* 0x0000001016d57810 */ /* 0x000fe20007ffe0ff */
[----:B------:R0:W-:Y:S01]  /*1130*/  STL [R1+0x88], R0 ;  /* 0x0000880001007387 */ /* 0x0001e20000100800 */
[-C--:B------:R-:W-:Y:S02]  /*1140*/  IADD3 R9, R9, R7.reuse, R218 ;  /* 0x0000000709097210 */ /* 0x080fe40007ffe0da */
[----:B------:R-:W-:Y:S02]  /*1150*/  IADD3 R11, R11, R7, R220 ;  /* 0x000000070b0b7210 */ /* 0x000fe40007ffe0dc */
[----:B------:R-:W-:Y:S02]  /*1160*/  SHF.R.S32.HI R7, RZ, 0x1f, R211 ;  /* 0x0000001fff077819 */ /* 0x000fe400000114d3 */
[----:B------:R-:W-:Y:S02]  /*1170*/  LOP3.LUT R227, R8, 0x7ffffffc, RZ, 0xc0, !PT ;  /* 0x7ffffffc08e37812 */ /* 0x000fe400078ec0ff */
[----:B------:R-:W-:-:S02]  /*1180*/  SHF.R.S32.HI R8, RZ, 0x1f, R229 ;  /* 0x0000001fff087819 */ /* 0x000fc400000114e5 */
[----:B0-----:R-:W-:Y:S02]  /*1190*/  SHF.R.S32.HI R0, RZ, 0x1f, R223 ;  /* 0x0000001fff007819 */ /* 0x001fe400000114df */
[----:B------:R-:W-:Y:S02]  /*11a0*/  SHF.R.S32.HI R0, RZ, 0x1f, R213 ;  /* 0x0000001fff007819 */ /* 0x000fe400000114d5 */
[----:B------:R-:W-:Y:S02]  /*11b0*/  SHF.R.S32.HI R8, RZ, 0x1f, R212 ;  /* 0x0000001fff087819 */ /* 0x000fe400000114d4 */
[----:B------:R-:W-:Y:S01]  /*11c0*/  LOP3.LUT R5, R215, 0x38, R18, 0xf8, !PT ;  /* 0x00000038d7057812 */ /* 0x000fe200078ef812 */
[----:B------:R0:W-:Y:S01]  /*11d0*/  STL [R1+0x70], R0 ;  /* 0x0000700001007387 */ /* 0x0001e20000100800 */
[----:B------:R-:W-:Y:S02]  /*11e0*/  LEA.HI R2, R20, R20, RZ, 0x1 ;  /* 0x0000001414027211 */ /* 0x000fe400078f08ff */
[----:B------:R-:W-:Y:S01]  /*11f0*/  LOP3.LUT R5, R220, R5, R14, 0xf6, !PT ;  /* 0x00000005dc057212 */ /* 0x000fe200078ef60e */
[----:B------:R1:W-:Y:S01]  /*1200*/  STL [R1+0x6c], R7 ;  /* 0x00006c0701007387 */ /* 0x0003e20000100800 */
[----:B------:R-:W-:-:S02]  /*1210*/  LOP3.LUT R2, R2, 0x1ffffffe, RZ, 0xc0, !PT ;  /* 0x1ffffffe02027812 */ /* 0x000fc400078ec0ff */
[----:B------:R-:W-:Y:S01]  /*1220*/  IADD3 R227, R15, -R227, RZ ;  /* 0x800000e30fe37210 */ /* 0x000fe20007ffe0ff */
[----:B------:R-:W-:Y:S01]  /*1230*/  STL [R1+0x68], R8 ;  /* 0x0000680801007387 */ /* 0x000fe20000100800 */
[----:B0-----:R-:W-:Y:S01]  /*1240*/  SHF.R.S32.HI R0, RZ, 0x1f, R230 ;  /* 0x0000001fff007819 */ /* 0x001fe200000114e6 */
[----:B------:R-:W-:Y:S01]  /*1250*/  IMAD.IADD R2, R20, 0x1, -R2 ;  /* 0x0000000114027824 */ /* 0x000fe200078e0a02 */
[----:B------:R-:W-:Y:S02]  /*1260*/  SHF.R.S32.HI R0, RZ, 0x1f, R214 ;  /* 0x0000001fff007819 */ /* 0x000fe400000114d6 */
[----:B-1----:R-:W-:Y:S01]  /*1270*/  SHF.R.S32.HI R7, RZ, 0x1f, R210 ;  /* 0x0000001fff077819 */ /* 0x002fe200000114d2 */
[----:B------:R-:W-:-:S04]  /*1280*/  IMAD R228, R2, 0x8, R13 ;  /* 0x0000000802e47824 */ /* 0x000fc800078e020d */
[----:B------:R0:W-:Y:S04]  /*1290*/  STL [R1+0x64], R7 ;  /* 0x0000640701007387 */ /* 0x0001e80000100800 */
[----:B------:R1:W-:Y:S01]  /*12a0*/  STL [R1+0x60], R0 ;  /* 0x0000600001007387 */ /* 0x0003e20000100800 */
[----:B0-----:R-:W-:Y:S01]  /*12b0*/  IMAD.SHL.U32 R7, R12, 0x8, RZ ;  /* 0x000000080c077824 */ /* 0x001fe200078e00ff */
[----:B-1----:R-:W-:-:S04]  /*12c0*/  SHF.R.S32.HI R0, RZ, 0x3, R4 ;  /* 0x00000003ff007819 */ /* 0x002fc80000011404 */
[----:B------:R-:W-:Y:S01]  /*12d0*/  STL [R1+0x90], R7 ;  /* 0x0000900701007387 */ /* 0x000fe20000100800 */
[----:B------:R-:W-:Y:S02]  /*12e0*/  SHF.R.S32.HI R4, RZ, 0x3, R3 ;  /* 0x00000003ff047819 */ /* 0x000fe40000011403 */
[----:B------:R-:W-:Y:S01]  /*12f0*/  LEA R3, R5, UR4, 0x1 ;  /* 0x0000000405037c11 */ /* 0x000fe2000f8e08ff */
[----:B------:R0:W-:Y:S04]  /*1300*/  STL [R1+0x58], R0 ;  /* 0x0000580001007387 */ /* 0x0001e80000100800 */
[----:B------:R1:W-:Y:S04]  /*1310*/  STL [R1+0x5c], R4 ;  /* 0x00005c0401007387 */ /* 0x0003e80000100800 */
[----:B------:R2:W-:Y:S01]  /*1320*/  STL [R1+0x80], R3 ;  /* 0x0000800301007387 */ /* 0x0005e20000100800 */
[----:B0-----:R-:W-:-:S02]  /*1330*/  LEA R0, R6, UR4, 0x1 ;  /* 0x0000000406007c11 */ /* 0x001fc4000f8e08ff */
[----:B-1----:R-:W-:-:S03]  /*1340*/  LEA R4, R10, UR4, 0x1 ;  /* 0x000000040a047c11 */ /* 0x002fc6000f8e08ff */
[----:B------:R0:W-:Y:S01]  /*1350*/  STL [R1+0x84], R0 ;  /* 0x0000840001007387 */ /* 0x0001e20000100800 */
[----:B--2---:R-:W-:-:S03]  /*1360*/  LEA R3, R9, UR4, 0x1 ;  /* 0x0000000409037c11 */ /* 0x004fc6000f8e08ff */
[----:B------:R1:W-:Y:S04]  /*1370*/  STL [R1+0x78], R4 ;  /* 0x0000780401007387 */ /* 0x0003e80000100800 */
[----:B------:R1:W-:Y:S01]  /*1380*/  STL [R1+0x7c], R3 ;  /* 0x00007c0301007387 */ /* 0x0003e20000100800 */
[----:B0-----:R-:W-:-:S05]  /*1390*/  LEA R0, R11, UR4, 0x1 ;  /* 0x000000040b007c11 */ /* 0x001fca000f8e08ff */
[----:B------:R1:W-:Y:S02]  /*13a0*/  STL [R1+0x74], R0 ;  /* 0x0000740001007387 */ /* 0x0003e40000100800 */
.L_x_2964:
        /* <DEDUP_REMOVED lines=8> */
[----:B------:R-:W-:Y:S02]  /*1430*/  ISETP.NE.U32.AND P1, PT, RZ, UR8, PT ;  /* 0x00000008ff007c0c */ /* 0x000fe4000bf25070 */
[----:B------:R-:W-:Y:S02]  /*1440*/  ISETP.NE.AND.EX P2, PT, RZ, UR5, PT, P2 ;  /* 0x00000005ff007c0c */ /* 0x000fe4000bf45320 */
[----:B------:R-:W-:Y:S02]  /*1450*/  ISETP.NE.AND.EX P1, PT, RZ, UR9, PT, P1 ;  /* 0x00000009ff007c0c */ /* 0x000fe4000bf25310 */
[----:B------:R-:W-:-:S04]  /*1460*/  ISETP.NE.U32.AND P0, PT, RZ, UR6, PT ;  /* 0x00000006ff007c0c */ /* 0x000fc8000bf05070 */
[----:B------:R-:W-:Y:S02]  /*1470*/  ISETP.NE.AND.EX P0, PT, RZ, UR7, PT, P0 ;  /* 0x00000007ff007c0c */ /* 0x000fe4000bf05300 */
[----:B--2---:R-:W-:Y:S01]  /*1480*/  SHF.R.S32.HI R0, RZ, 0x1f, R235 ;  /* 0x0000001fff007819 */ /* 0x004fe200000114eb */
[C---:B------:R-:W-:Y:S02]  /*1490*/  IMAD.SHL.U32 R233, R235.reuse, 0x4, RZ ;  /* 0x00000004ebe97824 */ /* 0x040fe400078e00ff */
[C---:B------:R-:W-:Y:S02]  /*14a0*/  @P2 LEA R2, P3, R235.reuse, UR4, 0x2 ;  /* 0x00000004eb022c11 */ /* 0x040fe4000f8610ff */
[C-C-:B------:R-:W-:Y:S01]  /*14b0*/  SHF.L.U64.HI R234, R235.reuse, 0x2, R0.reuse ;  /* 0x00000002ebea7819 */ /* 0x140fe20000010200 */
[----:B------:R0:W-:Y:S01]  /*14c0*/  STL [R1+0x54], R0 ;  /* 0x0000540001007387 */ /* 0x0001e20000100800 */
[----:B------:R-:W-:Y:S01]  /*14d0*/  @P2 LEA.HI.X R3, R235, UR5, R0, 0x2, P3 ;  /* 0x00000005eb032c11 */ /* 0x000fe200098f1400 */
[----:B------:R-:W-:Y:S01]  /*14e0*/  ULDC UR4, c[0x0][0x288] ;  /* 0x0000a20000047ab9 */ /* 0x000fe20000000800 */
[----:B---3--:R-:W-:Y:S01]  /*14f0*/  IADD3 R6, P4, R233, UR6, RZ ;  /* 0x00000006e9067c10 */ /* 0x008fe2000ff9e0ff */
[----:B0-----:R-:W-:Y:S01]  /*1500*/  IMAD.MOV.U32 R0, RZ, RZ, RZ ;  /* 0x000000ffff007224 */ /* 0x001fe200078e00ff */
[----:B------:R-:W-:Y:S01]  /*1510*/  MOV R224, UR4 ;  /* 0x0000000400e07c02 */ /* 0x000fe20008000f00 */
[----:B------:R-:W-:Y:S01]  /*1520*/  ULDC.64 UR4, c[0x0][0x418] ;  /* 0x0001060000047ab9 */ /* 0x000fe20000000a00 */
[----:B------:R-:W-:-:S03]  /*1530*/  IADD3.X R7, R234, UR7, RZ, P4, !PT ;  /* 0x00000007ea077c10 */ /* 0x000fc6000a7fe4ff */
[----:B------:R0:W5:Y:S01]  /*1540*/  @P2 LDG.E R0, desc[UR60][R2.64] ;  /* 0x0000003c02002981 */ /* 0x000162000c1e1900 */
[----:B------:R-:W-:-:S03]  /*1550*/  @P1 IADD3 R4, P2, R233, UR8, RZ ;  /* 0x00000008e9041c10 */ /* 0x000fc6000ff5e0ff */
[----:B------:R0:W5:Y:S01]  /*1560*/  @P0 LDG.E R28, desc[UR60][R6.64] ;  /* 0x0000003c061c0981 */ /* 0x000162000c1e1900 */
[----:B------:R-:W-:Y:S01]  /*1570*/  @P1 IADD3.X R5, R234, UR9, RZ, P2, !PT ;  /* 0x00000009ea051c10 */ /* 0x000fe200097fe4ff */
[----:B------:R-:W-:Y:S01]  /*1580*/  UISETP.NE.U32.AND UP0, UPT, UR4, URZ, UPT ;  /* 0x0000003f0400728c */ /* 0x000fe2000bf05070 */
[----:B------:R-:W-:Y:S02]  /*1590*/  ULDC.64 UR8, c[0x0][0xa20] ;  /* 0x0002880000087ab9 */ /* 0x000fe40000000a00 */
[----:B------:R-:W-:Y:S01]  /*15a0*/  ULDC UR4, c[0x0][0x424] ;  /* 0x0001090000047ab9 */ /* 0x000fe20000000800 */
[----:B------:R0:W5:Y:S01]  /*15b0*/  @P1 LDG.E R224, desc[UR60][R4.64] ;  /* 0x0000003c04e01981 */ /* 0x000162000c1e1900 */
[----:B------:R-:W-:Y:S01]  /*15c0*/  UISETP.NE.AND.EX UP0, UPT, UR5, URZ, UPT, UP0 ;  /* 0x0000003f0500728c */ /* 0x000fe2000bf05300 */
[----:B------:R-:W-:Y:S01]  /*15d0*/  ISETP.NE.U32.AND P2, PT, RZ, UR8, PT ;  /* 0x00000008ff007c0c */ /* 0x000fe2000bf45070 */
[----:B------:R-:W-:Y:S01]  /*15e0*/  IMAD.MOV.U32 R232, RZ, RZ, R26 ;  /* 0x000000ffffe87224 */ /* 0x000fe200078e001a */
[----:B------:R-:W-:Y:S01]  /*15f0*/  ULDC UR5, c[0x0][0x2f0] ;  /* 0x0000bc0000057ab9 */ /* 0x000fe20000000800 */
[----:B------:R-:W-:Y:S01]  /*1600*/  USEL UR4, UR4, 0x1, UP0 ;  /* 0x0000000104047887 */ /* 0x000fe20008000000 */
[----:B------:R-:W-:Y:S01]  /*1610*/  ISETP.NE.AND.EX P2, PT, RZ, UR9, PT, P2 ;  /* 0x00000009ff007c0c */ /* 0x000fe2000bf45320 */
[----:B------:R-:W-:-:S02]  /*1620*/  IMAD.MOV.U32 R29, RZ, RZ, R235 ;  /* 0x000000ffff1d7224 */ /* 0x000fc400078e00eb */
[----:B------:R-:W-:-:S03]  /*1630*/  UIMAD UR4, UR4, UR5, URZ ;  /* 0x00000005040472a4 */ /* 0x000fc6000f8e023f */
[----:B------:R-:W-:Y:S01]  /*1640*/  ULDC UR5, c[0x0][0x348] ;  /* 0x0000d20000057ab9 */ /* 0x000fe20000000800 */
[----:B0-----:R-:W-:Y:S08]  /*1650*/  @P1 BRA `(.L_x_2741) ;  /* 0x0000000000241947 */ /* 0x001ff00003800000 */
        /* <DEDUP_REMOVED lines=9> */
.L_x_2741:
[----:B------:R-:W-:Y:S02]  /*16f0*/  IMAD.U32 R2, RZ, RZ, UR5 ;  /* 0x00000005ff027e24 */ /* 0x000fe4000f8e00ff */
[----:B------:R-:W-:Y:S01]  /*1700*/  IMAD.U32 R27, RZ, RZ, UR4 ;  /* 0x00000004ff1b7e24 */ /* 0x000fe2000f8e00ff */
[----:B------:R-:W-:Y:S06]  /*1710*/  @!P2 BRA `(.L_x_2742) ;  /* 0x000000000010a947 */ /* 0x000fec0003800000 */
[----:B------:R-:W-:-:S04]  /*1720*/  IADD3 R4, P0, R233, UR8, RZ ;  /* 0x00000008e9047c10 */ /* 0x000fc8000ff1e0ff */
[----:B------:R-:W-:-:S05]  /*1730*/  IADD3.X R5, R234, UR9, RZ, P0, !PT ;  /* 0x00000009ea057c10 */ /* 0x000fca00087fe4ff */
[----:B------:R0:W5:Y:S01]  /*1740*/  LDG.E R27, desc[UR60][R4.64] ;  /* 0x0000003c041b7981 */ /* 0x000162000c1e1900 */
[----:B------:R-:W-:Y:S05]  /*1750*/  BRA `(.L_x_2743) ;  /* 0x0000000000107947 */ /* 0x000fea0003800000 */
.L_x_2742:
[----:B------:R-:W-:Y:S05]  /*1760*/  @!P0 BRA `(.L_x_2743) ;  /* 0x00000000000c8947 */ /* 0x000fea0003800000 */
[----:B------:R-:W2:Y:S04]  /*1770*/  LDG.E R4, desc[UR60][R6.64] ;  /* 0x0000003c06047981 */ /* 0x000ea8000c1e1900 */
[----:B------:R-:W2:Y:S02]  /*1780*/  LDG.E R27, desc[UR60][R6.64+0x4] ;  /* 0x0000043c061b7981 */ /* 0x000ea4000c1e1900 */
[----:B--2---:R-:W-:-:S07]  /*1790*/  IADD3 R27, -R4, R27, RZ ;  /* 0x0000001b041b7210 */ /* 0x004fce0007ffe1ff */
.L_x_2743:
[----:B------:R-:W-:Y:S01]  /*17a0*/  ULDC.64 UR4, c[0x0][0xa10] ;  /* 0x0002840000047ab9 */ /* 0x000fe20000000a00 */
[----:B------:R-:W1:Y:S01]  /*17b0*/  LDC R9, c[0x0][0x448] ;  /* 0x00011200ff097b82 */ /* 0x000e620000000800 */
[----:B------:R-:W-:-:S04]  /*17c0*/  ISETP.NE.U32.AND P0, PT, RZ, UR4, PT ;  /* 0x00000004ff007c0c */ /* 0x000fc8000bf05070 */
[----:B------:R-:W-:Y:S01]  /*17d0*/  ISETP.NE.AND.EX P0, PT, RZ, UR5, PT, P0 ;  /* 0x00000005ff007c0c */ /* 0x000fe2000bf05300 */
[----:B------:R-:W-:-:S12]  /*17e0*/  ULDC.64 UR4, c[0x0][0xa30] ;  /* 0x00028c0000047ab9 */ /* 0x000fd80000000a00 */
[----:B0-----:R-:W0:Y:S02]  /*17f0*/  @P0 LDC.64 R4, c[0x0][0xa10] ;  /* 0x00028400ff040b82 */ /* 0x001e240000000a00 */
[----:B0-----:R-:W-:-:S05]  /*1800*/  @P0 IMAD.WIDE R4, R29, 0x4, R4 ;  /* 0x000000041d040825 */ /* 0x001fca00078e0204 */
[----:B------:R-:W2:Y:S04]  /*1810*/  @P0 LDG.E R3, desc[UR60][R4.64] ;  /* 0x0000003c04030981 */ /* 0x000ea8000c1e1900 */
[----:B------:R0:W2:Y:S01]  /*1820*/  @P0 LDG.E R8, desc[UR60][R4.64+0x4] ;  /* 0x0000043c04080981 */ /* 0x0000a2000c1e1900 */
[----:B------:R-:W-:Y:S01]  /*1830*/  ISETP.NE.U32.AND P1, PT, RZ, UR4, PT ;  /* 0x00000004ff007c0c */ /* 0x000fe2000bf25070 */
[----:B-----5:R-:W-:-:S03]  /*1840*/  IMAD.MOV.U32 R144, RZ, RZ, R27 ;  /* 0x000000ffff907224 */ /* 0x020fc600078e001b */
[----:B------:R-:W-:-:S13]  /*1850*/  ISETP.NE.AND.EX P1, PT, RZ, UR5, PT, P1 ;  /* 0x00000005ff007c0c */ /* 0x000fda000bf25310 */
[----:B------:R-:W-:-:S04]  /*1860*/  @P1 IADD3 R6, P2, R233, UR4, RZ ;  /* 0x00000004e9061c10 */ /* 0x000fc8000ff5e0ff */
[----:B------:R-:W-:-:S05]  /*1870*/  @P1 IADD3.X R7, R234, UR5, RZ, P2, !PT ;  /* 0x00000005ea071c10 */ /* 0x000fca00097fe4ff */
[----:B------:R3:W5:Y:S01]  /*1880*/  @P1 LDG.E R144, desc[UR60][R6.64] ;  /* 0x0000003c06901981 */ /* 0x000762000c1e1900 */
[----:B-1----:R-:W-:Y:S01]  /*1890*/  ISETP.NE.AND P1, PT, R9, 0x1, PT ;  /* 0x000000010900780c */ /* 0x002fe20003f25270 */
[----:B------:R-:W-:Y:S01]  /*18a0*/  IMAD.SHL.U32 R222, R25, 0x80, RZ ;  /* 0x0000008019de7824 */ /* 0x000fe200078e00ff */
[----:B------:R-:W-:-:S03]  /*18b0*/  PLOP3.LUT P2, PT, PT, PT, PT, 0x80, 0x0 ;  /* 0x000000000000781c */ /* 0x000fc60003f4f070 */
[----:B0-----:R-:W-:Y:S02]  /*18c0*/  VIADD R4, R222, 0x7f ;  /* 0x0000007fde047836 */ /* 0x001fe40000000000 */
[----:B---3--:R-:W-:-:S06]  /*18d0*/  IMAD.MOV.U32 R6, RZ, RZ, RZ ;  /* 0x000000ffff067224 */ /* 0x008fcc00078e00ff */
[----:B------:R-:W0:Y:S08]  /*18e0*/  @P1 LDC R9, c[0x0][0x44c] ;  /* 0x00011300ff091b82 */ /* 0x000e300000000800 */
[----:B------:R-:W1:Y:S01]  /*18f0*/  @P1 LDC R5, c[0x0][0x450] ;  /* 0x00011400ff051b82 */ /* 0x000e620000000800 */
[----:B--2---:R-:W-:Y:S02]  /*1900*/  @P0 IMAD.IADD R2, R8, 0x1, -R3 ;  /* 0x0000000108020824 */ /* 0x004fe400078e0a03 */
[----:B------:R-:W-:-:S02]  /*1910*/  IMAD.IADD R8, R27, 0x1, -R0 ;  /* 0x000000011b087824 */ /* 0x000fc400078e0a00 */
[----:B0-----:R-:W-:-:S03]  /*1920*/  @P1 IMAD.HI.U32 R0, R4, R9, RZ ;  /* 0x0000000904001227 */ /* 0x001fc600078e00ff */
[----:B------:R-:W-:Y:S02]  /*1930*/  IADD3 R225, R8, R2, RZ ;  /* 0x0000000208e17210 */ /* 0x000fe40007ffe0ff */
[----:B-1----:R-:W-:Y:S01]  /*1940*/  @P1 SHF.R.U32.HI R4, RZ, R5, R0 ;  /* 0x00000005ff041219 */ /* 0x002fe20000011600 */
[----:B------:R-:W-:Y:S01]  /*1950*/  IMAD.MOV R0, RZ, RZ, -R8 ;  /* 0x000000ffff007224 */ /* 0x000fe200078e0a08 */
[C---:B------:R-:W-:Y:S01]  /*1960*/  IADD3 R149, R225.reuse, 0x70, -R224 ;  /* 0x00000070e1957810 */ /* 0x040fe20007ffe8e0 */
[----:B------:R-:W-:-:S03]  /*1970*/  VIADD R5, R225, 0x6f ;  /* 0x0000006fe1057836 */ /* 0x000fc60000000000 */
[----:B------:R-:W-:Y:S01]  /*1980*/  VIMNMX R0, RZ, R0, !PT ;  /* 0x00000000ff007248 */ /* 0x000fe20007fe0100 */
[----:B------:R-:W-:Y:S02]  /*1990*/  IMAD.IADD R7, R149, 0x1, R4 ;  /* 0x0000000195077824 */ /* 0x000fe400078e0204 */
[----:B------:R-:W-:Y:S01]  /*19a0*/  IMAD.MOV.U32 R4, RZ, RZ, RZ ;  /* 0x000000ffff047224 */ /* 0x000fe200078e00ff */
[----:B------:R-:W-:Y:S01]  /*19b0*/  SHF.R.U32.HI R124, RZ, 0x4, R0 ;  /* 0x00000004ff7c7819 */ /* 0x000fe20000011600 */
[----:B------:R-:W-:-:S04]  /*19c0*/  IMAD.HI R6, R7, -0x6db6db6d, R6 ;  /* 0x9249249307067827 */ /* 0x000fc800078e0206 */
[----:B------:R-:W-:Y:S01]  /*19d0*/  IMAD.HI R4, R5, -0x6db6db6d, R4 ;  /* 0x9249249305047827 */ /* 0x000fe200078e0204 */
[----:B------:R-:W-:-:S03]  /*19e0*/  SHF.R.U32.HI R5, RZ, 0x1f, R6 ;  /* 0x0000001fff057819 */ /* 0x000fc60000011606 */
[----:B------:R-:W-:Y:S01]  /*19f0*/  IMAD.WIDE.U32 R124, R124, 0x24924925, RZ ;  /* 0x249249257c7c7825 */ /* 0x000fe200078e00ff */
[----:B------:R-:W-:Y:S02]  /*1a00*/  SHF.R.U32.HI R3, RZ, 0x1f, R4 ;  /* 0x0000001fff037819 */ /* 0x000fe40000011604 */
[----:B------:R-:W-:Y:S01]  /*1a10*/  LEA.HI.SX32 R5, R6, R5, 0x1a ;  /* 0x0000000506057211 */ /* 0x000fe200078fd2ff */
[----:B------:R-:W-:Y:S01]  /*1a20*/  IMAD.MOV.U32 R24, RZ, RZ, R125 ;  /* 0x000000ffff187224 */ /* 0x000fe200078e007d */
[----:B------:R-:W-:-:S04]  /*1a30*/  LEA.HI.SX32 R150, R4, R3, 0x1a ;  /* 0x0000000304967211 */ /* 0x000fc800078fd2ff */
[----:B------:R-:W-:-:S05]  /*1a40*/  VIMNMX R5, R150, R5, PT ;  /* 0x0000000596057248 */ /* 0x000fca0003fe0100 */
[----:B------:R-:W-:-:S05]  /*1a50*/  IMAD R5, R5, 0x70, -R8 ;  /* 0x0000007005057824 */ /* 0x000fca00078e0a08 */
[----:B------:R-:W-:-:S04]  /*1a60*/  VIMNMX R5, R5, R2, PT ;  /* 0x0000000205057248 */ /* 0x000fc80003fe0100 */
[----:B------:R-:W-:-:S13]  /*1a70*/  ISETP.GT.AND P0, PT, R5, R0, PT ;  /* 0x000000000500720c */ /* 0x000fda0003f04270 */
[----:B------:R-:W-:Y:S01]  /*1a80*/  @P0 IADD3 R5, R5, 0x6f, RZ ;  /* 0x0000006f05050810 */ /* 0x000fe20007ffe0ff */
        /* <DEDUP_REMOVED lines=20> */
[----:B------:R-:W-:Y:S01]  /*1bd0*/  MOV R13, RZ ;  /* 0x000000ff000d7202 */ /* 0x000fe20000000f00 */
[----:B------:R-:W-:-:S02]  /*1be0*/  IMAD.U32 R11, RZ, RZ, UR7 ;  /* 0x00000007ff0b7e24 */ /* 0x000fc4000f8e00ff */
[----:B------:R-:W-:Y:S02]  /*1bf0*/  IMAD.MOV.U32 R8, RZ, RZ, 0x70 ;  /* 0x00000070ff087424 */ /* 0x000fe400078e00ff */
[----:B0-----:R-:W-:-:S07]  /*1c00*/  IMAD.MOV.U32 R12, RZ, RZ, 0x1 ;  /* 0x00000001ff0c7424 */ /* 0x001fce00078e00ff */
[----:B------:R-:W-:-:S07]  /*1c10*/  LEPC R20, `(.L_x_2746) ;  /* 0x000000001014794e */ /* 0x000fce0000000000 */
[----:B-1---5:R-:W-:Y:S05]  /*1c20*/  CALL.ABS.NOINC R14 ;  /* 0x000000000e007343 */ /* 0x022fea0003c00000 */
.L_x_2746:
[----:B------:R-:W-:Y:S05]  /*1c30*/  BSYNC B6 ;  /* 0x0000000000067941 */ /* 0x000fea0003800000 */
.L_x_2745:
        /* <DEDUP_REMOVED lines=20> */
.L_x_2748:
[----:B------:R-:W-:Y:S05]  /*1d80*/  BSYNC B6 ;  /* 0x0000000000067941 */ /* 0x000fea0003800000 */
.L_x_2747:
[----:B------:R-:W-:Y:S01]  /*1d90*/  ULDC.64 UR4, c[0x0][0x9f8] ;  /* 0x00027e0000047ab9 */ /* 0x000fe20000000a00 */
[----:B------:R-:W2:Y:S01]  /*1da0*/  LDL.LU R30, [R1+0x20] ;  /* 0x00002000011e7983 */ /* 0x000ea20000300800 */
[----:B------:R-:W-:Y:S01]  /*1db0*/  ISETP.NE.U32.AND P0, PT, RZ, UR4, PT ;  /* 0x00000004ff007c0c */ /* 0x000fe2000bf05070 */
[----:B------:R-:W0:Y:S01]  /*1dc0*/  LDC.64 R110, c[0x0][0x300] ;  /* 0x0000c000ff6e7b82 */ /* 0x000e220000000a00 */
[----:B------:R-:W-:Y:S01]  /*1dd0*/  ULDC UR6, c[0x0][0x2f4] ;  /* 0x0000bd0000067ab9 */ /* 0x000fe20000000800 */
[----:B------:R-:W-:Y:S01]  /*1de0*/  SHF.R.S32.HI R9, RZ, 0x1f, R26 ;  /* 0x0000001fff097819 */ /* 0x000fe2000001141a */
[----:B------:R-:W-:Y:S01]  /*1df0*/  ULDC.64 UR8, c[0x0][0xa08] ;  /* 0x0002820000087ab9 */ /* 0x000fe20000000a00 */
[----:B------:R-:W-:Y:S02]  /*1e00*/  ISETP.NE.AND.EX P0, PT, RZ, UR5, PT, P0 ;  /* 0x00000005ff007c0c */ /* 0x000fe4000bf05300 */
[----:B------:R-:W-:Y:S02]  /*1e10*/  SHF.R.S32.HI R19, RZ, 0x1f, R18 ;  /* 0x0000001fff137819 */ /* 0x000fe40000011412 */
[----:B------:R-:W-:Y:S01]  /*1e20*/  IADD3 R121, R28, R27, RZ ;  /* 0x0000001b1c797210 */ /* 0x000fe20007ffe0ff */
[----:B------:R-:W1:Y:S08]  /*1e30*/  LDC.64 R104, c[0x0][0x408] ;  /* 0x00010200ff687b82 */ /* 0x000e700000000a00 */
[----:B------:R-:W-:Y:S01]  /*1e40*/  @P0 IADD3 R4, P1, R233, UR4, RZ ;  /* 0x00000004e9040c10 */ /* 0x000fe2000ff3e0ff */
[----:B------:R-:W3:Y:S03]  /*1e50*/  LDC.64 R98, c[0x0][0x3f8] ;  /* 0x0000fe00ff627b82 */ /* 0x000ee60000000a00 */
[----:B------:R-:W-:Y:S01]  /*1e60*/  @P0 IADD3.X R5, R234, UR5, RZ, P1, !PT ;  /* 0x00000005ea050c10 */ /* 0x000fe20008ffe4ff */
[----:B------:R-:W-:-:S04]  /*1e70*/  ULDC.64 UR4, c[0x0][0x330] ;  /* 0x0000cc0000047ab9 */ /* 0x000fc80000000a00 */
[----:B------:R4:W2:Y:S01]  /*1e80*/  @P0 LDG.E R29, desc[UR60][R4.64] ;  /* 0x0000003c041d0981 */ /* 0x0008a2000c1e1900 */
[----:B------:R-:W-:Y:S01]  /*1e90*/  ISETP.GE.AND P1, PT, R206, UR6, PT ;  /* 0x00000006ce007c0c */ /* 0x000fe2000bf26270 */
[----:B------:R-:W-:Y:S01]  /*1ea0*/  IMAD R3, R9, UR4, RZ ;  /* 0x0000000409037c24 */ /* 0x000fe2000f8e02ff */
[----:B------:R-:W-:Y:S01]  /*1eb0*/  ISETP.GE.AND P0, PT, R18, UR6, PT ;  /* 0x0000000612007c0c */ /* 0x000fe2000bf06270 */
[C---:B------:R-:W-:Y:S01]  /*1ec0*/  IMAD.WIDE.U32 R112, R26.reuse, UR4, R18 ;  /* 0x000000041a707c25 */ /* 0x040fe2000f8e0012 */
[----:B------:R-:W-:Y:S01]  /*1ed0*/  SEL R0, RZ, 0xffffffff, P1 ;  /* 0xffffffffff007807 */ /* 0x000fe20000800000 */
[----:B------:R-:W3:Y:S01]  /*1ee0*/  LDC R33, c[0x0][0x3f4] ;  /* 0x0000fd00ff217b82 */ /* 0x000ee20000000800 */
[----:B------:R-:W-:Y:S01]  /*1ef0*/  SHF.R.S32.HI R12, RZ, 0x1f, R121 ;  /* 0x0000001fff0c7819 */ /* 0x000fe20000011479 */
[----:B------:R-:W-:Y:S01]  /*1f00*/  IMAD R3, R26, UR5, R3 ;  /* 0x000000051a037c24 */ /* 0x000fe2000f8e0203 */
[----:B------:R-:W-:Y:S01]  /*1f10*/  ULDC.64 UR4, c[0x0][0x308] ;  /* 0x0000c20000047ab9 */ /* 0x000fe20000000a00 */
[----:B----4-:R-:W-:Y:S01]  /*1f20*/  IMAD.SHL.U32 R5, R0, 0x2, RZ ;  /* 0x0000000200057824 */ /* 0x010fe200078e00ff */
[----:B------:R-:W-:Y:S01]  /*1f30*/  SEL R4, RZ, 0x1, P0 ;  /* 0x00000001ff047807 */ /* 0x000fe20000000000 */
[C---:B------:R-:W-:Y:S01]  /*1f40*/  VIADD R0, R18.reuse, 0x60 ;  /* 0x0000006012007836 */ /* 0x040fe20000000000 */
        /* <DEDUP_REMOVED lines=8> */
[----:B------:R-:W-:Y:S01]  /*1fd0*/  ISETP.GE.AND P2, PT, R3, UR6, PT ;  /* 0x0000000603007c0c */ /* 0x000fe2000bf46270 */
[----:B------:R-:W0:Y:S01]  /*1fe0*/  S2R R151, SR_TID.X ;  /* 0x0000000000977919 */ /* 0x000e220000002100 */
        /* <DEDUP_REMOVED lines=13> */
[----:B------:R-:W-:Y:S01]  /*20c0*/  IMAD.IADD R5, R5, 0x1, R9 ;  /* 0x0000000105057824 */ /* 0x000fe200078e0209 */
[----:B------:R-:W-:Y:S01]  /*20d0*/  SHF.R.S32.HI R23, RZ, 0x1f, R22 ;  /* 0x0000001fff177819 */ /* 0x000fe20000011416 */
[----:B-1----:R-:W-:Y:S01]  /*20e0*/  IMAD.WIDE.U32 R106, R204, R104, R18 ;  /* 0x00000068cc6a7225 */ /* 0x002fe200078e0012 */
[----:B---3--:R-:W-:-:S02]  /*20f0*/  ISETP.GE.AND P3, PT, R207, R33, PT ;  /* 0x00000021cf00720c */ /* 0x008fc40003f66270 */
[----:B------:R-:W-:Y:S01]  /*2100*/  ISETP.GE.AND P1, PT, R206, R33, PT ;  /* 0x00000021ce00720c */ /* 0x000fe20003f26270 */
[----:B------:R-:W-:Y:S01]  /*2110*/  IMAD.WIDE.U32 R108, R204, R104, R22 ;  /* 0x00000068cc6c7225 */ /* 0x000fe200078e0016 */
[----:B------:R-:W-:Y:S02]  /*2120*/  SHF.R.U32.HI R25, RZ, 0x3, R215 ;  /* 0x00000003ff197819 */ /* 0x000fe400000116d7 */
[----:B------:R-:W-:Y:S01]  /*2130*/  LOP3.LUT P2, RZ, R226, 0x4, RZ, 0xc0, !PT ;  /* 0x00000004e2ff7812 */ /* 0x000fe2000784c0ff */
[-C--:B------:R-:W-:Y:S01]  /*2140*/  IMAD.WIDE.U32 R102, R204, R98.reuse, R22 ;  /* 0x00000062cc667225 */ /* 0x080fe200078e0016 */
[----:B------:R-:W-:Y:S02]  /*2150*/  SHF.L.U64.HI R135, R110, 0x6, R111 ;  /* 0x000000066e877819 */ /* 0x000fe4000001026f */
[----:B------:R-:W-:Y:S01]  /*2160*/  SHF.L.U32 R124, R33, 0x1, RZ ;  /* 0x00000001217c7819 */ /* 0x000fe200000006ff */
[----:B------:R-:W-:Y:S01]  /*2170*/  IMAD.WIDE.U32 R100, R204, R98, R18 ;  /* 0x00000062cc647225 */ /* 0x000fe200078e0012 */
[----:B------:R-:W-:-:S03]  /*2180*/  SHF.R.S32.HI R148, RZ, 0x1f, R237 ;  /* 0x0000001fff947819 */ /* 0x000fc600000114ed */
[----:B------:R-:W-:Y:S01]  /*2190*/  IMAD.SHL.U32 R136, R110, 0x40, RZ ;  /* 0x000000406e887824 */ /* 0x000fe200078e00ff */
[----:B0-----:R-:W-:Y:S01]  /*21a0*/  LEA.HI R151, R151, 0x8, RZ, 0x19 ;  /* 0x0000000897977811 */ /* 0x001fe200078fc8ff */
[----:B------:R-:W-:Y:S02]  /*21b0*/  IMAD R15, R105, 0x70, RZ ;  /* 0x00000070690f7824 */ /* 0x000fe400078e02ff */
        /* <DEDUP_REMOVED lines=12> */
[C---:B------:R-:W-:Y:S02]  /*2280*/  IMAD R9, R204.reuse, R105, R6 ;  /* 0x00000069cc097224 */ /* 0x040fe400078e0206 */
        /* <DEDUP_REMOVED lines=9> */
[----:B------:R-:W-:Y:S01]  /*2320*/  IMAD.WIDE.U32 R112, R37, UR4, R112 ;  /* 0x0000000425707c25 */ /* 0x000fe2000f8e0070 */
[----:B------:R-:W-:Y:S02]  /*2330*/  IADD3.X R6, R5, R7, R10, P0, !PT ;  /* 0x0000000705067210 */ /* 0x000fe400007fe40a */
[----:B------:R-:W-:Y:S01]  /*2340*/  ISETP.GE.AND P0, PT, R18, R33, PT ;  /* 0x000000211200720c */ /* 0x000fe20003f06270 */
[----:B------:R-:W-:-:S02]  /*2350*/  IMAD R7, R147, R98, RZ ;  /* 0x0000006293077224 */ /* 0x000fc400078e02ff */
[----:B------:R-:W-:Y:S01]  /*2360*/  IMAD R37, R37, UR5, R8 ;  /* 0x0000000525257c24 */ /* 0x000fe2000f8e0208 */
[C---:B------:R-:W-:Y:S01]  /*2370*/  SEL R8, R33.reuse, RZ, P3 ;  /* 0x000000ff21087207 */ /* 0x040fe20001800000 */
[C---:B------:R-:W-:Y:S01]  /*2380*/  IMAD R11, R204.reuse, R99, R7 ;  /* 0x00000063cc0b7224 */ /* 0x040fe200078e0207 */
[----:B------:R-:W-:Y:S01]  /*2390*/  SEL R7, R33, RZ, P0 ;  /* 0x000000ff21077207 */ /* 0x000fe20000000000 */
[----:B------:R-:W-:Y:S01]  /*23a0*/  IMAD.IADD R107, R9, 0x1, R107 ;  /* 0x00000001096b7824 */ /* 0x000fe200078e026b */
[----:B------:R-:W-:Y:S01]  /*23b0*/  SEL R9, R33, RZ, P1 ;  /* 0x000000ff21097207 */ /* 0x000fe20000800000 */
[----:B------:R-:W-:Y:S01]  /*23c0*/  IMAD.IADD R13, R207, 0x1, R8 ;  /* 0x00000001cf0d7824 */ /* 0x000fe200078e0208 */
[----:B------:R-:W-:Y:S01]  /*23d0*/  IADD3 R120, P3, R204, R121, RZ ;  /* 0x00000079cc787210 */ /* 0x000fe20007f7e0ff */
[----:B------:R-:W-:Y:S01]  /*23e0*/  IMAD.IADD R7, R18, 0x1, R7 ;  /* 0x0000000112077824 */ /* 0x000fe200078e0207 */
[----:B------:R-:W-:Y:S01]  /*23f0*/  IADD3 R9, R206, R9, RZ ;  /* 0x00000009ce097210 */ /* 0x000fe20007ffe0ff */
[----:B------:R-:W-:Y:S01]  /*2400*/  IMAD.IADD R103, R103, 0x1, R11 ;  /* 0x0000000167677824 */ /* 0x000fe200078e020b */
[----:B------:R-:W-:Y:S01]  /*2410*/  SHF.R.S32.HI R26, RZ, 0x1f, R13 ;  /* 0x0000001fff1a7819 */ /* 0x000fe2000001140d */
[----:B------:R-:W-:Y:S01]  /*2420*/  IMAD.IADD R101, R11, 0x1, R101 ;  /* 0x000000010b657824 */ /* 0x000fe200078e0265 */
[----:B------:R-:W-:Y:S01]  /*2430*/  SHF.R.S32.HI R8, RZ, 0x1f, R7 ;  /* 0x0000001fff087819 */ /* 0x000fe20000011407 */
[----:B-----5:R-:W-:Y:S01]  /*2440*/  IMAD.WIDE.U32 R108, R144, R104, R108 ;  /* 0x00000068906c7225 */ /* 0x020fe200078e006c */
[----:B------:R-:W-:-:S02]  /*2450*/  SHF.R.S32.HI R10, RZ, 0x1f, R9 ;  /* 0x0000001fff0a7819 */ /* 0x000fc40000011409 */
[-C--:B------:R-:W-:Y:S01]  /*2460*/  LEA.HI R20, R8, R7.reuse, RZ, 0x3 ;  /* 0x0000000708147211 */ /* 0x080fe200078f18ff */
[----:B------:R-:W-:Y:S01]  /*2470*/  IMAD.WIDE.U32 R106, R144, R104, R106 ;  /* 0x00000068906a7225 */ /* 0x000fe200078e006a */
[----:B------:R-:W-:Y:S02]  /*2480*/  LEA.HI R7, R8, R7, RZ, 0x6 ;  /* 0x0000000708077211 */ /* 0x000fe400078f30ff */
[-C--:B------:R-:W-:Y:S01]  /*2490*/  LEA.HI R8, R10, R9.reuse, RZ, 0x6 ;  /* 0x000000090a087211 */ /* 0x080fe200078f30ff */
[-C--:B------:R-:W-:Y:S01]  /*24a0*/  IMAD.WIDE.U32 R102, R144, R98.reuse, R102 ;  /* 0x0000006290667225 */ /* 0x080fe200078e0066 */
[----:B------:R-:W-:Y:S02]  /*24b0*/  LEA.HI R21, R10, R9, RZ, 0x3 ;  /* 0x000000090a157211 */ /* 0x000fe400078f18ff */
[----:B------:R-:W-:Y:S01]  /*24c0*/  SHF.R.S32.HI R7, RZ, 0x6, R7 ;  /* 0x00000006ff077819 */ /* 0x000fe20000011407 */
[----:B------:R-:W-:Y:S01]  /*24d0*/  IMAD.WIDE.U32 R100, R144, R98, R100 ;  /* 0x0000006290647225 */ /* 0x000fe200078e0064 */
[----:B------:R-:W-:-:S02]  /*24e0*/  LEA.HI R29, R26, R13, RZ, 0x3 ;  /* 0x0000000d1a1d7211 */ /* 0x000fc400078f18ff */
[----:B------:R-:W-:Y:S01]  /*24f0*/  SHF.R.S32.HI R9, RZ, 0x6, R8 ;  /* 0x00000006ff097819 */ /* 0x000fe20000011408 */
[----:B------:R-:W-:Y:S01]  /*2500*/  IMAD R143, R7, 0x1c00, R218 ;  /* 0x00001c00078f7824 */ /* 0x000fe200078e02da */
[----:B------:R-:W-:Y:S01]  /*2510*/  LOP3.LUT R11, R215, 0x38, R20, 0xf8, !PT ;  /* 0x00000038d70b7812 */ /* 0x000fe200078ef814 */
[----:B------:R-:W-:Y:S01]  /*2520*/  IMAD R141, R7, 0x1c00, R220 ;  /* 0x00001c00078d7824 */ /* 0x000fe200078e02dc */
[C---:B------:R-:W-:Y:S01]  /*2530*/  LOP3.LUT R10, R216.reuse, 0x38, R21, 0xf8, !PT ;  /* 0x00000038d80a7812 */ /* 0x040fe200078ef815 */
[C---:B------:R-:W-:Y:S01]  /*2540*/  IMAD R142, R9.reuse, 0x1c00, R218 ;  /* 0x00001c00098e7824 */ /* 0x040fe200078e02da */
[----:B------:R-:W-:Y:S01]  /*2550*/  LOP3.LUT R8, R216, 0x38, R20, 0xf8, !PT ;  /* 0x00000038d8087812 */ /* 0x000fe200078ef814 */
[----:B------:R-:W-:Y:S01]  /*2560*/  IMAD R139, R9, 0x1c00, R220 ;  /* 0x00001c00098b7824 */ /* 0x000fe200078e02dc */
[----:B------:R-:W-:Y:S01]  /*2570*/  LEA.HI R13, R26, R13, RZ, 0x6 ;  /* 0x0000000d1a0d7211 */ /* 0x000fe200078f30ff */
[----:B------:R-:W-:Y:S01]  /*2580*/  IMAD.X R121, R12, 0x1, R147, P3 ;  /* 0x000000010c797824 */ /* 0x000fe200018e0693 */
[----:B------:R-:W-:Y:S01]  /*2590*/  LOP3.LUT R14, R11, R25, RZ, 0x3c, !PT ;  /* 0x000000190b0e7212 */ /* 0x000fe200078e3cff */
[----:B------:R-:W-:Y:S01]  /*25a0*/  IMAD.IADD R36, R113, 0x1, R37 ;  /* 0x0000000171247824 */ /* 0x000fe200078e0225 */
[----:B------:R-:W-:-:S02]  /*25b0*/  LOP3.LUT R7, R10, R217, RZ, 0x3c, !PT ;  /* 0x000000d90a077212 */ /* 0x000fc400078e3cff */
[----:B------:R-:W-:Y:S01]  /*25c0*/  LOP3.LUT R8, R8, R217, RZ, 0x3c, !PT ;  /* 0x000000d908087212 */ /* 0x000fe200078e3cff */
[----:B------:R-:W-:Y:S01]  /*25d0*/  IMAD.IADD R141, R141, 0x1, R14 ;  /* 0x000000018d8d7824 */ /* 0x000fe200078e020e */
[----:B------:R-:W-:Y:S01]  /*25e0*/  SHF.R.S32.HI R13, RZ, 0x6, R13 ;  /* 0x00000006ff0d7819 */ /* 0x000fe2000001140d */
[----:B------:R-:W-:Y:S01]  /*25f0*/  IMAD.IADD R142, R142, 0x1, R7 ;  /* 0x000000018e8e7824 */ /* 0x000fe200078e0207 */
[----:B------:R-:W-:Y:S01]  /*2600*/  LOP3.LUT R11, R215, 0x38, R29, 0xf8, !PT ;  /* 0x00000038d70b7812 */ /* 0x000fe200078ef81d */
[----:B------:R-:W-:Y:S01]  /*2610*/  IMAD.IADD R143, R143, 0x1, R8 ;  /* 0x000000018f8f7824 */ /* 0x000fe200078e0208 */
[----:B------:R-:W-:Y:S01]  /*2620*/  LOP3.LUT R7, R215, 0x38, R21, 0xf8, !PT ;  /* 0x00000038d7077812 */ /* 0x000fe200078ef815 */
[----:B------:R-:W-:Y:S01]  /*2630*/  IMAD R138, R13, 0x1c00, R220 ;  /* 0x00001c000d8a7824 */ /* 0x000fe200078e02dc */
[-C--:B------:R-:W-:Y:S01]  /*2640*/  LOP3.LUT R11, R11, R25.reuse, RZ, 0x3c, !PT ;  /* 0x000000190b0b7212 */ /* 0x080fe200078e3cff */
[----:B------:R-:W-:Y:S01]  /*2650*/  IMAD R140, R13, 0x1c00, R218 ;  /* 0x00001c000d8c7824 */ /* 0x000fe200078e02da */
[----:B------:R-:W-:Y:S01]  /*2660*/  LOP3.LUT R8, R216, 0x38, R29, 0xf8, !PT ;  /* 0x00000038d8087812 */ /* 0x000fe200078ef81d */
[----:B------:R-:W-:Y:S01]  /*2670*/  IMAD R13, R111, 0x70, RZ ;  /* 0x000000706f0d7824 */ /* 0x000fe200078e02ff */
[----:B------:R-:W-:Y:S01]  /*2680*/  LOP3.LUT R10, R7, R25, RZ, 0x3c, !PT ;  /* 0x00000019070a7212 */ /* 0x000fe200078e3cff */
[----:B------:R-:W-:Y:S01]  /*2690*/  IMAD.IADD R138, R138, 0x1, R11 ;  /* 0x000000018a8a7824 */ /* 0x000fe200078e020b */
[----:B------:R-:W-:Y:S01]  /*26a0*/  LOP3.LUT R7, R8, R217, RZ, 0x3c, !PT ;  /* 0x000000d908077212 */ /* 0x000fe200078e3cff */
[----:B------:R-:W-:Y:S01]  /*26b0*/  VIADD R11, R18, 0xa0 ;  /* 0x000000a0120b7836 */ /* 0x000fe20000000000 */
[----:B------:R-:W-:Y:S01]  /*26c0*/  SHF.R.S32.HI R9, RZ, 0x1f, R144 ;  /* 0x0000001fff097819 */ /* 0x000fe20000011490 */
[----:B------:R-:W-:Y:S01]  /*26d0*/  IMAD.SHL.U32 R8, R104, 0x40, RZ ;  /* 0x0000004068087824 */ /* 0x000fe200078e00ff */
[----:B------:R-:W-:Y:S01]  /*26e0*/  IADD3 R140, R140, R7, RZ ;  /* 0x000000078c8c7210 */ /* 0x000fe20007ffe0ff */
[----:B------:R-:W-:Y:S01]  /*26f0*/  IMAD.WIDE.U32 R110, R110, 0x70, RZ ;  /* 0x000000706e6e7825 */ /* 0x000fe200078e00ff */
[----:B------:R-:W-:-:S02]  /*2700*/  ISETP.GE.AND P2, PT, R11, UR6, PT ;  /* 0x000000060b007c0c */ /* 0x000fc4000bf46270 */
[----:B------:R-:W-:Y:S01]  /*2710*/  LOP3.LUT R14, R216, 0x18, R18, 0xf8, !PT ;  /* 0x00000018d80e7812 */ /* 0x000fe200078ef812 */
[C---:B------:R-:W-:Y:S01]  /*2720*/  IMAD R7, R9.reuse, R104, RZ ;  /* 0x0000006809077224 */ /* 0x040fe200078e02ff */
[----:B------:R-:W-:Y:S01]  /*2730*/  SEL R28, RZ, 0x20, P2 ;  /* 0x00000020ff1c7807 */ /* 0x000fe20001000000 */
[----:B------:R-:W-:Y:S01]  /*2740*/  IMAD R9, R9, R98, RZ ;  /* 0x0000006209097224 */ /* 0x000fe200078e02ff */
[----:B------:R-:W-:Y:S01]  /*2750*/  LOP3.LUT R137, R14, R217, RZ, 0x3c, !PT ;  /* 0x000000d90e897212 */ /* 0x000fe200078e3cff */
[----:B------:R-:W-:Y:S01]  /*2760*/  IMAD R31, R144, R105, R7 ;  /* 0x00000069901f7224 */ /* 0x000fe200078e0207 */
[C---:B------:R-:W-:Y:S01]  /*2770*/  SHF.L.U64.HI R7, R104.reuse, 0x6, R105 ;  /* 0x0000000668077819 */ /* 0x040fe20000010269 */
[----:B------:R-:W-:Y:S01]  /*2780*/  IMAD.WIDE.U32 R104, R104, 0x70, RZ ;  /* 0x0000007068687825 */ /* 0x000fe200078e00ff */
[----:B------:R-:W-:Y:S02]  /*2790*/  SHF.R.S32.HI R117, RZ, 0x3, R20 ;  /* 0x00000003ff757819 */ /* 0x000fe40000011414 */
[----:B------:R-:W-:Y:S01]  /*27a0*/  SHF.R.S32.HI R116, RZ, 0x3, R21 ;  /* 0x00000003ff747819 */ /* 0x000fe20000011415 */
[----:B------:R-:W-:Y:S01]  /*27b0*/  IMAD.IADD R139, R139, 0x1, R10 ;  /* 0x000000018b8b7824 */ /* 0x000fe200078e020a */
[----:B------:R-:W-:Y:S01]  /*27c0*/  LOP3.LUT R35, R27, R28, RZ, 0xfc, !PT ;  /* 0x0000001c1b237212 */ /* 0x000fe200078efcff */
[----:B------:R-:W-:Y:S01]  /*27d0*/  IMAD R25, R144, R99, R9 ;  /* 0x0000006390197224 */ /* 0x000fe200078e0209 */
[C---:B------:R-:W-:Y:S01]  /*27e0*/  SHF.L.U64.HI R9, R98.reuse, 0x6, R99 ;  /* 0x0000000662097819 */ /* 0x040fe20000010263 */
[----:B------:R-:W-:Y:S01]  /*27f0*/  IMAD.SHL.U32 R10, R98, 0x40, RZ ;  /* 0x00000040620a7824 */ /* 0x000fe200078e00ff */
[----:B------:R-:W-:Y:S01]  /*2800*/  LOP3.LUT R20, R20, 0xfffffff8, RZ, 0xc0, !PT ;  /* 0xfffffff814147812 */ /* 0x000fe200078ec0ff */
[----:B------:R-:W-:Y:S01]  /*2810*/  IMAD.WIDE.U32 R98, R98, 0x70, RZ ;  /* 0x0000007062627825 */ /* 0x000fe200078e00ff */
[----:B------:R-:W-:-:S02]  /*2820*/  LOP3.LUT R21, R21, 0xfffffff8, RZ, 0xc0, !PT ;  /* 0xfffffff815157812 */ /* 0x000fc400078ec0ff */
[----:B------:R-:W-:Y:S01]  /*2830*/  LOP3.LUT R26, R29, 0xfffffff8, RZ, 0xc0, !PT ;  /* 0xfffffff81d1a7812 */ /* 0x000fe200078ec0ff */
[----:B------:R-:W-:Y:S01]  /*2840*/  IMAD.IADD R132, R111, 0x1, R13 ;  /* 0x000000016f847824 */ /* 0x000fe200078e020d */
[----:B------:R-:W-:Y:S01]  /*2850*/  IADD3 R12, R109, R31, RZ ;  /* 0x0000001f6d0c7210 */ /* 0x000fe20007ffe0ff */
[----:B------:R-:W-:Y:S01]  /*2860*/  IMAD.IADD R134, R105, 0x1, R15 ;  /* 0x0000000169867824 */ /* 0x000fe200078e020f */
[----:B------:R-:W-:Y:S01]  /*2870*/  LOP3.LUT R32, R35, 0x4, RZ, 0xc0, !PT ;  /* 0x0000000423207812 */ /* 0x000fe200078ec0ff */
[----:B------:R-:W-:Y:S01]  /*2880*/  IMAD.IADD R13, R31, 0x1, R107 ;  /* 0x000000011f0d7824 */ /* 0x000fe200078e026b */
[----:B------:R-:W-:Y:S01]  /*2890*/  LOP3.LUT R31, R35, 0x2, RZ, 0xc0, !PT ;  /* 0x00000002231f7812 */ /* 0x000fe200078ec0ff */
[----:B------:R-:W-:Y:S01]  /*28a0*/  IMAD.IADD R14, R103, 0x1, R25 ;  /* 0x00000001670e7824 */ /* 0x000fe200078e0219 */
[----:B------:R-:W-:Y:S01]  /*28b0*/  LOP3.LUT R33, R35, 0x8, RZ, 0xc0, !PT ;  /* 0x0000000823217812 */ /* 0x000fe200078ec0ff */
[----:B------:R-:W-:Y:S01]  /*28c0*/  IMAD.IADD R15, R25, 0x1, R101 ;  /* 0x00000001190f7824 */ /* 0x000fe200078e0265 */
[----:B------:R-:W-:Y:S01]  /*28d0*/  SHF.R.S32.HI R25, RZ, 0x3, R29 ;  /* 0x00000003ff197819 */ /* 0x000fe2000001141d */
[----:B------:R-:W-:Y:S01]  /*28e0*/  IMAD.IADD R137, R218, 0x1, R137 ;  /* 0x00000001da897824 */ /* 0x000fe200078e0289 */
[----:B------:R-:W-:Y:S01]  /*28f0*/  LOP3.LUT R34, R35, 0x10, RZ, 0xc0, !PT ;  /* 0x0000001023227812 */ /* 0x000fe200078ec0ff */
[----:B------:R-:W-:Y:S01]  /*2900*/  IMAD.IADD R133, R99, 0x1, R133 ;  /* 0x0000000163857824 */ /* 0x000fe200078e0285 */
[----:B------:R-:W-:-:S02]  /*2910*/  LOP3.LUT R27, R27, 0x1, RZ, 0xc0, !PT ;  /* 0x000000011b1b7812 */ /* 0x000fc400078ec0ff */
[----:B------:R-:W-:Y:S02]  /*2920*/  SHF.R.S32.HI R28, RZ, 0x1f, R20 ;  /* 0x0000001fff1c7819 */ /* 0x000fe40000011414 */
[----:B------:R-:W-:Y:S02]  /*2930*/  SHF.R.S32.HI R29, RZ, 0x1f, R21 ;  /* 0x0000001fff1d7819 */ /* 0x000fe40000011415 */
[----:B0-----:R-:W-:Y:S02]  /*2940*/  SHF.R.S32.HI R30, RZ, 0x1f, R26 ;  /* 0x0000001fff1e7819 */ /* 0x001fe4000001141a */
[----:B------:R-:W-:-:S07]  /*2950*/  LOP3.LUT R35, R35, 0x20, RZ, 0xc0, !PT ;  /* 0x0000002023237812 */ /* 0x000fce00078ec0ff */
.L_x_2848:
[----:B-12---:R-:W2:Y:S01]  /*2960*/  LDL.LU R41, [R1+0x20] ;  /* 0x0000200001297983 */ /* 0x006ea20000300800 */
[----:B-----5:R-:W-:Y:S01]  /*2970*/  VIADD R49, R24, 0xffffffff ;  /* 0xffffffff18317836 */ /* 0x020fe20000000000 */
        /* <DEDUP_REMOVED lines=10> */
[----:B------:R-:W-:Y:S02]  /*2a20*/  IADD3 R39, P4, R4, R126, RZ ;  /* 0x0000007e04277210 */ /* 0x000fe40007f9e0ff */
[----:B------:R-:W-:Y:S01]  /*2a30*/  IADD3 R92, R127, R37, RZ ;  /* 0x000000257f5c7210 */ /* 0x000fe20007ffe0ff */
[----:B------:R-:W-:-:S03]  /*2a40*/  IMAD R37, R17, 0x5400, R137 ;  /* 0x0000540011257824 */ /* 0x000fc600078e0289 */
[----:B------:R-:W-:Y:S01]  /*2a50*/  IADD3.X R38, R6, R92, R135, P2, P3 ;  /* 0x0000005c06267210 */ /* 0x000fe200017e6487 */
[----:B------:R-:W-:Y:S01]  /*2a60*/  IMAD.X R40, R92, 0x1, R6, P4 ;  /* 0x000000015c287824 */ /* 0x000fe200020e0606 */
[----:B------:R-:W-:Y:S02]  /*2a70*/  ISETP.GT.AND P3, PT, R49, R125, PT ;  /* 0x0000007d3100720c */ /* 0x000fe40003f64270 */
[CC--:B0-----:R-:W-:Y:S02]  /*2a80*/  LEA R44, P2, R24.reuse, R122.reuse, 0x1 ;  /* 0x0000007a182c7211 */ /* 0x0c1fe400078408ff */
[----:B------:R-:W-:Y:S02]  /*2a90*/  LEA R46, P4, R39, R122, 0x1 ;  /* 0x0000007a272e7211 */ /* 0x000fe400078808ff */
[----:B------:R-:W-:Y:S01]  /*2aa0*/  LEA.HI.X R45, R24, R123, R38, 0x1, P2 ;  /* 0x0000007b182d7211 */ /* 0x000fe200010f0c26 */
[----:B------:R-:W-:Y:S01]  /*2ab0*/  IMAD.MOV.U32 R24, RZ, RZ, R49 ;  /* 0x000000ffff187224 */ /* 0x000fe200078e0031 */
[----:B-1----:R-:W-:-:S02]  /*2ac0*/  ISETP.GE.AND P2, PT, R119, 0x1, PT ;  /* 0x000000017700780c */ /* 0x002fc40003f46270 */
[----:B------:R-:W-:Y:S01]  /*2ad0*/  LEA.HI.X R47, R39, R123, R40, 0x1, P4 ;  /* 0x0000007b272f7211 */ /* 0x000fe200020f0c28 */
[C---:B------:R-:W-:Y:S02]  /*2ae0*/  VIADD R39, R37.reuse, 0x20 ;  /* 0x0000002025277836 */ /* 0x040fe40000000000 */
[C---:B------:R-:W-:Y:S02]  /*2af0*/  @P5 VIADD R39, R37.reuse, 0xffffffe0 ;  /* 0xffffffe025275836 */ /* 0x040fe40000000000 */
[----:B------:R-:W-:-:S03]  /*2b00*/  IMAD R37, R37, 0x2, R118 ;  /* 0x0000000225257824 */ /* 0x000fc600078e0276 */
[----:B------:R-:W-:Y:S02]  /*2b10*/  LEA R38, R39, R118, 0x1 ;  /* 0x0000007627267211 */ /* 0x000fe400078e08ff */
[----:B--2---:R-:W-:-:S04]  /*2b20*/  LOP3.LUT R41, R41, 0xfffffffd, RZ, 0xc0, !PT ;  /* 0xfffffffd29297812 */ /* 0x004fc800078ec0ff */
[----:B------:R-:W-:-:S05]  /*2b30*/  @P3 LOP3.LUT R41, R41, 0x2, RZ, 0xfc, !PT ;  /* 0x0000000229293812 */ /* 0x000fca00078efcff */
[----:B------:R0:W-:Y:S01]  /*2b40*/  STL [R1+0x20], R41 ;  /* 0x0000202901007387 */ /* 0x0001e20000100800 */
[----:B------:R-:W-:Y:S05]  /*2b50*/  @!P2 BRA `(.L_x_2750) ;  /* 0x00000070002ca947 */ /* 0x000fea0003800000 */
[----:B------:R-:W-:Y:S01]  /*2b60*/  ULDC.U8 UR4, c[0x0][0x410] ;  /* 0x0001040000047ab9 */ /* 0x000fe20000000000 */
[-C--:B------:R-:W-:Y:S01]  /*2b70*/  IMAD R39, R133, R49.reuse, RZ ;  /* 0x0000003185277224 */ /* 0x080fe200078e02ff */
[----:B------:R-:W-:Y:S01]  /*2b80*/  ISETP.NE.AND P2, PT, RZ, UR4, PT ;  /* 0x00000004ff007c0c */ /* 0x000fe2000bf45270 */
[-C--:B------:R-:W-:Y:S02]  /*2b90*/  IMAD R43, R134, R49.reuse, RZ ;  /* 0x00000031862b7224 */ /* 0x080fe400078e02ff */
[----:B0-----:R-:W-:Y:S02]  /*2ba0*/  IMAD R41, R42, R98, R39 ;  /* 0x000000622a297224 */ /* 0x001fe400078e0227 */
[----:B------:R-:W-:Y:S02]  /*2bb0*/  IMAD R39, R24, -0x70, R2 ;  /* 0xffffff9018277824 */ /* 0x000fe400078e0202 */
[----:B------:R-:W-:Y:S02]  /*2bc0*/  IMAD R43, R42, R104, R43 ;  /* 0x000000682a2b7224 */ /* 0x000fe400078e022b */
[----:B------:R-:W-:Y:S01]  /*2bd0*/  IMAD.WIDE.U32 R90, R98, R49, RZ ;  /* 0x00000031625a7225 */ /* 0x000fe200078e00ff */
[----:B------:R-:W-:-:S03]  /*2be0*/  VIMNMX R39, R39, 0x70, PT ;  /* 0x0000007027277848 */ /* 0x000fc60003fe0100 */
        /* <DEDUP_REMOVED lines=60> */
.L_x_2753:
[----:B------:R-:W-:Y:S05]  /*2fb0*/  BSYNC B1 ;  /* 0x0000000000017941 */ /* 0x000fea0003800000 */
.L_x_2752:
        /* <DEDUP_REMOVED lines=13> */
[----:B------:R-:W-:-:S02]  /*3090*/  MOV R129, R73 ;  /* 0x0000004900817202 */ /* 0x000fc40000000f00 */
[----:B------:R-:W-:Y:S01]  /*30a0*/  CS2R R70, SRZ ;  /* 0x0000000000467805 */ /* 0x000fe2000001ff00 */
        /* <DEDUP_REMOVED lines=41> */
.L_x_2755:
[----:B------:R-:W-:Y:S05]  /*3340*/  BSYNC B1 ;  /* 0x0000000000017941 */ /* 0x000fea0003800000 */
.L_x_2754:
[----:B01----:R-:W2:Y:S01]  /*3350*/  LDL R40, [R1+0x4c] ;  /* 0x00004c0001287983 */ /* 0x003ea20000100800 */
[----:B------:R-:W-:Y:S01]  /*3360*/  IMAD.MOV.U32 R41, RZ, RZ, R77 ;  /* 0x000000ffff297224 */ /* 0x000fe200078e004d */
[----:B------:R-:W-:Y:S01]  /*3370*/  MOV R43, R85 ;  /* 0x00000055002b7202 */ /* 0x000fe20000000f00 */
[----:B------:R-:W-:Y:S01]  /*3380*/  IMAD.MOV.U32 R42, RZ, RZ, R84 ;  /* 0x000000ffff2a7224 */ /* 0x000fe200078e0054 */
[----:B------:R-:W-:Y:S02]  /*3390*/  PRMT R156, R128, 0x5410, R129 ;  /* 0x00005410809c7816 */ /* 0x000fe40000000081 */
        /* <DEDUP_REMOVED lines=8> */
[----:B------:R-:W-:-:S05]  /*3420*/  IMAD.MOV.U32 R43, RZ, RZ, R79 ;  /* 0x000000ffff2b7224 */ /* 0x000fca00078e004f */
[----:B------:R-:W-:Y:S02]  /*3430*/  PRMT R158, R158, 0x5410, R43 ;  /* 0x000054109e9e7816 */ /* 0x000fe4000000002b */
[----:B------:R-:W-:-:S04]  /*3440*/  MOV R43, R87 ;  /* 0x00000057002b7202 */ /* 0x000fc80000000f00 */
        /* <DEDUP_REMOVED lines=11> */
[----:B------:R-:W-:-:S05]  /*3500*/  IMAD.MOV.U32 R41, RZ, RZ, R93 ;  /* 0x000000ffff297224 */ /* 0x000fca00078e005d */
[----:B------:R-:W-:Y:S01]  /*3510*/  PRMT R163, R40, 0x5410, R41 ;  /* 0x0000541028a37816 */ /* 0x000fe20000000029 */
[----:B------:R-:W-:Y:S01]  /*3520*/  IMAD.MOV.U32 R40, RZ, RZ, R74 ;  /* 0x000000ffff287224 */ /* 0x000fe200078e004a */
[----:B------:R-:W-:Y:S02]  /*3530*/  MOV R41, R75 ;  /* 0x0000004b00297202 */ /* 0x000fe40000000f00 */
[----:B------:R-:W-:Y:S02]  /*3540*/  PLOP3.LUT P2, PT, PT, PT, UP0, 0x80, 0x0 ;  /* 0x000000000000781c */ /* 0x000fe40003f4f008 */
[----:B------:R-:W-:Y:S01]  /*3550*/  PRMT R157, R40, 0x5410, R41 ;  /* 0x00005410289d7816 */ /* 0x000fe20000000029 */
[----:B------:R-:W-:Y:S02]  /*3560*/  IMAD.MOV.U32 R40, RZ, RZ, R82 ;  /* 0x000000ffff287224 */ /* 0x000fe400078e0052 */
[----:B------:R-:W-:-:S03]  /*3570*/  IMAD.MOV.U32 R41, RZ, RZ, R83 ;  /* 0x000000ffff297224 */ /* 0x000fc600078e0053 */
[----:B------:R-:W-:Y:S01]  /*3580*/  PRMT R164, R164, 0x5410, R40 ;  /* 0x00005410a4a47816 */ /* 0x000fe20000000028 */
[----:B------:R-:W-:Y:S01]  /*3590*/  IMAD.MOV.U32 R40, RZ, RZ, R94 ;  /* 0x000000ffff287224 */ /* 0x000fe200078e005e */
[----:B------:R-:W-:Y:S01]  /*35a0*/  PRMT R165, R41, 0x5410, R42 ;  /* 0x0000541029a57816 */ /* 0x000fe2000000002a */
[----:B------:R-:W-:Y:S02]  /*35b0*/  IMAD.MOV.U32 R41, RZ, RZ, R95 ;  /* 0x000000ffff297224 */ /* 0x000fe400078e005f */
[----:B------:R-:W-:Y:S01]  /*35c0*/  IMAD.MOV.U32 R42, RZ, RZ, R126 ;  /* 0x000000ffff2a7224 */ /* 0x000fe200078e007e */
[----:B------:R-:W-:Y:S01]  /*35d0*/  PRMT R166, R166, 0x5410, R40 ;  /* 0x00005410a6a67816 */ /* 0x000fe20000000028 */
[----:B-----5:R-:W-:Y:S01]  /*35e0*/  IMAD.MOV.U32 R40, RZ, RZ, R53 ;  /* 0x000000ffff287224 */ /* 0x020fe200078e0035 */
        /* <DEDUP_REMOVED lines=34> */
[----:B------:R-:W-:Y:S01]  /*3810*/  PRMT R153, R153, 0x5410, R40 ;  /* 0x0000541099997816 */ /* 0x000fe20000000028 */
[----:B------:R-:W-:Y:S02]  /*3820*/  IMAD.MOV.U32 R40, RZ, RZ, R70 ;  /* 0x000000ffff287224 */ /* 0x000fe400078e0046 */
[----:B------:R-:W-:Y:S01]  /*3830*/  IMAD.MOV.U32 R41, RZ, RZ, R71 ;  /* 0x000000ffff297224 */ /* 0x000fe200078e0047 */
[----:B------:R-:W-:-:S04]  /*3840*/  PRMT R155, R43, 0x5410, R42 ;  /* 0x000054102b9b7816 */ /* 0x000fc8000000002a */
[----:B------:R-:W-:Y:S01]  /*3850*/  PRMT R160, R40, 0x5410, R41 ;  /* 0x0000541028a07816 */ /* 0x000fe20000000029 */
[----:B------:R-:W-:Y:S06]  /*3860*/  @!P2 BRA `(.L_x_2756) ;  /* 0x000000000004a947 */ /* 0x000fec0003800000 */
[----:B------:R-:W-:Y:S01]  /*3870*/  BPT.TRAP 0x1 ;  /* 0x000000040000795c */ /* 0x000fe20000300000 */
.L_x_2756:
[----:B------:R-:W-:Y:S01]  /*3880*/  IMAD R96, R17, 0x8, R16 ;  /* 0x0000000811607824 */ /* 0x000fe200078e0210 */
[----:B------:R-:W-:Y:S01]  /*3890*/  SHF.L.U32 R97, R209, 0x1f, RZ ;  /* 0x0000001fd1617819 */ /* 0x000fe200000006ff */
[----:B------:R-:W-:Y:S03]  /*38a0*/  BSSY B1, `(.L_x_2757) ;  /* 0x0000003000017945 */ /* 0x000fe60003800000 */
[----:B------:R-:W0:Y:S02]  /*38b0*/  SYNCS.PHASECHK.TRANS64.TRYWAIT P5, [R96+URZ+0x36890], R97 ;  /* 0x03689061600075a7 */ /* 0x000e2400080a017f */
[----:B0-----:R-:W-:Y:S05]  /*38c0*/  @!P5 BRA `(.L_x_2758) ;  /* 0x000002940048d947 */ /* 0x001fea0003800000 */
.L_x_3131:
[----:B------:R-:W-:Y:S05]  /*38d0*/  BSYNC B1 ;  /* 0x0000000000017941 */ /* 0x000fea0003800000 */
.L_x_2757:
        /* <DEDUP_REMOVED lines=9> */
[----:B------:R-:W-:Y:S02]  /*3970*/  SHF.R.U64 R90, R126, 0x10, R127 ;  /* 0x000000107e5a7819 */ /* 0x000fe4000000127f */
[----:B--2---:R-:W-:Y:S02]  /*3980*/  MOV R91, R41 ;  /* 0x00000029005b7202 */ /* 0x004fe40000000f00 */
[----:B------:R-:W-:Y:S01]  /*3990*/  SHF.R.U64 R122, R122, 0x10, R123 ;  /* 0x000000107a7a7819 */ /* 0x000fe2000000127b */
[----:B------:R-:W-:Y:S01]  /*39a0*/  HADD2.F32 R90, -RZ, R90.H0_H0 ;  /* 0x2000005aff5a7230 */ /* 0x000fe20000004100 */
[----:B------:R-:W-:Y:S01]  /*39b0*/  SHF.R.U32.HI R127, RZ, 0x10, R127 ;  /* 0x00000010ff7f7819 */ /* 0x000fe2000001167f */
[--C-:B------:R-:W-:Y:S02]  /*39c0*/  HADD2.F32 R41, -RZ, R91.reuse.H1_H1 ;  /* 0x3000005bff297230 */ /* 0x100fe40000004100 */
[----:B------:R-:W-:Y:S02]  /*39d0*/  HADD2.F32 R91, -RZ, R91.H0_H0 ;  /* 0x2000005bff5b7230 */ /* 0x000fe40000004100 */
[----:B------:R-:W-:-:S02]  /*39e0*/  HADD2.F32 R122, -RZ, R122.H0_H0 ;  /* 0x2000007aff7a7230 */ /* 0x000fc40000004100 */
[-C--:B------:R-:W-:Y:S01]  /*39f0*/  FMUL.FTZ R126, R41, R90.reuse ;  /* 0x0000005a297e7220 */ /* 0x080fe20000410000 */
[----:B------:R-:W-:-:S03]  /*3a00*/  FMUL.FTZ R90, R91, R90 ;  /* 0x0000005a5b5a7220 */ /* 0x000fc60000410000 */
[-C--:B------:R-:W-:Y:S01]  /*3a10*/  FFMA.FTZ R126, R91, R122.reuse, -R126 ;  /* 0x0000007a5b7e7223 */ /* 0x080fe2000001087e */
[----:B------:R-:W-:Y:S02]  /*3a20*/  IMAD.MOV.U32 R91, RZ, RZ, R40 ;  /* 0x000000ffff5b7224 */ /* 0x000fe400078e0028 */
[----:B------:R-:W-:Y:S01]  /*3a30*/  FFMA.FTZ R90, R41, R122, R90 ;  /* 0x0000007a295a7223 */ /* 0x000fe2000001005a */
[----:B------:R-:W-:Y:S01]  /*3a40*/  IMAD.MOV.U32 R41, RZ, RZ, R43 ;  /* 0x000000ffff297224 */ /* 0x000fe200078e002b */
[----:B------:R-:W-:Y:S01]  /*3a50*/  SHF.R.U32.HI R122, RZ, 0x10, R123 ;  /* 0x00000010ff7a7819 */ /* 0x000fe2000001167b */
[----:B------:R-:W-:Y:S02]  /*3a60*/  HADD2.F32 R43, -RZ, R127.H0_H0 ;  /* 0x2000007fff2b7230 */ /* 0x000fe40000004100 */
[----:B------:R-:W-:Y:S01]  /*3a70*/  F2FP.F16.F32.PACK_AB R90, R90, R126 ;  /* 0x0000007e5a5a723e */ /* 0x000fe200000000ff */
        /* <DEDUP_REMOVED lines=8> */
[--C-:B------:R-:W-:Y:S02]  /*3b00*/  HADD2.F32 R43, -RZ, R152.reuse.H1_H1 ;  /* 0x30000098ff2b7230 */ /* 0x100fe40000004100 */
[----:B------:R-:W-:Y:S02]  /*3b10*/  HADD2.F32 R122, -RZ, R91.H1_H1 ;  /* 0x3000005bff7a7230 */ /* 0x000fe40000004100 */
[----:B------:R-:W-:Y:S02]  /*3b20*/  HADD2.F32 R91, -RZ, R152.H0_H0 ;  /* 0x20000098ff5b7230 */ /* 0x000fe40000004100 */
[-C--:B------:R-:W-:Y:S01]  /*3b30*/  FMUL.FTZ R152, R123, R43.reuse ;  /* 0x0000002b7b987220 */ /* 0x080fe20000410000 */
[----:B------:R-:W-:-:S04]  /*3b40*/  FMUL.FTZ R127, R122, R43 ;  /* 0x0000002b7a7f7220 */ /* 0x000fc80000410000 */
[-C--:B------:R-:W-:Y:S01]  /*3b50*/  FFMA.FTZ R43, R123, R91.reuse, -R127 ;  /* 0x0000005b7b2b7223 */ /* 0x080fe2000001087f */
[----:B------:R-:W-:Y:S01]  /*3b60*/  FFMA.FTZ R91, R122, R91, R152 ;  /* 0x0000005b7a5b7223 */ /* 0x000fe20000010098 */
[----:B------:R-:W-:Y:S02]  /*3b70*/  HADD2.F32 R123, -RZ, R167.H1_H1 ;  /* 0x300000a7ff7b7230 */ /* 0x000fe40000004100 */
[--C-:B------:R-:W-:Y:S02]  /*3b80*/  HADD2.F32 R122, -RZ, R42.reuse.H1_H1 ;  /* 0x3000002aff7a7230 */ /* 0x100fe40000004100 */
[----:B------:R-:W-:Y:S01]  /*3b90*/  HADD2.F32 R127, -RZ, R42.H0_H0 ;  /* 0x2000002aff7f7230 */ /* 0x000fe20000004100 */
[----:B------:R-:W-:Y:S01]  /*3ba0*/  F2FP.F16.F32.PACK_AB R43, R91, R43 ;  /* 0x0000002b5b2b723e */ /* 0x000fe200000000ff */
[----:B------:R-:W-:Y:S02]  /*3bb0*/  HADD2.F32 R42, -RZ, R164.H0_H0 ;  /* 0x200000a4ff2a7230 */ /* 0x000fe40000004100 */
        /* <DEDUP_REMOVED lines=10> */
.L_x_2764:
[----:B------:R-:W-:Y:S05]  /*3c60*/  BSYNC B3 ;  /* 0x0000000000037941 */ /* 0x000fea0003800000 */
.L_x_2763:
[----:B--2---:R1:W-:Y:S02]  /*3c70*/  STG.E.128 desc[UR60][R46.64], R40 ;  /* 0x000000282e007986 */ /* 0x0043e4000c101d3c */
.L_x_2762:
[----:B------:R-:W-:Y:S05]  /*3c80*/  BSYNC B2 ;  /* 0x0000000000027941 */ /* 0x000fea0003800000 */
.L_x_2761:
        /* <DEDUP_REMOVED lines=9> */
[----:B------:R-:W-:Y:S01]  /*3d20*/  SHF.R.U32.HI R92, RZ, 0x10, R93 ;  /* 0x00000010ff5c7819 */ /* 0x000fe2000001165d */
[----:B------:R-:W-:Y:S01]  /*3d30*/  IMAD.MOV.U32 R41, RZ, RZ, R42 ;  /* 0x000000ffff297224 */ /* 0x000fe200078e002a */
[--C-:B------:R-:W-:Y:S01]  /*3d40*/  SHF.R.U64 R93, R94, 0x10, R95.reuse ;  /* 0x000000105e5d7819 */ /* 0x100fe2000000125f */
[----:B------:R-:W-:Y:S01]  /*3d50*/  HADD2.F32 R90, -RZ, R90.H0_H0 ;  /* 0x2000005aff5a7230 */ /* 0x000fe20000004100 */
[----:B------:R-:W-:Y:S01]  /*3d60*/  SHF.R.U32.HI R94, RZ, 0x10, R95 ;  /* 0x00000010ff5e7819 */ /* 0x000fe2000001165f */
[----:B------:R-:W-:Y:S02]  /*3d70*/  HADD2.F32 R95, -RZ, R91.H0_H0 ;  /* 0x2000005bff5f7230 */ /* 0x000fe40000004100 */
[----:B------:R-:W-:Y:S02]  /*3d80*/  HADD2.F32 R122, -RZ, R93.H0_H0 ;  /* 0x2000005dff7a7230 */ /* 0x000fe40000004100 */
[----:B------:R-:W-:-:S02]  /*3d90*/  HADD2.F32 R93, -RZ, R91.H1_H1 ;  /* 0x3000005bff5d7230 */ /* 0x000fc40000004100 */
[----:B------:R-:W-:Y:S02]  /*3da0*/  HADD2.F32 R42, -RZ, R94.H0_H0 ;  /* 0x2000005eff2a7230 */ /* 0x000fe40000004100 */
[-C--:B------:R-:W-:Y:S01]  /*3db0*/  FMUL.FTZ R126, R95, R122.reuse ;  /* 0x0000007a5f7e7220 */ /* 0x080fe20000410000 */
[--C-:B------:R-:W-:Y:S02]  /*3dc0*/  HADD2.F32 R91, -RZ, R43.reuse.H1_H1 ;  /* 0x3000002bff5b7230 */ /* 0x100fe40000004100 */
[----:B------:R-:W-:Y:S02]  /*3dd0*/  HADD2.F32 R94, -RZ, R43.H0_H0 ;  /* 0x2000002bff5e7230 */ /* 0x000fe40000004100 */
[----:B------:R-:W-:Y:S01]  /*3de0*/  FMUL.FTZ R43, R93, R122 ;  /* 0x0000007a5d2b7220 */ /* 0x000fe20000410000 */
        /* <DEDUP_REMOVED lines=17> */
[----:B------:R-:W-:-:S02]  /*3f00*/  HADD2.F32 R94, -RZ, R163.H0_H0 ;  /* 0x200000a3ff5e7230 */ /* 0x000fc40000004100 */
[-C--:B------:R-:W-:Y:S01]  /*3f10*/  FMUL.FTZ R93, R40, R91.reuse ;  /* 0x0000005b285d7220 */ /* 0x080fe20000410000 */
[----:B------:R-:W-:Y:S02]  /*3f20*/  HADD2.F32 R123, -RZ, R163.H1_H1 ;  /* 0x300000a3ff7b7230 */ /* 0x000fe40000004100 */
        /* <DEDUP_REMOVED lines=11> */
.L_x_2768:
[----:B------:R-:W-:Y:S05]  /*3fe0*/  BSYNC B3 ;  /* 0x0000000000037941 */ /* 0x000fea0003800000 */
.L_x_2767:
[----:B--2---:R2:W-:Y:S02]  /*3ff0*/  STG.E.128 desc[UR60][R46.64+0x40], R40 ;  /* 0x000040282e007986 */ /* 0x0045e4000c101d3c */
.L_x_2766:
[----:B------:R-:W-:Y:S05]  /*4000*/  BSYNC B2 ;  /* 0x0000000000027941 */ /* 0x000fea0003800000 */
.L_x_2765:
        /* <DEDUP_REMOVED lines=38> */
[C---:B------:R-:W-:Y:S01]  /*4270*/  FMUL.FTZ R41, R91.reuse, R87 ;  /* 0x000000575b297220 */ /* 0x040fe20000410000 */
[--C-:B------:R-:W-:Y:S02]  /*4280*/  HADD2.F32 R90, -RZ, R162.reuse.H0_H0 ;  /* 0x200000a2ff5a7230 */ /* 0x100fe40000004100 */
        /* <DEDUP_REMOVED lines=13> */
.L_x_2772:
[----:B------:R-:W-:Y:S05]  /*4360*/  BSYNC B3 ;  /* 0x0000000000037941 */ /* 0x000fea0003800000 */
.L_x_2771:
[----:B--2---:R3:W-:Y:S02]  /*4370*/  STG.E.128 desc[UR60][R46.64+0x80], R40 ;  /* 0x000080282e007986 */ /* 0x0047e4000c101d3c */
.L_x_2770:
[----:B------:R-:W-:Y:S05]  /*4380*/  BSYNC B2 ;  /* 0x0000000000027941 */ /* 0x000fea0003800000 */
.L_x_2769:
        /* <DEDUP_REMOVED lines=39> */
[--C-:B------:R-:W-:Y:S02]  /*4600*/  HADD2.F32 R84, -RZ, R161.reuse.H1_H1 ;  /* 0x300000a1ff547230 */ /* 0x100fe40000004100 */
        /* <DEDUP_REMOVED lines=13> */
.L_x_2776:
[----:B------:R-:W-:Y:S05]  /*46e0*/  BSYNC B3 ;  /* 0x0000000000037941 */ /* 0x000fea0003800000 */
.L_x_2775:
[----:B--2---:R4:W-:Y:S02]  /*46f0*/  STG.E.128 desc[UR60][R46.64+0xc0], R40 ;  /* 0x0000c0282e007986 */ /* 0x0049e4000c101d3c */
.L_x_2774:
[----:B------:R-:W-:Y:S05]  /*4700*/  BSYNC B2 ;  /* 0x0000000000027941 */ /* 0x000fea0003800000 */
.L_x_2773:
        /* <DEDUP_REMOVED lines=15> */
[----:B------:R-:W-:Y:S02]  /*4800*/  HADD2.F32 R81, -RZ, R43.H1_H1 ;  /* 0x3000002bff517230 */ /* 0x000fe40000004100 */
[----:B------:R-:W-:Y:S01]  /*4810*/  FMUL.FTZ R83, R41, R78 ;  /* 0x0000004e29537220 */ /* 0x000fe20000410000 */
[----:B------:R-:W-:-:S02]  /*4820*/  HADD2.F32 R82, -RZ, R77.H0_H0 ;  /* 0x2000004dff527230 */ /* 0x000fc40000004100 */
[C---:B------:R-:W-:Y:S01]  /*4830*/  FMUL.FTZ R77, R80.reuse, R78 ;  /* 0x0000004e504d7220 */ /* 0x040fe20000410000 */
[----:B------:R-:W-:Y:S02]  /*4840*/  HADD2.F32 R76, -RZ, R76.H0_H0 ;  /* 0x2000004cff4c7230 */ /* 0x000fe40000004100 */
[-C--:B------:R-:W-:Y:S01]  /*4850*/  FMUL.FTZ R78, R81, R79.reuse ;  /* 0x0000004f514e7220 */ /* 0x080fe20000410000 */
[----:B------:R-:W-:Y:S02]  /*4860*/  HADD2.F32 R43, -RZ, R43.H0_H0 ;  /* 0x2000002bff2b7230 */ /* 0x000fe40000004100 */
[-C--:B------:R-:W-:Y:S01]  /*4870*/  FFMA.FTZ R77, R41, R76.reuse, -R77 ;  /* 0x0000004c294d7223 */ /* 0x080fe2000001084d */
[----:B------:R-:W-:Y:S02]  /*4880*/  FFMA.FTZ R83, R80, R76, R83 ;  /* 0x0000004c50537223 */ /* 0x000fe40000010053 */
[C---:B------:R-:W-:Y:S01]  /*4890*/  FMUL.FTZ R79, R43.reuse, R79 ;  /* 0x0000004f2b4f7220 */ /* 0x040fe20000410000 */
[----:B------:R-:W-:Y:S01]  /*48a0*/  FFMA.FTZ R78, R43, R82, -R78 ;  /* 0x000000522b4e7223 */ /* 0x000fe2000001084e */
[----:B------:R-:W-:-:S02]  /*48b0*/  HADD2.F32 R41, -RZ, R159.H1_H1 ;  /* 0x3000009fff297230 */ /* 0x000fc40000004100 */
[----:B------:R-:W-:Y:S02]  /*48c0*/  HADD2.F32 R43, -RZ, R158.H1_H1 ;  /* 0x3000009eff2b7230 */ /* 0x000fe40000004100 */
[----:B------:R-:W-:Y:S01]  /*48d0*/  FFMA.FTZ R79, R81, R82, R79 ;  /* 0x00000052514f7223 */ /* 0x000fe2000001004f */
[----:B------:R-:W-:Y:S02]  /*48e0*/  HADD2.F32 R80, -RZ, R42.H1_H1 ;  /* 0x3000002aff507230 */ /* 0x000fe40000004100 */
[----:B------:R-:W-:Y:S02]  /*48f0*/  HADD2.F32 R159, -RZ, R159.H0_H0 ;  /* 0x2000009fff9f7230 */ /* 0x000fe40000004100 */
[----:B------:R-:W-:Y:S02]  /*4900*/  HADD2.F32 R76, -RZ, R40.H1_H1 ;  /* 0x30000028ff4c7230 */ /* 0x000fe40000004100 */
[----:B------:R-:W-:Y:S01]  /*4910*/  FMUL.FTZ R82, R80, R43 ;  /* 0x0000002b50527220 */ /* 0x000fe20000410000 */
[----:B------:R-:W-:Y:S01]  /*4920*/  HADD2.F32 R42, -RZ, R42.H0_H0 ;  /* 0x2000002aff2a7230 */ /* 0x000fe20000004100 */
[----:B------:R-:W-:Y:S01]  /*4930*/  F2FP.F16.F32.PACK_AB R78, R79, R78 ;  /* 0x0000004e4f4e723e */ /* 0x000fe200000000ff */
[----:B------:R-:W-:-:S02]  /*4940*/  HADD2.F32 R40, -RZ, R40.H0_H0 ;  /* 0x20000028ff287230 */ /* 0x000fc40000004100 */
[----:B------:R-:W-:Y:S01]  /*4950*/  FMUL.FTZ R81, R76, R159 ;  /* 0x0000009f4c517220 */ /* 0x000fe20000410000 */
[----:B------:R-:W-:Y:S02]  /*4960*/  HADD2.F32 R158, -RZ, R158.H0_H0 ;  /* 0x2000009eff9e7230 */ /* 0x000fe40000004100 */
[----:B------:R-:W-:Y:S01]  /*4970*/  FMUL.FTZ R43, R42, R43 ;  /* 0x0000002b2a2b7220 */ /* 0x000fe20000410000 */
[C---:B------:R-:W-:Y:S01]  /*4980*/  FMUL.FTZ R159, R40.reuse, R159 ;  /* 0x0000009f289f7220 */ /* 0x040fe20000410000 */
[-C--:B------:R-:W-:Y:S01]  /*4990*/  FFMA.FTZ R81, R40, R41.reuse, -R81 ;  /* 0x0000002928517223 */ /* 0x080fe20000010851 */
[-C--:B------:R-:W-:Y:S01]  /*49a0*/  FFMA.FTZ R82, R42, R158.reuse, -R82 ;  /* 0x0000009e2a527223 */ /* 0x080fe20000010852 */
[----:B------:R-:W-:Y:S01]  /*49b0*/  FFMA.FTZ R43, R80, R158, R43 ;  /* 0x0000009e502b7223 */ /* 0x000fe2000001002b */
[----:B------:R-:W-:Y:S01]  /*49c0*/  FFMA.FTZ R76, R76, R41, R159 ;  /* 0x000000294c4c7223 */ /* 0x000fe2000001009f */
[----:B------:R-:W-:-:S03]  /*49d0*/  F2FP.F16.F32.PACK_AB R41, R83, R77 ;  /* 0x0000004d5329723e */ /* 0x000fc600000000ff */
[----:B------:R-:W-:Y:S01]  /*49e0*/  F2FP.F16.F32.PACK_AB R42, R43, R82 ;  /* 0x000000522b2a723e */ /* 0x000fe200000000ff */
[----:B------:R-:W-:Y:S01]  /*49f0*/  IMAD.MOV.U32 R43, RZ, RZ, R78 ;  /* 0x000000ffff2b7224 */ /* 0x000fe200078e004e */
[----:B------:R-:W-:-:S07]  /*4a00*/  F2FP.F16.F32.PACK_AB R40, R76, R81 ;  /* 0x000000514c28723e */ /* 0x000fce00000000ff */
.L_x_2780:
[----:B------:R-:W-:Y:S05]  /*4a10*/  BSYNC B3 ;  /* 0x0000000000037941 */ /* 0x000fea0003800000 */
.L_x_2779:
[----:B--2---:R1:W-:Y:S02]  /*4a20*/  STG.E.128 desc[UR60][R46.64+0x100], R40 ;  /* 0x000100282e007986 */ /* 0x0043e4000c101d3c */
.L_x_2778:
[----:B------:R-:W-:Y:S05]  /*4a30*/  BSYNC B2 ;  /* 0x0000000000027941 */ /* 0x000fea0003800000 */
.L_x_2777:
[----:B------:R-:W-:-:S13]  /*4a40*/  ISETP.NE.AND P3, PT, R35, RZ, PT ;  /* 0x000000ff2300720c */ /* 0x000fda0003f65270 */
        /* <DEDUP_REMOVED lines=26> */
[--C-:B------:R-:W-:Y:S02]  /*4bf0*/  HADD2.F32 R77, -RZ, R157.reuse.H0_H0 ;  /* 0x2000009dff4d7230 */ /* 0x100fe40000004100 */
[----:B------:R-:W-:Y:S01]  /*4c00*/  HADD2.F32 R76, -RZ, R40.H1_H1 ;  /* 0x30000028ff4c7230 */ /* 0x000fe20000004100 */
[----:B------:R-:W-:Y:S01]  /*4c10*/  F2FP.F16.F32.PACK_AB R41, R72, R41 ;  /* 0x000000294829723e */ /* 0x000fe200000000ff */
[----:B------:R-:W-:Y:S01]  /*4c20*/  HADD2.F32 R75, -RZ, R42.H1_H1 ;  /* 0x3000002aff4b7230 */ /* 0x000fe20000004100 */
[----:B------:R-:W-:Y:S01]  /*4c30*/  F2FP.F16.F32.PACK_AB R43, R74, R43 ;  /* 0x0000002b4a2b723e */ /* 0x000fe200000000ff */
[----:B------:R-:W-:-:S02]  /*4c40*/  HADD2.F32 R157, -RZ, R157.H1_H1 ;  /* 0x3000009dff9d7230 */ /* 0x000fc40000004100 */
[----:B------:R-:W-:Y:S01]  /*4c50*/  FMUL.FTZ R79, R76, R77 ;  /* 0x0000004d4c4f7220 */ /* 0x000fe20000410000 */
[----:B------:R-:W-:Y:S02]  /*4c60*/  HADD2.F32 R40, -RZ, R40.H0_H0 ;  /* 0x20000028ff287230 */ /* 0x000fe40000004100 */
[----:B------:R-:W-:Y:S02]  /*4c70*/  HADD2.F32 R42, -RZ, R42.H0_H0 ;  /* 0x2000002aff2a7230 */ /* 0x000fe40000004100 */
[C---:B------:R-:W-:Y:S01]  /*4c80*/  FMUL.FTZ R81, R75.reuse, R157 ;  /* 0x0000009d4b517220 */ /* 0x040fe20000410000 */
        /* <DEDUP_REMOVED lines=10> */
.L_x_2782:
[----:B------:R-:W-:Y:S05]  /*4d30*/  BSYNC B2 ;  /* 0x0000000000027941 */ /* 0x000fea0003800000 */
.L_x_2781:
[----:B--2---:R1:W-:Y:S02]  /*4d40*/  STG.E.128 desc[UR60][R46.64+0x140], R40 ;  /* 0x000140282e007986 */ /* 0x0043e4000c101d3c */
.L_x_2760:
[----:B------:R-:W-:Y:S05]  /*4d50*/  BSYNC B1 ;  /* 0x0000000000017941 */ /* 0x000fea0003800000 */
.L_x_2759:
        /* <DEDUP_REMOVED lines=17> */
[----:B------:R-:W-:-:S02]  /*4e70*/  HADD2.F32 R72, -RZ, R72.H0_H0 ;  /* 0x20000048ff487230 */ /* 0x000fc40000004100 */
[--C-:B------:R-:W-:Y:S02]  /*4e80*/  HADD2.F32 R41, -RZ, R47.reuse.H1_H1 ;  /* 0x3000002fff297230 */ /* 0x100fe40000004100 */
[-C--:B------:R-:W-:Y:S01]  /*4e90*/  FMUL.FTZ R71, R43, R69.reuse ;  /* 0x000000452b477220 */ /* 0x080fe20000410000 */
[----:B------:R-:W-:Y:S02]  /*4ea0*/  HADD2.F32 R47, -RZ, R47.H0_H0 ;  /* 0x2000002fff2f7230 */ /* 0x000fe40000004100 */
[C---:B------:R-:W-:Y:S01]  /*4eb0*/  FMUL.FTZ R74, R40.reuse, R69 ;  /* 0x00000045284a7220 */ /* 0x040fe20000410000 */
[----:B------:R-:W-:Y:S02]  /*4ec0*/  HADD2.F32 R68, -RZ, R68.H0_H0 ;  /* 0x20000044ff447230 */ /* 0x000fe40000004100 */
[-C--:B------:R-:W-:Y:S01]  /*4ed0*/  FMUL.FTZ R76, R41, R72.reuse ;  /* 0x00000048294c7220 */ /* 0x080fe20000410000 */
[----:B------:R-:W-:Y:S02]  /*4ee0*/  HADD2.F32 R70, -RZ, R73.H0_H0 ;  /* 0x20000049ff467230 */ /* 0x000fe40000004100 */
[----:B------:R-:W-:Y:S01]  /*4ef0*/  FMUL.FTZ R72, R47, R72 ;  /* 0x000000482f487220 */ /* 0x000fe20000410000 */
[-C--:B------:R-:W-:Y:S01]  /*4f00*/  FFMA.FTZ R40, R40, R68.reuse, -R71 ;  /* 0x0000004428287223 */ /* 0x080fe20000010847 */
[----:B------:R-:W-:-:S02]  /*4f10*/  FFMA.FTZ R71, R43, R68, R74 ;  /* 0x000000442b477223 */ /* 0x000fc4000001004a */
[-C--:B------:R-:W-:Y:S01]  /*4f20*/  FFMA.FTZ R75, R41, R70.reuse, R72 ;  /* 0x00000046294b7223 */ /* 0x080fe20000010048 */
[--C-:B------:R-:W-:Y:S02]  /*4f30*/  HADD2.F32 R68, -RZ, R160.reuse.H0_H0 ;  /* 0x200000a0ff447230 */ /* 0x100fe40000004100 */
[----:B------:R-:W-:Y:S01]  /*4f40*/  FFMA.FTZ R76, R47, R70, -R76 ;  /* 0x000000462f4c7223 */ /* 0x000fe2000001084c */
[----:B------:R-:W-:Y:S02]  /*4f50*/  HADD2.F32 R160, -RZ, R160.H1_H1 ;  /* 0x300000a0ffa07230 */ /* 0x000fe40000004100 */
[----:B------:R-:W-:Y:S02]  /*4f60*/  HADD2.F32 R41, -RZ, R46.H1_H1 ;  /* 0x3000002eff297230 */ /* 0x000fe40000004100 */
[----:B------:R-:W-:Y:S02]  /*4f70*/  HADD2.F32 R43, -RZ, R42.H1_H1 ;  /* 0x3000002aff2b7230 */ /* 0x000fe40000004100 */
[----:B------:R-:W-:-:S02]  /*4f80*/  HADD2.F32 R46, -RZ, R46.H0_H0 ;  /* 0x2000002eff2e7230 */ /* 0x000fc40000004100 */
[----:B------:R-:W-:Y:S01]  /*4f90*/  FMUL.FTZ R69, R41, R68 ;  /* 0x0000004429457220 */ /* 0x000fe20000410000 */
[----:B------:R-:W-:Y:S02]  /*4fa0*/  HADD2.F32 R42, -RZ, R42.H0_H0 ;  /* 0x2000002aff2a7230 */ /* 0x000fe40000004100 */
[----:B------:R-:W-:Y:S01]  /*4fb0*/  FMUL.FTZ R73, R43, R160 ;  /* 0x000000a02b497220 */ /* 0x000fe20000410000 */
        /* <DEDUP_REMOVED lines=12> */
.L_x_2787:
[----:B------:R-:W-:Y:S05]  /*5080*/  BSYNC B2 ;  /* 0x0000000000027941 */ /* 0x000fea0003800000 */
.L_x_2786:
[----:B--2---:R1:W-:Y:S02]  /*5090*/  STG.E.128 desc[UR60][R44.64], R40 ;  /* 0x000000282c007986 */ /* 0x0043e4000c101d3c */
.L_x_2785:
[----:B------:R-:W-:Y:S05]  /*50a0*/  BSYNC B1 ;  /* 0x0000000000017941 */ /* 0x000fea0003800000 */
.L_x_2784:
        /* <DEDUP_REMOVED lines=36> */
[----:B------:R-:W-:Y:S02]  /*52f0*/  HADD2.F32 R43, -RZ, R146.H1_H1 ;  /* 0x30000092ff2b7230 */ /* 0x000fe40000004100 */
        /* <DEDUP_REMOVED lines=11> */
.L_x_2791:
[----:B------:R-:W-:Y:S05]  /*53b0*/  BSYNC B2 ;  /* 0x0000000000027941 */ /* 0x000fea0003800000 */
.L_x_2790:
[----:B--2---:R1:W-:Y:S02]  /*53c0*/  STG.E.128 desc[UR60][R44.64+0x40], R40 ;  /* 0x000040282c007986 */ /* 0x0043e4000c101d3c */
.L_x_2789:
[----:B------:R-:W-:Y:S05]  /*53d0*/  BSYNC B1 ;  /* 0x0000000000017941 */ /* 0x000fea0003800000 */
.L_x_2788:
        /* <DEDUP_REMOVED lines=48> */
.L_x_2795:
[----:B------:R-:W-:Y:S05]  /*56e0*/  BSYNC B2 ;  /* 0x0000000000027941 */ /* 0x000fea0003800000 */
.L_x_2794:
[----:B--2---:R1:W-:Y:S02]  /*56f0*/  STG.E.128 desc[UR60][R44.64+0x80], R40 ;  /* 0x000080282c007986 */ /* 0x0043e4000c101d3c */
.L_x_2793:
[----:B------:R-:W-:Y:S05]  /*5700*/  BSYNC B1 ;  /* 0x0000000000017941 */ /* 0x000fea0003800000 */
.L_x_2792:
        /* <DEDUP_REMOVED lines=48> */
.L_x_2799:
[----:B------:R-:W-:Y:S05]  /*5a10*/  BSYNC B2 ;  /* 0x0000000000027941 */ /* 0x000fea0003800000 */
.L_x_2798:
[----:B--2---:R1:W-:Y:S02]  /*5a20*/  STG.E.128 desc[UR60][R44.64+0xc0], R40 ;  /* 0x0000c0282c007986 */ /* 0x0043e4000c101d3c */
.L_x_2797:
[----:B------:R-:W-:Y:S05]  /*5a30*/  BSYNC B1 ;  /* 0x0000000000017941 */ /* 0x000fea0003800000 */
.L_x_2796:
        /* <DEDUP_REMOVED lines=48> */
.L_x_2803:
[----:B------:R-:W-:Y:S05]  /*5d40*/  BSYNC B2 ;  /* 0x0000000000027941 */ /* 0x000fea0003800000 */
.L_x_2802:
[----:B--2---:R1:W-:Y:S02]  /*5d50*/  STG.E.128 desc[UR60][R44.64+0x100], R40 ;  /* 0x000100282c007986 */ /* 0x0043e4000c101d3c */
.L_x_2801:
[----:B------:R-:W-:Y:S05]  /*5d60*/  BSYNC B1 ;  /* 0x0000000000017941 */ /* 0x000fea0003800000 */
.L_x_2800:
        /* <DEDUP_REMOVED lines=47> */
.L_x_2805:
[----:B------:R-:W-:Y:S05]  /*6060*/  BSYNC B1 ;  /* 0x0000000000017941 */ /* 0x000fea0003800000 */
.L_x_2804:
[----:B--2---:R1:W-:Y:S01]  /*6070*/  STG.E.128 desc[UR60][R44.64+0x140], R40 ;  /* 0x000140282c007986 */ /* 0x0043e2000c101d3c */
[----:B------:R-:W-:Y:S05]  /*6080*/  BRA `(.L_x_2783) ;  /* 0x0000003c00c07947 */ /* 0x000fea0003800000 */
.L_x_2751:
        /* <DEDUP_REMOVED lines=47> */
.L_x_2807:
[----:B------:R-:W-:Y:S05]  /*6380*/  BSYNC B1 ;  /* 0x0000000000017941 */ /* 0x000fea0003800000 */
.L_x_2806:
        /* <DEDUP_REMOVED lines=47> */
.L_x_2809:
[----:B------:R-:W-:Y:S05]  /*6680*/  BSYNC B1 ;  /* 0x0000000000017941 */ /* 0x000fea0003800000 */
.L_x_2808:
[----:B0-----:R-:W2:Y:S01]  /*6690*/  LDL R88, [R1+0x4c] ;  /* 0x00004c0001587983 */ /* 0x001ea20000100800 */
[----:B------:R-:W-:Y:S01]  /*66a0*/  IMAD.MOV.U32 R89, RZ, RZ, R41 ;  /* 0x000000ffff597224 */ /* 0x000fe200078e0029 */
[----:B------:R-:W-:Y:S01]  /*66b0*/  MOV R90, R44 ;  /* 0x0000002c005a7202 */ /* 0x000fe20000000f00 */
[----:B------:R-:W-:Y:S01]  /*66c0*/  IMAD.MOV.U32 R91, RZ, RZ, R45 ;  /* 0x000000ffff5b7224 */ /* 0x000fe200078e002d */
[----:B------:R-:W-:Y:S02]  /*66d0*/  PRMT R171, R93, 0x5410, R94 ;  /* 0x000054105dab7816 */ /* 0x000fe4000000005e */
[----:B------:R-:W-:Y:S01]  /*66e0*/  PRMT R176, R90, 0x7610, R176 ;  /* 0x000076105ab07816 */ /* 0x000fe200000000b0 */
[----:B------:R-:W-:-:S05]  /*66f0*/  IMAD.MOV.U32 R90, RZ, RZ, R48 ;  /* 0x000000ffff5a7224 */ /* 0x000fca00078e0030 */
        /* <DEDUP_REMOVED lines=12> */
[----:B------:R-:W-:-:S03]  /*67c0*/  IMAD.MOV.U32 R91, RZ, RZ, R49 ;  /* 0x000000ffff5b7224 */ /* 0x000fc600078e0031 */
[----:B------:R-:W-:Y:S01]  /*67d0*/  PRMT R178, R88, 0x5410, R89 ;  /* 0x0000541058b27816 */ /* 0x000fe20000000059 */
[----:B------:R-:W-:Y:S01]  /*67e0*/  IMAD.MOV.U32 R89, RZ, RZ, R55 ;  /* 0x000000ffff597224 */ /* 0x000fe200078e0037 */
[----:B------:R-:W-:Y:S01]  /*67f0*/  PRMT R164, R91, 0x7610, R164 ;  /* 0x000076105ba47816 */ /* 0x000fe200000000a4 */
[----:B------:R-:W-:Y:S01]  /*6800*/  IMAD.MOV.U32 R91, RZ, RZ, R53 ;  /* 0x000000ffff5b7224 */ /* 0x000fe200078e0035 */
[----:B------:R-:W-:Y:S02]  /*6810*/  MOV R88, R54 ;  /* 0x0000003600587202 */ /* 0x000fe40000000f00 */
        /* <DEDUP_REMOVED lines=52> */
[----:B------:R-:W-:-:S04]  /*6b60*/  PRMT R169, R91, 0x5410, R90 ;  /* 0x000054105ba97816 */ /* 0x000fc8000000005a */
[----:B------:R-:W-:Y:S01]  /*6b70*/  PRMT R170, R89, 0x5410, R88 ;  /* 0x0000541059aa7816 */ /* 0x000fe20000000058 */
[----:B------:R-:W-:Y:S06]  /*6b80*/  @!P2 BRA `(.L_x_2810) ;  /* 0x000000000004a947 */ /* 0x000fec0003800000 */
[----:B------:R-:W-:Y:S01]  /*6b90*/  BPT.TRAP 0x1 ;  /* 0x000000040000795c */ /* 0x000fe20000300000 */
.L_x_2810:
[----:B------:R-:W-:Y:S01]  /*6ba0*/  LEA R96, R17, R16, 0x3 ;  /* 0x0000001011607211 */ /* 0x000fe200078e18ff */
[----:B------:R-:W0:Y:S01]  /*6bb0*/  LDC R145, c[0x0][0x2f4] ;  /* 0x0000bd00ff917b82 */ /* 0x000e220000000800 */
[----:B------:R-:W-:Y:S01]  /*6bc0*/  SHF.L.U32 R97, R209, 0x1f, RZ ;  /* 0x0000001fd1617819 */ /* 0x000fe200000006ff */
[----:B------:R-:W-:Y:S01]  /*6bd0*/  BSSY B1, `(.L_x_2811) ;  /* 0x0000005000017945 */ /* 0x000fe20003800000 */
[----:B------:R-:W-:Y:S02]  /*6be0*/  IMAD.MOV.U32 R127, RZ, RZ, R92 ;  /* 0x000000ffff7f7224 */ /* 0x000fe400078e005c */
[----:B------:R-:W1:Y:S03]  /*6bf0*/  SYNCS.PHASECHK.TRANS64.TRYWAIT P5, [R96+URZ+0x36890], R97 ;  /* 0x03689061600075a7 */ /* 0x000e6600080a017f */
[----:B------:R-:W2:Y:S01]  /*6c00*/  LDC.64 R128, c[0x0][0x300] ;  /* 0x0000c000ff807b82 */ /* 0x000ea20000000a00 */
[----:B-1----:R-:W-:Y:S05]  /*6c10*/  @!P5 BRA `(.L_x_2812) ;  /* 0x000002600088d947 */ /* 0x002fea0003800000 */
.L_x_3132:
[----:B------:R-:W-:Y:S05]  /*6c20*/  BSYNC B1 ;  /* 0x0000000000017941 */ /* 0x000fea0003800000 */
.L_x_2811:
        /* <DEDUP_REMOVED lines=34> */
[----:B------:R-:W-:Y:S01]  /*6e50*/  SHF.R.U32.HI R49, RZ, 0x10, R49 ;  /* 0x00000010ff317819 */ /* 0x000fe20000011631 */
[----:B------:R-:W-:Y:S01]  /*6e60*/  HADD2.F32 R161, -RZ, R161.H0_H0 ;  /* 0x200000a1ffa17230 */ /* 0x000fe20000004100 */
[----:B------:R-:W-:Y:S01]  /*6e70*/  SHF.R.U64 R50, R50, 0x10, R51 ;  /* 0x0000001032327819 */ /* 0x000fe20000001233 */
[----:B------:R-:W-:Y:S02]  /*6e80*/  HADD2.F32 R89, -RZ, R163.H0_H0 ;  /* 0x200000a3ff597230 */ /* 0x000fe40000004100 */
[----:B------:R-:W-:Y:S02]  /*6e90*/  HADD2.F32 R165, -RZ, R162.H0_H0 ;  /* 0x200000a2ffa57230 */ /* 0x000fe40000004100 */
[----:B------:R-:W-:-:S02]  /*6ea0*/  HADD2.F32 R164, -RZ, R164.H0_H0 ;  /* 0x200000a4ffa47230 */ /* 0x000fc40000004100 */
[-C--:B------:R-:W-:Y:S01]  /*6eb0*/  FMUL.FTZ R93, R89, R161.reuse ;  /* 0x000000a1595d7220 */ /* 0x080fe20000410000 */
[----:B------:R-:W-:Y:S02]  /*6ec0*/  HADD2.F32 R49, -RZ, R49.H0_H0 ;  /* 0x20000031ff317230 */ /* 0x000fe40000004100 */
[C---:B------:R-:W-:Y:S01]  /*6ed0*/  FMUL.FTZ R161, R165.reuse, R161 ;  /* 0x000000a1a5a17220 */ /* 0x040fe20000410000 */
[----:B------:R-:W-:Y:S02]  /*6ee0*/  HADD2.F32 R50, -RZ, R50.H0_H0 ;  /* 0x20000032ff327230 */ /* 0x000fe40000004100 */
[-C--:B------:R-:W-:Y:S01]  /*6ef0*/  FFMA.FTZ R93, R165, R164.reuse, -R93 ;  /* 0x000000a4a55d7223 */ /* 0x080fe2000001085d */
[----:B------:R-:W-:Y:S01]  /*6f00*/  FFMA.FTZ R89, R89, R164, R161 ;  /* 0x000000a459597223 */ /* 0x000fe200000100a1 */
[--C-:B------:R-:W-:Y:S02]  /*6f10*/  SHF.R.U32.HI R164, RZ, 0x10, R61.reuse ;  /* 0x00000010ffa47819 */ /* 0x100fe4000001163d */
[----:B------:R-:W-:Y:S01]  /*6f20*/  SHF.R.U64 R161, R60, 0x10, R61 ;  /* 0x000000103ca17819 */ /* 0x000fe2000000123d */
[----:B------:R-:W-:-:S02]  /*6f30*/  HADD2.F32 R60, -RZ, R163.H1_H1 ;  /* 0x300000a3ff3c7230 */ /* 0x000fc40000004100 */
[----:B------:R-:W-:Y:S02]  /*6f40*/  HADD2.F32 R164, -RZ, R164.H0_H0 ;  /* 0x200000a4ffa47230 */ /* 0x000fe40000004100 */
[----:B------:R-:W-:Y:S02]  /*6f50*/  HADD2.F32 R61, -RZ, R162.H1_H1 ;  /* 0x300000a2ff3d7230 */ /* 0x000fe40000004100 */
[----:B------:R-:W-:Y:S02]  /*6f60*/  HADD2.F32 R161, -RZ, R161.H0_H0 ;  /* 0x200000a1ffa17230 */ /* 0x000fe40000004100 */
[-C--:B------:R-:W-:Y:S01]  /*6f70*/  FMUL.FTZ R162, R60, R164.reuse ;  /* 0x000000a43ca27220 */ /* 0x080fe20000410000 */
[----:B------:R-:W-:-:S03]  /*6f80*/  FMUL.FTZ R164, R61, R164 ;  /* 0x000000a43da47220 */ /* 0x000fc60000410000 */
[-C--:B------:R-:W-:Y:S01]  /*6f90*/  FFMA.FTZ R61, R61, R49.reuse, -R162 ;  /* 0x000000313d3d7223 */ /* 0x080fe200000108a2 */
[----:B------:R-:W-:Y:S02]  /*6fa0*/  HADD2.F32 R162, -RZ, R178.H1_H1 ;  /* 0x300000b2ffa27230 */ /* 0x000fe40000004100 */
        /* <DEDUP_REMOVED lines=25> */
[----:B------:R-:W-:-:S03]  /*7140*/  HADD2.F32 R63, -RZ, R179.H0_H0 ;  /* 0x200000b3ff3f7230 */ /* 0x000fc60000004100 */
        /* <DEDUP_REMOVED lines=21> */
[----:B------:R-:W-:Y:S01]  /*72a0*/  HADD2.F32 R88, -RZ, R178.H0_H0 ;  /* 0x200000b2ff587230 */ /* 0x000fe20000004100 */
        /* <DEDUP_REMOVED lines=17> */
.L_x_2818:
[----:B------:R-:W-:Y:S05]  /*73c0*/  BSYNC B3 ;  /* 0x0000000000037941 */ /* 0x000fea0003800000 */
.L_x_2817:
        /* <DEDUP_REMOVED lines=12> */
.L_x_2816:
[----:B------:R-:W-:Y:S05]  /*7490*/  BSYNC B2 ;  /* 0x0000000000027941 */ /* 0x000fea0003800000 */
.L_x_2815:
        /* <DEDUP_REMOVED lines=30> */
[----:B------:R-:W-:Y:S01]  /*7680*/  HADD2.F32 R94, -RZ, R180.H0_H0 ;  /* 0x200000b4ff5e7230 */ /* 0x000fe20000004100 */
        /* <DEDUP_REMOVED lines=15> */
[----:B------:R-:W-:-:S02]  /*7780*/  HADD2.F32 R162, -RZ, R176.H1_H1 ;  /* 0x300000b0ffa27230 */ /* 0x000fc40000004100 */
[----:B------:R-:W-:Y:S02]  /*7790*/  HADD2.F32 R94, -RZ, R94.H0_H0 ;  /* 0x2000005eff5e7230 */ /* 0x000fe40000004100 */
[----:B------:R-:W-:Y:S02]  /*77a0*/  HADD2.F32 R93, -RZ, R93.H0_H0 ;  /* 0x2000005dff5d7230 */ /* 0x000fe40000004100 */
[----:B------:R-:W-:Y:S02]  /*77b0*/  HADD2.F32 R44, -RZ, R44.H0_H0 ;  /* 0x2000002cff2c7230 */ /* 0x000fe40000004100 */
[-C--:B------:R-:W-:Y:S01]  /*77c0*/  FMUL.FTZ R95, R49, R94.reuse ;  /* 0x0000005e315f7220 */ /* 0x080fe20000410000 */
[C---:B------:R-:W-:Y:S01]  /*77d0*/  FMUL.FTZ R94, R61.reuse, R94 ;  /* 0x0000005e3d5e7220 */ /* 0x040fe20000410000 */
[----:B------:R-:W-:Y:S02]  /*77e0*/  HADD2.F32 R57, -RZ, R176.H0_H0 ;  /* 0x200000b0ff397230 */ /* 0x000fe40000004100 */
[-C--:B------:R-:W-:Y:S01]  /*77f0*/  FFMA.FTZ R61, R61, R93.reuse, -R95 ;  /* 0x0000005d3d3d7223 */ /* 0x080fe2000001085f */
[----:B------:R-:W-:Y:S01]  /*7800*/  FFMA.FTZ R49, R49, R93, R94 ;  /* 0x0000005d31317223 */ /* 0x000fe2000001005e */
[----:B------:R-:W-:Y:S01]  /*7810*/  MOV R93, R63 ;  /* 0x0000003f005d7202 */ /* 0x000fe20000000f00 */
[----:B------:R-:W-:-:S02]  /*7820*/  HADD2.F32 R63, -RZ, R51.H0_H0 ;  /* 0x20000033ff3f7230 */ /* 0x000fc40000004100 */
[----:B------:R-:W-:Y:S01]  /*7830*/  HADD2.F32 R95, -RZ, R177.H0_H0 ;  /* 0x200000b1ff5f7230 */ /* 0x000fe20000004100 */
[----:B------:R-:W-:Y:S01]  /*7840*/  F2FP.F16.F32.PACK_AB R61, R61, R92 ;  /* 0x0000005c3d3d723e */ /* 0x000fe200000000ff */
[--C-:B------:R-:W-:Y:S01]  /*7850*/  HADD2.F32 R94, -RZ, R93.reuse.H0_H0 ;  /* 0x2000005dff5e7230 */ /* 0x100fe20000004100 */
[----:B------:R-:W-:Y:S01]  /*7860*/  F2FP.F16.F32.PACK_AB R91, R49, R91 ;  /* 0x0000005b315b723e */ /* 0x000fe200000000ff */
[----:B------:R-:W-:Y:S02]  /*7870*/  HADD2.F32 R93, -RZ, R93.H1_H1 ;  /* 0x3000005dff5d7230 */ /* 0x000fe40000004100 */
[----:B------:R-:W-:Y:S02]  /*7880*/  HADD2.F32 R51, -RZ, R51.H1_H1 ;  /* 0x30000033ff337230 */ /* 0x000fe40000004100 */
[-C--:B------:R-:W-:Y:S01]  /*7890*/  FMUL.FTZ R161, R94, R160.reuse ;  /* 0x000000a05ea17220 */ /* 0x080fe20000410000 */
[----:B------:R-:W-:Y:S01]  /*78a0*/  FMUL.FTZ R160, R63, R160 ;  /* 0x000000a03fa07220 */ /* 0x000fe20000410000 */
[----:B------:R-:W-:-:S02]  /*78b0*/  HADD2.F32 R58, -RZ, R58.H0_H0 ;  /* 0x2000003aff3a7230 */ /* 0x000fc40000004100 */
[-C--:B------:R-:W-:Y:S01]  /*78c0*/  FFMA.FTZ R63, R63, R95.reuse, -R161 ;  /* 0x0000005f3f3f7223 */ /* 0x080fe200000108a1 */
[----:B------:R-:W-:Y:S01]  /*78d0*/  FFMA.FTZ R160, R94, R95, R160 ;  /* 0x0000005f5ea07223 */ /* 0x000fe200000100a0 */
[----:B------:R-:W-:Y:S01]  /*78e0*/  SHF.R.U32.HI R94, RZ, 0x10, R59 ;  /* 0x00000010ff5e7819 */ /* 0x000fe2000001163b */
[----:B------:R-:W-:Y:S01]  /*78f0*/  HADD2.F32 R59, -RZ, R175.H1_H1 ;  /* 0x300000afff3b7230 */ /* 0x000fe20000004100 */
[----:B------:R-:W-:Y:S01]  /*7900*/  SHF.R.U32.HI R95, RZ, 0x10, R47 ;  /* 0x00000010ff5f7819 */ /* 0x000fe2000001162f */
[----:B------:R-:W-:Y:S02]  /*7910*/  HADD2.F32 R46, -RZ, R46.H0_H0 ;  /* 0x2000002eff2e7230 */ /* 0x000fe40000004100 */
[----:B------:R-:W-:Y:S02]  /*7920*/  HADD2.F32 R94, -RZ, R94.H0_H0 ;  /* 0x2000005eff5e7230 */ /* 0x000fe40000004100 */
[----:B------:R-:W-:Y:S02]  /*7930*/  HADD2.F32 R95, -RZ, R95.H0_H0 ;  /* 0x2000005fff5f7230 */ /* 0x000fe40000004100 */
[----:B------:R-:W-:-:S02]  /*7940*/  IMAD.MOV.U32 R49, RZ, RZ, R61 ;  /* 0x000000ffff317224 */ /* 0x000fc400078e003d */
[-C--:B------:R-:W-:Y:S01]  /*7950*/  FMUL.FTZ R161, R93, R94.reuse ;  /* 0x0000005e5da17220 */ /* 0x080fe20000410000 */
[C---:B------:R-:W-:Y:S01]  /*7960*/  FMUL.FTZ R94, R51.reuse, R94 ;  /* 0x0000005e335e7220 */ /* 0x040fe20000410000 */
[----:B------:R-:W-:Y:S02]  /*7970*/  IMAD.MOV.U32 R61, RZ, RZ, R91 ;  /* 0x000000ffff3d7224 */ /* 0x000fe400078e005b */
[-C--:B------:R-:W-:Y:S01]  /*7980*/  FFMA.FTZ R161, R51, R95.reuse, -R161 ;  /* 0x0000005f33a17223 */ /* 0x080fe200000108a1 */
[----:B------:R-:W-:Y:S01]  /*7990*/  FFMA.FTZ R94, R93, R95, R94 ;  /* 0x0000005f5d5e7223 */ /* 0x000fe2000001005e */
[----:B------:R-:W-:Y:S02]  /*79a0*/  HADD2.F32 R51, -RZ, R60.H0_H0 ;  /* 0x2000003cff337230 */ /* 0x000fe40000004100 */
[----:B------:R-:W-:Y:S01]  /*79b0*/  HADD2.F32 R93, -RZ, R48.H0_H0 ;  /* 0x20000030ff5d7230 */ /* 0x000fe20000004100 */
[----:B------:R-:W-:Y:S01]  /*79c0*/  F2FP.F16.F32.PACK_AB R63, R161, R63 ;  /* 0x0000003fa13f723e */ /* 0x000fe200000000ff */
[----:B------:R-:W-:-:S02]  /*79d0*/  HADD2.F32 R60, -RZ, R60.H1_H1 ;  /* 0x3000003cff3c7230 */ /* 0x000fc40000004100 */
[-C--:B------:R-:W-:Y:S01]  /*79e0*/  FMUL.FTZ R95, R51, R162.reuse ;  /* 0x000000a2335f7220 */ /* 0x080fe20000410000 */
[----:B------:R-:W-:Y:S02]  /*79f0*/  HADD2.F32 R48, -RZ, R48.H1_H1 ;  /* 0x30000030ff307230 */ /* 0x000fe40000004100 */
[C---:B------:R-:W-:Y:S01]  /*7a00*/  FMUL.FTZ R162, R93.reuse, R162 ;  /* 0x000000a25da27220 */ /* 0x040fe20000410000 */
[----:B------:R-:W-:Y:S01]  /*7a10*/  F2FP.F16.F32.PACK_AB R94, R94, R160 ;  /* 0x000000a05e5e723e */ /* 0x000fe200000000ff */
[-C--:B------:R-:W-:Y:S01]  /*7a20*/  FMUL.FTZ R45, R60, R56.reuse ;  /* 0x000000383c2d7220 */ /* 0x080fe20000410000 */
[-C--:B------:R-:W-:Y:S01]  /*7a30*/  FFMA.FTZ R95, R93, R57.reuse, -R95 ;  /* 0x000000395d5f7223 */ /* 0x080fe2000001085f */
[C---:B------:R-:W-:Y:S01]  /*7a40*/  FMUL.FTZ R56, R48.reuse, R56 ;  /* 0x0000003830387220 */ /* 0x040fe20000410000 */
[----:B------:R-:W-:Y:S01]  /*7a50*/  FFMA.FTZ R162, R51, R57, R162 ;  /* 0x0000003933a27223 */ /* 0x000fe200000100a2 */
[----:B------:R-:W-:Y:S01]  /*7a60*/  FFMA.FTZ R45, R48, R44, -R45 ;  /* 0x0000002c302d7223 */ /* 0x000fe2000001082d */
[----:B------:R-:W-:-:S02]  /*7a70*/  HADD2.F32 R51, -RZ, R50.H0_H0 ;  /* 0x20000032ff337230 */ /* 0x000fc40000004100 */
[----:B------:R-:W-:Y:S01]  /*7a80*/  FFMA.FTZ R56, R60, R44, R56 ;  /* 0x0000002c3c387223 */ /* 0x000fe20000010038 */
[--C-:B------:R-:W-:Y:S02]  /*7a90*/  HADD2.F32 R44, -RZ, R62.reuse.H0_H0 ;  /* 0x2000003eff2c7230 */ /* 0x100fe40000004100 */
[----:B------:R-:W-:Y:S01]  /*7aa0*/  HADD2.F32 R48, -RZ, R175.H0_H0 ;  /* 0x200000afff307230 */ /* 0x000fe20000004100 */
[----:B------:R-:W-:Y:S01]  /*7ab0*/  F2FP.F16.F32.PACK_AB R45, R45, R95 ;  /* 0x0000005f2d2d723e */ /* 0x000fe200000000ff */
[----:B------:R-:W-:Y:S02]  /*7ac0*/  HADD2.F32 R62, -RZ, R62.H1_H1 ;  /* 0x3000003eff3e7230 */ /* 0x000fe40000004100 */
[-C--:B------:R-:W-:Y:S01]  /*7ad0*/  FMUL.FTZ R57, R44, R59.reuse ;  /* 0x0000003b2c397220 */ /* 0x080fe20000410000 */
[C---:B------:R-:W-:Y:S01]  /*7ae0*/  FMUL.FTZ R59, R51.reuse, R59 ;  /* 0x0000003b333b7220 */ /* 0x040fe20000410000 */
[----:B------:R-:W-:Y:S01]  /*7af0*/  HADD2.F32 R50, -RZ, R50.H1_H1 ;  /* 0x30000032ff327230 */ /* 0x000fe20000004100 */
[----:B------:R-:W-:Y:S01]  /*7b00*/  F2FP.F16.F32.PACK_AB R56, R56, R162 ;  /* 0x000000a23838723e */ /* 0x000fe200000000ff */
[-C--:B------:R-:W-:Y:S01]  /*7b10*/  FFMA.FTZ R57, R51, R48.reuse, -R57 ;  /* 0x0000003033397223 */ /* 0x080fe20000010839 */
[----:B------:R-:W-:Y:S01]  /*7b20*/  FFMA.FTZ R59, R44, R48, R59 ;  /* 0x000000302c3b7223 */ /* 0x000fe2000001003b */
[-C--:B------:R-:W-:Y:S01]  /*7b30*/  FMUL.FTZ R44, R62, R58.reuse ;  /* 0x0000003a3e2c7220 */ /* 0x080fe20000410000 */
[----:B------:R-:W-:Y:S01]  /*7b40*/  FMUL.FTZ R58, R50, R58 ;  /* 0x0000003a323a7220 */ /* 0x000fe20000410000 */
[----:B------:R-:W-:Y:S01]  /*7b50*/  MOV R51, R63 ;  /* 0x0000003f00337202 */ /* 0x000fe20000000f00 */
[----:B------:R-:W-:-:S02]  /*7b60*/  IMAD.MOV.U32 R48, RZ, RZ, R45 ;  /* 0x000000ffff307224 */ /* 0x000fc400078e002d */
[-C--:B------:R-:W-:Y:S01]  /*7b70*/  FFMA.FTZ R44, R50, R46.reuse, -R44 ;  /* 0x0000002e322c7223 */ /* 0x080fe2000001082c */
[----:B------:R-:W-:Y:S01]  /*7b80*/  FFMA.FTZ R58, R62, R46, R58 ;  /* 0x0000002e3e3a7223 */ /* 0x000fe2000001003a */
[----:B------:R-:W-:Y:S02]  /*7b90*/  IMAD.MOV.U32 R60, RZ, RZ, R56 ;  /* 0x000000ffff3c7224 */ /* 0x000fe400078e0038 */
[----:B------:R-:W-:Y:S01]  /*7ba0*/  IMAD.MOV.U32 R63, RZ, RZ, R94 ;  /* 0x000000ffff3f7224 */ /* 0x000fe200078e005e */
[----:B------:R-:W-:Y:S02]  /*7bb0*/  F2FP.F16.F32.PACK_AB R44, R44, R57 ;  /* 0x000000392c2c723e */ /* 0x000fe400000000ff */
[----:B------:R-:W-:-:S03]  /*7bc0*/  F2FP.F16.F32.PACK_AB R58, R58, R59 ;  /* 0x0000003b3a3a723e */ /* 0x000fc600000000ff */
[----:B------:R-:W-:Y:S02]  /*7bd0*/  IMAD.MOV.U32 R50, RZ, RZ, R44 ;  /* 0x000000ffff327224 */ /* 0x000fe400078e002c */
[----:B------:R-:W-:-:S07]  /*7be0*/  IMAD.MOV.U32 R62, RZ, RZ, R58 ;  /* 0x000000ffff3e7224 */ /* 0x000fce00078e003a */
.L_x_2822:
[----:B------:R-:W-:Y:S05]  /*7bf0*/  BSYNC B3 ;  /* 0x0000000000037941 */ /* 0x000fea0003800000 */
.L_x_2821:
        /* <DEDUP_REMOVED lines=10> */
.L_x_2820:
[----:B------:R-:W-:Y:S05]  /*7ca0*/  BSYNC B2 ;  /* 0x0000000000027941 */ /* 0x000fea0003800000 */
.L_x_2819:
[----:B------:R-:W-:-:S13]  /*7cb0*/  ISETP.NE.AND P4, PT, R32, RZ, PT ;  /* 0x000000ff2000720c */ /* 0x000fda0003f85270 */
[----:B------:R-:W-:Y:S05]  /*7cc0*/  @!P4 BRA `(.L_x_2814) ;  /* 0x0000000400f0c947 */ /* 0x000fea0003800000 */
[----:B0-----:R-:W3:Y:S01]  /*7cd0*/  LDL R44, [R1+0x20] ;  /* 0x00002000012c7983 */ /* 0x001ee20000100800 */
        /* <DEDUP_REMOVED lines=18> */
[----:B--2---:R-:W-:Y:S02]  /*7e00*/  IMAD R48, R17, 0x5400, R45 ;  /* 0x0000540011307824 */ /* 0x004fe400078e022d */
        /* <DEDUP_REMOVED lines=34> */
[----:B------:R-:W-:Y:S01]  /*8030*/  HADD2.F32 R54, -RZ, R54.H0_H0 ;  /* 0x20000036ff367230 */ /* 0x000fe20000004100 */
[----:B------:R-:W-:Y:S01]  /*8040*/  F2FP.F16.F32.PACK_AB R52, R52, R88 ;  /* 0x000000583434723e */ /* 0x000fe200000000ff */
        /* <DEDUP_REMOVED lines=14> */
[----:B------:R-:W-:Y:S01]  /*8130*/  HADD2.F32 R48, -RZ, R48.H1_H1 ;  /* 0x30000030ff307230 */ /* 0x000fe20000004100 */
[----:B------:R-:W-:Y:S01]  /*8140*/  F2FP.F16.F32.PACK_AB R43, R49, R43 ;  /* 0x0000002b312b723e */ /* 0x000fe200000000ff */
        /* <DEDUP_REMOVED lines=18> */
[----:B------:R-:W-:Y:S01]  /*8270*/  HADD2.F32 R46, -RZ, R46.H1_H1 ;  /* 0x3000002eff2e7230 */ /* 0x000fe20000004100 */
[----:B------:R-:W-:Y:S01]  /*8280*/  F2FP.F16.F32.PACK_AB R40, R55, R40 ;  /* 0x000000283728723e */ /* 0x000fe200000000ff */
[----:B------:R-:W-:Y:S02]  /*8290*/  HADD2.F32 R47, -RZ, R42.H0_H0 ;  /* 0x2000002aff2f7230 */ /* 0x000fe40000004100 */
[----:B------:R-:W-:Y:S01]  /*82a0*/  FMUL.FTZ R42, R45, R173 ;  /* 0x000000ad2d2a7220 */ /* 0x000fe20000410000 */
[----:B------:R-:W-:-:S02]  /*82b0*/  HADD2.F32 R171, -RZ, R171.H0_H0 ;  /* 0x200000abffab7230 */ /* 0x000fc40000004100 */
[----:B------:R-:W-:Y:S01]  /*82c0*/  FMUL.FTZ R48, R50, R53 ;  /* 0x0000003532307220 */ /* 0x000fe20000410000 */
[----:B------:R-:W-:Y:S01]  /*82d0*/  FMUL.FTZ R173, R44, R173 ;  /* 0x000000ad2cad7220 */ /* 0x000fe20000410000 */
[----:B------:R-:W-:Y:S01]  /*82e0*/  FMUL.FTZ R53, R46, R53 ;  /* 0x000000352e357220 */ /* 0x000fe20000410000 */
[----:B------:R-:W-:Y:S01]  /*82f0*/  F2FP.F16.F32.PACK_AB R41, R41, R174 ;  /* 0x000000ae2929723e */ /* 0x000fe200000000ff */
[-C--:B------:R-:W-:Y:S01]  /*8300*/  FFMA.FTZ R42, R44, R171.reuse, -R42 ;  /* 0x000000ab2c2a7223 */ /* 0x080fe2000001082a */
[----:B------:R-:W-:Y:S01]  /*8310*/  FFMA.FTZ R173, R45, R171, R173 ;  /* 0x000000ab2dad7223 */ /* 0x000fe200000100ad */
[-C--:B------:R-:W-:Y:S01]  /*8320*/  FFMA.FTZ R48, R46, R47.reuse, -R48 ;  /* 0x0000002f2e307223 */ /* 0x080fe20000010830 */
[----:B------:R-:W-:Y:S01]  /*8330*/  FFMA.FTZ R53, R50, R47, R53 ;  /* 0x0000002f32357223 */ /* 0x000fe20000010035 */
[----:B------:R-:W-:Y:S01]  /*8340*/  IMAD.MOV.U32 R44, RZ, RZ, R40 ;  /* 0x000000ffff2c7224 */ /* 0x000fe200078e0028 */
[----:B------:R-:W-:Y:S01]  /*8350*/  MOV R47, R43 ;  /* 0x0000002b002f7202 */ /* 0x000fe20000000f00 */
[----:B------:R-:W-:Y:S01]  /*8360*/  IMAD.MOV.U32 R45, RZ, RZ, R59 ;  /* 0x000000ffff2d7224 */ /* 0x000fe200078e003b */
[----:B------:R-:W-:Y:S01]  /*8370*/  F2FP.F16.F32.PACK_AB R42, R48, R42 ;  /* 0x0000002a302a723e */ /* 0x000fe200000000ff */
[----:B------:R-:W-:Y:S01]  /*8380*/  IMAD.MOV.U32 R48, RZ, RZ, R41 ;  /* 0x000000ffff307224 */ /* 0x000fe200078e0029 */
[----:B------:R-:W-:Y:S01]  /*8390*/  F2FP.F16.F32.PACK_AB R53, R53, R173 ;  /* 0x000000ad3535723e */ /* 0x000fe200000000ff */
[----:B------:R-:W-:-:S02]  /*83a0*/  IMAD.MOV.U32 R49, RZ, RZ, R52 ;  /* 0x000000ffff317224 */ /* 0x000fc400078e0034 */
[----:B------:R-:W-:Y:S02]  /*83b0*/  IMAD.MOV.U32 R46, RZ, RZ, R42 ;  /* 0x000000ffff2e7224 */ /* 0x000fe400078e002a */
[----:B------:R-:W-:Y:S02]  /*83c0*/  IMAD.MOV.U32 R50, RZ, RZ, R53 ;  /* 0x000000ffff327224 */ /* 0x000fe400078e0035 */
[----:B------:R-:W-:-:S07]  /*83d0*/  IMAD.MOV.U32 R51, RZ, RZ, R54 ;  /* 0x000000ffff337224 */ /* 0x000fce00078e0036 */
.L_x_2824:
[----:B------:R-:W-:Y:S05]  /*83e0*/  BSYNC B2 ;  /* 0x0000000000027941 */ /* 0x000fea0003800000 */
.L_x_2823:
        /* <DEDUP_REMOVED lines=10> */
.L_x_2814:
[----:B------:R-:W-:Y:S05]  /*8490*/  BSYNC B1 ;  /* 0x0000000000017941 */ /* 0x000fea0003800000 */
.L_x_2813:
        /* <DEDUP_REMOVED lines=34> */
[----:B------:R-:W-:-:S03]  /*86c0*/  IMAD R43, R17, 0x5400, R40 ;  /* 0x00005400112b7824 */ /* 0x000fc600078e0228 */
[----:B------:R-:W-:Y:S01]  /*86d0*/  LEA R41, R41, R16, 0x1 ;  /* 0x0000001029297211 */ /* 0x000fe200078e08ff */
[----:B------:R-:W-:-:S05]  /*86e0*/  IMAD R44, R43, 0x2, R16 ;  /* 0x000000022b2c7824 */ /* 0x000fca00078e0210 */
[----:B------:R-:W0:Y:S04]  /*86f0*/  LDS.128 R40, [R41+0x21400] ;  /* 0x0214000029287984 */ /* 0x000e280000000c00 */
[----:B------:R-:W2:Y:S01]  /*8700*/  LDS.128 R44, [R44+0x21400] ;  /* 0x021400002c2c7984 */ /* 0x000ea20000000c00 */
[----:B------:R-:W-:Y:S05]  /*8710*/  @P4 BRA `(.L_x_2828) ;  /* 0x0000000400404947 */ /* 0x000fea0003800000 */
[--C-:B------:R-:W-:Y:S01]  /*8720*/  SHF.R.U64 R54, R84, 0x10, R85.reuse ;  /* 0x0000001054367819 */ /* 0x100fe20000001255 */
[----:B------:R-:W-:Y:S01]  /*8730*/  HADD2.F32 R63, -RZ, R170.H1_H1 ;  /* 0x300000aaff3f7230 */ /* 0x000fe20000004100 */
[----:B------:R-:W-:Y:S01]  /*8740*/  SHF.R.U32.HI R84, RZ, 0x10, R85 ;  /* 0x00000010ff547819 */ /* 0x000fe20000011655 */
[----:B0-----:R-:W-:Y:S01]  /*8750*/  HADD2.F32 R60, -RZ, R41.H0_H0 ;  /* 0x20000029ff3c7230 */ /* 0x001fe20000004100 */
[--C-:B------:R-:W-:Y:S01]  /*8760*/  SHF.R.U64 R53, R72, 0x10, R73.reuse ;  /* 0x0000001048357819 */ /* 0x100fe20000001249 */
[--C-:B--2---:R-:W-:Y:S01]  /*8770*/  HADD2.F32 R58, -RZ, R45.reuse.H0_H0 ;  /* 0x2000002dff3a7230 */ /* 0x104fe20000004100 */
[----:B------:R-:W-:Y:S01]  /*8780*/  SHF.R.U32.HI R72, RZ, 0x10, R73 ;  /* 0x00000010ff487819 */ /* 0x000fe20000011649 */
[----:B------:R-:W-:Y:S02]  /*8790*/  HADD2.F32 R59, -RZ, R45.H1_H1 ;  /* 0x3000002dff3b7230 */ /* 0x000fe40000004100 */
[----:B------:R-:W-:Y:S01]  /*87a0*/  FMUL.FTZ R45, R60, R63 ;  /* 0x0000003f3c2d7220 */ /* 0x000fe20000410000 */
[----:B------:R-:W-:Y:S01]  /*87b0*/  HADD2.F32 R84, -RZ, R84.H0_H0 ;  /* 0x20000054ff547230 */ /* 0x000fe20000004100 */
[----:B------:R-:W-:Y:S01]  /*87c0*/  SHF.R.U64 R56, R86, 0x10, R87 ;  /* 0x0000001056387819 */ /* 0x000fe20000001257 */
[----:B------:R-:W-:-:S02]  /*87d0*/  HADD2.F32 R61, -RZ, R41.H1_H1 ;  /* 0x30000029ff3d7230 */ /* 0x000fc40000004100 */
[C---:B------:R-:W-:Y:S01]  /*87e0*/  FMUL.FTZ R41, R58.reuse, R63 ;  /* 0x0000003f3a297220 */ /* 0x040fe20000410000 */
[----:B------:R-:W-:Y:S02]  /*87f0*/  HADD2.F32 R57, -RZ, R168.H1_H1 ;  /* 0x300000a8ff397230 */ /* 0x000fe40000004100 */
[-C--:B------:R-:W-:Y:S01]  /*8800*/  FMUL.FTZ R62, R59, R84.reuse ;  /* 0x000000543b3e7220 */ /* 0x080fe20000410000 */
[----:B------:R-:W-:Y:S01]  /*8810*/  HADD2.F32 R72, -RZ, R72.H0_H0 ;  /* 0x20000048ff487230 */ /* 0x000fe20000004100 */
[----:B------:R-:W-:Y:S01]  /*8820*/  SHF.R.U32.HI R86, RZ, 0x10, R87 ;  /* 0x00000010ff567819 */ /* 0x000fe20000011657 */
[C---:B------:R-:W-:Y:S01]  /*8830*/  FMUL.FTZ R84, R61.reuse, R84 ;  /* 0x000000543d547220 */ /* 0x040fe20000410000 */
[-C--:B------:R-:W-:Y:S01]  /*8840*/  FFMA.FTZ R45, R58, R57.reuse, R45 ;  /* 0x000000393a2d7223 */ /* 0x080fe2000001002d */
[----:B------:R-:W-:Y:S01]  /*8850*/  FFMA.FTZ R41, R60, R57, -R41 ;  /* 0x000000393c297223 */ /* 0x000fe20000010829 */
[----:B------:R-:W-:Y:S01]  /*8860*/  FFMA.FTZ R58, R61, R72, -R62 ;  /* 0x000000483d3a7223 */ /* 0x000fe2000001083e */
[--C-:B------:R-:W-:Y:S01]  /*8870*/  SHF.R.U64 R55, R74, 0x10, R75.reuse ;  /* 0x000000104a377819 */ /* 0x100fe2000000124b */
[----:B------:R-:W-:Y:S01]  /*8880*/  HADD2.F32 R61, -RZ, R169.H1_H1 ;  /* 0x300000a9ff3d7230 */ /* 0x000fe20000004100 */
[----:B------:R-:W-:Y:S01]  /*8890*/  SHF.R.U32.HI R74, RZ, 0x10, R75 ;  /* 0x00000010ff4a7819 */ /* 0x000fe2000001164b */
[----:B------:R-:W-:-:S02]  /*88a0*/  HADD2.F32 R60, -RZ, R47.H0_H0 ;  /* 0x2000002fff3c7230 */ /* 0x000fc40000004100 */
[----:B------:R-:W-:Y:S01]  /*88b0*/  FFMA.FTZ R72, R59, R72, R84 ;  /* 0x000000483b487223 */ /* 0x000fe20000010054 */
[----:B------:R-:W-:Y:S01]  /*88c0*/  HADD2.F32 R62, -RZ, R47.H1_H1 ;  /* 0x3000002fff3e7230 */ /* 0x000fe20000004100 */
[----:B------:R-:W-:Y:S01]  /*88d0*/  F2FP.F16.F32.PACK_AB R41, R58, R41 ;  /* 0x000000293a29723e */ /* 0x000fe200000000ff */
[--C-:B------:R-:W-:Y:S02]  /*88e0*/  HADD2.F32 R88, -RZ, R43.reuse.H0_H0 ;  /* 0x2000002bff587230 */ /* 0x100fe40000004100 */
[----:B------:R-:W-:Y:S01]  /*88f0*/  HADD2.F32 R47, -RZ, R86.H0_H0 ;  /* 0x20000056ff2f7230 */ /* 0x000fe20000004100 */
[----:B------:R-:W-:Y:S01]  /*8900*/  F2FP.F16.F32.PACK_AB R45, R72, R45 ;  /* 0x0000002d482d723e */ /* 0x000fe200000000ff */
[----:B------:R-:W-:Y:S02]  /*8910*/  HADD2.F32 R84, -RZ, R43.H1_H1 ;  /* 0x3000002bff547230 */ /* 0x000fe40000004100 */
[----:B------:R-:W-:Y:S01]  /*8920*/  FMUL.FTZ R43, R60, R61 ;  /* 0x0000003d3c2b7220 */ /* 0x000fe20000410000 */
[----:B------:R-:W-:-:S02]  /*8930*/  HADD2.F32 R57, -RZ, R167.H1_H1 ;  /* 0x300000a7ff397230 */ /* 0x000fc40000004100 */
[----:B------:R-:W-:Y:S01]  /*8940*/  FMUL.FTZ R61, R88, R61 ;  /* 0x0000003d583d7220 */ /* 0x000fe20000410000 */
[----:B------:R-:W-:Y:S02]  /*8950*/  HADD2.F32 R59, -RZ, R74.H0_H0 ;  /* 0x2000004aff3b7230 */ /* 0x000fe40000004100 */
[-C--:B------:R-:W-:Y:S01]  /*8960*/  FMUL.FTZ R63, R62, R47.reuse ;  /* 0x0000002f3e3f7220 */ /* 0x080fe20000410000 */
[----:B------:R-:W-:Y:S01]  /*8970*/  FMUL.FTZ R73, R84, R47 ;  /* 0x0000002f54497220 */ /* 0x000fe20000410000 */
[-C--:B------:R-:W-:Y:S01]  /*8980*/  FFMA.FTZ R47, R60, R57.reuse, R61 ;  /* 0x000000393c2f7223 */ /* 0x080fe2000001003d */
[----:B------:R-:W-:Y:S01]  /*8990*/  FFMA.FTZ R43, R88, R57, -R43 ;  /* 0x00000039582b7223 */ /* 0x000fe2000001082b */
[-C--:B------:R-:W-:Y:S01]  /*89a0*/  FFMA.FTZ R60, R84, R59.reuse, -R63 ;  /* 0x0000003b543c7223 */ /* 0x080fe2000001083f */
[----:B------:R-:W-:Y:S01]  /*89b0*/  FFMA.FTZ R62, R62, R59, R73 ;  /* 0x0000003b3e3e7223 */ /* 0x000fe20000010049 */
[----:B------:R-:W-:Y:S02]  /*89c0*/  HADD2.F32 R59, -RZ, R44.H0_H0 ;  /* 0x2000002cff3b7230 */ /* 0x000fe40000004100 */
[----:B------:R-:W-:Y:S01]  /*89d0*/  HADD2.F32 R170, -RZ, R170.H0_H0 ;  /* 0x200000aaffaa7230 */ /* 0x000fe20000004100 */
[----:B------:R-:W-:Y:S01]  /*89e0*/  F2FP.F16.F32.PACK_AB R43, R60, R43 ;  /* 0x0000002b3c2b723e */ /* 0x000fe200000000ff */
[----:B------:R-:W-:Y:S01]  /*89f0*/  HADD2.F32 R63, -RZ, R54.H0_H0 ;  /* 0x20000036ff3f7230 */ /* 0x000fe20000004100 */
[----:B------:R-:W-:Y:S01]  /*8a00*/  F2FP.F16.F32.PACK_AB R47, R62, R47 ;  /* 0x0000002f3e2f723e */ /* 0x000fe200000000ff */
[----:B------:R-:W-:-:S02]  /*8a10*/  HADD2.F32 R44, -RZ, R44.H1_H1 ;  /* 0x3000002cff2c7230 */ /* 0x000fc40000004100 */
[--C-:B------:R-:W-:Y:S02]  /*8a20*/  HADD2.F32 R57, -RZ, R40.reuse.H0_H0 ;  /* 0x20000028ff397230 */ /* 0x100fe40000004100 */
[----:B------:R-:W-:Y:S02]  /*8a30*/  HADD2.F32 R54, -RZ, R40.H1_H1 ;  /* 0x30000028ff367230 */ /* 0x000fe40000004100 */
        /* <DEDUP_REMOVED lines=10> */
[----:B------:R-:W-:-:S02]  /*8ae0*/  HADD2.F32 R54, -RZ, R46.H0_H0 ;  /* 0x2000002eff367230 */ /* 0x000fc40000004100 */
[----:B------:R-:W-:Y:S01]  /*8af0*/  HADD2.F32 R169, -RZ, R169.H0_H0 ;  /* 0x200000a9ffa97230 */ /* 0x000fe20000004100 */
[----:B------:R-:W-:Y:S01]  /*8b00*/  F2FP.F16.F32.PACK_AB R40, R53, R40 ;  /* 0x000000283528723e */ /* 0x000fe200000000ff */
[----:B------:R-:W-:Y:S02]  /*8b10*/  HADD2.F32 R59, -RZ, R56.H0_H0 ;  /* 0x20000038ff3b7230 */ /* 0x000fe40000004100 */
[----:B------:R-:W-:Y:S02]  /*8b20*/  HADD2.F32 R44, -RZ, R42.H0_H0 ;  /* 0x2000002aff2c7230 */ /* 0x000fe40000004100 */
[-C--:B------:R-:W-:Y:S01]  /*8b30*/  FMUL.FTZ R61, R54, R169.reuse ;  /* 0x000000a9363d7220 */ /* 0x080fe20000410000 */
[----:B------:R-:W-:Y:S02]  /*8b40*/  HADD2.F32 R46, -RZ, R46.H1_H1 ;  /* 0x3000002eff2e7230 */ /* 0x000fe40000004100 */
[----:B------:R-:W-:Y:S02]  /*8b50*/  HADD2.F32 R42, -RZ, R42.H1_H1 ;  /* 0x3000002aff2a7230 */ /* 0x000fe40000004100 */
[----:B------:R-:W-:Y:S01]  /*8b60*/  FMUL.FTZ R169, R44, R169 ;  /* 0x000000a92ca97220 */ /* 0x000fe20000410000 */
[----:B------:R-:W-:-:S02]  /*8b70*/  HADD2.F32 R167, -RZ, R167.H0_H0 ;  /* 0x200000a7ffa77230 */ /* 0x000fc40000004100 */
[-C--:B------:R-:W-:Y:S01]  /*8b80*/  FMUL.FTZ R63, R46, R59.reuse ;  /* 0x0000003b2e3f7220 */ /* 0x080fe20000410000 */
[----:B------:R-:W-:Y:S02]  /*8b90*/  HADD2.F32 R55, -RZ, R55.H0_H0 ;  /* 0x20000037ff377230 */ /* 0x000fe40000004100 */
[----:B------:R-:W-:Y:S01]  /*8ba0*/  FMUL.FTZ R59, R42, R59 ;  /* 0x0000003b2a3b7220 */ /* 0x000fe20000410000 */
[-C--:B------:R-:W-:Y:S01]  /*8bb0*/  FFMA.FTZ R61, R44, R167.reuse, -R61 ;  /* 0x000000a72c3d7223 */ /* 0x080fe2000001083d */
[----:B------:R-:W-:Y:S01]  /*8bc0*/  FFMA.FTZ R169, R54, R167, R169 ;  /* 0x000000a736a97223 */ /* 0x000fe200000100a9 */
[-C--:B------:R-:W-:Y:S01]  /*8bd0*/  FFMA.FTZ R42, R42, R55.reuse, -R63 ;  /* 0x000000372a2a7223 */ /* 0x080fe2000001083f */
[----:B------:R-:W-:Y:S01]  /*8be0*/  FFMA.FTZ R46, R46, R55, R59 ;  /* 0x000000372e2e7223 */ /* 0x000fe2000001003b */
[----:B------:R-:W-:-:S03]  /*8bf0*/  F2FP.F16.F32.PACK_AB R44, R57, R168 ;  /* 0x000000a8392c723e */ /* 0x000fc600000000ff */
[----:B------:R-:W-:Y:S02]  /*8c00*/  F2FP.F16.F32.PACK_AB R42, R42, R61 ;  /* 0x0000003d2a2a723e */ /* 0x000fe400000000ff */
[----:B------:R-:W-:-:S07]  /*8c10*/  F2FP.F16.F32.PACK_AB R46, R46, R169 ;  /* 0x000000a92e2e723e */ /* 0x000fce00000000ff */
.L_x_2828:
[----:B------:R-:W-:Y:S05]  /*8c20*/  BSYNC B2 ;  /* 0x0000000000027941 */ /* 0x000fea0003800000 */
.L_x_2827:
[----:B0-----:R3:W-:Y:S04]  /*8c30*/  STG.E.128 desc[UR60][R48.64], R40 ;  /* 0x0000002830007986 */ /* 0x0017e8000c101d3c */
[----:B--2---:R3:W-:Y:S02]  /*8c40*/  @!P3 STG.E.128 desc[UR60][R50.64], R44 ;  /* 0x0000002c3200b986 */ /* 0x0047e4000c101d3c */
.L_x_2826:
[----:B------:R-:W-:Y:S05]  /*8c50*/  BSYNC B1 ;  /* 0x0000000000017941 */ /* 0x000fea0003800000 */
.L_x_2825:
        /* <DEDUP_REMOVED lines=36> */
[----:B------:R-:W-:Y:S01]  /*8ea0*/  IMAD.MOV.U32 R59, RZ, RZ, R47 ;  /* 0x000000ffff3b7224 */ /* 0x000fe200078e002f */
[----:B------:R-:W-:Y:S01]  /*8eb0*/  SHF.R.U32.HI R63, RZ, 0x10, R81 ;  /* 0x00000010ff3f7819 */ /* 0x000fe20000011651 */
[----:B0-----:R-:W-:Y:S01]  /*8ec0*/  IMAD.MOV.U32 R45, RZ, RZ, R43 ;  /* 0x000000ffff2d7224 */ /* 0x001fe200078e002b */
[--C-:B------:R-:W-:Y:S01]  /*8ed0*/  SHF.R.U32.HI R61, RZ, 0x10, R69.reuse ;  /* 0x00000010ff3d7819 */ /* 0x100fe20000011645 */
[----:B------:R-:W-:Y:S01]  /*8ee0*/  HADD2.F32 R62, -RZ, R166.H1_H1 ;  /* 0x300000a6ff3e7230 */ /* 0x000fe20000004100 */
[----:B------:R-:W-:Y:S01]  /*8ef0*/  SHF.R.U64 R53, R68, 0x10, R69 ;  /* 0x0000001044357819 */ /* 0x000fe20000001245 */
[----:B------:R-:W-:Y:S01]  /*8f00*/  HADD2.F32 R47, -RZ, R57.H0_H0 ;  /* 0x20000039ff2f7230 */ /* 0x000fe20000004100 */
[--C-:B------:R-:W-:Y:S01]  /*8f10*/  SHF.R.U64 R56, R82, 0x10, R83.reuse ;  /* 0x0000001052387819 */ /* 0x100fe20000001253 */
[----:B------:R-:W-:Y:S01]  /*8f20*/  HADD2.F32 R43, -RZ, R41.H0_H0 ;  /* 0x20000029ff2b7230 */ /* 0x000fe20000004100 */
[----:B------:R-:W-:Y:S01]  /*8f30*/  SHF.R.U32.HI R82, RZ, 0x10, R83 ;  /* 0x00000010ff527819 */ /* 0x000fe20000011653 */
[----:B------:R-:W-:-:S02]  /*8f40*/  HADD2.F32 R63, -RZ, R63.H0_H0 ;  /* 0x2000003fff3f7230 */ /* 0x000fc40000004100 */
[-C--:B------:R-:W-:Y:S01]  /*8f50*/  FMUL.FTZ R68, R47, R62.reuse ;  /* 0x0000003e2f447220 */ /* 0x080fe20000410000 */
[----:B------:R-:W-:Y:S02]  /*8f60*/  HADD2.F32 R58, -RZ, R41.H1_H1 ;  /* 0x30000029ff3a7230 */ /* 0x000fe40000004100 */
[C---:B------:R-:W-:Y:S01]  /*8f70*/  FMUL.FTZ R62, R43.reuse, R62 ;  /* 0x0000003e2b3e7220 */ /* 0x040fe20000410000 */
[----:B------:R-:W-:Y:S01]  /*8f80*/  HADD2.F32 R60, -RZ, R158.H0_H0 ;  /* 0x2000009eff3c7230 */ /* 0x000fe20000004100 */
[--C-:B------:R-:W-:Y:S01]  /*8f90*/  SHF.R.U64 R54, R70, 0x10, R71.reuse ;  /* 0x0000001046367819 */ /* 0x100fe20000001247 */
[----:B------:R-:W-:Y:S02]  /*8fa0*/  HADD2.F32 R57, -RZ, R57.H1_H1 ;  /* 0x30000039ff397230 */ /* 0x000fe40000004100 */
[-C--:B------:R-:W-:Y:S01]  /*8fb0*/  FMUL.FTZ R72, R58, R63.reuse ;  /* 0x0000003f3a487220 */ /* 0x080fe20000410000 */
[----:B------:R-:W-:Y:S02]  /*8fc0*/  HADD2.F32 R61, -RZ, R61.H0_H0 ;  /* 0x2000003dff3d7230 */ /* 0x000fe40000004100 */
[-C--:B------:R-:W-:Y:S01]  /*8fd0*/  FFMA.FTZ R41, R43, R60.reuse, -R68 ;  /* 0x0000003c2b297223 */ /* 0x080fe20000010844 */
[----:B------:R-:W-:Y:S01]  /*8fe0*/  FFMA.FTZ R43, R47, R60, R62 ;  /* 0x0000003c2f2b7223 */ /* 0x000fe2000001003e */
[C---:B------:R-:W-:Y:S01]  /*8ff0*/  FMUL.FTZ R69, R57.reuse, R63 ;  /* 0x0000003f39457220 */ /* 0x040fe20000410000 */
[----:B------:R-:W-:Y:S01]  /*9000*/  SHF.R.U32.HI R70, RZ, 0x10, R71 ;  /* 0x00000010ff467819 */ /* 0x000fe20000011647 */
[----:B------:R-:W-:Y:S01]  /*9010*/  FFMA.FTZ R60, R57, R61, R72 ;  /* 0x0000003d393c7223 */ /* 0x000fe20000010048 */
[----:B------:R-:W-:-:S02]  /*9020*/  HADD2.F32 R72, -RZ, R157.H0_H0 ;  /* 0x2000009dff487230 */ /* 0x000fc40000004100 */
[----:B------:R-:W-:Y:S01]  /*9030*/  FFMA.FTZ R58, R58, R61, -R69 ;  /* 0x0000003d3a3a7223 */ /* 0x000fe20000010845 */
[--C-:B------:R-:W-:Y:S01]  /*9040*/  HADD2.F32 R57, -RZ, R59.reuse.H0_H0 ;  /* 0x2000003bff397230 */ /* 0x100fe20000004100 */
[----:B------:R-:W-:Y:S01]  /*9050*/  SHF.R.U64 R55, R80, 0x10, R81 ;  /* 0x0000001050377819 */ /* 0x000fe20000001251 */
[----:B------:R-:W-:Y:S02]  /*9060*/  HADD2.F32 R59, -RZ, R59.H1_H1 ;  /* 0x3000003bff3b7230 */ /* 0x000fe40000004100 */
[--C-:B------:R-:W-:Y:S02]  /*9070*/  HADD2.F32 R47, -RZ, R45.reuse.H0_H0 ;  /* 0x2000002dff2f7230 */ /* 0x100fe40000004100 */
[----:B------:R-:W-:Y:S01]  /*9080*/  FMUL.FTZ R74, R57, R72 ;  /* 0x00000048394a7220 */ /* 0x000fe20000410000 */
[----:B------:R-:W-:Y:S01]  /*9090*/  HADD2.F32 R82, -RZ, R82.H0_H0 ;  /* 0x20000052ff527230 */ /* 0x000fe20000004100 */
[----:B------:R-:W-:Y:S01]  /*90a0*/  F2FP.F16.F32.PACK_AB R41, R58, R41 ;  /* 0x000000293a29723e */ /* 0x000fe200000000ff */
        /* <DEDUP_REMOVED lines=9> */
[----:B------:R-:W-:Y:S01]  /*9140*/  FFMA.FTZ R68, R59, R70, R82 ;  /* 0x000000463b447223 */ /* 0x000fe20000010052 */
[----:B------:R-:W-:-:S02]  /*9150*/  HADD2.F32 R59, -RZ, R55.H0_H0 ;  /* 0x20000037ff3b7230 */ /* 0x000fc40000004100 */
[----:B------:R-:W-:Y:S01]  /*9160*/  FFMA.FTZ R62, R62, R70, -R61 ;  /* 0x000000463e3e7223 */ /* 0x000fe2000001083d */
[----:B------:R-:W-:Y:S02]  /*9170*/  HADD2.F32 R57, -RZ, R44.H0_H0 ;  /* 0x2000002cff397230 */ /* 0x000fe40000004100 */
[----:B------:R-:W-:Y:S01]  /*9180*/  HADD2.F32 R55, -RZ, R40.H0_H0 ;  /* 0x20000028ff377230 */ /* 0x000fe20000004100 */
[----:B------:R-:W-:Y:S01]  /*9190*/  F2FP.F16.F32.PACK_AB R47, R68, R47 ;  /* 0x0000002f442f723e */ /* 0x000fe200000000ff */
[----:B------:R-:W-:Y:S02]  /*91a0*/  HADD2.F32 R44, -RZ, R44.H1_H1 ;  /* 0x3000002cff2c7230 */ /* 0x000fe40000004100 */
[-C--:B------:R-:W-:Y:S01]  /*91b0*/  FMUL.FTZ R70, R57, R166.reuse ;  /* 0x000000a639467220 */ /* 0x080fe20000410000 */
[----:B------:R-:W-:Y:S02]  /*91c0*/  HADD2.F32 R40, -RZ, R40.H1_H1 ;  /* 0x30000028ff287230 */ /* 0x000fe40000004100 */
[----:B------:R-:W-:Y:S01]  /*91d0*/  FMUL.FTZ R166, R55, R166 ;  /* 0x000000a637a67220 */ /* 0x000fe20000410000 */
[----:B------:R-:W-:-:S02]  /*91e0*/  HADD2.F32 R53, -RZ, R53.H0_H0 ;  /* 0x20000035ff357230 */ /* 0x000fc40000004100 */
[-C--:B------:R-:W-:Y:S01]  /*91f0*/  FMUL.FTZ R61, R44, R59.reuse ;  /* 0x0000003b2c3d7220 */ /* 0x080fe20000410000 */
[----:B------:R-:W-:Y:S02]  /*9200*/  HADD2.F32 R158, -RZ, R158.H1_H1 ;  /* 0x3000009eff9e7230 */ /* 0x000fe40000004100 */
[C---:B------:R-:W-:Y:S01]  /*9210*/  FMUL.FTZ R59, R40.reuse, R59 ;  /* 0x0000003b283b7220 */ /* 0x040fe20000410000 */
[----:B------:R-:W-:Y:S02]  /*9220*/  HADD2.F32 R157, -RZ, R157.H1_H1 ;  /* 0x3000009dff9d7230 */ /* 0x000fe40000004100 */
[-C--:B------:R-:W-:Y:S01]  /*9230*/  FFMA.FTZ R61, R40, R53.reuse, -R61 ;  /* 0x00000035283d7223 */ /* 0x080fe2000001083d */
[----:B------:R-:W-:Y:S02]  /*9240*/  HADD2.F32 R40, -RZ, R42.H0_H0 ;  /* 0x2000002aff287230 */ /* 0x000fe40000004100 */
[----:B------:R-:W-:Y:S01]  /*9250*/  FFMA.FTZ R59, R44, R53, R59 ;  /* 0x000000352c3b7223 */ /* 0x000fe2000001003b */
[----:B------:R-:W-:Y:S01]  /*9260*/  FFMA.FTZ R70, R55, R158, -R70 ;  /* 0x0000009e37467223 */ /* 0x000fe20000010846 */
[----:B------:R-:W-:-:S02]  /*9270*/  HADD2.F32 R44, -RZ, R46.H0_H0 ;  /* 0x2000002eff2c7230 */ /* 0x000fc40000004100 */
[----:B------:R-:W-:Y:S01]  /*9280*/  FFMA.FTZ R166, R57, R158, R166 ;  /* 0x0000009e39a67223 */ /* 0x000fe200000100a6 */
[----:B------:R-:W-:Y:S01]  /*9290*/  HADD2.F32 R55, -RZ, R56.H0_H0 ;  /* 0x20000038ff377230 */ /* 0x000fe20000004100 */
[----:B------:R-:W-:Y:S01]  /*92a0*/  F2FP.F16.F32.PACK_AB R62, R62, R45 ;  /* 0x0000002d3e3e723e */ /* 0x000fe200000000ff */
[----:B------:R-:W-:Y:S02]  /*92b0*/  HADD2.F32 R46, -RZ, R46.H1_H1 ;  /* 0x3000002eff2e7230 */ /* 0x000fe40000004100 */
[-C--:B------:R-:W-:Y:S01]  /*92c0*/  FMUL.FTZ R57, R44, R157.reuse ;  /* 0x0000009d2c397220 */ /* 0x080fe20000410000 */
[----:B------:R-:W-:Y:S02]  /*92d0*/  HADD2.F32 R42, -RZ, R42.H1_H1 ;  /* 0x3000002aff2a7230 */ /* 0x000fe40000004100 */
[----:B------:R-:W-:Y:S01]  /*92e0*/  FMUL.FTZ R157, R40, R157 ;  /* 0x0000009d289d7220 */ /* 0x000fe20000410000 */
[----:B------:R-:W-:Y:S02]  /*92f0*/  HADD2.F32 R159, -RZ, R159.H1_H1 ;  /* 0x3000009fff9f7230 */ /* 0x000fe40000004100 */
[----:B------:R-:W-:Y:S01]  /*9300*/  FMUL.FTZ R63, R46, R55 ;  /* 0x000000372e3f7220 */ /* 0x000fe20000410000 */
[----:B------:R-:W-:-:S02]  /*9310*/  HADD2.F32 R53, -RZ, R54.H0_H0 ;  /* 0x20000036ff357230 */ /* 0x000fc40000004100 */
[----:B------:R-:W-:Y:S01]  /*9320*/  FMUL.FTZ R55, R42, R55 ;  /* 0x000000372a377220 */ /* 0x000fe20000410000 */
[----:B------:R-:W-:Y:S01]  /*9330*/  F2FP.F16.F32.PACK_AB R45, R60, R43 ;  /* 0x0000002b3c2d723e */ /* 0x000fe200000000ff */
[-C--:B------:R-:W-:Y:S01]  /*9340*/  FFMA.FTZ R57, R40, R159.reuse, -R57 ;  /* 0x0000009f28397223 */ /* 0x080fe20000010839 */
[----:B------:R-:W-:Y:S01]  /*9350*/  FFMA.FTZ R157, R44, R159, R157 ;  /* 0x0000009f2c9d7223 */ /* 0x000fe2000001009d */
[-C--:B------:R-:W-:Y:S01]  /*9360*/  FFMA.FTZ R42, R42, R53.reuse, -R63 ;  /* 0x000000352a2a7223 */ /* 0x080fe2000001083f */
[----:B------:R-:W-:Y:S01]  /*9370*/  FFMA.FTZ R46, R46, R53, R55 ;  /* 0x000000352e2e7223 */ /* 0x000fe20000010037 */
[----:B------:R-:W-:Y:S01]  /*9380*/  F2FP.F16.F32.PACK_AB R40, R61, R70 ;  /* 0x000000463d28723e */ /* 0x000fe200000000ff */
[----:B------:R-:W-:Y:S01]  /*9390*/  IMAD.MOV.U32 R43, RZ, RZ, R62 ;  /* 0x000000ffff2b7224 */ /* 0x000fe200078e003e */
[----:B------:R-:W-:Y:S02]  /*93a0*/  F2FP.F16.F32.PACK_AB R44, R59, R166 ;  /* 0x000000a63b2c723e */ /* 0x000fe400000000ff */
[----:B------:R-:W-:-:S02]  /*93b0*/  F2FP.F16.F32.PACK_AB R42, R42, R57 ;  /* 0x000000392a2a723e */ /* 0x000fc400000000ff */
[----:B------:R-:W-:-:S07]  /*93c0*/  F2FP.F16.F32.PACK_AB R46, R46, R157 ;  /* 0x0000009d2e2e723e */ /* 0x000fce00000000ff */
.L_x_2832:
[----:B------:R-:W-:Y:S05]  /*93d0*/  BSYNC B2 ;  /* 0x0000000000027941 */ /* 0x000fea0003800000 */
.L_x_2831:
[----:B0-----:R4:W-:Y:S04]  /*93e0*/  STG.E.128 desc[UR60][R48.64], R40 ;  /* 0x0000002830007986 */ /* 0x0019e8000c101d3c */
[----:B--2---:R4:W-:Y:S02]  /*93f0*/  @!P3 STG.E.128 desc[UR60][R50.64], R44 ;  /* 0x0000002c3200b986 */ /* 0x0049e4000c101d3c */
.L_x_2830:
[----:B------:R-:W-:Y:S05]  /*9400*/  BSYNC B1 ;  /* 0x0000000000017941 */ /* 0x000fea0003800000 */
.L_x_2829:
[----:B------:R-:W-:-:S13]  /*9410*/  ISETP.NE.AND P3, PT, R32, RZ, PT ;  /* 0x000000ff2000720c */ /* 0x000fda0003f65270 */
[----:B------:R-:W-:Y:S05]  /*9420*/  @!P3 BRA `(.L_x_2783) ;  /* 0x0000000800d8b947 */ /* 0x000fea0003800000 */
[----:B---34-:R-:W2:Y:S01]  /*9430*/  LDL R40, [R1+0x20] ;  /* 0x0000200001287983 */ /* 0x018ea20000100800 */
        /* <DEDUP_REMOVED lines=27> */
[----:B0-----:R-:W-:Y:S01]  /*95f0*/  IMAD.MOV.U32 R56, RZ, RZ, R40 ;  /* 0x000000ffff387224 */ /* 0x001fe200078e0028 */
[----:B------:R-:W-:Y:S01]  /*9600*/  SHF.R.U32.HI R62, RZ, 0x10, R77 ;  /* 0x00000010ff3e7819 */ /* 0x000fe2000001164d */
[----:B--2---:R-:W-:Y:S01]  /*9610*/  IMAD.MOV.U32 R40, RZ, RZ, R45 ;  /* 0x000000ffff287224 */ /* 0x004fe200078e002d */
[----:B------:R-:W-:Y:S01]  /*9620*/  MOV R58, R47 ;  /* 0x0000002f003a7202 */ /* 0x000fe20000000f00 */
[----:B------:R-:W-:Y:S01]  /*9630*/  IMAD.MOV.U32 R57, RZ, RZ, R44 ;  /* 0x000000ffff397224 */ /* 0x000fe200078e002c */
[--C-:B------:R-:W-:Y:S01]  /*9640*/  SHF.R.U32.HI R60, RZ, 0x10, R65.reuse ;  /* 0x00000010ff3c7819 */ /* 0x100fe20000011641 */
[----:B------:R-:W-:Y:S01]  /*9650*/  HADD2.F32 R61, -RZ, R156.H1_H1 ;  /* 0x3000009cff3d7230 */ /* 0x000fe20000004100 */
[----:B------:R-:W-:Y:S01]  /*9660*/  SHF.R.U64 R54, R64, 0x10, R65 ;  /* 0x0000001040367819 */ /* 0x000fe20000001241 */
[--C-:B------:R-:W-:Y:S01]  /*9670*/  HADD2.F32 R44, -RZ, R40.reuse.H0_H0 ;  /* 0x20000028ff2c7230 */ /* 0x100fe20000004100 */
[----:B------:R-:W-:Y:S01]  /*9680*/  SHF.R.U32.HI R63, RZ, 0x10, R79 ;  /* 0x00000010ff3f7819 */ /* 0x000fe2000001164f */
[----:B------:R-:W-:Y:S01]  /*9690*/  HADD2.F32 R47, -RZ, R40.H1_H1 ;  /* 0x30000028ff2f7230 */ /* 0x000fe20000004100 */
[----:B------:R-:W-:Y:S01]  /*96a0*/  SHF.R.U64 R51, R66, 0x10, R67 ;  /* 0x0000001042337819 */ /* 0x000fe20000001243 */
        /* <DEDUP_REMOVED lines=12> */
[----:B------:R-:W-:Y:S01]  /*9770*/  FMUL.FTZ R62, R43, R62 ;  /* 0x0000003e2b3e7220 */ /* 0x000fe20000410000 */
[-C--:B------:R-:W-:Y:S01]  /*9780*/  FFMA.FTZ R40, R40, R59.reuse, -R41 ;  /* 0x0000003b28287223 */ /* 0x080fe20000010829 */
[----:B------:R-:W-:Y:S01]  /*9790*/  FFMA.FTZ R41, R44, R59, R61 ;  /* 0x0000003b2c297223 */ /* 0x000fe2000001003d */
[----:B------:R-:W-:-:S02]  /*97a0*/  HADD2.F32 R59, -RZ, R58.H0_H0 ;  /* 0x2000003aff3b7230 */ /* 0x000fc40000004100 */
[-C--:B------:R-:W-:Y:S01]  /*97b0*/  FFMA.FTZ R44, R47, R60.reuse, R62 ;  /* 0x0000003c2f2c7223 */ /* 0x080fe2000001003e */
[----:B------:R-:W-:Y:S02]  /*97c0*/  HADD2.F32 R62, -RZ, R155.H1_H1 ;  /* 0x3000009bff3e7230 */ /* 0x000fe40000004100 */
[----:B------:R-:W-:Y:S01]  /*97d0*/  FFMA.FTZ R43, R43, R60, -R64 ;  /* 0x0000003c2b2b7223 */ /* 0x000fe20000010840 */
[----:B------:R-:W-:Y:S02]  /*97e0*/  HADD2.F32 R58, -RZ, R58.H1_H1 ;  /* 0x3000003aff3a7230 */ /* 0x000fe40000004100 */
[----:B------:R-:W-:Y:S02]  /*97f0*/  HADD2.F32 R63, -RZ, R63.H0_H0 ;  /* 0x2000003fff3f7230 */ /* 0x000fe40000004100 */
[----:B------:R-:W-:Y:S01]  /*9800*/  FMUL.FTZ R64, R59, R62 ;  /* 0x0000003e3b407220 */ /* 0x000fe20000410000 */
[----:B------:R-:W-:Y:S01]  /*9810*/  HADD2.F32 R60, -RZ, R154.H0_H0 ;  /* 0x2000009aff3c7230 */ /* 0x000fe20000004100 */
[----:B------:R-:W-:Y:S01]  /*9820*/  F2FP.F16.F32.PACK_AB R43, R43, R40 ;  /* 0x000000282b2b723e */ /* 0x000fe200000000ff */
[----:B------:R-:W-:-:S02]  /*9830*/  HADD2.F32 R47, -RZ, R45.H0_H0 ;  /* 0x2000002dff2f7230 */ /* 0x000fc40000004100 */
[----:B------:R-:W-:Y:S02]  /*9840*/  HADD2.F32 R45, -RZ, R45.H1_H1 ;  /* 0x3000002dff2d7230 */ /* 0x000fe40000004100 */
[----:B------:R-:W-:Y:S02]  /*9850*/  HADD2.F32 R61, -RZ, R66.H0_H0 ;  /* 0x20000042ff3d7230 */ /* 0x000fe40000004100 */
[-C--:B------:R-:W-:Y:S01]  /*9860*/  FMUL.FTZ R66, R58, R63.reuse ;  /* 0x0000003f3a427220 */ /* 0x080fe20000410000 */
[C---:B------:R-:W-:Y:S01]  /*9870*/  FMUL.FTZ R62, R47.reuse, R62 ;  /* 0x0000003e2f3e7220 */ /* 0x040fe20000410000 */
[-C--:B------:R-:W-:Y:S01]  /*9880*/  FFMA.FTZ R64, R47, R60.reuse, -R64 ;  /* 0x0000003c2f407223 */ /* 0x080fe20000010840 */
[C---:B------:R-:W-:Y:S01]  /*9890*/  FMUL.FTZ R67, R45.reuse, R63 ;  /* 0x0000003f2d437220 */ /* 0x040fe20000410000 */
[----:B------:R-:W-:Y:S01]  /*98a0*/  FFMA.FTZ R65, R45, R61, -R66 ;  /* 0x0000003d2d417223 */ /* 0x000fe20000010842 */
[----:B------:R-:W-:Y:S02]  /*98b0*/  HADD2.F32 R156, -RZ, R156.H0_H0 ;  /* 0x2000009cff9c7230 */ /* 0x000fe40000004100 */
[----:B------:R-:W-:Y:S01]  /*98c0*/  FFMA.FTZ R63, R59, R60, R62 ;  /* 0x0000003c3b3f7223 */ /* 0x000fe2000001003e */
[----:B------:R-:W-:-:S02]  /*98d0*/  HADD2.F32 R47, -RZ, R57.H0_H0 ;  /* 0x20000039ff2f7230 */ /* 0x000fc40000004100 */
[----:B------:R-:W-:Y:S01]  /*98e0*/  FFMA.FTZ R66, R58, R61, R67 ;  /* 0x0000003d3a427223 */ /* 0x000fe20000010043 */
[--C-:B------:R-:W-:Y:S01]  /*98f0*/  HADD2.F32 R45, -RZ, R56.reuse.H0_H0 ;  /* 0x20000038ff2d7230 */ /* 0x100fe20000004100 */
[----:B------:R-:W-:Y:S01]  /*9900*/  F2FP.F16.F32.PACK_AB R64, R65, R64 ;  /* 0x000000404140723e */ /* 0x000fe200000000ff */
[----:B------:R-:W-:Y:S02]  /*9910*/  HADD2.F32 R55, -RZ, R55.H0_H0 ;  /* 0x20000037ff377230 */ /* 0x000fe40000004100 */
[-C--:B------:R-:W-:Y:S01]  /*9920*/  FMUL.FTZ R60, R47, R156.reuse ;  /* 0x0000009c2f3c7220 */ /* 0x080fe20000410000 */
[----:B------:R-:W-:Y:S02]  /*9930*/  HADD2.F32 R57, -RZ, R57.H1_H1 ;  /* 0x30000039ff397230 */ /* 0x000fe40000004100 */
[----:B------:R-:W-:Y:S01]  /*9940*/  FMUL.FTZ R156, R45, R156 ;  /* 0x0000009c2d9c7220 */ /* 0x000fe20000410000 */
[----:B------:R-:W-:Y:S02]  /*9950*/  HADD2.F32 R56, -RZ, R56.H1_H1 ;  /* 0x30000038ff387230 */ /* 0x000fe40000004100 */
[----:B------:R-:W-:-:S02]  /*9960*/  HADD2.F32 R58, -RZ, R153.H1_H1 ;  /* 0x30000099ff3a7230 */ /* 0x000fc40000004100 */
[-C--:B------:R-:W-:Y:S01]  /*9970*/  FMUL.FTZ R59, R57, R55.reuse ;  /* 0x00000037393b7220 */ /* 0x080fe20000410000 */
[----:B------:R-:W-:Y:S02]  /*9980*/  HADD2.F32 R54, -RZ, R54.H0_H0 ;  /* 0x20000036ff367230 */ /* 0x000fe40000004100 */
[C---:B------:R-:W-:Y:S01]  /*9990*/  FMUL.FTZ R62, R56.reuse, R55 ;  /* 0x00000037383e7220 */ /* 0x040fe20000410000 */
[----:B------:R-:W-:Y:S02]  /*99a0*/  HADD2.F32 R53, -RZ, R53.H0_H0 ;  /* 0x20000035ff357230 */ /* 0x000fe40000004100 */
[-C--:B------:R-:W-:Y:S01]  /*99b0*/  FFMA.FTZ R156, R47, R58.reuse, R156 ;  /* 0x0000003a2f9c7223 */ /* 0x080fe2000001009c */
[----:B------:R-:W-:Y:S01]  /*99c0*/  FFMA.FTZ R60, R45, R58, -R60 ;  /* 0x0000003a2d3c7223 */ /* 0x000fe2000001083c */
[-C--:B------:R-:W-:Y:S01]  /*99d0*/  FFMA.FTZ R59, R56, R54.reuse, -R59 ;  /* 0x00000036383b7223 */ /* 0x080fe2000001083b */
[----:B------:R-:W-:Y:S01]  /*99e0*/  FFMA.FTZ R57, R57, R54, R62 ;  /* 0x0000003639397223 */ /* 0x000fe2000001003e */
[----:B------:R-:W-:-:S02]  /*99f0*/  HADD2.F32 R47, -RZ, R46.H0_H0 ;  /* 0x2000002eff2f7230 */ /* 0x000fc40000004100 */
[----:B------:R-:W-:Y:S01]  /*9a00*/  HADD2.F32 R54, -RZ, R155.H0_H0 ;  /* 0x2000009bff367230 */ /* 0x000fe20000004100 */
[----:B------:R-:W-:Y:S01]  /*9a10*/  F2FP.F16.F32.PACK_AB R40, R59, R60 ;  /* 0x0000003c3b28723e */ /* 0x000fe200000000ff */
[----:B------:R-:W-:Y:S02]  /*9a20*/  HADD2.F32 R45, -RZ, R42.H0_H0 ;  /* 0x2000002aff2d7230 */ /* 0x000fe40000004100 */
[----:B------:R-:W-:Y:S02]  /*9a30*/  HADD2.F32 R46, -RZ, R46.H1_H1 ;  /* 0x3000002eff2e7230 */ /* 0x000fe40000004100 */
[-C--:B------:R-:W-:Y:S01]  /*9a40*/  FMUL.FTZ R56, R47, R54.reuse ;  /* 0x000000362f387220 */ /* 0x080fe20000410000 */
[----:B------:R-:W-:Y:S02]  /*9a50*/  HADD2.F32 R42, -RZ, R42.H1_H1 ;  /* 0x3000002aff2a7230 */ /* 0x000fe40000004100 */
[----:B------:R-:W-:Y:S01]  /*9a60*/  FMUL.FTZ R54, R45, R54 ;  /* 0x000000362d367220 */ /* 0x000fe20000410000 */
[----:B------:R-:W-:-:S02]  /*9a70*/  HADD2.F32 R154, -RZ, R154.H1_H1 ;  /* 0x3000009aff9a7230 */ /* 0x000fc40000004100 */
[-C--:B------:R-:W-:Y:S01]  /*9a80*/  FMUL.FTZ R55, R46, R53.reuse ;  /* 0x000000352e377220 */ /* 0x080fe20000410000 */
[----:B------:R-:W-:Y:S02]  /*9a90*/  HADD2.F32 R51, -RZ, R51.H0_H0 ;  /* 0x20000033ff337230 */ /* 0x000fe40000004100 */
[C---:B------:R-:W-:Y:S01]  /*9aa0*/  FMUL.FTZ R53, R42.reuse, R53 ;  /* 0x000000352a357220 */ /* 0x040fe20000410000 */
[-C--:B------:R-:W-:Y:S01]  /*9ab0*/  FFMA.FTZ R56, R45, R154.reuse, -R56 ;  /* 0x0000009a2d387223 */ /* 0x080fe20000010838 */
        /* <DEDUP_REMOVED lines=10> */
.L_x_2834:
[----:B------:R-:W-:Y:S05]  /*9b60*/  BSYNC B1 ;  /* 0x0000000000017941 */ /* 0x000fea0003800000 */
.L_x_2833:
        /* <DEDUP_REMOVED lines=10> */
.L_x_2750:
[----:B------:R-:W2:Y:S02]  /*9c10*/  LDL R40, [R1+0x4c] ;  /* 0x00004c0001287983 */ /* 0x000ea40000100800 */
[----:B--2---:R-:W-:-:S13]  /*9c20*/  R2UR UR4, R40 ;  /* 0x00000000280472ca */ /* 0x004fda00000e0000 */
[----:B------:R-:W-:-:S06]  /*9c30*/  UISETP.NE.AND UP0, UPT, UR4, 0x3, UPT ;  /* 0x000000030400788c */ /* 0x000fcc000bf05270 */
[----:B------:R-:W-:-:S13]  /*9c40*/  PLOP3.LUT P2, PT, PT, PT, UP0, 0x80, 0x0 ;  /* 0x000000000000781c */ /* 0x000fda0003f4f008 */
[----:B------:R-:W-:Y:S05]  /*9c50*/  @!P2 BRA `(.L_x_2835) ;  /* 0x000000000004a947 */ /* 0x000fea0003800000 */
[----:B------:R-:W-:Y:S01]  /*9c60*/  BPT.TRAP 0x1 ;  /* 0x000000040000795c */ /* 0x000fe20000300000 */
.L_x_2835:
[----:B------:R-:W-:Y:S01]  /*9c70*/  IMAD R96, R17, 0x8, R16 ;  /* 0x0000000811607824 */ /* 0x000fe200078e0210 */
[----:B------:R-:W-:Y:S01]  /*9c80*/  SHF.L.U32 R97, R209, 0x1f, RZ ;  /* 0x0000001fd1617819 */ /* 0x000fe200000006ff */
[----:B------:R-:W-:Y:S01]  /*9c90*/  IMAD R39, R24, -0x70, R2 ;  /* 0xffffff9018277824 */ /* 0x000fe200078e0202 */
[----:B------:R-:W-:Y:S02]  /*9ca0*/  BSSY B1, `(.L_x_2836) ;  /* 0x0000004000017945 */ /* 0x000fe40003800000 */
[----:B------:R-:W1:Y:S02]  /*9cb0*/  SYNCS.PHASECHK.TRANS64.TRYWAIT P3, [R96+URZ+0x36890], R97 ;  /* 0x03689061600075a7 */ /* 0x000e64000806017f */
[----:B------:R-:W-:Y:S01]  /*9cc0*/  VIMNMX R39, R39, 0x70, PT ;  /* 0x0000007027277848 */ /* 0x000fe20003fe0100 */
[----:B-1----:R-:W-:Y:S06]  /*9cd0*/  @!P3 BRA `(.L_x_2837) ;  /* 0x00000230006cb947 */ /* 0x002fec0003800000 */
.L_x_3133:
[----:B------:R-:W-:Y:S05]  /*9ce0*/  BSYNC B1 ;  /* 0x0000000000017941 */ /* 0x000fea0003800000 */
.L_x_2836:
        /* <DEDUP_REMOVED lines=21> */
.L_x_2839:
[----:B------:R-:W-:Y:S05]  /*9e40*/  BSYNC B1 ;  /* 0x0000000000017941 */ /* 0x000fea0003800000 */
.L_x_2838:
        /* <DEDUP_REMOVED lines=20> */
.L_x_2783:
[----:B------:R-:W-:Y:S05]  /*9f90*/  BSYNC B0 ;  /* 0x0000000000007941 */ /* 0x000fea0003800000 */
.L_x_2749:
        /* <DEDUP_REMOVED lines=17> */
.L_x_2841:
[----:B------:R-:W-:Y:S05]  /*a0b0*/  BSYNC B0 ;  /* 0x0000000000007941 */ /* 0x000fea0003800000 */
.L_x_2840:
[----:B------:R-:W1:Y:S01]  /*a0c0*/  SYNCS.PHASECHK.TRANS64.TRYWAIT P2, [R96+URZ+0x368b0], R97 ;  /* 0x0368b061600075a7 */ /* 0x000e62000804017f */
[----:B------:R-:W-:Y:S01]  /*a0d0*/  ULDC.64 UR4, c[0x0][0x318] ;  /* 0x0000c60000047ab9 */ /* 0x000fe20000000a00 */
[----:B------:R-:W-:Y:S01]  /*a0e0*/  ULDC.64 UR6, c[0x0][0x328] ;  /* 0x0000ca0000067ab9 */ /* 0x000fe20000000a00 */
[----:B0-----:R-:W-:Y:S01]  /*a0f0*/  IMAD.U32 R40, RZ, RZ, UR4 ;  /* 0x00000004ff287e24 */ /* 0x001fe2000f8e00ff */
[----:B------:R-:W-:Y:S01]  /*a100*/  MOV R42, UR6 ;  /* 0x00000006002a7c02 */ /* 0x000fe20008000f00 */
[----:B------:R-:W-:Y:S01]  /*a110*/  IMAD.U32 R41, RZ, RZ, UR7 ;  /* 0x00000007ff297e24 */ /* 0x000fe2000f8e00ff */
[----:B------:R-:W-:Y:S02]  /*a120*/  BSSY B0, `(.L_x_2842) ;  /* 0x0000007000007945 */ /* 0x000fe40003800000 */
[----:B------:R0:W-:Y:S04]  /*a130*/  STL [R1+0x40], R40 ;  /* 0x0000402801007387 */ /* 0x0001e80000100800 */
[----:B------:R2:W-:Y:S01]  /*a140*/  STL [R1+0x48], R42 ;  /* 0x0000482a01007387 */ /* 0x0005e20000100800 */
[----:B0-----:R-:W-:-:S05]  /*a150*/  IMAD.U32 R40, RZ, RZ, UR5 ;  /* 0x00000005ff287e24 */ /* 0x001fca000f8e00ff */
[----:B------:R2:W-:Y:S04]  /*a160*/  STL [R1+0x24], R40 ;  /* 0x0000242801007387 */ /* 0x0005e80000100800 */
[----:B------:R2:W-:Y:S02]  /*a170*/  STL [R1+0x44], R41 ;  /* 0x0000442901007387 */ /* 0x0005e40000100800 */
[----:B-12---:R-:W-:Y:S05]  /*a180*/  @!P2 BRA `(.L_x_2843) ;  /* 0x0000022c0054a947 */ /* 0x006fea0003800000 */
.L_x_3134:
[----:B------:R-:W-:Y:S05]  /*a190*/  BSYNC B0 ;  /* 0x0000000000007941 */ /* 0x000fea0003800000 */
.L_x_2842:
        /* <DEDUP_REMOVED lines=10> */
[----:B------:R-:W-:Y:S01]  /*a240*/  R2UR UR4, R50 ;  /* 0x00000000320472ca */ /* 0x000fe200000e0000 */
[----:B------:R-:W-:Y:S01]  /*a250*/  IMAD.MOV.U32 R41, RZ, RZ, R36 ;  /* 0x000000ffff297224 */ /* 0x000fe200078e0024 */
[----:B------:R-:W-:Y:S02]  /*a260*/  R2UR UR6, R49 ;  /* 0x00000000310672ca */ /* 0x000fe400000e0000 */
[----:B------:R-:W-:-:S07]  /*a270*/  R2UR UR5, R48 ;  /* 0x00000000300572ca */ /* 0x000fce00000e0000 */
        /* <DEDUP_REMOVED lines=25> */
.L_x_2845:
[----:B------:R-:W-:Y:S05]  /*a410*/  BSYNC B0 ;  /* 0x0000000000007941 */ /* 0x000fea0003800000 */
.L_x_2844:
[----:B------:R-:W-:Y:S01]  /*a420*/  ISETP.GE.AND P2, PT, R237, R39, PT ;  /* 0x00000027ed00720c */ /* 0x000fe20003f46270 */
[----:B------:R-:W-:-:S12]  /*a430*/  BSSY B0, `(.L_x_2846) ;  /* 0x0000023000007945 */ /* 0x000fd80003800000 */
[----:B------:R-:W-:Y:S05]  /*a440*/  @P2 BRA `(.L_x_2847) ;  /* 0x0000000000842947 */ /* 0x000fea0003800000 */
[----:B-----5:R-:W-:Y:S01]  /*a450*/  R2UR UR7, R51 ;  /* 0x00000000330772ca */ /* 0x020fe200000e0000 */
[----:B-1----:R-:W-:Y:S01]  /*a460*/  IMAD.MOV.U32 R40, RZ, RZ, R112 ;  /* 0x000000ffff287224 */ /* 0x002fe200078e0070 */
[----:B------:R-:W-:Y:S01]  /*a470*/  R2UR UR4, R50 ;  /* 0x00000000320472ca */ /* 0x000fe200000e0000 */
[----:B------:R-:W-:Y:S01]  /*a480*/  IMAD.MOV.U32 R41, RZ, RZ, R36 ;  /* 0x000000ffff297224 */ /* 0x000fe200078e0024 */
[----:B------:R-:W-:Y:S02]  /*a490*/  IADD3 R39, P2, R44, 0x40, RZ ;  /* 0x000000402c277810 */ /* 0x000fe40007f5e0ff */
[----:B------:R-:W-:Y:S02]  /*a4a0*/  R2UR UR6, R49 ;  /* 0x00000000310672ca */ /* 0x000fe400000e0000 */
[----:B------:R-:W-:Y:S02]  /*a4b0*/  IADD3.X R44, RZ, R45, RZ, P2, !PT ;  /* 0x0000002dff2c7210 */ /* 0x000fe400017fe4ff */
        /* <DEDUP_REMOVED lines=26> */
.L_x_2847:
[----:B------:R-:W-:Y:S05]  /*a660*/  BSYNC B0 ;  /* 0x0000000000007941 */ /* 0x000fea0003800000 */
.L_x_2846:
[----:B------:R-:W3:Y:S01]  /*a670*/  LDL R37, [R1+0x20] ;  /* 0x0000200001257983 */ /* 0x000ee20000100800 */
[----:B0-----:R-:W-:Y:S01]  /*a680*/  @!P3 VIADD R96, R96, 0x368c0 ;  /* 0x000368c06060b836 */ /* 0x001fe20000000000 */
[----:B------:R-:W-:Y:S01]  /*a690*/  PLOP3.LUT P2, PT, PT, PT, PT, 0x8, 0x0 ;  /* 0x000000000000781c */ /* 0x000fe20003f4e170 */
[----:B------:R-:W-:Y:S01]  /*a6a0*/  VIADD R17, R17, 0x1 ;  /* 0x0000000111117836 */ /* 0x000fe20000000000 */
[----:B------:R-:W-:Y:S01]  /*a6b0*/  @!PT LDS RZ, [RZ] ;  /* 0x00000000fffff984 */ /* 0x000fe20000000800 */
[----:B------:R-:W-:Y:S01]  /*a6c0*/  @!PT LDS RZ, [RZ] ;  /* 0x00000000fffff984 */ /* 0x000fe20000000800 */
[----:B------:R-:W-:Y:S01]  /*a6d0*/  @!PT LDS RZ, [RZ] ;  /* 0x00000000fffff984 */ /* 0x000fe20000000800 */
[----:B------:R-:W-:Y:S01]  /*a6e0*/  @!PT LDS RZ, [RZ] ;  /* 0x00000000fffff984 */ /* 0x000fe20000000800 */
[----:B------:R0:W-:Y:S06]  /*a6f0*/  MEMBAR.ALL.CTA ;  /* 0x0000000000007992 */ /* 0x0001ec0000008000 */
[----:B0-----:R-:W0:Y:S01]  /*a700*/  FENCE.VIEW.ASYNC.S ;  /* 0x00000000000073c6 */ /* 0x001e220000000000 */
[----:B------:R-:W-:Y:S01]  /*a710*/  @!P3 PRMT R96, RZ, 0x654, R96 ;  /* 0x00000654ff60b816 */ /* 0x000fe20000000060 */
[----:B0-----:R0:W-:Y:S06]  /*a720*/  BAR.SYNC.DEFER_BLOCKING R151, 0x80 ;  /* 0x000200970000751d */ /* 0x0011ec0000010000 */
[----:B------:R0:W-:Y:S01]  /*a730*/  @!P3 SYNCS.ARRIVE.TRANS64.RED.A1T0 RZ, [R96+URZ], RZ ;  /* 0x000000ff60ffb9a7 */ /* 0x0001e2000810043f */
[----:B------:R-:W-:-:S04]  /*a740*/  ISETP.NE.AND P3, PT, R17, 0x2, PT ;  /* 0x000000021100780c */ /* 0x000fc80003f65270 */
[----:B------:R-:W-:Y:S02]  /*a750*/  SEL R38, RZ, 0x1, P3 ;  /* 0x00000001ff267807 */ /* 0x000fe40001800000 */
[----:B------:R-:W-:Y:S02]  /*a760*/  SEL R17, R17, RZ, P3 ;  /* 0x000000ff11117207 */ /* 0x000fe40001800000 */
[----:B------:R-:W-:Y:S02]  /*a770*/  LOP3.LUT R209, R209, R38, RZ, 0x3c, !PT ;  /* 0x00000026d1d17212 */ /* 0x000fe400078e3cff */
[----:B---3--:R-:W-:-:S13]  /*a780*/  LOP3.LUT P4, RZ, R37, 0x2, RZ, 0xc0, !PT ;  /* 0x0000000225ff7812 */ /* 0x008fda000788c0ff */
[----:B0-----:R-:W-:Y:S05]  /*a790*/  @P4 BRA `(.L_x_2848) ;  /* 0xffffff8000704947 */ /* 0x001fea000383ffff */
.L_x_2744:
[----:B------:R-:W0:Y:S01]  /*a7a0*/  LDC R0, c[0x0][0x448] ;  /* 0x00011200ff007b82 */ /* 0x000e220000000800 */
[----:B------:R-:W-:Y:S01]  /*a7b0*/  IADD3 R2, R222, 0x7f, RZ ;  /* 0x0000007fde027810 */ /* 0x000fe20007ffe0ff */
[----:B------:R-:W-:Y:S01]  /*a7c0*/  BSSY B0, `(.L_x_2849) ;  /* 0x0000044000007945 */ /* 0x000fe20003800000 */
[----:B------:R-:W-:Y:S02]  /*a7d0*/  CS2R R6, SRZ ;  /* 0x0000000000067805 */ /* 0x000fe4000001ff00 */
[----:B------:R-:W-:Y:S02]  /*a7e0*/  CS2R R118, SRZ ;  /* 0x0000000000767805 */ /* 0x000fe4000001ff00 */
[----:B------:R-:W-:Y:S02]  /*a7f0*/  CS2R R116, SRZ ;  /* 0x0000000000747805 */ /* 0x000fe4000001ff00 */
[----:B------:R-:W-:Y:S02]  /*a800*/  CS2R R114, SRZ ;  /* 0x0000000000727805 */ /* 0x000fe4000001ff00 */
[----:B------:R-:W-:Y:S01]  /*a810*/  CS2R R112, SRZ ;  /* 0x0000000000707805 */ /* 0x000fe2000001ff00 */
[----:B------:R-:W-:Y:S01]  /*a820*/  IMAD.MOV.U32 R111, RZ, RZ, RZ ;  /* 0x000000ffff6f7224 */ /* 0x000fe200078e00ff */
[----:B------:R-:W-:-:S02]  /*a830*/  CS2R R106, SRZ ;  /* 0x00000000006a7805 */ /* 0x000fc4000001ff00 */
[----:B------:R-:W-:Y:S02]  /*a840*/  CS2R R108, SRZ ;  /* 0x00000000006c7805 */ /* 0x000fe4000001ff00 */
[----:B------:R-:W-:Y:S02]  /*a850*/  CS2R R62, SRZ ;  /* 0x00000000003e7805 */ /* 0x000fe4000001ff00 */
[----:B------:R-:W-:Y:S01]  /*a860*/  CS2R R104, SRZ ;  /* 0x0000000000687805 */ /* 0x000fe2000001ff00 */
[----:B------:R-:W-:Y:S01]  /*a870*/  IMAD.MOV.U32 R103, RZ, RZ, RZ ;  /* 0x000000ffff677224 */ /* 0x000fe200078e00ff */
[----:B------:R-:W-:Y:S02]  /*a880*/  CS2R R98, SRZ ;  /* 0x0000000000627805 */ /* 0x000fe4000001ff00 */
[----:B------:R-:W-:Y:S02]  /*a890*/  CS2R R100, SRZ ;  /* 0x0000000000647805 */ /* 0x000fe4000001ff00 */
[----:B------:R-:W-:-:S02]  /*a8a0*/  CS2R R70, SRZ ;  /* 0x0000000000467805 */ /* 0x000fc4000001ff00 */
[----:B------:R-:W-:Y:S02]  /*a8b0*/  CS2R R96, SRZ ;  /* 0x0000000000607805 */ /* 0x000fe4000001ff00 */
[----:B------:R-:W-:Y:S02]  /*a8c0*/  MOV R95, RZ ;  /* 0x000000ff005f7202 */ /* 0x000fe40000000f00 */
[----:B------:R-:W-:Y:S02]  /*a8d0*/  CS2R R90, SRZ ;  /* 0x00000000005a7805 */ /* 0x000fe4000001ff00 */
[----:B------:R-:W-:Y:S02]  /*a8e0*/  CS2R R92, SRZ ;  /* 0x00000000005c7805 */ /* 0x000fe4000001ff00 */
[----:B------:R-:W-:Y:S01]  /*a8f0*/  CS2R R88, SRZ ;  /* 0x0000000000587805 */ /* 0x000fe2000001ff00 */
[----:B------:R-:W-:Y:S01]  /*a900*/  IMAD.MOV.U32 R87, RZ, RZ, RZ ;  /* 0x000000ffff577224 */ /* 0x000fe200078e00ff */
[----:B------:R-:W-:-:S02]  /*a910*/  CS2R R82, SRZ ;  /* 0x0000000000527805 */ /* 0x000fc4000001ff00 */
[----:B0-----:R-:W-:Y:S02]  /*a920*/  ISETP.NE.AND P0, PT, R0, 0x1, PT ;  /* 0x000000010000780c */ /* 0x001fe40003f05270 */
        /* <DEDUP_REMOVED lines=12> */
[----:B------:R-:W0:Y:S01]  /*a9f0*/  @P0 LDC R3, c[0x0][0x44c] ;  /* 0x00011300ff030b82 */ /* 0x000e220000000800 */
[----:B------:R-:W-:Y:S02]  /*aa00*/  CS2R R130, SRZ ;  /* 0x0000000000827805 */ /* 0x000fe4000001ff00 */
[----:B------:R-:W-:Y:S02]  /*aa10*/  CS2R R56, SRZ ;  /* 0x0000000000387805 */ /* 0x000fe4000001ff00 */
[----:B------:R-:W-:Y:S02]  /*aa20*/  CS2R R120, SRZ ;  /* 0x0000000000787805 */ /* 0x000fe4000001ff00 */
[----:B------:R-:W-:Y:S02]  /*aa30*/  CS2R R52, SRZ ;  /* 0x0000000000347805 */ /* 0x000fe4000001ff00 */
[----:B------:R-:W-:-:S02]  /*aa40*/  CS2R R132, SRZ ;  /* 0x0000000000847805 */ /* 0x000fc4000001ff00 */
[----:B-----5:R-:W-:Y:S02]  /*aa50*/  CS2R R48, SRZ ;  /* 0x0000000000307805 */ /* 0x020fe4000001ff00 */
[----:B------:R-:W-:Y:S01]  /*aa60*/  CS2R R122, SRZ ;  /* 0x00000000007a7805 */ /* 0x000fe2000001ff00 */
[----:B------:R-:W3:Y:S01]  /*aa70*/  @P0 LDC R0, c[0x0][0x450] ;  /* 0x00011400ff000b82 */ /* 0x000ee20000000800 */
[----:B--2---:R-:W-:Y:S02]  /*aa80*/  CS2R R44, SRZ ;  /* 0x00000000002c7805 */ /* 0x004fe4000001ff00 */
[----:B------:R-:W-:Y:S02]  /*aa90*/  CS2R R134, SRZ ;  /* 0x0000000000867805 */ /* 0x000fe4000001ff00 */
[----:B-1----:R-:W-:Y:S02]  /*aaa0*/  CS2R R40, SRZ ;  /* 0x0000000000287805 */ /* 0x002fe4000001ff00 */
[----:B------:R-:W-:-:S02]  /*aab0*/  CS2R R124, SRZ ;  /* 0x00000000007c7805 */ /* 0x000fc4000001ff00 */
[----:B------:R-:W-:Y:S02]  /*aac0*/  CS2R R36, SRZ ;  /* 0x0000000000247805 */ /* 0x000fe4000001ff00 */
[----:B------:R-:W-:Y:S02]  /*aad0*/  CS2R R136, SRZ ;  /* 0x0000000000887805 */ /* 0x000fe4000001ff00 */
[----:B------:R-:W-:Y:S02]  /*aae0*/  CS2R R32, SRZ ;  /* 0x0000000000207805 */ /* 0x000fe4000001ff00 */
[----:B------:R-:W-:Y:S02]  /*aaf0*/  CS2R R10, SRZ ;  /* 0x00000000000a7805 */ /* 0x000fe4000001ff00 */
[----:B------:R-:W-:Y:S01]  /*ab00*/  CS2R R28, SRZ ;  /* 0x00000000001c7805 */ /* 0x000fe2000001ff00 */
[----:B------:R-:W-:Y:S02]  /*ab10*/  IMAD.MOV.U32 R138, RZ, RZ, RZ ;  /* 0x000000ffff8a7224 */ /* 0x000fe400078e00ff */
[----:B0-----:R-:W-:-:S05]  /*ab20*/  @P0 IMAD.HI.U32 R3, R2, R3, RZ ;  /* 0x0000000302030227 */ /* 0x001fca00078e00ff */
[----:B---3--:R-:W-:Y:S02]  /*ab30*/  @P0 SHF.R.U32.HI R2, RZ, R0, R3 ;  /* 0x00000000ff020219 */ /* 0x008fe40000011603 */
[----:B------:R-:W-:-:S03]  /*ab40*/  PLOP3.LUT P0, PT, PT, PT, PT, 0x80, 0x0 ;  /* 0x000000000000781c */ /* 0x000fc60003f0f070 */
[----:B------:R-:W-:Y:S02]  /*ab50*/  IMAD.IADD R3, R149, 0x1, R2 ;  /* 0x0000000195037824 */ /* 0x000fe400078e0202 */
[----:B------:R-:W-:-:S04]  /*ab60*/  IMAD.MOV.U32 R2, RZ, RZ, RZ ;  /* 0x000000ffff027224 */ /* 0x000fc800078e00ff */
[----:B------:R-:W-:-:S05]  /*ab70*/  IMAD.HI R2, R3, -0x6db6db6d, R2 ;  /* 0x9249249303027827 */ /* 0x000fca00078e0202 */
[----:B------:R-:W-:-:S04]  /*ab80*/  SHF.R.U32.HI R3, RZ, 0x1f, R2 ;  /* 0x0000001fff037819 */ /* 0x000fc80000011602 */
[----:B------:R-:W-:Y:S01]  /*ab90*/  LEA.HI.SX32 R5, R2, R3, 0x1a ;  /* 0x0000000302057211 */ /* 0x000fe200078fd2ff */
[----:B------:R-:W-:-:S03]  /*aba0*/  IMAD.MOV.U32 R3, RZ, RZ, RZ ;  /* 0x000000ffff037224 */ /* 0x000fc600078e00ff */
[----:B------:R-:W-:-:S04]  /*abb0*/  VIMNMX R2, R150, R5, PT ;  /* 0x0000000596027248 */ /* 0x000fc80003fe0100 */
[----:B------:R-:W-:Y:S01]  /*abc0*/  ISETP.GE.AND P1, PT, R2, 0x1, PT ;  /* 0x000000010200780c */ /* 0x000fe20003f26270 */
[----:B------:R-:W-:-:S12]  /*abd0*/  @P2 BRA `(.L_x_2850) ;  /* 0x0000000000082947 */ /* 0x000fd80003800000 */
[----:B------:R-:W0:Y:S02]  /*abe0*/  FENCE.VIEW.ASYNC.G ;  /* 0x00000000000073c6 */ /* 0x000e240000000100 */
[----:B0-----:R-:W-:Y:S06]  /*abf0*/  BAR.ARV 0xc, 0x180 ;  /* 0x0306000000007b1d */ /* 0x001fec0000002000 */
.L_x_2850:
[----:B------:R-:W-:Y:S05]  /*ac00*/  BSYNC B0 ;  /* 0x0000000000007941 */ /* 0x000fea0003800000 */
.L_x_2849:
[----:B------:R-:W-:Y:S02]  /*ac10*/  IMAD.MOV.U32 R4, RZ, RZ, RZ ;  /* 0x000000ffff047224 */ /* 0x000fe400078e00ff */
[----:B------:R-:W-:Y:S01]  /*ac20*/  IMAD.MOV.U32 R0, RZ, RZ, RZ ;  /* 0x000000ffff007224 */ /* 0x000fe200078e00ff */
        /* <DEDUP_REMOVED lines=34> */
.L_x_2852:
        /* <DEDUP_REMOVED lines=12> */
.L_x_2856:
[----:B-1----:R1:W2:Y:S02]  /*af10*/  SYNCS.PHASECHK.TRANS64.TRYWAIT P0, [R16+URZ+0x36800], R3 ;  /* 0x03680003100075a7 */ /* 0x0022a4000800017f */
[----:B--2---:R-:W-:Y:S05]  /*af20*/  @!P0 NANOSLEEP.SYNCS 0x989680 ;  /* 0x009896800000895d */ /* 0x004fea0003900000 */
[----:B------:R-:W2:Y:S02]  /*af30*/  @!P0 SYNCS.PHASECHK.TRANS64 P0, [R16+URZ+0x36800], R3 ;  /* 0x03680003100085a7 */ /* 0x000ea4000800007f */
[----:B--2---:R-:W-:Y:S05]  /*af40*/  @!P0 BRA `(.L_x_2856) ;  /* 0xfffffffc00f08947 */ /* 0x004fea000383ffff */
.L_x_2855:
[----:B------:R-:W-:Y:S05]  /*af50*/  BSYNC B0 ;  /* 0x0000000000007941 */ /* 0x000fea0003800000 */
.L_x_2854:
[----:B------:R-:W-:Y:S05]  /*af60*/  BRA `(.L_x_2857) ;  /* 0x0000006c00d07947 */ /* 0x000fea0003800000 */
.L_x_2853:
[----:B------:R-:W2:Y:S01]  /*af70*/  LDL R0, [R1+0x88] ;  /* 0x0000880001007983 */ /* 0x000ea20000100800 */
[----:B------:R-:W-:Y:S01]  /*af80*/  ULDC.64 UR6, c[0x0][0x408] ;  /* 0x0001020000067ab9 */ /* 0x000fe20000000a00 */
[----:B--2---:R-:W-:Y:S02]  /*af90*/  R2UR UR4, R0 ;  /* 0x00000000000472ca */ /* 0x004fe400000e0000 */
[----:B------:R-:W-:-:S05]  /*afa0*/  SHF.R.S32.HI R0, RZ, 0x1f, R144 ;  /* 0x0000001fff007819 */ /* 0x000fca0000011490 */
[----:B------:R-:W-:-:S04]  /*afb0*/  IMAD R5, R0, UR6, RZ ;  /* 0x0000000600057c24 */ /* 0x000fc8000f8e02ff */
[----:B------:R-:W-:Y:S02]  /*afc0*/  IMAD R5, R144, UR7, R5 ;  /* 0x0000000790057c24 */ /* 0x000fe4000f8e0205 */
[----:B------:R-:W-:-:S03]  /*afd0*/  ULOP3.LUT UP0, URZ, UR4, 0x3ff, URZ, 0xc0, !UPT ;  /* 0x000003ff043f7892 */ /* 0x000fc6000f80c03f */
[----:B------:R-:W-:Y:S02]  /*afe0*/  ULDC.64 UR4, c[0x0][0x3f8] ;  /* 0x0000fe0000047ab9 */ /* 0x000fe40000000a00 */
[----:B------:R-:W-:Y:S01]  /*aff0*/  IMAD R3, R0, UR4, RZ ;  /* 0x0000000400037c24 */ /* 0x000fe2000f8e02ff */
[----:B------:R-:W-:Y:S01]  /*b000*/  PLOP3.LUT P0, PT, PT, PT, UP0, 0x80, 0x0 ;  /* 0x000000000000781c */ /* 0x000fe20003f0f008 */
[----:B------:R-:W-:-:S04]  /*b010*/  IMAD.WIDE.U32 R24, R144, UR4, RZ ;  /* 0x0000000490187c25 */ /* 0x000fc8000f8e00ff */
[C---:B------:R-:W-:Y:S02]  /*b020*/  IMAD R3, R144.reuse, UR5, R3 ;  /* 0x0000000590037c24 */ /* 0x040fe4000f8e0203 */
[----:B------:R-:W-:-:S04]  /*b030*/  IMAD.WIDE.U32 R144, R144, UR6, RZ ;  /* 0x0000000690907c25 */ /* 0x000fc8000f8e00ff */
[----:B------:R-:W-:Y:S01]  /*b040*/  IMAD.IADD R27, R3, 0x1, R25 ;  /* 0x00000001031b7824 */ /* 0x000fe200078e0219 */
[----:B------:R-:W-:Y:S01]  /*b050*/  IADD3 R29, R5, R145, RZ ;  /* 0x00000091051d7210 */ /* 0x000fe20007ffe0ff */
        /* <DEDUP_REMOVED lines=17> */
.L_x_2858:
[----:B------:R-:W-:Y:S01]  /*b170*/  ULDC.U8 UR4, c[0x0][0x410] ;  /* 0x0001040000047ab9 */ /* 0x000fe20000000000 */
[----:B------:R-:W-:Y:S01]  /*b180*/  BSSY B0, `(.L_x_2859) ;  /* 0x00006ca000007945 */ /* 0x000fe20003800000 */
[----:B------:R-:W-:Y:S01]  /*b190*/  ISETP.NE.AND P0, PT, RZ, UR4, PT ;  /* 0x00000004ff007c0c */ /* 0x000fe2000bf05270 */
[----:B------:R-:W-:-:S12]  /*b1a0*/  IMAD.IADD R10, R204, 0x1, R222 ;  /* 0x00000001cc0a7824 */ /* 0x000fd800078e02de */
[----:B------:R-:W-:Y:S05]  /*b1b0*/  @!P0 BRA `(.L_x_2860) ;  /* 0x0000003400b08947 */ /* 0x000fea0003800000 */
[----:B------:R-:W0:Y:S01]  /*b1c0*/  LDC R63, c[0x0][0x448] ;  /* 0x00011200ff3f7b82 */ /* 0x000e220000000800 */
[----:B------:R-:W1:Y:S01]  /*b1d0*/  S2R R21, SR_TID.X ;  /* 0x0000000000157919 */ /* 0x000e620000002100 */
[----:B------:R-:W-:Y:S01]  /*b1e0*/  ULDC.64 UR4, c[0x0][0x3f8] ;  /* 0x0000fe0000047ab9 */ /* 0x000fe20000000a00 */
[----:B------:R-:W-:Y:S01]  /*b1f0*/  ULDC.64 UR6, c[0x0][0x408] ;  /* 0x0001020000067ab9 */ /* 0x000fe20000000a00 */
[----:B------:R-:W-:Y:S02]  /*b200*/  IMAD.MOV.U32 R8, RZ, RZ, R24 ;  /* 0x000000ffff087224 */ /* 0x000fe400078e0018 */
[----:B------:R-:W-:Y:S02]  /*b210*/  IMAD.MOV.U32 R9, RZ, RZ, R27 ;  /* 0x000000ffff097224 */ /* 0x000fe400078e001b */
[----:B------:R-:W-:Y:S02]  /*b220*/  IMAD.MOV.U32 R12, RZ, RZ, R144 ;  /* 0x000000ffff0c7224 */ /* 0x000fe400078e0090 */
[----:B------:R-:W-:Y:S01]  /*b230*/  IMAD.MOV.U32 R13, RZ, RZ, R29 ;  /* 0x000000ffff0d7224 */ /* 0x000fe200078e001d */
[----:B0-----:R-:W-:Y:S01]  /*b240*/  ISETP.NE.AND P0, PT, R63, 0x1, PT ;  /* 0x000000013f00780c */ /* 0x001fe20003f05270 */
[----:B-1----:R-:W-:-:S12]  /*b250*/  VIADD R21, R21, 0xffffff80 ;  /* 0xffffff8015157836 */ /* 0x002fd80000000000 */
[----:B------:R-:W0:Y:S01]  /*b260*/  @P0 LDC R0, c[0x0][0x44c] ;  /* 0x00011300ff000b82 */ /* 0x000e220000000800 */
[----:B------:R-:W-:-:S04]  /*b270*/  SHF.R.S32.HI R20, RZ, 0x1f, R21 ;  /* 0x0000001fff147819 */ /* 0x000fc80000011415 */
[----:B------:R-:W-:-:S03]  /*b280*/  LEA.HI R20, R20, R21, RZ, 0x2 ;  /* 0x0000001514147211 */ /* 0x000fc600078f10ff */
[----:B------:R-:W1:Y:S01]  /*b290*/  @P0 LDC R5, c[0x0][0x450] ;  /* 0x00011400ff050b82 */ /* 0x000e620000000800 */
[----:B------:R-:W-:-:S04]  /*b2a0*/  LOP3.LUT R20, R20, 0xfffffffc, RZ, 0xc0, !PT ;  /* 0xfffffffc14147812 */ /* 0x000fc800078ec0ff */
[----:B------:R-:W-:-:S05]  /*b2b0*/  IADD3 R20, R21, -R20, RZ ;  /* 0x8000001415147210 */ /* 0x000fca0007ffe0ff */
[----:B------:R-:W-:-:S04]  /*b2c0*/  IMAD R3, R20, 0x40, R10 ;  /* 0x0000004014037824 */ /* 0x000fc800078e020a */
        /* <DEDUP_REMOVED lines=8> */
[----:B------:R-:W-:Y:S01]  /*b350*/  IMAD.WIDE.U32 R12, R3, UR6, R12 ;  /* 0x00000006030c7c25 */ /* 0x000fe2000f8e000c */
[----:B------:R-:W-:Y:S01]  /*b360*/  LEA R6, P0, R8, UR4, 0x1 ;  /* 0x0000000408067c11 */ /* 0x000fe2000f8008ff */
[----:B------:R-:W-:Y:S01]  /*b370*/  UMOV UR4, 0xffffffff ;  /* 0xffffffff00047882 */ /* 0x000fe20000000000 */
[----:B------:R-:W-:Y:S01]  /*b380*/  IADD3 R7, R9, R7, RZ ;  /* 0x0000000709077210 */ /* 0x000fe20007ffe0ff */
[----:B------:R-:W-:Y:S01]  /*b390*/  IMAD R3, R3, UR7, R0 ;  /* 0x0000000703037c24 */ /* 0x000fe2000f8e0200 */
[----:B------:R-:W-:-:S02]  /*b3a0*/  ULDC.64 UR6, c[0x0][0x400] ;  /* 0x0001000000067ab9 */ /* 0x000fc40000000a00 */
[----:B------:R-:W-:Y:S01]  /*b3b0*/  LEA R4, P1, R12, UR6, 0x1 ;  /* 0x000000060c047c11 */ /* 0x000fe2000f8208ff */
[----:B------:R-:W-:Y:S01]  /*b3c0*/  IMAD.IADD R3, R13, 0x1, R3 ;  /* 0x000000010d037824 */ /* 0x000fe200078e0203 */
[----:B------:R-:W-:-:S04]  /*b3d0*/  LEA.HI.X R7, R8, UR5, R7, 0x1, P0 ;  /* 0x0000000508077c11 */ /* 0x000fc800080f0c07 */
[----:B------:R-:W-:Y:S01]  /*b3e0*/  LEA.HI.X R8, R12, UR7, R3, 0x1, P1 ;  /* 0x000000070c087c11 */ /* 0x000fe200088f0c03 */
[----:B------:R-:W-:Y:S06]  /*b3f0*/  BRA.DIV UR4, `(.L_x_2861) ;  /* 0x0000021a04cc7947 */ /* 0x000fec000b800000 */
[----:B------:R0:W1:Y:S04]  /*b400*/  SHFL.IDX PT, R3, R7, RZ, 0x1c1f ;  /* 0x001c1fff07037589 */ /* 0x00006800000e0000 */
[----:B------:R0:W2:Y:S04]  /*b410*/  SHFL.IDX PT, R0, R6, RZ, 0x1c1f ;  /* 0x001c1fff06007589 */ /* 0x0000a800000e0000 */
[----:B------:R0:W3:Y:S04]  /*b420*/  SHFL.IDX PT, R5, R8, RZ, 0x1c1f ;  /* 0x001c1fff08057589 */ /* 0x0000e800000e0000 */
[----:B------:R0:W4:Y:S02]  /*b430*/  SHFL.IDX PT, R14, R4, RZ, 0x1c1f ;  /* 0x001c1fff040e7589 */ /* 0x00012400000e0000 */
.L_x_3140:
        /* <DEDUP_REMOVED lines=16> */
[----:B------:R-:W3:Y:S01]  /*b540*/  LDL R15, [R1+0x70] ;  /* 0x00007000010f7983 */ /* 0x000ee20000100800 */
[----:B------:R-:W-:-:S03]  /*b550*/  ULDC UR4, c[0x0][0x3f4] ;  /* 0x0000fd0000047ab9 */ /* 0x000fc60000000800 */
[----:B------:R-:W3:Y:S04]  /*b560*/  LDL R12, [R1+0x6c] ;  /* 0x00006c00010c7983 */ /* 0x000ee80000100800 */
[----:B------:R-:W3:Y:S04]  /*b570*/  LDL R13, [R1+0x68] ;  /* 0x00006800010d7983 */ /* 0x000ee80000100800 */
[----:B------:R-:W3:Y:S04]  /*b580*/  LDL R11, [R1+0x64] ;  /* 0x00006400010b7983 */ /* 0x000ee80000100800 */
[----:B------:R-:W3:Y:S01]  /*b590*/  LDL R9, [R1+0x60] ;  /* 0x0000600001097983 */ /* 0x000ee20000100800 */
[----:B------:R-:W-:-:S02]  /*b5a0*/  ISETP.GE.AND P3, PT, R213, UR4, PT ;  /* 0x00000004d5007c0c */ /* 0x000fc4000bf66270 */
[----:B------:R-:W-:Y:S02]  /*b5b0*/  CS2R R60, SRZ ;  /* 0x00000000003c7805 */ /* 0x000fe4000001ff00 */
[----:B------:R-:W-:Y:S02]  /*b5c0*/  ISETP.GE.AND P2, PT, R211, UR4, PT ;  /* 0x00000004d3007c0c */ /* 0x000fe4000bf46270 */
[----:B------:R-:W-:Y:S02]  /*b5d0*/  CS2R R58, SRZ ;  /* 0x00000000003a7805 */ /* 0x000fe4000001ff00 */
[----:B------:R-:W-:Y:S02]  /*b5e0*/  ISETP.GE.AND P1, PT, R212, UR4, PT ;  /* 0x00000004d4007c0c */ /* 0x000fe4000bf26270 */
[----:B------:R-:W-:Y:S02]  /*b5f0*/  ISETP.GE.AND P0, PT, R210, UR4, PT ;  /* 0x00000004d2007c0c */ /* 0x000fe4000bf06270 */
[----:B------:R-:W-:Y:S01]  /*b600*/  ISETP.GE.AND P4, PT, R22, UR4, PT ;  /* 0x0000000416007c0c */ /* 0x000fe2000bf86270 */
[----:B------:R-:W-:-:S04]  /*b610*/  @!P3 IMAD.SHL.U32 R27, R213, 0x2, RZ ;  /* 0x00000002d51bb824 */ /* 0x000fc800078e00ff */
[----:B------:R-:W-:-:S04]  /*b620*/  @!P2 IMAD.SHL.U32 R31, R211, 0x2, RZ ;  /* 0x00000002d31fa824 */ /* 0x000fc800078e00ff */
[----:B------:R-:W-:Y:S01]  /*b630*/  @!P1 IMAD.SHL.U32 R35, R212, 0x2, RZ ;  /* 0x00000002d4239824 */ /* 0x000fe200078e00ff */
[-C--:B--2---:R-:W-:Y:S01]  /*b640*/  @!P3 IADD3 R24, P6, R0, R27.reuse, RZ ;  /* 0x0000001b0018b210 */ /* 0x084fe20007fde0ff */
[----:B------:R-:W-:Y:S01]  /*b650*/  @!P0 IMAD.SHL.U32 R65, R210, 0x2, RZ ;  /* 0x00000002d2418824 */ /* 0x000fe200078e00ff */
[----:B----4-:R-:W-:Y:S02]  /*b660*/  @!P3 IADD3 R26, P5, R14, R27, RZ ;  /* 0x0000001b0e1ab210 */ /* 0x010fe40007fbe0ff */
        /* <DEDUP_REMOVED lines=8> */
[----:B---3--:R-:W-:Y:S01]  /*b6f0*/  @!P3 SHF.L.U64.HI R20, R213, 0x1, R15 ;  /* 0x00000001d514b819 */ /* 0x008fe2000001020f */
[----:B------:R-:W-:Y:S01]  /*b700*/  @!P4 IMAD.MOV.U32 R15, RZ, RZ, R5 ;  /* 0x000000ffff0fc224 */ /* 0x000fe200078e0005 */
[----:B------:R-:W-:-:S03]  /*b710*/  @!P2 SHF.L.U64.HI R12, R211, 0x1, R12 ;  /* 0x00000001d30ca819 */ /* 0x000fc6000001020c */
[----:B-1----:R-:W-:Y:S01]  /*b720*/  @!P3 IMAD.X R25, R3, 0x1, R20, P6 ;  /* 0x000000010319b824 */ /* 0x002fe200030e0614 */
[-C--:B------:R-:W-:Y:S02]  /*b730*/  @!P2 IADD3 R28, P6, R0, R31.reuse, RZ ;  /* 0x0000001f001ca210 */ /* 0x080fe40007fde0ff */
[----:B------:R-:W-:Y:S02]  /*b740*/  @!P3 IADD3.X R27, R5, R20, RZ, P5, !PT ;  /* 0x00000014051bb210 */ /* 0x000fe40002ffe4ff */
[----:B------:R-:W-:Y:S01]  /*b750*/  @!P2 IADD3 R30, P5, R14, R31, RZ ;  /* 0x0000001f0e1ea210 */ /* 0x000fe20007fbe0ff */
[--C-:B------:R-:W-:Y:S01]  /*b760*/  @!P2 IMAD.X R29, R3, 0x1, R12.reuse, P6 ;  /* 0x00000001031da824 */ /* 0x100fe200030e060c */
[----:B------:R-:W-:Y:S01]  /*b770*/  @!P1 SHF.L.U64.HI R20, R212, 0x1, R13 ;  /* 0x00000001d4149819 */ /* 0x000fe2000001020d */
[----:B------:R1:W5:Y:S01]  /*b780*/  @!P3 LD.E.64 R54, desc[UR60][R24.64] ;  /* 0x0000003c1836b980 */ /* 0x000362000c101b00 */
[-C--:B------:R-:W-:Y:S01]  /*b790*/  @!P1 IADD3 R32, P6, R0, R35.reuse, RZ ;  /* 0x0000002300209210 */ /* 0x080fe20007fde0ff */
[----:B------:R-:W-:Y:S01]  /*b7a0*/  @!P2 IMAD.X R31, R5, 0x1, R12, P5 ;  /* 0x00000001051fa824 */ /* 0x000fe200028e060c */
[----:B------:R-:W-:Y:S01]  /*b7b0*/  ISETP.GE.AND P5, PT, R214, UR4, PT ;  /* 0x00000004d6007c0c */ /* 0x000fe2000bfa6270 */
[----:B------:R-:W-:Y:S01]  /*b7c0*/  @!P4 IMAD.MOV.U32 R12, RZ, RZ, R0 ;  /* 0x000000ffff0cc224 */ /* 0x000fe200078e0000 */
[----:B------:R-:W-:Y:S01]  /*b7d0*/  @!P0 SHF.L.U64.HI R38, R210, 0x1, R11 ;  /* 0x00000001d2268819 */ /* 0x000fe2000001020b */
[----:B------:R-:W-:Y:S01]  /*b7e0*/  @!P1 IMAD.X R33, R3, 0x1, R20, P6 ;  /* 0x0000000103219824 */ /* 0x000fe200030e0614 */
[----:B------:R-:W-:Y:S01]  /*b7f0*/  @!P1 IADD3 R34, P6, R14, R35, RZ ;  /* 0x000000230e229210 */ /* 0x000fe20007fde0ff */
[----:B------:R1:W5:Y:S01]  /*b800*/  @!P3 LD.E.64 R56, desc[UR60][R26.64] ;  /* 0x0000003c1a38b980 */ /* 0x000362000c101b00 */
[----:B------:R-:W-:-:S03]  /*b810*/  @!P4 MOV R13, R3 ;  /* 0x00000003000dc202 */ /* 0x000fc60000000f00 */
[----:B------:R-:W-:Y:S01]  /*b820*/  @!P1 IMAD.X R35, R5, 0x1, R20, P6 ;  /* 0x0000000105239824 */ /* 0x000fe200030e0614 */
[-C--:B------:R-:W-:Y:S01]  /*b830*/  @!P0 IADD3 R40, P6, R0, R65.reuse, RZ ;  /* 0x0000004100288210 */ /* 0x080fe20007fde0ff */
[----:B------:R-:W-:Y:S01]  /*b840*/  @!P4 IMAD.WIDE R20, R22, 0x2, R14 ;  /* 0x000000021614c825 */ /* 0x000fe200078e020e */
[----:B------:R1:W5:Y:S03]  /*b850*/  @!P2 LD.E.64 R50, desc[UR60][R28.64] ;  /* 0x0000003c1c32a980 */ /* 0x000366000c101b00 */
[----:B------:R-:W-:Y:S01]  /*b860*/  @!P0 IMAD.X R41, R3, 0x1, R38, P6 ;  /* 0x0000000103298824 */ /* 0x000fe200030e0626 */
[----:B------:R-:W-:Y:S01]  /*b870*/  @!P0 IADD3 R64, P6, R14, R65, RZ ;  /* 0x000000410e408210 */ /* 0x000fe20007fde0ff */
[----:B------:R-:W-:Y:S01]  /*b880*/  @!P4 IMAD.WIDE R12, R22, 0x2, R12 ;  /* 0x00000002160cc825 */ /* 0x000fe200078e020c */
[----:B------:R1:W5:Y:S03]  /*b890*/  @!P4 LD.E.64 R58, desc[UR60][R20.64] ;  /* 0x0000003c143ac980 */ /* 0x000366000c101b00 */
[C---:B------:R-:W-:Y:S01]  /*b8a0*/  @!P5 IMAD.SHL.U32 R15, R214.reuse, 0x2, RZ ;  /* 0x00000002d60fd824 */ /* 0x040fe200078e00ff */
[----:B------:R1:W5:Y:S01]  /*b8b0*/  @!P4 LD.E.64 R60, desc[UR60][R12.64] ;  /* 0x0000003c0c3cc980 */ /* 0x000362000c101b00 */
[----:B------:R-:W-:Y:S01]  /*b8c0*/  @!P0 IMAD.X R65, R5, 0x1, R38, P6 ;  /* 0x0000000105418824 */ /* 0x000fe200030e0626 */
[----:B------:R-:W-:-:S02]  /*b8d0*/  @!P5 SHF.L.U64.HI R36, R214, 0x1, R9 ;  /* 0x00000001d624d819 */ /* 0x000fc40000010209 */
[-C--:B------:R-:W-:Y:S01]  /*b8e0*/  @!P5 IADD3 R14, P6, R14, R15.reuse, RZ ;  /* 0x0000000f0e0ed210 */ /* 0x080fe20007fde0ff */
[----:B------:R1:W5:Y:S01]  /*b8f0*/  @!P2 LD.E.64 R52, desc[UR60][R30.64] ;  /* 0x0000003c1e34a980 */ /* 0x000362000c101b00 */
[----:B------:R-:W-:Y:S02]  /*b900*/  @!P5 IADD3 R66, P4, R0, R15, RZ ;  /* 0x0000000f0042d210 */ /* 0x000fe40007f9e0ff */
[----:B------:R-:W-:Y:S01]  /*b910*/  CS2R R38, SRZ ;  /* 0x0000000000267805 */ /* 0x000fe2000001ff00 */
[----:B------:R-:W-:Y:S01]  /*b920*/  @!P5 IMAD.X R15, R5, 0x1, R36, P6 ;  /* 0x00000001050fd824 */ /* 0x000fe200030e0624 */
[----:B------:R-:W-:Y:S02]  /*b930*/  @!P5 IADD3.X R67, R3, R36, RZ, P4, !PT ;  /* 0x000000240343d210 */ /* 0x000fe400027fe4ff */
[----:B------:R-:W-:Y:S01]  /*b940*/  CS2R R36, SRZ ;  /* 0x0000000000247805 */ /* 0x000fe2000001ff00 */
[----:B------:R1:W5:Y:S04]  /*b950*/  @!P1 LD.E.64 R48, desc[UR60][R32.64] ;  /* 0x0000003c20309980 */ /* 0x000368000c101b00 */
[----:B------:R1:W5:Y:S04]  /*b960*/  @!P1 LD.E.64 R46, desc[UR60][R34.64] ;  /* 0x0000003c222e9980 */ /* 0x000368000c101b00 */
[----:B------:R1:W5:Y:S04]  /*b970*/  @!P0 LD.E.64 R44, desc[UR60][R40.64] ;  /* 0x0000003c282c8980 */ /* 0x000368000c101b00 */
[----:B------:R1:W5:Y:S04]  /*b980*/  @!P0 LD.E.64 R42, desc[UR60][R64.64] ;  /* 0x0000003c402a8980 */ /* 0x000368000c101b00 */
[----:B------:R1:W5:Y:S04]  /*b990*/  @!P5 LD.E.64 R38, desc[UR60][R66.64] ;  /* 0x0000003c4226d980 */ /* 0x000368000c101b00 */
[----:B------:R1:W5:Y:S02]  /*b9a0*/  @!P5 LD.E.64 R36, desc[UR60][R14.64] ;  /* 0x0000003c0e24d980 */ /* 0x000364000c101b00 */
.L_x_2863:
[----:B------:R-:W-:Y:S05]  /*b9b0*/  BSYNC B1 ;  /* 0x0000000000017941 */ /* 0x000fea0003800000 */
.L_x_2862:
[----:B-1---5:R-:W-:Y:S01]  /*b9c0*/  IMAD.MOV.U32 R3, RZ, RZ, R59 ;  /* 0x000000ffff037224 */ /* 0x022fe200078e003b */
[----:B------:R-:W-:Y:S01]  /*b9d0*/  UMOV UR4, 0xffffffff ;  /* 0xffffffff00047882 */ /* 0x000fe20000000000 */
[----:B---3--:R-:W-:Y:S01]  /*b9e0*/  IMAD.MOV.U32 R5, RZ, RZ, R56 ;  /* 0x000000ffff057224 */ /* 0x008fe200078e0038 */
[----:B------:R-:W-:Y:S01]  /*b9f0*/  CS2R R30, SRZ ;  /* 0x00000000001e7805 */ /* 0x000fe2000001ff00 */
[----:B------:R-:W-:Y:S01]  /*ba00*/  IMAD.MOV.U32 R9, RZ, RZ, R57 ;  /* 0x000000ffff097224 */ /* 0x000fe200078e0039 */
[----:B------:R-:W-:Y:S01]  /*ba10*/  PRMT R87, R3, 0x7610, R87 ;  /* 0x0000761003577816 */ /* 0x000fe20000000057 */
[----:B--2---:R-:W-:Y:S01]  /*ba20*/  IMAD.MOV.U32 R0, RZ, RZ, R58 ;  /* 0x000000ffff007224 */ /* 0x004fe200078e003a */
        /* <DEDUP_REMOVED lines=35> */
[----:B------:R-:W-:Y:S06]  /*bc60*/  BRA.DIV UR4, `(.L_x_2864) ;  /* 0x0000021604207947 */ /* 0x000fec000b800000 */
[----:B------:R1:W2:Y:S04]  /*bc70*/  SHFL.IDX PT, R3, R7, 0x1, 0x1c1f ;  /* 0x003c1f0007037f89 */ /* 0x0002a800000e0000 */
[----:B------:R1:W3:Y:S04]  /*bc80*/  SHFL.IDX PT, R0, R6, 0x1, 0x1c1f ;  /* 0x003c1f0006007f89 */ /* 0x0002e800000e0000 */
[----:B------:R1:W1:Y:S04]  /*bc90*/  SHFL.IDX PT, R5, R8, 0x1, 0x1c1f ;  /* 0x003c1f0008057f89 */ /* 0x00026800000e0000 */
[----:B0-----:R-:W0:Y:S02]  /*bca0*/  SHFL.IDX PT, R4, R4, 0x1, 0x1c1f ;  /* 0x003c1f0004047f89 */ /* 0x001e2400000e0000 */
.L_x_3146:
        /* <DEDUP_REMOVED lines=20> */
[----:B------:R-:W4:Y:S01]  /*bdf0*/  LDL R70, [R1+0x70] ;  /* 0x0000700001467983 */ /* 0x000f220000100800 */
[----:B------:R-:W-:-:S03]  /*be00*/  ULDC UR4, c[0x0][0x3f4] ;  /* 0x0000fd0000047ab9 */ /* 0x000fc60000000800 */
[----:B------:R-:W2:Y:S04]  /*be10*/  LDL R67, [R1+0x6c] ;  /* 0x00006c0001437983 */ /* 0x000ea80000100800 */
[----:B------:R-:W2:Y:S04]  /*be20*/  LDL R65, [R1+0x68] ;  /* 0x0000680001417983 */ /* 0x000ea80000100800 */
[----:B------:R-:W2:Y:S04]  /*be30*/  LDL R66, [R1+0x60] ;  /* 0x0000600001427983 */ /* 0x000ea80000100800 */
[----:B------:R-:W2:Y:S01]  /*be40*/  LDL R64, [R1+0x64] ;  /* 0x0000640001407983 */ /* 0x000ea20000100800 */
[----:B------:R-:W-:-:S02]  /*be50*/  ISETP.GE.AND P4, PT, R213, UR4, PT ;  /* 0x00000004d5007c0c */ /* 0x000fc4000bf86270 */
[----:B------:R-:W-:Y:S02]  /*be60*/  ISETP.GE.AND P3, PT, R211, UR4, PT ;  /* 0x00000004d3007c0c */ /* 0x000fe4000bf66270 */
[----:B------:R-:W-:Y:S02]  /*be70*/  ISETP.GE.AND P2, PT, R212, UR4, PT ;  /* 0x00000004d4007c0c */ /* 0x000fe4000bf46270 */
[----:B------:R-:W-:-:S07]  /*be80*/  ISETP.GE.AND P1, PT, R210, UR4, PT ;  /* 0x00000004d2007c0c */ /* 0x000fce000bf26270 */
[----:B------:R-:W-:Y:S02]  /*be90*/  @!P4 IMAD.SHL.U32 R9, R213, 0x2, RZ ;  /* 0x00000002d509c824 */ /* 0x000fe400078e00ff */
[----:B------:R-:W-:-:S03]  /*bea0*/  @!P3 IMAD.SHL.U32 R73, R211, 0x2, RZ ;  /* 0x00000002d349b824 */ /* 0x000fc600078e00ff */
[-C--:B---3--:R-:W-:Y:S02]  /*beb0*/  @!P4 IADD3 R10, P5, R0, R9.reuse, RZ ;  /* 0x00000009000ac210 */ /* 0x088fe40007fbe0ff */
[----:B0-----:R-:W-:Y:S02]  /*bec0*/  @!P4 IADD3 R8, P6, R4, R9, RZ ;  /* 0x000000090408c210 */ /* 0x001fe40007fde0ff */
[----:B------:R-:W-:Y:S02]  /*bed0*/  @!P1 SHF.L.U32 R7, R210, 0x1, RZ ;  /* 0x00000001d2079819 */ /* 0x000fe400000006ff */
[----:B------:R-:W-:Y:S02]  /*bee0*/  CS2R R40, SRZ ;  /* 0x0000000000287805 */ /* 0x000fe4000001ff00 */
[----:B------:R-:W-:Y:S02]  /*bef0*/  CS2R R30, SRZ ;  /* 0x00000000001e7805 */ /* 0x000fe4000001ff00 */
[----:B------:R-:W-:-:S02]  /*bf00*/  CS2R R34, SRZ ;  /* 0x0000000000227805 */ /* 0x000fc4000001ff00 */
[----:B------:R-:W-:Y:S02]  /*bf10*/  CS2R R32, SRZ ;  /* 0x0000000000207805 */ /* 0x000fe4000001ff00 */
[----:B------:R-:W-:Y:S02]  /*bf20*/  CS2R R28, SRZ ;  /* 0x00000000001c7805 */ /* 0x000fe4000001ff00 */
[----:B------:R-:W-:Y:S02]  /*bf30*/  CS2R R26, SRZ ;  /* 0x00000000001a7805 */ /* 0x000fe4000001ff00 */
[----:B------:R-:W-:Y:S02]  /*bf40*/  CS2R R24, SRZ ;  /* 0x0000000000187805 */ /* 0x000fe4000001ff00 */
[----:B----4-:R-:W-:Y:S02]  /*bf50*/  @!P4 SHF.L.U64.HI R6, R213, 0x1, R70 ;  /* 0x00000001d506c819 */ /* 0x010fe40000010246 */
[----:B--2---:R-:W-:-:S03]  /*bf60*/  @!P3 SHF.L.U64.HI R12, R211, 0x1, R67 ;  /* 0x00000001d30cb819 */ /* 0x004fc60000010243 */
[--C-:B------:R-:W-:Y:S01]  /*bf70*/  @!P4 IMAD.X R11, R3, 0x1, R6.reuse, P5 ;  /* 0x00000001030bc824 */ /* 0x100fe200028e0606 */
[-C--:B------:R-:W-:Y:S01]  /*bf80*/  @!P3 IADD3 R76, P5, R0, R73.reuse, RZ ;  /* 0x00000049004cb210 */ /* 0x080fe20007fbe0ff */
[C---:B------:R-:W-:Y:S01]  /*bf90*/  @!P2 IMAD.SHL.U32 R67, R212.reuse, 0x2, RZ ;  /* 0x00000002d443a824 */ /* 0x040fe200078e00ff */
[----:B------:R-:W-:Y:S01]  /*bfa0*/  @!P2 SHF.L.U64.HI R14, R212, 0x1, R65 ;  /* 0x00000001d40ea819 */ /* 0x000fe20000010241 */
[----:B------:R-:W-:Y:S01]  /*bfb0*/  @!P4 IMAD.X R9, R5, 0x1, R6, P6 ;  /* 0x000000010509c824 */ /* 0x000fe200030e0606 */
[----:B------:R-:W-:Y:S01]  /*bfc0*/  @!P3 IADD3 R72, P6, R4, R73, RZ ;  /* 0x000000490448b210 */ /* 0x000fe20007fde0ff */
[--C-:B------:R-:W-:Y:S01]  /*bfd0*/  @!P3 IMAD.X R77, R3, 0x1, R12.reuse, P5 ;  /* 0x00000001034db824 */ /* 0x100fe200028e060c */
[-C--:B------:R-:W-:Y:S01]  /*bfe0*/  @!P2 IADD3 R70, P5, R0, R67.reuse, RZ ;  /* 0x000000430046a210 */ /* 0x080fe20007fbe0ff */
[----:B------:R0:W5:Y:S01]  /*bff0*/  @!P4 LD.E.64 R34, desc[UR60][R10.64] ;  /* 0x0000003c0a22c980 */ /* 0x000162000c101b00 */
[----:B------:R-:W-:Y:S01]  /*c000*/  MOV R74, R66 ;  /* 0x00000042004a7202 */ /* 0x000fe20000000f00 */
[----:B------:R-:W-:Y:S01]  /*c010*/  @!P3 IMAD.X R73, R5, 0x1, R12, P6 ;  /* 0x000000010549b824 */ /* 0x000fe200030e060c */
[----:B------:R-:W-:Y:S01]  /*c020*/  @!P1 SHF.L.U64.HI R20, R210, 0x1, R64 ;  /* 0x00000001d2149819 */ /* 0x000fe20000010240 */
[----:B------:R-:W-:Y:S01]  /*c030*/  @!P2 IMAD.X R71, R3, 0x1, R14, P5 ;  /* 0x000000010347a824 */ /* 0x000fe200028e060e */
[----:B------:R-:W-:Y:S01]  /*c040*/  @!P2 IADD3 R66, P6, R4, R67, RZ ;  /* 0x000000430442a210 */ /* 0x000fe20007fde0ff */
[----:B------:R-:W5:Y:S01]  /*c050*/  @!P4 LD.E.64 R32, desc[UR60][R8.64] ;  /* 0x0000003c0820c980 */ /* 0x000f62000c101b00 */
[----:B------:R-:W-:-:S03]  /*c060*/  @!P1 IADD3 R64, P5, R0, R7, RZ ;  /* 0x0000000700409210 */ /* 0x000fc60007fbe0ff */
[----:B------:R-:W-:Y:S01]  /*c070*/  @!P2 IMAD.X R67, R5, 0x1, R14, P6 ;  /* 0x000000010543a824 */ /* 0x000fe200030e060e */
[----:B------:R-:W-:Y:S01]  /*c080*/  ISETP.GE.AND P6, PT, R22, UR4, PT ;  /* 0x0000000416007c0c */ /* 0x000fe2000bfc6270 */
[--C-:B------:R-:W-:Y:S01]  /*c090*/  @!P1 IMAD.X R65, R3, 0x1, R20.reuse, P5 ;  /* 0x0000000103419824 */ /* 0x100fe200028e0614 */
[----:B------:R-:W-:Y:S02]  /*c0a0*/  @!P1 IADD3 R6, P5, R4, R7, RZ ;  /* 0x0000000704069210 */ /* 0x000fe40007fbe0ff */
[----:B0-----:R-:W-:Y:S01]  /*c0b0*/  CS2R R10, SRZ ;  /* 0x00000000000a7805 */ /* 0x001fe2000001ff00 */
[----:B------:R-:W5:Y:S02]  /*c0c0*/  @!P3 LD.E.64 R28, desc[UR60][R76.64] ;  /* 0x0000003c4c1cb980 */ /* 0x000f64000c101b00 */
[----:B------:R-:W-:Y:S01]  /*c0d0*/  @!P1 IMAD.X R7, R5, 0x1, R20, P5 ;  /* 0x0000000105079824 */ /* 0x000fe200028e0614 */
[----:B------:R-:W-:Y:S01]  /*c0e0*/  ISETP.GE.AND P5, PT, R214, UR4, PT ;  /* 0x00000004d6007c0c */ /* 0x000fe2000bfa6270 */
[----:B------:R-:W5:Y:S04]  /*c0f0*/  @!P3 LD.E.64 R26, desc[UR60][R72.64] ;  /* 0x0000003c481ab980 */ /* 0x000f68000c101b00 */
[----:B------:R-:W-:Y:S01]  /*c100*/  @!P6 MOV R12, R0 ;  /* 0x00000000000ce202 */ /* 0x000fe20000000f00 */
[----:B------:R-:W-:Y:S01]  /*c110*/  @!P6 IMAD.MOV.U32 R13, RZ, RZ, R3 ;  /* 0x000000ffff0de224 */ /* 0x000fe200078e0003 */
[----:B------:R-:W5:Y:S01]  /*c120*/  @!P2 LD.E.64 R24, desc[UR60][R70.64] ;  /* 0x0000003c4618a980 */ /* 0x000f62000c101b00 */
[----:B------:R-:W-:-:S04]  /*c130*/  @!P6 IMAD.WIDE R14, R22, 0x2, R4 ;  /* 0x00000002160ee825 */ /* 0x000fc800078e0204 */
[----:B------:R-:W-:Y:S01]  /*c140*/  @!P6 IMAD.WIDE R12, R22, 0x2, R12 ;  /* 0x00000002160ce825 */ /* 0x000fe200078e020c */
[----:B------:R0:W5:Y:S03]  /*c150*/  @!P6 LD.E.64 R30, desc[UR60][R14.64] ;  /* 0x0000003c0e1ee980 */ /* 0x000166000c101b00 */
[C---:B------:R-:W-:Y:S01]  /*c160*/  @!P5 IMAD.SHL.U32 R21, R214.reuse, 0x2, RZ ;  /* 0x00000002d615d824 */ /* 0x040fe200078e00ff */
[----:B------:R1:W5:Y:S01]  /*c170*/  @!P6 LD.E.64 R40, desc[UR60][R12.64] ;  /* 0x0000003c0c28e980 */ /* 0x000362000c101b00 */
[----:B------:R-:W-:-:S03]  /*c180*/  @!P5 SHF.L.U64.HI R20, R214, 0x1, R74 ;  /* 0x00000001d614d819 */ /* 0x000fc6000001024a */
[----:B------:R-:W-:-:S05]  /*c190*/  @!P5 IADD3 R74, P6, R0, R21, RZ ;  /* 0x00000015004ad210 */ /* 0x000fca0007fde0ff */
[--C-:B------:R-:W-:Y:S01]  /*c1a0*/  @!P5 IMAD.X R75, R3, 0x1, R20.reuse, P6 ;  /* 0x00000001034bd824 */ /* 0x100fe200030e0614 */
[----:B------:R-:W-:Y:S02]  /*c1b0*/  @!P5 IADD3 R4, P6, R4, R21, RZ ;  /* 0x000000150404d210 */ /* 0x000fe40007fde0ff */
[----:B0-----:R-:W-:Y:S02]  /*c1c0*/  CS2R R14, SRZ ;  /* 0x00000000000e7805 */ /* 0x001fe4000001ff00 */
[----:B-1----:R-:W-:Y:S02]  /*c1d0*/  CS2R R12, SRZ ;  /* 0x00000000000c7805 */ /* 0x002fe4000001ff00 */
[----:B------:R-:W-:Y:S01]  /*c1e0*/  CS2R R8, SRZ ;  /* 0x0000000000087805 */ /* 0x000fe2000001ff00 */
[----:B------:R1:W5:Y:S01]  /*c1f0*/  @!P5 LD.E.64 R10, desc[UR60][R74.64] ;  /* 0x0000003c4a0ad980 */ /* 0x000362000c101b00 */
[----:B------:R-:W-:Y:S01]  /*c200*/  @!P5 IMAD.X R5, R5, 0x1, R20, P6 ;  /* 0x000000010505d824 */ /* 0x000fe200030e0614 */
[----:B------:R-:W-:-:S02]  /*c210*/  CS2R R20, SRZ ;  /* 0x0000000000147805 */ /* 0x000fc4000001ff00 */
[----:B------:R1:W5:Y:S04]  /*c220*/  @!P1 LD.E.64 R14, desc[UR60][R64.64] ;  /* 0x0000003c400e9980 */ /* 0x000368000c101b00 */
[----:B------:R1:W5:Y:S04]  /*c230*/  @!P2 LD.E.64 R20, desc[UR60][R66.64] ;  /* 0x0000003c4214a980 */ /* 0x000368000c101b00 */
[----:B------:R1:W5:Y:S04]  /*c240*/  @!P1 LD.E.64 R12, desc[UR60][R6.64] ;  /* 0x0000003c060c9980 */ /* 0x000368000c101b00 */
[----:B------:R1:W5:Y:S02]  /*c250*/  @!P5 LD.E.64 R8, desc[UR60][R4.64] ;  /* 0x0000003c0408d980 */ /* 0x000364000c101b00 */
.L_x_2866:
[----:B------:R-:W-:Y:S05]  /*c260*/  BSYNC B1 ;  /* 0x0000000000017941 */ /* 0x000fea0003800000 */
.L_x_2865:
[----:B--2---:R-:W-:Y:S01]  /*c270*/  LEA.HI R3, R236, R236, RZ, 0x1 ;  /* 0x000000ecec037211 */ /* 0x004fe200078f08ff */
[C---:B-1----:R-:W-:Y:S01]  /*c280*/  VIADD R5, R62.reuse, 0x15400 ;  /* 0x000154003e057836 */ /* 0x042fe20000000000 */
[----:B---3--:R-:W-:Y:S01]  /*c290*/  IADD3 R0, R62, 0x15440, RZ ;  /* 0x000154403e007810 */ /* 0x008fe20007ffe0ff */
[----:B-----5:R-:W-:Y:S01]  /*c2a0*/  IMAD.MOV.U32 R6, RZ, RZ, R33 ;  /* 0x000000ffff067224 */ /* 0x020fe200078e0021 */
[----:B------:R-:W-:Y:S01]  /*c2b0*/  LOP3.LUT R3, R3, 0xfffffffe, RZ, 0xc0, !PT ;  /* 0xfffffffe03037812 */ /* 0x000fe200078ec0ff */
[----:B------:R-:W-:Y:S01]  /*c2c0*/  @P0 VIADD R0, R5, 0xffffffc0 ;  /* 0xffffffc005000836 */ /* 0x000fe20000000000 */
[----:B------:R-:W-:Y:S01]  /*c2d0*/  VIADDMNMX R63, R63, -R222, 0x80, PT ;  /* 0x000000803f3f7446 */ /* 0x000fe200038009de */
[----:B------:R-:W-:Y:S01]  /*c2e0*/  IMAD.MOV.U32 R5, RZ, RZ, R32 ;  /* 0x000000ffff057224 */ /* 0x000fe200078e0020 */
[----:B------:R-:W-:Y:S01]  /*c2f0*/  IADD3 R3, R236, -R3, RZ ;  /* 0x80000003ec037210 */ /* 0x000fe20007ffe0ff */
[----:B0-----:R-:W-:Y:S01]  /*c300*/  IMAD.MOV.U32 R4, RZ, RZ, R30 ;  /* 0x000000ffff047224 */ /* 0x001fe200078e001e */
[----:B------:R-:W-:Y:S01]  /*c310*/  BSSY B1, `(.L_x_2867) ;  /* 0x0000029000017945 */ /* 0x000fe20003800000 */
[----:B------:R-:W-:Y:S01]  /*c320*/  IMAD.MOV.U32 R7, RZ, RZ, R20 ;  /* 0x000000ffff077224 */ /* 0x000fe200078e0014 */
[----:B------:R-:W-:Y:S01]  /*c330*/  PRMT R73, R5, 0x5410, R6 ;  /* 0x0000541005497816 */ /* 0x000fe20000000006 */
[----:B------:R-:W-:Y:S01]  /*c340*/  IMAD.MOV.U32 R6, RZ, RZ, R27 ;  /* 0x000000ffff067224 */ /* 0x000fe200078e001b */
[----:B------:R-:W-:Y:S01]  /*c350*/  SHF.L.U32 R5, R3, 0x1f, RZ ;  /* 0x0000001f03057819 */ /* 0x000fe200000006ff */
[----:B------:R-:W-:Y:S01]  /*c360*/  IMAD.MOV.U32 R3, RZ, RZ, R21 ;  /* 0x000000ffff037224 */ /* 0x000fe200078e0015 */
[----:B------:R-:W-:Y:S01]  /*c370*/  PRMT R75, R4, 0x7610, R75 ;  /* 0x00007610044b7816 */ /* 0x000fe2000000004b */
[----:B------:R-:W-:Y:S01]  /*c380*/  IMAD.MOV.U32 R4, RZ, RZ, R31 ;  /* 0x000000ffff047224 */ /* 0x000fe200078e001f */
[----:B------:R-:W0:Y:S01]  /*c390*/  SYNCS.PHASECHK.TRANS64.TRYWAIT P0, [R16+URZ+0x36800], R5 ;  /* 0x03680005100075a7 */ /* 0x000e22000800017f */
[----:B------:R-:W-:Y:S01]  /*c3a0*/  PRMT R67, R7, 0x7610, R67 ;  /* 0x0000761007437816 */ /* 0x000fe20000000043 */
[----:B------:R-:W-:Y:S01]  /*c3b0*/  IMAD.MOV.U32 R7, RZ, RZ, R8 ;  /* 0x000000ffff077224 */ /* 0x000fe200078e0008 */
[----:B------:R-:W-:Y:S01]  /*c3c0*/  ISETP.GE.AND P1, PT, R204, R63, PT ;  /* 0x0000003fcc00720c */ /* 0x000fe20003f26270 */
[----:B------:R-:W-:Y:S01]  /*c3d0*/  IMAD.MOV.U32 R64, RZ, RZ, R34 ;  /* 0x000000ffff407224 */ /* 0x000fe200078e0022 */
[----:B------:R-:W-:Y:S01]  /*c3e0*/  PRMT R75, R75, 0x5410, R4 ;  /* 0x000054104b4b7816 */ /* 0x000fe20000000004 */
[----:B------:R-:W-:Y:S01]  /*c3f0*/  IMAD.MOV.U32 R4, RZ, RZ, R26 ;  /* 0x000000ffff047224 */ /* 0x000fe200078e001a */
[----:B------:R-:W-:-:S02]  /*c400*/  PRMT R67, R67, 0x5410, R3 ;  /* 0x0000541043437816 */ /* 0x000fc40000000003 */
[----:B------:R-:W-:Y:S01]  /*c410*/  PRMT R3, R7, 0x7610, R3 ;  /* 0x0000761007037816 */ /* 0x000fe20000000003 */
[----:B------:R-:W-:Y:S01]  /*c420*/  IMAD.MOV.U32 R7, RZ, RZ, R41 ;  /* 0x000000ffff077224 */ /* 0x000fe200078e0029 */
[----:B------:R-:W-:Y:S01]  /*c430*/  PRMT R71, R4, 0x5410, R6 ;  /* 0x0000541004477816 */ /* 0x000fe20000000006 */
[----:B------:R-:W-:Y:S01]  /*c440*/  IMAD.MOV.U32 R4, RZ, RZ, R12 ;  /* 0x000000ffff047224 */ /* 0x000fe200078e000c */
[----:B------:R-:W-:Y:S02]  /*c450*/  MOV R6, R13 ;  /* 0x0000000d00067202 */ /* 0x000fe40000000f00 */
[----:B------:R-:W-:Y:S02]  /*c460*/  PRMT R74, R64, 0x7610, R74 ;  /* 0x00007610404a7816 */ /* 0x000fe4000000004a */
        /* <DEDUP_REMOVED lines=19> */
.L_x_3147:
[----:B------:R-:W-:Y:S05]  /*c5a0*/  BSYNC B1 ;  /* 0x0000000000017941 */ /* 0x000fea0003800000 */
.L_x_2867:
        /* <DEDUP_REMOVED lines=15> */
[--C-:B------:R-:W-:Y:S01]  /*c6a0*/  SHF.R.U32.HI R91, RZ, 0x10, R61.reuse ;  /* 0x00000010ff5b7819 */ /* 0x100fe2000001163d */
        /* <DEDUP_REMOVED lines=9> */
[----:B------:R-:W-:Y:S01]  /*c740*/  FMUL.FTZ R61, R61, R88 ;  /* 0x000000583d3d7220 */ /* 0x000fe20000410000 */
[----:B------:R-:W-:Y:S02]  /*c750*/  HADD2.F32 R4, -RZ, R4.H1_H1 ;  /* 0x30000004ff047230 */ /* 0x000fe40000004100 */
[--C-:B------:R-:W-:Y:S02]  /*c760*/  HADD2.F32 R58, -RZ, R6.reuse.H0_H0 ;  /* 0x20000006ff3a7230 */ /* 0x100fe40000004100 */
[----:B------:R-:W-:Y:S01]  /*c770*/  FFMA.FTZ R90, R60, R90, R61 ;  /* 0x0000005a3c5a7223 */ /* 0x000fe2000001003d */
[----:B------:R-:W-:-:S02]  /*c780*/  HADD2.F32 R59, -RZ, R6.H1_H1 ;  /* 0x30000006ff3b7230 */ /* 0x000fc40000004100 */
[----:B------:R-:W-:Y:S01]  /*c790*/  FFMA.FTZ R91, R60, R88, -R91 ;  /* 0x000000583c5b7223 */ /* 0x000fe2000001085b */
[----:B------:R-:W-:Y:S02]  /*c7a0*/  HADD2.F32 R61, -RZ, R87.H0_H0 ;  /* 0x20000057ff3d7230 */ /* 0x000fe40000004100 */
[C---:B------:R-:W-:Y:S01]  /*c7b0*/  FMUL.FTZ R92, R4.reuse, R89 ;  /* 0x00000059045c7220 */ /* 0x040fe20000410000 */
[----:B------:R-:W-:Y:S02]  /*c7c0*/  HADD2.F32 R6, -RZ, R5.H0_H0 ;  /* 0x20000005ff067230 */ /* 0x000fe40000004100 */
[-C--:B------:R-:W-:Y:S01]  /*c7d0*/  FMUL.FTZ R88, R4, R77.reuse ;  /* 0x0000004d04587220 */ /* 0x080fe20000410000 */
[----:B------:R-:W-:Y:S02]  /*c7e0*/  HADD2.F32 R87, -RZ, R87.H1_H1 ;  /* 0x30000057ff577230 */ /* 0x000fe40000004100 */
[----:B------:R-:W-:Y:S01]  /*c7f0*/  FFMA.FTZ R92, R7, R77, -R92 ;  /* 0x0000004d075c7223 */ /* 0x000fe2000001085c */
[----:B------:R-:W-:-:S02]  /*c800*/  HADD2.F32 R5, -RZ, R5.H1_H1 ;  /* 0x30000005ff057230 */ /* 0x000fc40000004100 */
[----:B------:R-:W-:Y:S01]  /*c810*/  FFMA.FTZ R89, R7, R89, R88 ;  /* 0x0000005907597223 */ /* 0x000fe20000010058 */
[----:B------:R-:W-:Y:S02]  /*c820*/  HADD2.F32 R60, -RZ, R93.H0_H0 ;  /* 0x2000005dff3c7230 */ /* 0x000fe40000004100 */
[C---:B------:R-:W-:Y:S01]  /*c830*/  FMUL.FTZ R77, R59.reuse, R61 ;  /* 0x0000003d3b4d7220 */ /* 0x040fe20000410000 */
[----:B------:R-:W-:Y:S02]  /*c840*/  HADD2.F32 R4, -RZ, R94.H0_H0 ;  /* 0x2000005eff047230 */ /* 0x000fe40000004100 */
[-C--:B------:R-:W-:Y:S01]  /*c850*/  FMUL.FTZ R88, R59, R87.reuse ;  /* 0x000000573b587220 */ /* 0x080fe20000410000 */
        /* <DEDUP_REMOVED lines=11> */
.L_x_2872:
[----:B------:R-:W-:Y:S05]  /*c910*/  BSYNC B2 ;  /* 0x0000000000027941 */ /* 0x000fea0003800000 */
.L_x_2871:
[----:B------:R-:W-:Y:S04]  /*c920*/  BSSY B2, `(.L_x_2873) ;  /* 0x000002c000027945 */ /* 0x000fe80003800000 */
[----:B------:R-:W-:Y:S05]  /*c930*/  @P1 BRA `(.L_x_2874) ;  /* 0x0000000000a81947 */ /* 0x000fea0003800000 */
[----:B0-----:R-:W0:Y:S01]  /*c940*/  LDS.128 R4, [R0] ;  /* 0x0000000000047984 */ /* 0x001e220000000c00 */
        /* <DEDUP_REMOVED lines=11> */
[CC--:B------:R-:W-:Y:S01]  /*ca00*/  FMUL.FTZ R61, R57.reuse, R60.reuse ;  /* 0x0000003c393d7220 */ /* 0x0c0fe20000410000 */
[----:B------:R-:W-:Y:S01]  /*ca10*/  FMUL.FTZ R57, R57, R59 ;  /* 0x0000003b39397220 */ /* 0x000fe20000410000 */
[----:B------:R-:W-:Y:S02]  /*ca20*/  HADD2.F32 R4, -RZ, R4.H1_H1 ;  /* 0x30000004ff047230 */ /* 0x000fe40000004100 */
[--C-:B------:R-:W-:Y:S02]  /*ca30*/  HADD2.F32 R54, -RZ, R6.reuse.H0_H0 ;  /* 0x20000006ff367230 */ /* 0x100fe40000004100 */
[----:B------:R-:W-:Y:S01]  /*ca40*/  FFMA.FTZ R90, R56, R60, R57 ;  /* 0x0000003c385a7223 */ /* 0x000fe20000010039 */
[----:B------:R-:W-:-:S02]  /*ca50*/  HADD2.F32 R55, -RZ, R6.H1_H1 ;  /* 0x30000006ff377230 */ /* 0x000fc40000004100 */
[----:B------:R-:W-:Y:S01]  /*ca60*/  FMUL.FTZ R88, R4, R86 ;  /* 0x0000005604587220 */ /* 0x000fe20000410000 */
[----:B------:R-:W-:Y:S02]  /*ca70*/  HADD2.F32 R57, -RZ, R85.H1_H1 ;  /* 0x30000055ff397230 */ /* 0x000fe40000004100 */
[----:B------:R-:W-:Y:S01]  /*ca80*/  FFMA.FTZ R77, R56, R59, -R61 ;  /* 0x0000003b384d7223 */ /* 0x000fe2000001083d */
[----:B------:R-:W-:Y:S02]  /*ca90*/  HADD2.F32 R6, -RZ, R5.H0_H0 ;  /* 0x20000005ff067230 */ /* 0x000fe40000004100 */
[-C--:B------:R-:W-:Y:S01]  /*caa0*/  FMUL.FTZ R60, R4, R58.reuse ;  /* 0x0000003a043c7220 */ /* 0x080fe20000410000 */
[----:B------:R-:W-:Y:S02]  /*cab0*/  HADD2.F32 R85, -RZ, R85.H0_H0 ;  /* 0x20000055ff557230 */ /* 0x000fe40000004100 */
        /* <DEDUP_REMOVED lines=17> */
[----:B------:R1:W-:Y:S02]  /*cbd0*/  STS.128 [R0], R4 ;  /* 0x0000000400007388 */ /* 0x0003e40000000c00 */
.L_x_2874:
[----:B------:R-:W-:Y:S05]  /*cbe0*/  BSYNC B2 ;  /* 0x0000000000027941 */ /* 0x000fea0003800000 */
.L_x_2873:
[----:B------:R-:W-:Y:S04]  /*cbf0*/  BSSY B2, `(.L_x_2875) ;  /* 0x000002c000027945 */ /* 0x000fe80003800000 */
[----:B------:R-:W-:Y:S05]  /*cc00*/  @P2 BRA `(.L_x_2876) ;  /* 0x0000000000a82947 */ /* 0x000fea0003800000 */
[----:B01----:R-:W0:Y:S01]  /*cc10*/  LDS.128 R4, [R62+0x19400] ;  /* 0x019400003e047984 */ /* 0x003e220000000c00 */
[----:B------:R-:W-:Y:S01]  /*cc20*/  SHF.R.U32.HI R55, RZ, 0x10, R51 ;  /* 0x00000010ff377819 */ /* 0x000fe20000011633 */
[----:B------:R-:W-:Y:S01]  /*cc30*/  HADD2.F32 R54, -RZ, R84.H0_H0 ;  /* 0x20000054ff367230 */ /* 0x000fe20000004100 */
[--C-:B------:R-:W-:Y:S01]  /*cc40*/  SHF.R.U32.HI R57, RZ, 0x10, R53.reuse ;  /* 0x00000010ff397819 */ /* 0x100fe20000011635 */
        /* <DEDUP_REMOVED lines=38> */
.L_x_2876:
[----:B------:R-:W-:Y:S05]  /*ceb0*/  BSYNC B2 ;  /* 0x0000000000027941 */ /* 0x000fea0003800000 */
.L_x_2875:
[----:B------:R-:W-:Y:S04]  /*cec0*/  BSSY B2, `(.L_x_2877) ;  /* 0x000002c000027945 */ /* 0x000fe80003800000 */
[----:B------:R-:W-:Y:S05]  /*ced0*/  @P3 BRA `(.L_x_2878) ;  /* 0x0000000000a83947 */ /* 0x000fea0003800000 */
[----:B012---:R-:W0:Y:S01]  /*cee0*/  LDS.128 R4, [R0+0x4000] ;  /* 0x0040000000047984 */ /* 0x007e220000000c00 */
        /* <DEDUP_REMOVED lines=41> */
.L_x_2878:
[----:B------:R-:W-:Y:S05]  /*d180*/  BSYNC B2 ;  /* 0x0000000000027941 */ /* 0x000fea0003800000 */
.L_x_2877:
[----:B------:R-:W-:Y:S04]  /*d190*/  BSSY B2, `(.L_x_2879) ;  /* 0x000002c000027945 */ /* 0x000fe80003800000 */
[----:B------:R-:W-:Y:S05]  /*d1a0*/  @P4 BRA `(.L_x_2880) ;  /* 0x0000000000a84947 */ /* 0x000fea0003800000 */
[----:B0123--:R-:W0:Y:S01]  /*d1b0*/  LDS.128 R4, [R62+0x1d400] ;  /* 0x01d400003e047984 */ /* 0x00fe220000000c00 */
        /* <DEDUP_REMOVED lines=41> */
.L_x_2880:
[----:B------:R-:W-:Y:S05]  /*d450*/  BSYNC B2 ;  /* 0x0000000000027941 */ /* 0x000fea0003800000 */
.L_x_2879:
        /* <DEDUP_REMOVED lines=43> */
.L_x_2870:
[----:B------:R-:W-:Y:S05]  /*d710*/  BSYNC B1 ;  /* 0x0000000000017941 */ /* 0x000fea0003800000 */
.L_x_2869:
        /* <DEDUP_REMOVED lines=12> */
[--C-:B------:R-:W-:Y:S01]  /*d7e0*/  SHF.R.U64 R47, R40, 0x10, R41.reuse ;  /* 0x00000010282f7819 */ /* 0x100fe20000001229 */
[----:B------:R-:W-:Y:S01]  /*d7f0*/  HADD2.F32 R38, -RZ, R76.H0_H0 ;  /* 0x2000004cff267230 */ /* 0x000fe20000004100 */
[----:B------:R-:W-:Y:S01]  /*d800*/  SHF.R.U32.HI R39, RZ, 0x10, R41 ;  /* 0x00000010ff277819 */ /* 0x000fe20000011629 */
[--C-:B------:R-:W-:Y:S01]  /*d810*/  HADD2.F32 R40, -RZ, R75.reuse.H0_H0 ;  /* 0x2000004bff287230 */ /* 0x100fe20000004100 */
[--C-:B------:R-:W-:Y:S01]  /*d820*/  SHF.R.U32.HI R41, RZ, 0x10, R31.reuse ;  /* 0x00000010ff297819 */ /* 0x100fe2000001161f */
[----:B------:R-:W-:Y:S01]  /*d830*/  HADD2.F32 R75, -RZ, R75.H1_H1 ;  /* 0x3000004bff4b7230 */ /* 0x000fe20000004100 */
[----:B------:R-:W-:Y:S01]  /*d840*/  SHF.R.U64 R45, R30, 0x10, R31 ;  /* 0x000000101e2d7819 */ /* 0x000fe2000000121f */
[----:B------:R-:W-:Y:S02]  /*d850*/  HADD2.F32 R39, -RZ, R39.H0_H0 ;  /* 0x20000027ff277230 */ /* 0x000fe40000004100 */
        /* <DEDUP_REMOVED lines=33> */
.L_x_2883:
[----:B------:R-:W-:Y:S05]  /*da70*/  BSYNC B1 ;  /* 0x0000000000017941 */ /* 0x000fea0003800000 */
.L_x_2882:
[----:B------:R-:W-:Y:S04]  /*da80*/  BSSY B1, `(.L_x_2884) ;  /* 0x000002c000017945 */ /* 0x000fe80003800000 */
[----:B------:R-:W-:Y:S05]  /*da90*/  @P1 BRA `(.L_x_2885) ;  /* 0x0000000000a81947 */ /* 0x000fea0003800000 */
[----:B0-----:R-:W0:Y:S01]  /*daa0*/  LDS.128 R4, [R0+0x2000] ;  /* 0x0020000000047984 */ /* 0x001e220000000c00 */
        /* <DEDUP_REMOVED lines=41> */
.L_x_2885:
[----:B------:R-:W-:Y:S05]  /*dd40*/  BSYNC B1 ;  /* 0x0000000000017941 */ /* 0x000fea0003800000 */
.L_x_2884:
        /* <DEDUP_REMOVED lines=44> */
.L_x_2887:
[----:B------:R-:W-:Y:S05]  /*e010*/  BSYNC B1 ;  /* 0x0000000000017941 */ /* 0x000fea0003800000 */
.L_x_2886:
        /* <DEDUP_REMOVED lines=44> */
.L_x_2889:
[----:B------:R-:W-:Y:S05]  /*e2e0*/  BSYNC B1 ;  /* 0x0000000000017941 */ /* 0x000fea0003800000 */
.L_x_2888:
        /* <DEDUP_REMOVED lines=44> */
.L_x_2891:
[----:B------:R-:W-:Y:S05]  /*e5b0*/  BSYNC B1 ;  /* 0x0000000000017941 */ /* 0x000fea0003800000 */
.L_x_2890:
[----:B------:R-:W-:Y:S05]  /*e5c0*/  @P5 BRA `(.L_x_2881) ;  /* 0x0000003800145947 */ /* 0x000fea0003800000 */
[----:B01234-:R-:W0:Y:S01]  /*e5d0*/  LDS.128 R4, [R0+0xa000] ;  /* 0x00a0000000047984 */ /* 0x01fe220000000c00 */
[----:B------:R-:W-:Y:S01]  /*e5e0*/  SHF.R.U32.HI R13, RZ, 0x10, R11 ;  /* 0x00000010ff0d7819 */ /* 0x000fe2000001160b */
[--C-:B------:R-:W-:Y:S01]  /*e5f0*/  HADD2.F32 R12, -RZ, R64.reuse.H0_H0 ;  /* 0x20000040ff0c7230 */ /* 0x100fe20000004100 */
        /* <DEDUP_REMOVED lines=40> */
.L_x_2860:
[----:B------:R-:W0:Y:S01]  /*e880*/  S2R R0, SR_TID.X ;  /* 0x0000000000007919 */ /* 0x000e220000002100 */
[----:B------:R-:W1:Y:S01]  /*e890*/  LDC R69, c[0x0][0x448] ;  /* 0x00011200ff457b82 */ /* 0x000e620000000800 */
[----:B------:R-:W-:Y:S01]  /*e8a0*/  ULDC.64 UR4, c[0x0][0x3f8] ;  /* 0x0000fe0000047ab9 */ /* 0x000fe20000000a00 */
[----:B------:R-:W-:Y:S01]  /*e8b0*/  MOV R8, R24 ;  /* 0x0000001800087202 */ /* 0x000fe20000000f00 */
[----:B------:R-:W-:Y:S01]  /*e8c0*/  ULDC.64 UR6, c[0x0][0x408] ;  /* 0x0001020000067ab9 */ /* 0x000fe20000000a00 */
[----:B------:R-:W-:Y:S02]  /*e8d0*/  IMAD.MOV.U32 R9, RZ, RZ, R27 ;  /* 0x000000ffff097224 */ /* 0x000fe400078e001b */
[----:B------:R-:W-:Y:S01]  /*e8e0*/  IMAD.MOV.U32 R4, RZ, RZ, R144 ;  /* 0x000000ffff047224 */ /* 0x000fe200078e0090 */
[----:B-1----:R-:W-:Y:S01]  /*e8f0*/  ISETP.NE.AND P0, PT, R69, 0x1, PT ;  /* 0x000000014500780c */ /* 0x002fe20003f05270 */
[----:B0-----:R-:W-:-:S05]  /*e900*/  VIADD R0, R0, 0xffffff80 ;  /* 0xffffff8000007836 */ /* 0x001fca0000000000 */
[----:B------:R-:W-:-:S07]  /*e910*/  SHF.R.S32.HI R3, RZ, 0x1f, R0 ;  /* 0x0000001fff037819 */ /* 0x000fce0000011400 */
[----:B------:R-:W0:Y:S01]  /*e920*/  @P0 LDC R5, c[0x0][0x450] ;  /* 0x00011400ff050b82 */ /* 0x000e220000000800 */
[----:B------:R-:W-:-:S04]  /*e930*/  LEA.HI R3, R3, R0, RZ, 0x2 ;  /* 0x0000000003037211 */ /* 0x000fc800078f10ff */
[----:B------:R-:W-:-:S05]  /*e940*/  LOP3.LUT R3, R3, 0xfffffffc, RZ, 0xc0, !PT ;  /* 0xfffffffc03037812 */ /* 0x000fca00078ec0ff */
[----:B------:R-:W-:Y:S02]  /*e950*/  IMAD.IADD R3, R0, 0x1, -R3 ;  /* 0x0000000100037824 */ /* 0x000fe400078e0a03 */
[----:B------:R-:W1:Y:S02]  /*e960*/  @P0 LDC R0, c[0x0][0x44c] ;  /* 0x00011300ff000b82 */ /* 0x000e640000000800 */
[----:B------:R-:W-:-:S04]  /*e970*/  IMAD R3, R3, 0x40, R10 ;  /* 0x0000004003037824 */ /* 0x000fc800078e020a */
[----:B-1----:R-:W-:-:S05]  /*e980*/  @P0 IMAD.HI.U32 R0, R3, R0, RZ ;  /* 0x0000000003000227 */ /* 0x002fca00078e00ff */
[----:B0-----:R-:W-:Y:S01]  /*e990*/  @P0 SHF.R.U32.HI R3, RZ, R5, R0 ;  /* 0x00000005ff030219 */ /* 0x001fe20000011600 */
        /* <DEDUP_REMOVED lines=22> */
[----:B0-----:R-:W-:Y:S01]  /*eb00*/  IMAD.MOV.U32 R21, RZ, RZ, R3 ;  /* 0x000000ffff157224 */ /* 0x001fe200078e0003 */
[----:B-12---:R-:W-:-:S07]  /*eb10*/  MOV R20, R0 ;  /* 0x0000000000147202 */ /* 0x006fce0000000f00 */
.L_x_3153:
        /* <DEDUP_REMOVED lines=18> */
[----:B------:R-:W2:Y:S01]  /*ec40*/  LDL R3, [R1+0x58] ;  /* 0x0000580001037983 */ /* 0x000ea20000100800 */
[----:B------:R-:W-:-:S03]  /*ec50*/  ULDC UR4, c[0x0][0x3f4] ;  /* 0x0000fd0000047ab9 */ /* 0x000fc60000000800 */
[----:B------:R-:W3:Y:S01]  /*ec60*/  LDL R0, [R1+0x5c] ;  /* 0x00005c0001007983 */ /* 0x000ee20000100800 */
[----:B------:R-:W-:Y:S02]  /*ec70*/  ISETP.GE.AND P0, PT, R18, UR4, PT ;  /* 0x0000000412007c0c */ /* 0x000fe4000bf06270 */
[----:B------:R-:W-:Y:S02]  /*ec80*/  CS2R R32, SRZ ;  /* 0x0000000000207805 */ /* 0x000fe4000001ff00 */
[----:B------:R-:W-:Y:S02]  /*ec90*/  ISETP.GE.AND P1, PT, R206, UR4, PT ;  /* 0x00000004ce007c0c */ /* 0x000fe4000bf26270 */
[----:B------:R-:W-:Y:S02]  /*eca0*/  CS2R R34, SRZ ;  /* 0x0000000000227805 */ /* 0x000fe4000001ff00 */
[----:B------:R-:W-:Y:S02]  /*ecb0*/  ISETP.GE.AND P2, PT, R207, UR4, PT ;  /* 0x00000004cf007c0c */ /* 0x000fe4000bf46270 */
[----:B------:R-:W-:-:S02]  /*ecc0*/  CS2R R44, SRZ ;  /* 0x00000000002c7805 */ /* 0x000fc4000001ff00 */
[----:B------:R-:W-:Y:S02]  /*ecd0*/  CS2R R46, SRZ ;  /* 0x00000000002e7805 */ /* 0x000fe4000001ff00 */
[----:B------:R-:W-:Y:S02]  /*ece0*/  CS2R R28, SRZ ;  /* 0x00000000001c7805 */ /* 0x000fe4000001ff00 */
[----:B------:R-:W-:Y:S01]  /*ecf0*/  CS2R R30, SRZ ;  /* 0x00000000001e7805 */ /* 0x000fe2000001ff00 */
[----:B------:R-:W-:Y:S01]  /*ed00*/  @!P0 IMAD.WIDE R4, R18, 0x2, R20 ;  /* 0x0000000212048825 */ /* 0x000fe200078e0214 */
[----:B------:R-:W-:Y:S02]  /*ed10*/  CS2R R40, SRZ ;  /* 0x0000000000287805 */ /* 0x000fe4000001ff00 */
[----:B------:R-:W-:Y:S02]  /*ed20*/  CS2R R42, SRZ ;  /* 0x00000000002a7805 */ /* 0x000fe4000001ff00 */
[----:B------:R-:W-:-:S02]  /*ed30*/  CS2R R24, SRZ ;  /* 0x0000000000187805 */ /* 0x000fc4000001ff00 */
[----:B------:R-:W-:Y:S01]  /*ed40*/  CS2R R26, SRZ ;  /* 0x00000000001a7805 */ /* 0x000fe2000001ff00 */
[----:B------:R0:W5:Y:S01]  /*ed50*/  @!P0 LD.E.128 R32, desc[UR60][R4.64] ;  /* 0x0000003c04208980 */ /* 0x000162000c101d00 */
[----:B------:R-:W-:Y:S02]  /*ed60*/  CS2R R36, SRZ ;  /* 0x0000000000247805 */ /* 0x000fe4000001ff00 */
[----:B------:R-:W-:Y:S01]  /*ed70*/  CS2R R38, SRZ ;  /* 0x0000000000267805 */ /* 0x000fe2000001ff00 */
[----:B0-----:R-:W-:-:S05]  /*ed80*/  @!P0 IMAD.WIDE R4, R18, 0x2, R50 ;  /* 0x0000000212048825 */ /* 0x001fca00078e0232 */
[----:B------:R0:W5:Y:S01]  /*ed90*/  @!P0 LD.E.128 R44, desc[UR60][R4.64] ;  /* 0x0000003c042c8980 */ /* 0x000162000c101d00 */
[----:B--2---:R-:W-:Y:S02]  /*eda0*/  @!P1 IMAD.SHL.U32 R15, R3, 0x8, RZ ;  /* 0x00000008030f9824 */ /* 0x004fe400078e00ff */
[----:B---3--:R-:W-:Y:S02]  /*edb0*/  @!P2 IMAD.SHL.U32 R49, R0, 0x8, RZ ;  /* 0x000000080031a824 */ /* 0x008fe400078e00ff */
[----:B------:R-:W-:-:S04]  /*edc0*/  @!P1 IMAD.WIDE R12, R15, 0x2, R20 ;  /* 0x000000020f0c9825 */ /* 0x000fc800078e0214 */
[----:B------:R-:W-:Y:S01]  /*edd0*/  @!P2 IMAD.WIDE R20, R49, 0x2, R20 ;  /* 0x000000023114a825 */ /* 0x000fe200078e0214 */
[----:B------:R0:W5:Y:S03]  /*ede0*/  @!P1 LD.E.128 R28, desc[UR60][R12.64] ;  /* 0x0000003c0c1c9980 */ /* 0x000166000c101d00 */
[--C-:B------:R-:W-:Y:S01]  /*edf0*/  @!P1 IMAD.WIDE R14, R15, 0x2, R50.reuse ;  /* 0x000000020f0e9825 */ /* 0x100fe200078e0232 */
[----:B------:R0:W5:Y:S03]  /*ee00*/  @!P2 LD.E.128 R24, desc[UR60][R20.64] ;  /* 0x0000003c1418a980 */ /* 0x000166000c101d00 */
[----:B------:R-:W-:Y:S01]  /*ee10*/  @!P2 IMAD.WIDE R48, R49, 0x2, R50 ;  /* 0x000000023130a825 */ /* 0x000fe200078e0232 */
[----:B------:R0:W5:Y:S04]  /*ee20*/  @!P1 LD.E.128 R40, desc[UR60][R14.64] ;  /* 0x0000003c0e289980 */ /* 0x000168000c101d00 */
[----:B------:R0:W5:Y:S02]  /*ee30*/  @!P2 LD.E.128 R36, desc[UR60][R48.64] ;  /* 0x0000003c3024a980 */ /* 0x000164000c101d00 */
.L_x_2894:
[----:B------:R-:W-:Y:S05]  /*ee40*/  BSYNC B1 ;  /* 0x0000000000017941 */ /* 0x000fea0003800000 */
.L_x_2893:
[----:B0----5:R-:W-:Y:S01]  /*ee50*/  IMAD.MOV.U32 R5, RZ, RZ, R47 ;  /* 0x000000ffff057224 */ /* 0x021fe200078e002f */
[----:B------:R-:W-:Y:S01]  /*ee60*/  MOV R0, R44 ;  /* 0x0000002c00007202 */ /* 0x000fe20000000f00 */
[----:B------:R-:W-:Y:S01]  /*ee70*/  IMAD.MOV.U32 R3, RZ, RZ, R45 ;  /* 0x000000ffff037224 */ /* 0x000fe200078e002d */
        /* <DEDUP_REMOVED lines=36> */
[----:B------:R-:W-:Y:S02]  /*f0c0*/  PRMT R78, R4, 0x5410, R5 ;  /* 0x00005410044e7816 */ /* 0x000fe40000000005 */
[----:B------:R-:W-:Y:S02]  /*f0d0*/  CS2R R4, SRZ ;  /* 0x0000000000047805 */ /* 0x000fe4000001ff00 */
[----:B------:R-:W-:Y:S01]  /*f0e0*/  PRMT R77, R0, 0x5410, R3 ;  /* 0x00005410004d7816 */ /* 0x000fe20000000003 */
[----:B------:R-:W-:Y:S06]  /*f0f0*/  BRA.DIV UR4, `(.L_x_2895) ;  /* 0x000001e204fc7947 */ /* 0x000fec000b800000 */
[----:B------:R-:W0:Y:S04]  /*f100*/  SHFL.IDX PT, R3, R8, 0x1, 0x1c1f ;  /* 0x003c1f0008037f89 */ /* 0x000e2800000e0000 */
[----:B------:R-:W1:Y:S04]  /*f110*/  SHFL.IDX PT, R0, R6, 0x1, 0x1c1f ;  /* 0x003c1f0006007f89 */ /* 0x000e6800000e0000 */
[----:B------:R-:W2:Y:S04]  /*f120*/  SHFL.IDX PT, R7, R7, 0x1, 0x1c1f ;  /* 0x003c1f0007077f89 */ /* 0x000ea800000e0000 */
[----:B------:R3:W4:Y:S01]  /*f130*/  SHFL.IDX PT, R14, R9, 0x1, 0x1c1f ;  /* 0x003c1f00090e7f89 */ /* 0x00072200000e0000 */
[----:B0-----:R-:W-:Y:S01]  /*f140*/  IMAD.MOV.U32 R21, RZ, RZ, R3 ;  /* 0x000000ffff157224 */ /* 0x001fe200078e0003 */
[----:B-1-3--:R-:W-:-:S07]  /*f150*/  MOV R20, R0 ;  /* 0x0000000000147202 */ /* 0x00afce0000000f00 */
.L_x_3159:
        /* <DEDUP_REMOVED lines=27> */
[----:B------:R-:W-:Y:S01]  /*f310*/  CS2R R52, SRZ ;  /* 0x0000000000347805 */ /* 0x000fe2000001ff00 */
[----:B------:R-:W-:Y:S01]  /*f320*/  @!P0 IMAD.WIDE R12, R18, 0x2, R20 ;  /* 0x00000002120c8825 */ /* 0x000fe200078e0214 */
[----:B------:R-:W-:Y:S02]  /*f330*/  CS2R R54, SRZ ;  /* 0x0000000000367805 */ /* 0x000fe4000001ff00 */
[----:B------:R-:W-:Y:S02]  /*f340*/  CS2R R8, SRZ ;  /* 0x0000000000087805 */ /* 0x000fe4000001ff00 */
[----:B------:R-:W-:Y:S02]  /*f350*/  CS2R R10, SRZ ;  /* 0x00000000000a7805 */ /* 0x000fe4000001ff00 */
[----:B------:R-:W-:Y:S01]  /*f360*/  CS2R R56, SRZ ;  /* 0x0000000000387805 */ /* 0x000fe2000001ff00 */
[----:B------:R0:W5:Y:S01]  /*f370*/  @!P0 LD.E.128 R48, desc[UR60][R12.64] ;  /* 0x0000003c0c308980 */ /* 0x000162000c101d00 */
[----:B------:R-:W-:-:S02]  /*f380*/  CS2R R58, SRZ ;  /* 0x00000000003a7805 */ /* 0x000fc4000001ff00 */
[----:B------:R-:W-:Y:S02]  /*f390*/  CS2R R14, SRZ ;  /* 0x00000000000e7805 */ /* 0x000fe4000001ff00 */
[----:B0-----:R-:W-:Y:S01]  /*f3a0*/  CS2R R12, SRZ ;  /* 0x00000000000c7805 */ /* 0x001fe2000001ff00 */
[----:B--2---:R-:W-:Y:S01]  /*f3b0*/  @!P1 IMAD.SHL.U32 R65, R3, 0x8, RZ ;  /* 0x0000000803419824 */ /* 0x004fe200078e00ff */
[----:B---3--:R-:W-:-:S03]  /*f3c0*/  @!P2 SHF.L.U32 R67, R0, 0x3, RZ ;  /* 0x000000030043a819 */ /* 0x008fc600000006ff */
[----:B------:R-:W-:-:S04]  /*f3d0*/  @!P1 IMAD.WIDE R62, R65, 0x2, R20 ;  /* 0x00000002413e9825 */ /* 0x000fc800078e0214 */
[----:B------:R-:W-:Y:S01]  /*f3e0*/  @!P2 IMAD.WIDE R20, R67, 0x2, R20 ;  /* 0x000000024314a825 */ /* 0x000fe200078e0214 */
[----:B------:R0:W5:Y:S03]  /*f3f0*/  @!P1 LD.E.128 R52, desc[UR60][R62.64] ;  /* 0x0000003c3e349980 */ /* 0x000166000c101d00 */
[--C-:B------:R-:W-:Y:S01]  /*f400*/  @!P1 IMAD.WIDE R64, R65, 0x2, R60.reuse ;  /* 0x0000000241409825 */ /* 0x100fe200078e023c */
[----:B------:R0:W5:Y:S03]  /*f410*/  @!P2 LD.E.128 R56, desc[UR60][R20.64] ;  /* 0x0000003c1438a980 */ /* 0x000166000c101d00 */
[--C-:B------:R-:W-:Y:S01]  /*f420*/  @!P2 IMAD.WIDE R66, R67, 0x2, R60.reuse ;  /* 0x000000024342a825 */ /* 0x100fe200078e023c */
[----:B------:R0:W5:Y:S03]  /*f430*/  @!P1 LD.E.128 R8, desc[UR60][R64.64] ;  /* 0x0000003c40089980 */ /* 0x000166000c101d00 */
[----:B------:R-:W-:Y:S01]  /*f440*/  @!P0 IMAD.WIDE R60, R18, 0x2, R60 ;  /* 0x00000002123c8825 */ /* 0x000fe200078e023c */
[----:B------:R0:W5:Y:S04]  /*f450*/  @!P2 LD.E.128 R12, desc[UR60][R66.64] ;  /* 0x0000003c420ca980 */ /* 0x000168000c101d00 */
[----:B------:R0:W5:Y:S02]  /*f460*/  @!P0 LD.E.128 R4, desc[UR60][R60.64] ;  /* 0x0000003c3c048980 */ /* 0x000164000c101d00 */
.L_x_2897:
[----:B------:R-:W-:Y:S05]  /*f470*/  BSYNC B1 ;  /* 0x0000000000017941 */ /* 0x000fea0003800000 */
.L_x_2896:
[----:B-----5:R-:W-:Y:S01]  /*f480*/  IMAD.MOV.U32 R3, RZ, RZ, R4 ;  /* 0x000000ffff037224 */ /* 0x020fe200078e0004 */
[----:B------:R-:W-:Y:S01]  /*f490*/  LEA.HI R0, R236, R236, RZ, 0x1 ;  /* 0x000000ecec007211 */ /* 0x000fe200078f08ff */
[----:B0-----:R-:W-:Y:S01]  /*f4a0*/  IMAD.MOV.U32 R20, RZ, RZ, R5 ;  /* 0x000000ffff147224 */ /* 0x001fe200078e0005 */
[----:B------:R-:W-:Y:S01]  /*f4b0*/  BSSY B1, `(.L_x_2898) ;  /* 0x000002c000017945 */ /* 0x000fe20003800000 */
[----:B------:R-:W-:Y:S02]  /*f4c0*/  IMAD.MOV.U32 R21, RZ, RZ, R6 ;  /* 0x000000ffff157224 */ /* 0x000fe400078e0006 */
[----:B------:R-:W-:Y:S01]  /*f4d0*/  IMAD.MOV.U32 R60, RZ, RZ, R7 ;  /* 0x000000ffff3c7224 */ /* 0x000fe200078e0007 */
[----:B------:R-:W-:Y:S01]  /*f4e0*/  PRMT R79, R3, 0x5410, R20 ;  /* 0x00005410034f7816 */ /* 0x000fe20000000014 */
[----:B------:R-:W-:Y:S01]  /*f4f0*/  IMAD.MOV.U32 R20, RZ, RZ, R9 ;  /* 0x000000ffff147224 */ /* 0x000fe200078e0009 */
[----:B------:R-:W-:Y:S01]  /*f500*/  LOP3.LUT R3, R0, 0xfffffffe, RZ, 0xc0, !PT ;  /* 0xfffffffe00037812 */ /* 0x000fe200078ec0ff */
[----:B------:R-:W-:Y:S01]  /*f510*/  IMAD.MOV.U32 R62, RZ, RZ, R50 ;  /* 0x000000ffff3e7224 */ /* 0x000fe200078e0032 */
[----:B------:R-:W-:Y:S01]  /*f520*/  PRMT R80, R21, 0x5410, R60 ;  /* 0x0000541015507816 */ /* 0x000fe2000000003c */
[----:B------:R-:W-:Y:S01]  /*f530*/  IMAD.MOV.U32 R21, RZ, RZ, R10 ;  /* 0x000000ffff157224 */ /* 0x000fe200078e000a */
[----:B------:R-:W-:Y:S01]  /*f540*/  MOV R0, R8 ;  /* 0x0000000800007202 */ /* 0x000fe20000000f00 */
[----:B------:R-:W-:Y:S01]  /*f550*/  IMAD.IADD R3, R236, 0x1, -R3 ;  /* 0x00000001ec037824 */ /* 0x000fe200078e0a03 */
[----:B------:R-:W-:Y:S01]  /*f560*/  PRMT R82, R62, 0x7610, R82 ;  /* 0x000076103e527816 */ /* 0x000fe20000000052 */
        /* <DEDUP_REMOVED lines=8> */
[----:B------:R-:W-:Y:S01]  /*f5f0*/  MOV R21, R14 ;  /* 0x0000000e00157202 */ /* 0x000fe20000000f00 */
[----:B------:R-:W-:Y:S01]  /*f600*/  IMAD.MOV.U32 R62, RZ, RZ, R53 ;  /* 0x000000ffff3e7224 */ /* 0x000fe200078e0035 */
[--C-:B------:R-:W-:Y:S01]  /*f610*/  PRMT R3, R3, 0x5410, R20.reuse ;  /* 0x0000541003037816 */ /* 0x100fe20000000014 */
[----:B------:R-:W-:Y:S01]  /*f620*/  IMAD.MOV.U32 R63, RZ, RZ, R57 ;  /* 0x000000ffff3f7224 */ /* 0x000fe200078e0039 */
[----:B------:R-:W-:Y:S01]  /*f630*/  PRMT R20, R21, 0x7610, R20 ;  /* 0x0000761015147816 */ /* 0x000fe20000000014 */
[----:B------:R-:W-:Y:S01]  /*f640*/  IMAD.MOV.U32 R21, RZ, RZ, R48 ;  /* 0x000000ffff157224 */ /* 0x000fe200078e0030 */
[----:B------:R-:W-:Y:S01]  /*f650*/  PRMT R72, R72, 0x5410, R0 ;  /* 0x0000541048487816 */ /* 0x000fe20000000000 */
[----:B------:R-:W-:-:S03]  /*f660*/  IMAD.MOV.U32 R0, RZ, RZ, R15 ;  /* 0x000000ffff007224 */ /* 0x000fc600078e000f */
[----:B------:R-:W-:Y:S01]  /*f670*/  PRMT R81, R21, 0x5410, R60 ;  /* 0x0000541015517816 */ /* 0x000fe2000000003c */
[----:B------:R-:W-:Y:S01]  /*f680*/  IMAD.MOV.U32 R21, RZ, RZ, R51 ;  /* 0x000000ffff157224 */ /* 0x000fe200078e0033 */
[----:B------:R-:W-:Y:S02]  /*f690*/  MOV R60, R52 ;  /* 0x00000034003c7202 */ /* 0x000fe40000000f00 */
[----:B------:R-:W-:Y:S02]  /*f6a0*/  PRMT R20, R20, 0x5410, R0 ;  /* 0x0000541014147816 */ /* 0x000fe40000000000 */
[----:B------:R-:W-:Y:S01]  /*f6b0*/  PRMT R82, R82, 0x5410, R21 ;  /* 0x0000541052527816 */ /* 0x000fe20000000015 */
[----:B------:R-:W-:Y:S01]  /*f6c0*/  IMAD.MOV.U32 R21, RZ, RZ, R54 ;  /* 0x000000ffff157224 */ /* 0x000fe200078e0036 */
[----:B------:R-:W-:Y:S01]  /*f6d0*/  PRMT R73, R60, 0x5410, R62 ;  /* 0x000054103c497816 */ /* 0x000fe2000000003e */
[----:B------:R-:W-:Y:S01]  /*f6e0*/  IMAD.MOV.U32 R60, RZ, RZ, R55 ;  /* 0x000000ffff3c7224 */ /* 0x000fe200078e0037 */
[----:B------:R-:W-:Y:S01]  /*f6f0*/  VIADDMNMX R0, R69, -R222, 0x80, PT ;  /* 0x0000008045007446 */ /* 0x000fe200038009de */
[----:B------:R-:W-:-:S03]  /*f700*/  IMAD.MOV.U32 R62, RZ, RZ, R56 ;  /* 0x000000ffff3e7224 */ /* 0x000fc600078e0038 */
[----:B------:R-:W-:Y:S02]  /*f710*/  PRMT R74, R21, 0x5410, R60 ;  /* 0x00005410154a7816 */ /* 0x000fe4000000003c */
[----:B------:R-:W-:Y:S01]  /*f720*/  PRMT R21, R62, 0x5410, R63 ;  /* 0x000054103e157816 */ /* 0x000fe2000000003f */
[----:B------:R-:W-:Y:S01]  /*f730*/  IMAD.MOV.U32 R62, RZ, RZ, R59 ;  /* 0x000000ffff3e7224 */ /* 0x000fe200078e003b */
[----:B------:R-:W-:Y:S02]  /*f740*/  ISETP.GE.AND P1, PT, R204, R0, PT ;  /* 0x00000000cc00720c */ /* 0x000fe40003f26270 */
[----:B------:R-:W-:Y:S01]  /*f750*/  MOV R60, R58 ;  /* 0x0000003a003c7202 */ /* 0x000fe20000000f00 */
[----:B0-----:R-:W-:Y:S10]  /*f760*/  @!P0 BRA `(.L_x_2899) ;  /* 0x000001dc00d88947 */ /* 0x001ff40003800000 */
.L_x_3160:
[----:B------:R-:W-:Y:S05]  /*f770*/  BSYNC B1 ;  /* 0x0000000000017941 */ /* 0x000fea0003800000 */
.L_x_2898:
[----:B------:R-:W-:Y:S01]  /*f780*/  BSSY B1, `(.L_x_2900) ;  /* 0x0000136000017945 */ /* 0x000fe20003800000 */
[----:B------:R-:W-:-:S03]  /*f790*/  PRMT R69, R60, 0x5410, R62 ;  /* 0x000054103c457816 */ /* 0x000fc6000000003e */
[----:B------:R-:W-:Y:S05]  /*f7a0*/  @P1 BRA `(.L_x_2901) ;  /* 0x0000001000cc1947 */ /* 0x000fea0003800000 */
[----:B------:R-:W1:Y:S01]  /*f7b0*/  LDC R71, c[0x0][0x3f4] ;  /* 0x0000fd00ff477b82 */ /* 0x000e620000000800 */
[----:B------:R-:W-:Y:S01]  /*f7c0*/  BSSY B2, `(.L_x_2902) ;  /* 0x000006d000027945 */ /* 0x000fe20003800000 */
[-C--:B-1----:R-:W-:Y:S02]  /*f7d0*/  ISETP.GE.AND P0, PT, R18, R71.reuse, PT ;  /* 0x000000471200720c */ /* 0x082fe40003f06270 */
[-C--:B------:R-:W-:Y:S02]  /*f7e0*/  ISETP.GE.AND P1, PT, R206, R71.reuse, PT ;  /* 0x00000047ce00720c */ /* 0x080fe40003f26270 */
[----:B------:R-:W-:-:S09]  /*f7f0*/  ISETP.GE.AND P2, PT, R207, R71, PT ;  /* 0x00000047cf00720c */ /* 0x000fd20003f46270 */
[----:B------:R-:W-:Y:S05]  /*f800*/  @P0 BRA `(.L_x_2903) ;  /* 0x0000000400a00947 */ /* 0x000fea0003800000 */
[----:B------:R-:W1:Y:S01]  /*f810*/  S2R R64, SR_TID.X ;  /* 0x0000000000407919 */ /* 0x000e620000002100 */
[----:B------:R-:W-:Y:S01]  /*f820*/  LOP3.LUT R60, R216, 0x38, R18, 0xf8, !PT ;  /* 0x00000038d83c7812 */ /* 0x000fe200078ef812 */
[--C-:B------:R-:W-:Y:S01]  /*f830*/  HADD2.F32 R99, -RZ, R93.reuse.H0_H0 ;  /* 0x2000005dff637230 */ /* 0x100fe20000004100 */
[--C-:B------:R-:W-:Y:S01]  /*f840*/  SHF.R.U64 R44, R44, 0x10, R45.reuse ;  /* 0x000000102c2c7819 */ /* 0x100fe2000000122d */
[----:B------:R-:W-:Y:S01]  /*f850*/  HADD2.F32 R97, -RZ, R93.H1_H1 ;  /* 0x3000005dff617230 */ /* 0x000fe20000004100 */
[----:B0-----:R-:W-:Y:S01]  /*f860*/  LOP3.LUT R61, R60, R217, RZ, 0x3c, !PT ;  /* 0x000000d93c3d7212 */ /* 0x001fe200078e3cff */
[----:B------:R-:W-:Y:S01]  /*f870*/  HADD2.F32 R102, -RZ, R91.H1_H1 ;  /* 0x3000005bff667230 */ /* 0x000fe20000004100 */
[----:B------:R-:W-:Y:S02]  /*f880*/  SHF.R.U32.HI R100, RZ, 0x10, R45 ;  /* 0x00000010ff647819 */ /* 0x000fe4000001162d */
[----:B------:R-:W-:Y:S01]  /*f890*/  SHF.R.U64 R32, R32, 0x10, R33 ;  /* 0x0000001020207819 */ /* 0x000fe20000001221 */
[----:B------:R-:W-:Y:S01]  /*f8a0*/  IMAD.IADD R61, R218, 0x1, R61 ;  /* 0x00000001da3d7824 */ /* 0x000fe200078e023d */
[----:B------:R-:W-:Y:S01]  /*f8b0*/  SHF.R.U32.HI R98, RZ, 0x10, R33 ;  /* 0x00000010ff627819 */ /* 0x000fe20000011621 */
[----:B------:R-:W-:Y:S01]  /*f8c0*/  HADD2.F32 R100, -RZ, R100.H0_H0 ;  /* 0x20000064ff647230 */ /* 0x000fe20000004100 */
[----:B------:R-:W-:Y:S01]  /*f8d0*/  SHF.R.U64 R33, R34, 0x10, R35 ;  /* 0x0000001022217819 */ /* 0x000fe20000001223 */
[----:B------:R-:W-:Y:S01]  /*f8e0*/  IMAD R87, R61, 0x2, R16 ;  /* 0x000000023d577824 */ /* 0x000fe200078e0210 */
[----:B------:R-:W-:-:S02]  /*f8f0*/  SHF.R.U64 R34, R46, 0x10, R47 ;  /* 0x000000102e227819 */ /* 0x000fc4000000122f */
[----:B------:R-:W-:Y:S01]  /*f900*/  SHF.R.U32.HI R105, RZ, 0x10, R47 ;  /* 0x00000010ff697819 */ /* 0x000fe2000001162f */
[----:B------:R-:W-:Y:S01]  /*f910*/  HADD2.F32 R33, -RZ, R33.H0_H0 ;  /* 0x20000021ff217230 */ /* 0x000fe20000004100 */
[----:B------:R-:W-:-:S05]  /*f920*/  SHF.R.U32.HI R90, RZ, 0x10, R35 ;  /* 0x00000010ff5a7819 */ /* 0x000fca0000011623 */
[----:B------:R-:W-:Y:S02]  /*f930*/  HADD2.F32 R90, -RZ, R90.H0_H0 ;  /* 0x2000005aff5a7230 */ /* 0x000fe40000004100 */
[----:B-1----:R-:W-:-:S05]  /*f940*/  VIADD R64, R64, 0xffffff80 ;  /* 0xffffff8040407836 */ /* 0x002fca0000000000 */
[----:B------:R-:W-:-:S04]  /*f950*/  SHF.R.S32.HI R63, RZ, 0x1f, R64 ;  /* 0x0000001fff3f7819 */ /* 0x000fc80000011440 */
[----:B------:R-:W-:-:S04]  /*f960*/  LEA.HI R63, R63, R64, RZ, 0x2 ;  /* 0x000000403f3f7211 */ /* 0x000fc800078f10ff */
[----:B------:R-:W-:-:S05]  /*f970*/  LOP3.LUT R63, R63, 0xfffffffc, RZ, 0xc0, !PT ;  /* 0xfffffffc3f3f7812 */ /* 0x000fca00078ec0ff */
[----:B------:R-:W-:-:S05]  /*f980*/  IMAD.IADD R63, R64, 0x1, -R63 ;  /* 0x00000001403f7824 */ /* 0x000fca00078e0a3f */
[----:B------:R-:W-:-:S04]  /*f990*/  LEA.HI R62, R71, R63, RZ, 0x1d ;  /* 0x0000003f473e7211 */ /* 0x000fc800078fe8ff */
[----:B------:R-:W-:Y:S01]  /*f9a0*/  SHF.R.S32.HI R65, RZ, 0x1f, R62 ;  /* 0x0000001fff417819 */ /* 0x000fe2000001143e */
[----:B------:R-:W-:-:S03]  /*f9b0*/  IMAD.SHL.U32 R63, R62, 0x8, RZ ;  /* 0x000000083e3f7824 */ /* 0x000fc600078e00ff */
[----:B------:R-:W-:Y:S02]  /*f9c0*/  LEA.HI R65, R65, R62, RZ, 0x3 ;  /* 0x0000003e41417211 */ /* 0x000fe400078f18ff */
[----:B------:R-:W-:Y:S02]  /*f9d0*/  LOP3.LUT R60, R216, 0x38, R63, 0xf8, !PT ;  /* 0x00000038d83c7812 */ /* 0x000fe400078ef83f */
[----:B------:R-:W-:Y:S02]  /*f9e0*/  SHF.L.U32 R65, R65, 0xa, RZ ;  /* 0x0000000a41417819 */ /* 0x000fe400000006ff */
[----:B------:R-:W-:Y:S02]  /*f9f0*/  LOP3.LUT R64, R60, R217, RZ, 0x3c, !PT ;  /* 0x000000d93c407212 */ /* 0x000fe400078e3cff */
[----:B------:R-:W-:Y:S01]  /*fa00*/  LOP3.LUT R65, R65, 0x7fffe000, RZ, 0xc0, !PT ;  /* 0x7fffe00041417812 */ /* 0x000fe200078ec0ff */
[----:B------:R-:W0:Y:S03]  /*fa10*/  LDS.128 R60, [R87+0x15400] ;  /* 0x01540000573c7984 */ /* 0x000e260000000c00 */
[----:B------:R-:W-:-:S05]  /*fa20*/  IADD3 R65, R64, R65, R218 ;  /* 0x0000004140417210 */ /* 0x000fca0007ffe0da */
[----:B------:R-:W-:-:S05]  /*fa30*/  IMAD R88, R65, 0x2, R16 ;  /* 0x0000000241587824 */ /* 0x000fca00078e0210 */
        /* <DEDUP_REMOVED lines=14> */
[C---:B------:R-:W-:Y:S01]  /*fb20*/  FFMA.FTZ R45, R46.reuse, R97, -R101 ;  /* 0x000000612e2d7223 */ /* 0x040fe20000010865 */
[----:B------:R-:W-:Y:S02]  /*fb30*/  HADD2.F32 R97, -RZ, R98.H0_H0 ;  /* 0x20000062ff617230 */ /* 0x000fe40000004100 */
[C---:B------:R-:W-:Y:S01]  /*fb40*/  FMUL.FTZ R101, R93.reuse, R100 ;  /* 0x000000645d657220 */ /* 0x040fe20000410000 */
[--C-:B------:R-:W-:Y:S02]  /*fb50*/  HADD2.F32 R98, -RZ, R92.reuse.H0_H0 ;  /* 0x2000005cff627230 */ /* 0x100fe40000004100 */
[----:B------:R-:W-:Y:S01]  /*fb60*/  FFMA.FTZ R46, R46, R99, R103 ;  /* 0x000000632e2e7223 */ /* 0x000fe20000010067 */
[----:B------:R-:W-:Y:S02]  /*fb70*/  HADD2.F32 R92, -RZ, R92.H1_H1 ;  /* 0x3000005cff5c7230 */ /* 0x000fe40000004100 */
[-C--:B------:R-:W-:Y:S01]  /*fb80*/  FMUL.FTZ R93, R93, R97.reuse ;  /* 0x000000615d5d7220 */ /* 0x080fe20000410000 */
[----:B------:R-:W-:Y:S01]  /*fb90*/  FFMA.FTZ R106, R94, R97, -R101 ;  /* 0x000000615e6a7223 */ /* 0x000fe20000010865 */
[----:B------:R-:W-:Y:S01]  /*fba0*/  FMUL.FTZ R104, R65, R98 ;  /* 0x0000006241687220 */ /* 0x000fe20000410000 */
[----:B------:R-:W-:-:S02]  /*fbb0*/  HADD2.F32 R96, -RZ, R67.H0_H0 ;  /* 0x20000043ff607230 */ /* 0x000fc40000004100 */
[----:B------:R-:W-:Y:S01]  /*fbc0*/  FMUL.FTZ R65, R65, R92 ;  /* 0x0000005c41417220 */ /* 0x000fe20000410000 */
[----:B------:R-:W-:Y:S01]  /*fbd0*/  FFMA.FTZ R93, R94, R100, R93 ;  /* 0x000000645e5d7223 */ /* 0x000fe2000001005d */
[C---:B------:R-:W-:Y:S01]  /*fbe0*/  FFMA.FTZ R104, R61.reuse, R92, -R104 ;  /* 0x0000005c3d687223 */ /* 0x040fe20000010868 */
[----:B------:R-:W-:Y:S02]  /*fbf0*/  HADD2.F32 R92, -RZ, R91.H0_H0 ;  /* 0x2000005bff5c7230 */ /* 0x000fe40000004100 */
[----:B------:R-:W-:Y:S01]  /*fc00*/  FFMA.FTZ R65, R61, R98, R65 ;  /* 0x000000623d417223 */ /* 0x000fe20000010041 */
[--C-:B------:R-:W-:Y:S02]  /*fc10*/  HADD2.F32 R61, -RZ, R89.reuse.H1_H1 ;  /* 0x30000059ff3d7230 */ /* 0x100fe40000004100 */
[C---:B------:R-:W-:Y:S01]  /*fc20*/  FMUL.FTZ R94, R95.reuse, R102 ;  /* 0x000000665f5e7220 */ /* 0x040fe20000410000 */
[----:B------:R-:W-:Y:S02]  /*fc30*/  HADD2.F32 R89, -RZ, R89.H0_H0 ;  /* 0x20000059ff597230 */ /* 0x000fe40000004100 */
[----:B------:R-:W-:Y:S01]  /*fc40*/  FMUL.FTZ R98, R95, R92 ;  /* 0x0000005c5f627220 */ /* 0x000fe20000410000 */
[----:B------:R-:W-:-:S02]  /*fc50*/  HADD2.F32 R67, -RZ, R67.H1_H1 ;  /* 0x30000043ff437230 */ /* 0x000fc40000004100 */
[C---:B------:R-:W-:Y:S01]  /*fc60*/  FFMA.FTZ R94, R47.reuse, R92, -R94 ;  /* 0x0000005c2f5e7223 */ /* 0x040fe2000001085e */
[----:B------:R-:W-:Y:S02]  /*fc70*/  HADD2.F32 R92, -RZ, R105.H0_H0 ;  /* 0x20000069ff5c7230 */ /* 0x000fe40000004100 */
[C---:B------:R-:W-:Y:S01]  /*fc80*/  FMUL.FTZ R100, R96.reuse, R89 ;  /* 0x0000005960647220 */ /* 0x040fe20000410000 */
[-C--:B------:R-:W-:Y:S01]  /*fc90*/  FMUL.FTZ R96, R96, R61.reuse ;  /* 0x0000003d60607220 */ /* 0x080fe20000410000 */
[----:B------:R-:W-:Y:S01]  /*fca0*/  FFMA.FTZ R98, R47, R102, R98 ;  /* 0x000000662f627223 */ /* 0x000fe20000010062 */
[----:B------:R-:W-:Y:S02]  /*fcb0*/  HADD2.F32 R64, -RZ, R64.H1_H1 ;  /* 0x30000040ff407230 */ /* 0x000fe40000004100 */
[----:B------:R-:W-:Y:S01]  /*fcc0*/  FFMA.FTZ R100, R35, R61, -R100 ;  /* 0x0000003d23647223 */ /* 0x000fe20000010864 */
[----:B------:R-:W-:Y:S02]  /*fcd0*/  HADD2.F32 R66, -RZ, R66.H1_H1 ;  /* 0x30000042ff427230 */ /* 0x000fe40000004100 */
        /* <DEDUP_REMOVED lines=27> */
.L_x_2903:
[----:B------:R-:W-:Y:S05]  /*fe90*/  BSYNC B2 ;  /* 0x0000000000027941 */ /* 0x000fea0003800000 */
.L_x_2902:
[----:B------:R-:W-:Y:S04]  /*fea0*/  BSSY B2, `(.L_x_2904) ;  /* 0x0000062000027945 */ /* 0x000fe80003800000 */
[----:B------:R-:W-:Y:S05]  /*feb0*/  @P1 BRA `(.L_x_2905) ;  /* 0x0000000400801947 */ /* 0x000fea0003800000 */
[----:B-1----:R-:W2:Y:S04]  /*fec0*/  LDL R32, [R1+0x58] ;  /* 0x0000580001207983 */ /* 0x002ea80000100800 */
[----:B------:R-:W3:Y:S01]  /*fed0*/  LDL R95, [R1+0x84] ;  /* 0x00008400015f7983 */ /* 0x000ee20000100800 */
[----:B------:R-:W-:Y:S01]  /*fee0*/  SHF.R.U32.HI R64, RZ, 0x10, R41 ;  /* 0x00000010ff407819 */ /* 0x000fe20000011629 */
[----:B------:R-:W-:Y:S01]  /*fef0*/  HADD2.F32 R63, -RZ, R85.H1_H1 ;  /* 0x30000055ff3f7230 */ /* 0x000fe20000004100 */
[----:B------:R-:W-:Y:S01]  /*ff00*/  SHF.R.U64 R91, R42, 0x10, R43 ;  /* 0x000000102a5b7819 */ /* 0x000fe2000000122b */
[----:B------:R-:W-:Y:S01]  /*ff10*/  HADD2.F32 R65, -RZ, R83.H1_H1 ;  /* 0x30000053ff417230 */ /* 0x000fe20000004100 */
[----:B------:R-:W-:Y:S01]  /*ff20*/  SHF.R.U32.HI R62, RZ, 0x10, R29 ;  /* 0x00000010ff3e7819 */ /* 0x000fe2000001161d */
[----:B------:R-:W-:Y:S01]  /*ff30*/  HADD2.F32 R64, -RZ, R64.H0_H0 ;  /* 0x20000040ff407230 */ /* 0x000fe20000004100 */
[----:B------:R-:W-:-:S02]  /*ff40*/  SHF.R.U64 R94, R30, 0x10, R31 ;  /* 0x000000101e5e7819 */ /* 0x000fc4000000121f */
[----:B------:R-:W-:Y:S02]  /*ff50*/  SHF.R.U64 R92, R40, 0x10, R41 ;  /* 0x00000010285c7819 */ /* 0x000fe40000001229 */
[----:B------:R-:W-:Y:S02]  /*ff60*/  SHF.R.U64 R28, R28, 0x10, R29 ;  /* 0x000000101c1c7819 */ /* 0x000fe4000000121d */
[----:B------:R-:W-:Y:S02]  /*ff70*/  SHF.R.U32.HI R89, RZ, 0x10, R43 ;  /* 0x00000010ff597819 */ /* 0x000fe4000001162b */
[----:B------:R-:W-:Y:S02]  /*ff80*/  SHF.R.U32.HI R93, RZ, 0x10, R31 ;  /* 0x00000010ff5d7819 */ /* 0x000fe4000001161f */
[----:B--2---:R-:W-:-:S04]  /*ff90*/  LEA.HI R32, R71, R32, RZ, 0x1d ;  /* 0x0000002047207211 */ /* 0x004fc800078fe8ff */
[----:B------:R-:W-:Y:S01]  /*ffa0*/  SHF.R.S32.HI R35, RZ, 0x1f, R32 ;  /* 0x0000001fff237819 */ /* 0x000fe20000011420 */
[----:B------:R-:W-:-:S03]  /*ffb0*/  IMAD.SHL.U32 R33, R32, 0x8, RZ ;  /* 0x0000000820217824 */ /* 0x000fc600078e00ff */
[----:B------:R-:W-:Y:S02]  /*ffc0*/  LEA.HI R35, R35, R32, RZ, 0x3 ;  /* 0x0000002023237211 */ /* 0x000fe400078f18ff */
[----:B------:R-:W-:-:S03]  /*ffd0*/  LOP3.LUT R32, R216, 0x38, R33, 0xf8, !PT ;  /* 0x00000038d8207812 */ /* 0x000fc600078ef821 */
[----:B------:R-:W-:Y:S01]  /*ffe0*/  IMAD.SHL.U32 R35, R35, 0x400, RZ ;  /* 0x0000040023237824 */ /* 0x000fe200078e00ff */
[----:B------:R-:W-:-:S04]  /*fff0*/  LOP3.LUT R44, R32, R217, RZ, 0x3c, !PT ;  /* 0x000000d9202c7212 */ /* 0x000fc800078e3cff */
[----:B------:R-:W-:Y:S02]  /*10000*/  LOP3.LUT R45, R35, 0x7fffe000, RZ, 0xc0, !PT ;  /* 0x7fffe000232d7812 */ /* 0x000fe400078ec0ff */
[----:B---3--:R-:W1:Y:S02]  /*10010*/  LDS.128 R32, [R95] ;  /* 0x000000005f207984 */ /* 0x008e640000000c00 */
[----:B------:R-:W-:-:S05]  /*10020*/  IADD3 R45, R44, R45, R218 ;  /* 0x0000002d2c2d7210 */ /* 0x000fca0007ffe0da */
[----:B------:R-:W-:-:S05]  /*10030*/  IMAD R60, R45, 0x2, R16 ;  /* 0x000000022d3c7824 */ /* 0x000fca00078e0210 */
[----:B------:R-:W2:Y:S01]  /*10040*/  LDS.128 R44, [R60+0x15400] ;  /* 0x015400003c2c7984 */ /* 0x000ea20000000c00 */
[--C-:B-1----:R-:W-:Y:S02]  /*10050*/  HADD2.F32 R30, -RZ, R33.reuse.H0_H0 ;  /* 0x20000021ff1e7230 */ /* 0x102fe40000004100 */
[----:B------:R-:W-:Y:S02]  /*10060*/  HADD2.F32 R33, -RZ, R33.H1_H1 ;  /* 0x30000021ff217230 */ /* 0x000fe40000004100 */
[----:B------:R-:W-:Y:S02]  /*10070*/  HADD2.F32 R29, -RZ, R32.H0_H0 ;  /* 0x20000020ff1d7230 */ /* 0x000fe40000004100 */
[----:B------:R-:W-:Y:S02]  /*10080*/  HADD2.F32 R31, -RZ, R34.H0_H0 ;  /* 0x20000022ff1f7230 */ /* 0x000fe40000004100 */
[--C-:B------:R-:W-:Y:S02]  /*10090*/  HADD2.F32 R40, -RZ, R35.reuse.H0_H0 ;  /* 0x20000023ff287230 */ /* 0x100fe40000004100 */
[----:B------:R-:W-:-:S02]  /*100a0*/  HADD2.F32 R35, -RZ, R35.H1_H1 ;  /* 0x30000023ff237230 */ /* 0x000fc40000004100 */
[--C-:B--2---:R-:W-:Y:S02]  /*100b0*/  HADD2.F32 R42, -RZ, R45.reuse.H0_H0 ;  /* 0x2000002dff2a7230 */ /* 0x104fe40000004100 */
[----:B------:R-:W-:Y:S02]  /*100c0*/  HADD2.F32 R45, -RZ, R45.H1_H1 ;  /* 0x3000002dff2d7230 */ /* 0x000fe40000004100 */
[----:B------:R-:W-:Y:S02]  /*100d0*/  HADD2.F32 R41, -RZ, R44.H0_H0 ;  /* 0x2000002cff297230 */ /* 0x000fe40000004100 */
[C---:B------:R-:W-:Y:S01]  /*100e0*/  FMUL.FTZ R67, R42.reuse, R65 ;  /* 0x000000412a437220 */ /* 0x040fe20000410000 */
[-C--:B------:R-:W-:Y:S01]  /*100f0*/  FMUL.FTZ R87, R42, R63.reuse ;  /* 0x0000003f2a577220 */ /* 0x080fe20000410000 */
[----:B------:R-:W-:Y:S02]  /*10100*/  HADD2.F32 R42, -RZ, R62.H0_H0 ;  /* 0x2000003eff2a7230 */ /* 0x000fe40000004100 */
[----:B------:R-:W-:Y:S01]  /*10110*/  FMUL.FTZ R66, R45, R64 ;  /* 0x000000402d427220 */ /* 0x000fe20000410000 */
[----:B------:R-:W-:Y:S01]  /*10120*/  FFMA.FTZ R67, R30, R63, -R67 ;  /* 0x0000003f1e437223 */ /* 0x000fe20000010843 */
[----:B------:R-:W-:-:S02]  /*10130*/  HADD2.F32 R62, -RZ, R83.H0_H0 ;  /* 0x20000053ff3e7230 */ /* 0x000fc40000004100 */
[----:B------:R-:W-:Y:S01]  /*10140*/  FFMA.FTZ R87, R30, R65, R87 ;  /* 0x000000411e577223 */ /* 0x000fe20000010057 */
[----:B------:R-:W-:Y:S02]  /*10150*/  HADD2.F32 R30, -RZ, R85.H0_H0 ;  /* 0x20000055ff1e7230 */ /* 0x000fe40000004100 */
[-C--:B------:R-:W-:Y:S01]  /*10160*/  FFMA.FTZ R88, R33, R42.reuse, -R66 ;  /* 0x0000002a21587223 */ /* 0x080fe20000010842 */
[----:B------:R-:W-:Y:S01]  /*10170*/  FMUL.FTZ R90, R45, R42 ;  /* 0x0000002a2d5a7220 */ /* 0x000fe20000410000 */
[C---:B------:R-:W-:Y:S01]  /*10180*/  FMUL.FTZ R66, R41.reuse, R62 ;  /* 0x0000003e29427220 */ /* 0x040fe20000410000 */
[----:B------:R-:W-:Y:S02]  /*10190*/  HADD2.F32 R43, -RZ, R46.H0_H0 ;  /* 0x2000002eff2b7230 */ /* 0x000fe40000004100 */
[-C--:B------:R-:W-:Y:S01]  /*101a0*/  FMUL.FTZ R41, R41, R30.reuse ;  /* 0x0000001e29297220 */ /* 0x080fe20000410000 */
[----:B------:R-:W-:Y:S02]  /*101b0*/  HADD2.F32 R42, -RZ, R84.H0_H0 ;  /* 0x20000054ff2a7230 */ /* 0x000fe40000004100 */
[----:B------:R-:W-:Y:S01]  /*101c0*/  FFMA.FTZ R66, R29, R30, -R66 ;  /* 0x0000001e1d427223 */ /* 0x000fe20000010842 */
[----:B0-----:R-:W-:-:S02]  /*101d0*/  HADD2.F32 R61, -RZ, R47.H0_H0 ;  /* 0x2000002fff3d7230 */ /* 0x001fc40000004100 */
[----:B------:R-:W-:Y:S01]  /*101e0*/  FFMA.FTZ R45, R29, R62, R41 ;  /* 0x0000003e1d2d7223 */ /* 0x000fe20000010029 */
[----:B------:R-:W-:Y:S02]  /*101f0*/  HADD2.F32 R30, -RZ, R86.H0_H0 ;  /* 0x20000056ff1e7230 */ /* 0x000fe40000004100 */
[----:B------:R-:W-:Y:S01]  /*10200*/  FMUL.FTZ R62, R43, R42 ;  /* 0x0000002a2b3e7220 */ /* 0x000fe20000410000 */
[----:B------:R-:W-:Y:S02]  /*10210*/  HADD2.F32 R84, -RZ, R84.H1_H1 ;  /* 0x30000054ff547230 */ /* 0x000fe40000004100 */
[----:B------:R-:W-:Y:S01]  /*10220*/  FFMA.FTZ R90, R33, R64, R90 ;  /* 0x00000040215a7223 */ /* 0x000fe2000001005a */
[----:B------:R-:W-:Y:S02]  /*10230*/  HADD2.F32 R86, -RZ, R86.H1_H1 ;  /* 0x30000056ff567230 */ /* 0x000fe40000004100 */
[-C--:B------:R-:W-:Y:S01]  /*10240*/  FMUL.FTZ R64, R43, R30.reuse ;  /* 0x0000001e2b407220 */ /* 0x080fe20000410000 */
[----:B------:R-:W-:Y:S01]  /*10250*/  FFMA.FTZ R63, R31, R30, -R62 ;  /* 0x0000001e1f3f7223 */ /* 0x000fe2000001083e */
[----:B------:R-:W-:Y:S01]  /*10260*/  FMUL.FTZ R29, R61, R84 ;  /* 0x000000543d1d7220 */ /* 0x000fe20000410000 */
[----:B------:R-:W-:-:S02]  /*10270*/  HADD2.F32 R47, -RZ, R47.H1_H1 ;  /* 0x3000002fff2f7230 */ /* 0x000fc40000004100 */
[----:B------:R-:W-:Y:S01]  /*10280*/  FMUL.FTZ R61, R61, R86 ;  /* 0x000000563d3d7220 */ /* 0x000fe20000410000 */
[----:B------:R-:W-:Y:S02]  /*10290*/  HADD2.F32 R62, -RZ, R89.H0_H0 ;  /* 0x20000059ff3e7230 */ /* 0x000fe40000004100 */
[----:B------:R-:W-:Y:S01]  /*102a0*/  FFMA.FTZ R64, R31, R42, R64 ;  /* 0x0000002a1f407223 */ /* 0x000fe20000010040 */
[----:B------:R-:W-:Y:S02]  /*102b0*/  HADD2.F32 R30, -RZ, R93.H0_H0 ;  /* 0x2000005dff1e7230 */ /* 0x000fe40000004100 */
[C---:B------:R-:W-:Y:S01]  /*102c0*/  FFMA.FTZ R86, R40.reuse, R86, -R29 ;  /* 0x0000005628567223 */ /* 0x040fe2000001081d */
[----:B------:R-:W-:Y:S01]  /*102d0*/  FFMA.FTZ R61, R40, R84, R61 ;  /* 0x00000054283d7223 */ /* 0x000fe2000001003d */
[----:B------:R-:W-:Y:S02]  /*102e0*/  HADD2.F32 R44, -RZ, R44.H1_H1 ;  /* 0x3000002cff2c7230 */ /* 0x000fe40000004100 */
[----:B------:R-:W-:Y:S01]  /*102f0*/  FMUL.FTZ R42, R47, R62 ;  /* 0x0000003e2f2a7220 */ /* 0x000fe20000410000 */
[----:B------:R-:W-:-:S02]  /*10300*/  HADD2.F32 R46, -RZ, R46.H1_H1 ;  /* 0x3000002eff2e7230 */ /* 0x000fc40000004100 */
        /* <DEDUP_REMOVED lines=10> */
[----:B------:R-:W-:Y:S01]  /*103b0*/  FMUL.FTZ R44, R44, R29 ;  /* 0x0000001d2c2c7220 */ /* 0x000fe20000410000 */
[----:B------:R-:W-:Y:S02]  /*103c0*/  HADD2.F32 R34, -RZ, R34.H1_H1 ;  /* 0x30000022ff227230 */ /* 0x000fe40000004100 */
        /* <DEDUP_REMOVED lines=15> */
.L_x_2905:
[----:B------:R-:W-:Y:S05]  /*104c0*/  BSYNC B2 ;  /* 0x0000000000027941 */ /* 0x000fea0003800000 */
.L_x_2904:
[----:B------:R-:W-:Y:S05]  /*104d0*/  @P2 BRA `(.L_x_2901) ;  /* 0x0000000400802947 */ /* 0x000fea0003800000 */
[----:B--2---:R-:W2:Y:S04]  /*104e0*/  LDL R28, [R1+0x5c] ;  /* 0x00005c00011c7983 */ /* 0x004ea80000100800 */
[----:B------:R-:W3:Y:S01]  /*104f0*/  LDL R66, [R1+0x7c] ;  /* 0x00007c0001427983 */ /* 0x000ee20000100800 */
[--C-:B-1----:R-:W-:Y:S01]  /*10500*/  SHF.R.U32.HI R44, RZ, 0x10, R37.reuse ;  /* 0x00000010ff2c7819 */ /* 0x102fe20000011625 */
[----:B------:R-:W-:Y:S01]  /*10510*/  HADD2.F32 R41, -RZ, R77.H1_H1 ;  /* 0x3000004dff297230 */ /* 0x000fe20000004100 */
[----:B0-----:R-:W-:Y:S01]  /*10520*/  SHF.R.U64 R61, R36, 0x10, R37 ;  /* 0x00000010243d7819 */ /* 0x001fe20000001225 */
[--C-:B------:R-:W-:Y:S01]  /*10530*/  HADD2.F32 R42, -RZ, R75.reuse.H1_H1 ;  /* 0x3000004bff2a7230 */ /* 0x100fe20000004100 */
[--C-:B------:R-:W-:Y:S01]  /*10540*/  SHF.R.U32.HI R43, RZ, 0x10, R25.reuse ;  /* 0x00000010ff2b7819 */ /* 0x100fe20000011619 */
[----:B------:R-:W-:Y:S01]  /*10550*/  HADD2.F32 R44, -RZ, R44.H0_H0 ;  /* 0x2000002cff2c7230 */ /* 0x000fe20000004100 */
[----:B------:R-:W-:Y:S01]  /*10560*/  SHF.R.U64 R65, R24, 0x10, R25 ;  /* 0x0000001018417819 */ /* 0x000fe20000001219 */
[----:B------:R-:W-:Y:S01]  /*10570*/  HADD2.F32 R75, -RZ, R75.H0_H0 ;  /* 0x2000004bff4b7230 */ /* 0x000fe20000004100 */
[--C-:B------:R-:W-:Y:S01]  /*10580*/  SHF.R.U64 R47, R38, 0x10, R39.reuse ;  /* 0x00000010262f7819 */ /* 0x100fe20000001227 */
[----:B------:R-:W-:Y:S01]  /*10590*/  HADD2.F32 R77, -RZ, R77.H0_H0 ;  /* 0x2000004dff4d7230 */ /* 0x000fe20000004100 */
[----:B------:R-:W-:-:S02]  /*105a0*/  SHF.R.U32.HI R45, RZ, 0x10, R39 ;  /* 0x00000010ff2d7819 */ /* 0x000fc40000011627 */
[--C-:B------:R-:W-:Y:S02]  /*105b0*/  SHF.R.U32.HI R63, RZ, 0x10, R27.reuse ;  /* 0x00000010ff3f7819 */ /* 0x100fe4000001161b */
[----:B------:R-:W-:Y:S02]  /*105c0*/  SHF.R.U64 R64, R26, 0x10, R27 ;  /* 0x000000101a407819 */ /* 0x000fe4000000121b */
[----:B--2---:R-:W-:-:S04]  /*105d0*/  LEA.HI R71, R71, R28, RZ, 0x1d ;  /* 0x0000001c47477211 */ /* 0x004fc800078fe8ff */
[----:B------:R-:W-:Y:S02]  /*105e0*/  SHF.R.S32.HI R28, RZ, 0x1f, R71 ;  /* 0x0000001fff1c7819 */ /* 0x000fe40000011447 */
[----:B------:R-:W-:Y:S02]  /*105f0*/  SHF.L.U32 R29, R71, 0x3, RZ ;  /* 0x00000003471d7819 */ /* 0x000fe400000006ff */
[----:B------:R-:W-:Y:S02]  /*10600*/  LEA.HI R71, R28, R71, RZ, 0x3 ;  /* 0x000000471c477211 */ /* 0x000fe400078f18ff */
[----:B------:R-:W-:-:S03]  /*10610*/  LOP3.LUT R28, R216, 0x38, R29, 0xf8, !PT ;  /* 0x00000038d81c7812 */ /* 0x000fc600078ef81d */
[----:B------:R-:W-:Y:S01]  /*10620*/  IMAD.SHL.U32 R71, R71, 0x400, RZ ;  /* 0x0000040047477824 */ /* 0x000fe200078e00ff */
[----:B------:R-:W-:Y:S02]  /*10630*/  LOP3.LUT R32, R28, R217, RZ, 0x3c, !PT ;  /* 0x000000d91c207212 */ /* 0x000fe400078e3cff */
[----:B---3--:R-:W0:Y:S02]  /*10640*/  LDS.128 R28, [R66] ;  /* 0x00000000421c7984 */ /* 0x008e240000000c00 */
[----:B------:R-:W-:-:S04]  /*10650*/  LOP3.LUT R71, R71, 0x7fffe000, RZ, 0xc0, !PT ;  /* 0x7fffe00047477812 */ /* 0x000fc800078ec0ff */
        /* <DEDUP_REMOVED lines=72> */
.L_x_2901:
[----:B------:R-:W-:Y:S05]  /*10ae0*/  BSYNC B1 ;  /* 0x0000000000017941 */ /* 0x000fea0003800000 */
.L_x_2900:
[----:B------:R-:W-:-:S13]  /*10af0*/  ISETP.GE.AND P0, PT, R237, R0, PT ;  /* 0x00000000ed00720c */ /* 0x000fda0003f06270 */
[----:B------:R-:W-:Y:S05]  /*10b00*/  @P0 BRA `(.L_x_2881) ;  /* 0x0000001000c40947 */ /* 0x000fea0003800000 */
[----:B-12---:R-:W1:Y:S01]  /*10b10*/  LDC R33, c[0x0][0x3f4] ;  /* 0x0000fd00ff217b82 */ /* 0x006e620000000800 */
[----:B------:R-:W-:Y:S01]  /*10b20*/  BSSY B1, `(.L_x_2906) ;  /* 0x000006b000017945 */ /* 0x000fe20003800000 */
[----:B------:R-:W-:Y:S02]  /*10b30*/  SHF.R.U32.HI R60, RZ, 0x3, R215 ;  /* 0x00000003ff3c7819 */ /* 0x000fe400000116d7 */
[-C--:B-1----:R-:W-:Y:S02]  /*10b40*/  ISETP.GE.AND P0, PT, R18, R33.reuse, PT ;  /* 0x000000211200720c */ /* 0x082fe40003f06270 */
[-C--:B------:R-:W-:Y:S02]  /*10b50*/  ISETP.GE.AND P1, PT, R206, R33.reuse, PT ;  /* 0x00000021ce00720c */ /* 0x080fe40003f26270 */
[----:B------:R-:W-:-:S09]  /*10b60*/  ISETP.GE.AND P2, PT, R207, R33, PT ;  /* 0x00000021cf00720c */ /* 0x000fd20003f46270 */
[----:B------:R-:W-:Y:S05]  /*10b70*/  @P0 BRA `(.L_x_2907) ;  /* 0x0000000400940947 */ /* 0x000fea0003800000 */
[----:B0-----:R-:W2:Y:S01]  /*10b80*/  LDL R61, [R1+0x80] ;  /* 0x00008000013d7983 */ /* 0x001ea20000100800 */
[----:B---3--:R-:W0:Y:S02]  /*10b90*/  S2R R25, SR_TID.X ;  /* 0x0000000000197919 */ /* 0x008e240000002100 */
[----:B0-----:R-:W-:-:S05]  /*10ba0*/  VIADD R25, R25, 0xffffff80 ;  /* 0xffffff8019197836 */ /* 0x001fca0000000000 */
        /* <DEDUP_REMOVED lines=11> */
[----:B------:R-:W-:-:S04]  /*10c60*/  LOP3.LUT R0, R25, 0x7fffe000, RZ, 0xc0, !PT ;  /* 0x7fffe00019007812 */ /* 0x000fc800078ec0ff */
[----:B------:R-:W-:-:S05]  /*10c70*/  IADD3 R29, R29, R0, R220 ;  /* 0x000000001d1d7210 */ /* 0x000fca0007ffe0dc */
[----:B------:R-:W-:-:S05]  /*10c80*/  IMAD R0, R29, 0x2, R16 ;  /* 0x000000021d007824 */ /* 0x000fca00078e0210 */
[----:B------:R-:W0:Y:S01]  /*10c90*/  LDS.128 R28, [R0+0x15400] ;  /* 0x01540000001c7984 */ /* 0x000e220000000c00 */
[----:B------:R-:W-:Y:S01]  /*10ca0*/  SHF.R.U32.HI R39, RZ, 0x10, R5 ;  /* 0x00000010ff277819 */ /* 0x000fe20000011605 */
[----:B------:R-:W-:Y:S01]  /*10cb0*/  HADD2.F32 R37, -RZ, R81.H1_H1 ;  /* 0x30000051ff257230 */ /* 0x000fe20000004100 */
[--C-:B------:R-:W-:Y:S01]  /*10cc0*/  SHF.R.U64 R47, R48, 0x10, R49.reuse ;  /* 0x00000010302f7819 */ /* 0x100fe20000001231 */
[----:B------:R-:W-:Y:S01]  /*10cd0*/  HADD2.F32 R38, -RZ, R79.H1_H1 ;  /* 0x3000004fff267230 */ /* 0x000fe20000004100 */
[----:B------:R-:W-:Y:S01]  /*10ce0*/  SHF.R.U32.HI R48, RZ, 0x10, R49 ;  /* 0x00000010ff307819 */ /* 0x000fe20000011631 */
[----:B------:R-:W-:Y:S01]  /*10cf0*/  HADD2.F32 R39, -RZ, R39.H0_H0 ;  /* 0x20000027ff277230 */ /* 0x000fe20000004100 */
[----:B------:R-:W-:Y:S01]  /*10d00*/  SHF.R.U64 R45, R4, 0x10, R5 ;  /* 0x00000010042d7819 */ /* 0x000fe20000001205 */
[----:B------:R-:W-:Y:S02]  /*10d10*/  HADD2.F32 R79, -RZ, R79.H0_H0 ;  /* 0x2000004fff4f7230 */ /* 0x000fe40000004100 */
[----:B------:R-:W-:Y:S01]  /*10d20*/  HADD2.F32 R81, -RZ, R81.H0_H0 ;  /* 0x20000051ff517230 */ /* 0x000fe20000004100 */
[----:B------:R-:W-:-:S02]  /*10d30*/  SHF.R.U64 R46, R50, 0x10, R51 ;  /* 0x00000010322e7819 */ /* 0x000fc40000001233 */
[----:B------:R-:W-:Y:S02]  /*10d40*/  SHF.R.U64 R43, R6, 0x10, R7 ;  /* 0x00000010062b7819 */ /* 0x000fe40000001207 */
[----:B------:R-:W-:Y:S02]  /*10d50*/  SHF.R.U32.HI R50, RZ, 0x10, R51 ;  /* 0x00000010ff327819 */ /* 0x000fe40000011633 */
[----:B------:R-:W-:Y:S01]  /*10d60*/  SHF.R.U32.HI R41, RZ, 0x10, R7 ;  /* 0x00000010ff297819 */ /* 0x000fe20000011607 */
[--C-:B0-----:R-:W-:Y:S02]  /*10d70*/  HADD2.F32 R32, -RZ, R29.reuse.H0_H0 ;  /* 0x2000001dff207230 */ /* 0x101fe40000004100 */
[----:B------:R-:W-:Y:S02]  /*10d80*/  HADD2.F32 R34, -RZ, R29.H1_H1 ;  /* 0x3000001dff227230 */ /* 0x000fe40000004100 */
[----:B------:R-:W-:Y:S02]  /*10d90*/  HADD2.F32 R29, -RZ, R28.H0_H0 ;  /* 0x2000001cff1d7230 */ /* 0x000fe40000004100 */
[C---:B------:R-:W-:Y:S01]  /*10da0*/  FMUL.FTZ R40, R32.reuse, R38 ;  /* 0x0000002620287220 */ /* 0x040fe20000410000 */
[----:B------:R-:W-:Y:S01]  /*10db0*/  FMUL.FTZ R42, R32, R37 ;  /* 0x00000025202a7220 */ /* 0x000fe20000410000 */
[----:B------:R-:W-:-:S02]  /*10dc0*/  HADD2.F32 R32, -RZ, R48.H0_H0 ;  /* 0x20000030ff207230 */ /* 0x000fc40000004100 */
[----:B------:R-:W-:Y:S01]  /*10dd0*/  FMUL.FTZ R44, R34, R39 ;  /* 0x00000027222c7220 */ /* 0x000fe20000410000 */
[----:B------:R-:W-:Y:S02]  /*10de0*/  HADD2.F32 R35, -RZ, R30.H0_H0 ;  /* 0x2000001eff237230 */ /* 0x000fe40000004100 */
[--C-:B------:R-:W-:Y:S02]  /*10df0*/  HADD2.F32 R36, -RZ, R31.reuse.H0_H0 ;  /* 0x2000001fff247230 */ /* 0x100fe40000004100 */
[----:B------:R-:W-:Y:S02]  /*10e00*/  HADD2.F32 R31, -RZ, R31.H1_H1 ;  /* 0x3000001fff1f7230 */ /* 0x000fe40000004100 */
[----:B------:R-:W-:Y:S02]  /*10e10*/  HADD2.F32 R28, -RZ, R28.H1_H1 ;  /* 0x3000001cff1c7230 */ /* 0x000fe40000004100 */
[----:B------:R-:W-:Y:S01]  /*10e20*/  HADD2.F32 R30, -RZ, R30.H1_H1 ;  /* 0x3000001eff1e7230 */ /* 0x000fe20000004100 */
[----:B--2---:R-:W0:Y:S02]  /*10e30*/  LDS.128 R24, [R61] ;  /* 0x000000003d187984 */ /* 0x004e240000000c00 */
[----:B0-----:R-:W-:-:S02]  /*10e40*/  HADD2.F32 R5, -RZ, R25.H0_H0 ;  /* 0x20000019ff057230 */ /* 0x001fc40000004100 */
[----:B------:R-:W-:Y:S02]  /*10e50*/  HADD2.F32 R25, -RZ, R25.H1_H1 ;  /* 0x30000019ff197230 */ /* 0x000fe40000004100 */
[----:B------:R-:W-:Y:S02]  /*10e60*/  HADD2.F32 R4, -RZ, R24.H0_H0 ;  /* 0x20000018ff047230 */ /* 0x000fe40000004100 */
[C---:B------:R-:W-:Y:S01]  /*10e70*/  FFMA.FTZ R40, R5.reuse, R37, -R40 ;  /* 0x0000002505287223 */ /* 0x040fe20000010828 */
[----:B------:R-:W-:Y:S01]  /*10e80*/  FFMA.FTZ R42, R5, R38, R42 ;  /* 0x00000026052a7223 */ /* 0x000fe2000001002a */
[----:B------:R-:W-:Y:S01]  /*10e90*/  FMUL.FTZ R5, R29, R79 ;  /* 0x0000004f1d057220 */ /* 0x000fe20000410000 */
[-C--:B------:R-:W-:Y:S01]  /*10ea0*/  FMUL.FTZ R38, R34, R32.reuse ;  /* 0x0000002022267220 */ /* 0x080fe20000410000 */
[----:B------:R-:W-:Y:S01]  /*10eb0*/  FFMA.FTZ R37, R25, R32, -R44 ;  /* 0x0000002019257223 */ /* 0x000fe2000001082c */
[----:B------:R-:W-:Y:S02]  /*10ec0*/  HADD2.F32 R32, -RZ, R80.H0_H0 ;  /* 0x20000050ff207230 */ /* 0x000fe40000004100 */
[-C--:B------:R-:W-:Y:S01]  /*10ed0*/  FMUL.FTZ R34, R29, R81.reuse ;  /* 0x000000511d227220 */ /* 0x080fe20000410000 */
[----:B------:R-:W-:Y:S01]  /*10ee0*/  FFMA.FTZ R81, R4, R81, -R5 ;  /* 0x0000005104517223 */ /* 0x000fe20000010805 */
[----:B------:R-:W-:-:S02]  /*10ef0*/  HADD2.F32 R5, -RZ, R82.H0_H0 ;  /* 0x20000052ff057230 */ /* 0x000fc40000004100 */
[----:B------:R-:W-:Y:S01]  /*10f00*/  FFMA.FTZ R39, R25, R39, R38 ;  /* 0x0000002719277223 */ /* 0x000fe20000010026 */
[----:B------:R-:W-:Y:S02]  /*10f10*/  HADD2.F32 R6, -RZ, R26.H0_H0 ;  /* 0x2000001aff067230 */ /* 0x000fe40000004100 */
[C---:B------:R-:W-:Y:S01]  /*10f20*/  FMUL.FTZ R25, R35.reuse, R32 ;  /* 0x0000002023197220 */ /* 0x040fe20000410000 */
[----:B------:R-:W-:Y:S02]  /*10f30*/  HADD2.F32 R82, -RZ, R82.H1_H1 ;  /* 0x30000052ff527230 */ /* 0x000fe40000004100 */
[----:B------:R-:W-:Y:S02]  /*10f40*/  HADD2.F32 R80, -RZ, R80.H1_H1 ;  /* 0x30000050ff507230 */ /* 0x000fe40000004100 */
[----:B------:R-:W-:Y:S01]  /*10f50*/  FFMA.FTZ R79, R4, R79, R34 ;  /* 0x0000004f044f7223 */ /* 0x000fe20000010022 */
[----:B------:R-:W-:Y:S01]  /*10f60*/  FMUL.FTZ R29, R35, R5 ;  /* 0x00000005231d7220 */ /* 0x000fe20000410000 */
[----:B------:R-:W-:-:S02]  /*10f70*/  HADD2.F32 R7, -RZ, R27.H0_H0 ;  /* 0x2000001bff077230 */ /* 0x000fc40000004100 */
[----:B------:R-:W-:Y:S01]  /*10f80*/  FFMA.FTZ R35, R6, R5, -R25 ;  /* 0x0000000506237223 */ /* 0x000fe20000010819 */
[----:B------:R-:W-:Y:S02]  /*10f90*/  HADD2.F32 R34, -RZ, R41.H0_H0 ;  /* 0x20000029ff227230 */ /* 0x000fe40000004100 */
[C---:B------:R-:W-:Y:S01]  /*10fa0*/  FMUL.FTZ R38, R36.reuse, R80 ;  /* 0x0000005024267220 */ /* 0x040fe20000410000 */
[----:B------:R-:W-:Y:S02]  /*10fb0*/  HADD2.F32 R4, -RZ, R50.H0_H0 ;  /* 0x20000032ff047230 */ /* 0x000fe40000004100 */
[----:B------:R-:W-:Y:S01]  /*10fc0*/  FMUL.FTZ R5, R36, R82 ;  /* 0x0000005224057220 */ /* 0x000fe20000410000 */
[----:B------:R-:W-:Y:S02]  /*10fd0*/  HADD2.F32 R27, -RZ, R27.H1_H1 ;  /* 0x3000001bff1b7230 */ /* 0x000fe40000004100 */
[----:B------:R-:W-:Y:S01]  /*10fe0*/  FFMA.FTZ R32, R6, R32, R29 ;  /* 0x0000002006207223 */ /* 0x000fe2000001001d */
[----:B------:R-:W-:Y:S01]  /*10ff0*/  FMUL.FTZ R6, R31, R34 ;  /* 0x000000221f067220 */ /* 0x000fe20000410000 */
[C---:B------:R-:W-:Y:S01]  /*11000*/  FFMA.FTZ R38, R7.reuse, R82, -R38 ;  /* 0x0000005207267223 */ /* 0x040fe20000010826 */
[----:B------:R-:W-:Y:S01]  /*11010*/  FFMA.FTZ R80, R7, R80, R5 ;  /* 0x0000005007507223 */ /* 0x000fe20000010005 */
[----:B------:R-:W-:Y:S01]  /*11020*/  FMUL.FTZ R36, R31, R4 ;  /* 0x000000041f247220 */ /* 0x000fe20000410000 */
[----:B------:R-:W-:-:S02]  /*11030*/  HADD2.F32 R25, -RZ, R45.H0_H0 ;  /* 0x2000002dff197230 */ /* 0x000fc40000004100 */
[----:B------:R-:W-:Y:S02]  /*11040*/  HADD2.F32 R29, -RZ, R43.H0_H0 ;  /* 0x2000002bff1d7230 */ /* 0x000fe40000004100 */
[----:B------:R-:W-:Y:S02]  /*11050*/  HADD2.F32 R5, -RZ, R47.H0_H0 ;  /* 0x2000002fff057230 */ /* 0x000fe40000004100 */
[----:B------:R-:W-:Y:S02]  /*11060*/  HADD2.F32 R7, -RZ, R46.H0_H0 ;  /* 0x2000002eff077230 */ /* 0x000fe40000004100 */
[C---:B------:R-:W-:Y:S01]  /*11070*/  FFMA.FTZ R41, R27.reuse, R4, -R6 ;  /* 0x000000041b297223 */ /* 0x040fe20000010806 */
[----:B------:R-:W-:Y:S02]  /*11080*/  HADD2.F32 R24, -RZ, R24.H1_H1 ;  /* 0x30000018ff187230 */ /* 0x000fe40000004100 */
[----:B------:R-:W-:Y:S01]  /*11090*/  FFMA.FTZ R43, R27, R34, R36 ;  /* 0x000000221b2b7223 */ /* 0x000fe20000010024 */
[----:B------:R-:W-:-:S02]  /*110a0*/  HADD2.F32 R26, -RZ, R26.H1_H1 ;  /* 0x3000001aff1a7230 */ /* 0x000fc40000004100 */
        /* <DEDUP_REMOVED lines=8> */
[----:B------:R-:W-:Y:S02]  /*11130*/  F2FP.F16.F32.PACK_AB R7, R41, R38 ;  /* 0x000000262907723e */ /* 0x000fe400000000ff */
[----:B------:R-:W-:-:S02]  /*11140*/  F2FP.F16.F32.PACK_AB R5, R37, R40 ;  /* 0x000000282505723e */ /* 0x000fc400000000ff */
[----:B------:R-:W-:Y:S02]  /*11150*/  F2FP.F16.F32.PACK_AB R4, R4, R81 ;  /* 0x000000510404723e */ /* 0x000fe400000000ff */
[----:B------:R-:W-:Y:S02]  /*11160*/  F2FP.F16.F32.PACK_AB R6, R6, R35 ;  /* 0x000000230606723e */ /* 0x000fe400000000ff */
[----:B------:R-:W-:Y:S02]  /*11170*/  F2FP.F16.F32.PACK_AB R27, R43, R80 ;  /* 0x000000502b1b723e */ /* 0x000fe400000000ff */
[----:B------:R-:W-:Y:S02]  /*11180*/  F2FP.F16.F32.PACK_AB R25, R39, R42 ;  /* 0x0000002a2719723e */ /* 0x000fe400000000ff */
[----:B------:R-:W-:Y:S02]  /*11190*/  F2FP.F16.F32.PACK_AB R24, R24, R79 ;  /* 0x0000004f1818723e */ /* 0x000fe400000000ff */
[----:B------:R-:W-:Y:S01]  /*111a0*/  F2FP.F16.F32.PACK_AB R26, R29, R32 ;  /* 0x000000201d1a723e */ /* 0x000fe200000000ff */
[----:B------:R1:W-:Y:S04]  /*111b0*/  STS.128 [R61], R4 ;  /* 0x000000043d007388 */ /* 0x0003e80000000c00 */
[----:B------:R1:W-:Y:S02]  /*111c0*/  STS.128 [R0+0x15400], R24 ;  /* 0x0154001800007388 */ /* 0x0003e40000000c00 */
.L_x_2907:
[----:B------:R-:W-:Y:S05]  /*111d0*/  BSYNC B1 ;  /* 0x0000000000017941 */ /* 0x000fea0003800000 */
.L_x_2906:
[----:B------:R-:W-:Y:S04]  /*111e0*/  BSSY B1, `(.L_x_2908) ;  /* 0x0000062000017945 */ /* 0x000fe80003800000 */
[----:B------:R-:W-:Y:S05]  /*111f0*/  @P1 BRA `(.L_x_2909) ;  /* 0x0000000400801947 */ /* 0x000fea0003800000 */
[----:B-1----:R-:W2:Y:S04]  /*11200*/  LDL R0, [R1+0x58] ;  /* 0x0000580001007983 */ /* 0x002ea80000100800 */
[----:B------:R-:W4:Y:S01]  /*11210*/  LDL R47, [R1+0x78] ;  /* 0x00007800012f7983 */ /* 0x000f220000100800 */
[----:B------:R-:W-:Y:S01]  /*11220*/  SHF.R.U64 R46, R52, 0x10, R53 ;  /* 0x00000010342e7819 */ /* 0x000fe20000001235 */
[----:B------:R-:W-:Y:S01]  /*11230*/  HADD2.F32 R35, -RZ, R73.H1_H1 ;  /* 0x30000049ff237230 */ /* 0x000fe20000004100 */
[----:B------:R-:W-:Y:S01]  /*11240*/  SHF.R.U32.HI R32, RZ, 0x10, R9 ;  /* 0x00000010ff207819 */ /* 0x000fe20000011609 */
[--C-:B------:R-:W-:Y:S01]  /*11250*/  HADD2.F32 R37, -RZ, R70.reuse.H1_H1 ;  /* 0x30000046ff257230 */ /* 0x100fe20000004100 */
[----:B------:R-:W-:Y:S01]  /*11260*/  SHF.R.U32.HI R52, RZ, 0x10, R53 ;  /* 0x00000010ff347819 */ /* 0x000fe20000011635 */
[----:B------:R-:W-:Y:S01]  /*11270*/  HADD2.F32 R70, -RZ, R70.H0_H0 ;  /* 0x20000046ff467230 */ /* 0x000fe20000004100 */
[----:B------:R-:W-:Y:S01]  /*11280*/  SHF.R.U64 R44, R8, 0x10, R9 ;  /* 0x00000010082c7819 */ /* 0x000fe20000001209 */
[----:B------:R-:W-:Y:S01]  /*11290*/  HADD2.F32 R32, -RZ, R32.H0_H0 ;  /* 0x20000020ff207230 */ /* 0x000fe20000004100 */
[----:B------:R-:W-:-:S02]  /*112a0*/  SHF.R.U32.HI R38, RZ, 0x10, R11 ;  /* 0x00000010ff267819 */ /* 0x000fc4000001160b */
[--C-:B------:R-:W-:Y:S02]  /*112b0*/  SHF.R.U64 R45, R54, 0x10, R55.reuse ;  /* 0x00000010362d7819 */ /* 0x100fe40000001237 */
[----:B------:R-:W-:Y:S02]  /*112c0*/  SHF.R.U32.HI R54, RZ, 0x10, R55 ;  /* 0x00000010ff367819 */ /* 0x000fe40000011637 */
[----:B------:R-:W-:Y:S02]  /*112d0*/  SHF.R.U64 R43, R10, 0x10, R11 ;  /* 0x000000100a2b7819 */ /* 0x000fe4000000120b */
[----:B--2---:R-:W-:-:S04]  /*112e0*/  LEA.HI R0, R33, R0, RZ, 0x1d ;  /* 0x0000000021007211 */ /* 0x004fc800078fe8ff */
[----:B------:R-:W-:Y:S01]  /*112f0*/  SHF.R.S32.HI R5, RZ, 0x1f, R0 ;  /* 0x0000001fff057819 */ /* 0x000fe20000011400 */
[----:B------:R-:W-:-:S03]  /*11300*/  IMAD.SHL.U32 R4, R0, 0x8, RZ ;  /* 0x0000000800047824 */ /* 0x000fc600078e00ff */
[----:B------:R-:W-:Y:S02]  /*11310*/  LEA.HI R5, R5, R0, RZ, 0x3 ;  /* 0x0000000005057211 */ /* 0x000fe400078f18ff */
[----:B------:R-:W-:-:S03]  /*11320*/  LOP3.LUT R0, R215, 0x38, R4, 0xf8, !PT ;  /* 0x00000038d7007812 */ /* 0x000fc600078ef804 */
[----:B------:R-:W-:Y:S01]  /*11330*/  IMAD.SHL.U32 R5, R5, 0x400, RZ ;  /* 0x0000040005057824 */ /* 0x000fe200078e00ff */
[----:B---3--:R-:W-:-:S04]  /*11340*/  LOP3.LUT R25, R0, R60, RZ, 0x3c, !PT ;  /* 0x0000003c00197212 */ /* 0x008fc800078e3cff */
[----:B------:R-:W-:Y:S02]  /*11350*/  LOP3.LUT R0, R5, 0x7fffe000, RZ, 0xc0, !PT ;  /* 0x7fffe00005007812 */ /* 0x000fe400078ec0ff */
[----:B----4-:R-:W1:Y:S02]  /*11360*/  LDS.128 R4, [R47] ;  /* 0x000000002f047984 */ /* 0x010e640000000c00 */
        /* <DEDUP_REMOVED lines=16> */
[C---:B------:R-:W-:Y:S01]  /*11470*/  FFMA.FTZ R39, R8.reuse, R35, -R39 ;  /* 0x0000002308277223 */ /* 0x040fe20000010827 */
[----:B------:R-:W-:Y:S01]  /*11480*/  FFMA.FTZ R41, R8, R37, R41 ;  /* 0x0000002508297223 */ /* 0x000fe20000010029 */
[----:B------:R-:W-:-:S02]  /*11490*/  HADD2.F32 R8, -RZ, R73.H0_H0 ;  /* 0x20000049ff087230 */ /* 0x000fc40000004100 */
[-C--:B------:R-:W-:Y:S01]  /*114a0*/  FMUL.FTZ R36, R29, R28.reuse ;  /* 0x0000001c1d247220 */ /* 0x080fe20000410000 */
[----:B------:R-:W-:Y:S01]  /*114b0*/  FFMA.FTZ R34, R9, R28, -R34 ;  /* 0x0000001c09227223 */ /* 0x000fe20000010822 */
[----:B------:R-:W-:Y:S01]  /*114c0*/  FMUL.FTZ R28, R25, R70 ;  /* 0x00000046191c7220 */ /* 0x000fe20000410000 */
[----:B------:R-:W-:Y:S02]  /*114d0*/  HADD2.F32 R29, -RZ, R72.H0_H0 ;  /* 0x20000048ff1d7230 */ /* 0x000fe40000004100 */
[----:B------:R-:W-:Y:S01]  /*114e0*/  FFMA.FTZ R36, R9, R32, R36 ;  /* 0x0000002009247223 */ /* 0x000fe20000010024 */
[----:B------:R-:W-:Y:S02]  /*114f0*/  HADD2.F32 R30, -RZ, R26.H0_H0 ;  /* 0x2000001aff1e7230 */ /* 0x000fe40000004100 */
[-C--:B------:R-:W-:Y:S01]  /*11500*/  FMUL.FTZ R25, R25, R8.reuse ;  /* 0x0000000819197220 */ /* 0x080fe20000410000 */
[----:B------:R-:W-:Y:S02]  /*11510*/  HADD2.F32 R31, -RZ, R27.H0_H0 ;  /* 0x2000001bff1f7230 */ /* 0x000fe40000004100 */
[----:B------:R-:W-:Y:S01]  /*11520*/  FFMA.FTZ R32, R5, R8, -R28 ;  /* 0x0000000805207223 */ /* 0x000fe2000001081c */
[----:B------:R-:W-:-:S02]  /*11530*/  HADD2.F32 R9, -RZ, R74.H0_H0 ;  /* 0x2000004aff097230 */ /* 0x000fc40000004100 */
[----:B------:R-:W-:Y:S01]  /*11540*/  FFMA.FTZ R70, R5, R70, R25 ;  /* 0x0000004605467223 */ /* 0x000fe20000010019 */
[----:B------:R-:W-:Y:S02]  /*11550*/  HADD2.F32 R72, -RZ, R72.H1_H1 ;  /* 0x30000048ff487230 */ /* 0x000fe40000004100 */
[C---:B------:R-:W-:Y:S01]  /*11560*/  FMUL.FTZ R5, R30.reuse, R29 ;  /* 0x0000001d1e057220 */ /* 0x040fe20000410000 */
[----:B------:R-:W-:Y:S02]  /*11570*/  HADD2.F32 R74, -RZ, R74.H1_H1 ;  /* 0x3000004aff4a7230 */ /* 0x000fe40000004100 */
[----:B------:R-:W-:Y:S01]  /*11580*/  FMUL.FTZ R25, R30, R9 ;  /* 0x000000091e197220 */ /* 0x000fe20000410000 */
[----:B------:R-:W-:Y:S02]  /*11590*/  HADD2.F32 R28, -RZ, R38.H0_H0 ;  /* 0x20000026ff1c7230 */ /* 0x000fe40000004100 */
[----:B------:R-:W-:Y:S01]  /*115a0*/  FMUL.FTZ R38, R31, R72 ;  /* 0x000000481f267220 */ /* 0x000fe20000410000 */
[----:B------:R-:W-:-:S02]  /*115b0*/  HADD2.F32 R27, -RZ, R27.H1_H1 ;  /* 0x3000001bff1b7230 */ /* 0x000fc40000004100 */
[-C--:B------:R-:W-:Y:S01]  /*115c0*/  FMUL.FTZ R31, R31, R74.reuse ;  /* 0x0000004a1f1f7220 */ /* 0x080fe20000410000 */
[----:B------:R-:W-:Y:S02]  /*115d0*/  HADD2.F32 R8, -RZ, R54.H0_H0 ;  /* 0x20000036ff087230 */ /* 0x000fe40000004100 */
[C---:B------:R-:W-:Y:S01]  /*115e0*/  FFMA.FTZ R30, R10.reuse, R9, -R5 ;  /* 0x000000090a1e7223 */ /* 0x040fe20000010805 */
[----:B------:R-:W-:Y:S01]  /*115f0*/  FFMA.FTZ R10, R10, R29, R25 ;  /* 0x0000001d0a0a7223 */ /* 0x000fe20000010019 */
        /* <DEDUP_REMOVED lines=32> */
.L_x_2909:
[----:B------:R-:W-:Y:S05]  /*11800*/  BSYNC B1 ;  /* 0x0000000000017941 */ /* 0x000fea0003800000 */
.L_x_2908:
[----:B------:R-:W-:Y:S05]  /*11810*/  @P2 BRA `(.L_x_2881) ;  /* 0x0000000400802947 */ /* 0x000fea0003800000 */
[----:B-12---:R-:W2:Y:S04]  /*11820*/  LDL R0, [R1+0x5c] ;  /* 0x00005c0001007983 */ /* 0x006ea80000100800 */
[----:B------:R-:W4:Y:S01]  /*11830*/  LDL R41, [R1+0x74] ;  /* 0x0000740001297983 */ /* 0x000f220000100800 */
[----:B---3--:R-:W-:Y:S01]  /*11840*/  SHF.R.U32.HI R30, RZ, 0x10, R13 ;  /* 0x00000010ff1e7819 */ /* 0x008fe2000001160d */
[----:B------:R-:W-:Y:S01]  /*11850*/  HADD2.F32 R29, -RZ, R21.H1_H1 ;  /* 0x30000015ff1d7230 */ /* 0x000fe20000004100 */
[--C-:B------:R-:W-:Y:S01]  /*11860*/  SHF.R.U64 R40, R56, 0x10, R57.reuse ;  /* 0x0000001038287819 */ /* 0x100fe20000001239 */
[--C-:B------:R-:W-:Y:S01]  /*11870*/  HADD2.F32 R31, -RZ, R3.reuse.H1_H1 ;  /* 0x30000003ff1f7230 */ /* 0x100fe20000004100 */
[----:B------:R-:W-:Y:S01]  /*11880*/  SHF.R.U32.HI R56, RZ, 0x10, R57 ;  /* 0x00000010ff387819 */ /* 0x000fe20000011639 */
        /* <DEDUP_REMOVED lines=9> */
[----:B------:R-:W-:Y:S01]  /*11920*/  SHF.R.S32.HI R4, RZ, 0x1f, R33 ;  /* 0x0000001fff047819 */ /* 0x000fe20000011421 */
[----:B------:R-:W-:-:S03]  /*11930*/  IMAD.SHL.U32 R0, R33, 0x8, RZ ;  /* 0x0000000821007824 */ /* 0x000fc600078e00ff */
[----:B------:R-:W-:Y:S02]  /*11940*/  LEA.HI R4, R4, R33, RZ, 0x3 ;  /* 0x0000002104047211 */ /* 0x000fe400078f18ff */
[----:B------:R-:W-:Y:S02]  /*11950*/  LOP3.LUT R0, R215, 0x38, R0, 0xf8, !PT ;  /* 0x00000038d7007812 */ /* 0x000fe400078ef800 */
[----:B------:R-:W-:Y:S02]  /*11960*/  SHF.L.U32 R4, R4, 0xa, RZ ;  /* 0x0000000a04047819 */ /* 0x000fe400000006ff */
[----:B------:R-:W-:Y:S02]  /*11970*/  LOP3.LUT R9, R0, R60, RZ, 0x3c, !PT ;  /* 0x0000003c00097212 */ /* 0x000fe400078e3cff */
        /* <DEDUP_REMOVED lines=28> */
[----:B------:R-:W-:Y:S01]  /*11b40*/  FFMA.FTZ R13, R5, R12, -R24 ;  /* 0x0000000c050d7223 */ /* 0x000fe20000010818 */
[----:B------:R-:W-:-:S02]  /*11b50*/  HADD2.F32 R27, -RZ, R11.H0_H0 ;  /* 0x2000000bff1b7230 */ /* 0x000fc40000004100 */
[----:B------:R-:W-:Y:S02]  /*11b60*/  HADD2.F32 R24, -RZ, R20.H1_H1 ;  /* 0x30000014ff187230 */ /* 0x000fe40000004100 */
[----:B------:R-:W-:Y:S01]  /*11b70*/  FFMA.FTZ R28, R5, R28, R9 ;  /* 0x0000001c051c7223 */ /* 0x000fe20000010009 */
[C---:B------:R-:W-:Y:S01]  /*11b80*/  FMUL.FTZ R5, R26.reuse, R21 ;  /* 0x000000151a057220 */ /* 0x040fe20000410000 */
[----:B------:R-:W-:Y:S02]  /*11b90*/  HADD2.F32 R12, -RZ, R69.H1_H1 ;  /* 0x30000045ff0c7230 */ /* 0x000fe40000004100 */
[----:B------:R-:W-:Y:S01]  /*11ba0*/  FMUL.FTZ R9, R26, R3 ;  /* 0x000000031a097220 */ /* 0x000fe20000410000 */
[----:B------:R-:W-:Y:S02]  /*11bb0*/  HADD2.F32 R11, -RZ, R11.H1_H1 ;  /* 0x3000000bff0b7230 */ /* 0x000fe40000004100 */
[----:B------:R-:W-:Y:S01]  /*11bc0*/  FMUL.FTZ R30, R27, R24 ;  /* 0x000000181b1e7220 */ /* 0x000fe20000410000 */
[----:B------:R-:W-:-:S02]  /*11bd0*/  HADD2.F32 R26, -RZ, R36.H0_H0 ;  /* 0x20000024ff1a7230 */ /* 0x000fc40000004100 */
[C---:B------:R-:W-:Y:S01]  /*11be0*/  FFMA.FTZ R25, R14.reuse, R3, -R5 ;  /* 0x000000030e197223 */ /* 0x040fe20000010805 */
[----:B------:R-:W-:Y:S02]  /*11bf0*/  HADD2.F32 R20, -RZ, R58.H0_H0 ;  /* 0x2000003aff147230 */ /* 0x000fe40000004100 */
[-C--:B------:R-:W-:Y:S01]  /*11c00*/  FMUL.FTZ R27, R27, R12.reuse ;  /* 0x0000000c1b1b7220 */ /* 0x080fe20000410000 */
[----:B------:R-:W-:Y:S01]  /*11c10*/  FFMA.FTZ R30, R15, R12, -R30 ;  /* 0x0000000c0f1e7223 */ /* 0x000fe2000001081e */
[----:B------:R-:W-:Y:S01]  /*11c20*/  FFMA.FTZ R14, R14, R21, R9 ;  /* 0x000000150e0e7223 */ /* 0x000fe20000010009 */
[C---:B------:R-:W-:Y:S01]  /*11c30*/  FMUL.FTZ R36, R11.reuse, R26 ;  /* 0x0000001a0b247220 */ /* 0x040fe20000410000 */
[----:B------:R-:W-:Y:S01]  /*11c40*/  FMUL.FTZ R12, R11, R20 ;  /* 0x000000140b0c7220 */ /* 0x000fe20000410000 */
[----:B------:R-:W-:Y:S02]  /*11c50*/  HADD2.F32 R8, -RZ, R8.H1_H1 ;  /* 0x30000008ff087230 */ /* 0x000fe40000004100 */
[----:B------:R-:W-:Y:S01]  /*11c60*/  FFMA.FTZ R27, R15, R24, R27 ;  /* 0x000000180f1b7223 */ /* 0x000fe2000001001b */
[----:B------:R-:W-:-:S02]  /*11c70*/  HADD2.F32 R10, -RZ, R10.H1_H1 ;  /* 0x3000000aff0a7230 */ /* 0x000fc40000004100 */
[C---:B------:R-:W-:Y:S01]  /*11c80*/  FFMA.FTZ R21, R7.reuse, R20, -R36 ;  /* 0x0000001407157223 */ /* 0x040fe20000010824 */
[----:B------:R-:W-:Y:S02]  /*11c90*/  HADD2.F32 R9, -RZ, R38.H0_H0 ;  /* 0x20000026ff097230 */ /* 0x000fe40000004100 */
[----:B------:R-:W-:Y:S01]  /*11ca0*/  FFMA.FTZ R26, R7, R26, R12 ;  /* 0x0000001a071a7223 */ /* 0x000fe2000001000c */
[----:B------:R-:W-:Y:S02]  /*11cb0*/  HADD2.F32 R11, -RZ, R37.H0_H0 ;  /* 0x20000025ff0b7230 */ /* 0x000fe40000004100 */
        /* <DEDUP_REMOVED lines=22> */
.L_x_2881:
[----:B------:R-:W-:Y:S05]  /*11e20*/  BSYNC B0 ;  /* 0x0000000000007941 */ /* 0x000fea0003800000 */
.L_x_2859:
        /* <DEDUP_REMOVED lines=8> */
.L_x_2857:
[----:B01234-:R-:W2:Y:S02]  /*11eb0*/  LDL R0, [R1+0x4c] ;  /* 0x00004c0001007983 */ /* 0x01fea40000100800 */
[----:B--2---:R-:W-:-:S13]  /*11ec0*/  R2UR UR4, R0 ;  /* 0x00000000000472ca */ /* 0x004fda00000e0000 */
[----:B------:R-:W-:-:S05]  /*11ed0*/  IMAD.U32 R0, RZ, RZ, UR4 ;  /* 0x00000004ff007e24 */ /* 0x000fca000f8e00ff */
[----:B------:R-:W-:-:S13]  /*11ee0*/  ISETP.NE.AND P0, PT, R0, 0x3, PT ;  /* 0x000000030000780c */ /* 0x000fda0003f05270 */
[----:B------:R-:W-:Y:S05]  /*11ef0*/  @!P0 BRA `(.L_x_2910) ;  /* 0x0000000000048947 */ /* 0x000fea0003800000 */
[----:B------:R-:W-:Y:S01]  /*11f00*/  BPT.TRAP 0x1 ;  /* 0x000000040000795c */ /* 0x000fe20000300000 */
.L_x_2910:
[----:B------:R-:W-:Y:S01]  /*11f10*/  IMAD R3, R205, 0x8, R16 ;  /* 0x00000008cd037824 */ /* 0x000fe200078e0210 */
[----:B------:R-:W-:-:S04]  /*11f20*/  SHF.L.U32 R0, R208, 0x1f, RZ ;  /* 0x0000001fd0007819 */ /* 0x000fc800000006ff */
[----:B------:R0:W1:Y:S01]  /*11f30*/  SYNCS.PHASECHK.TRANS64.TRYWAIT P2, [R3+URZ+0x36830], R0 ;  /* 0x03683000030075a7 */ /* 0x000062000804017f */
[----:B------:R-:W-:Y:S05]  /*11f40*/  @!P0 BRA `(.L_x_2911) ;  /* 0x0000000000048947 */ /* 0x000fea0003800000 */
[----:B------:R-:W-:Y:S01]  /*11f50*/  BPT.TRAP 0x1 ;  /* 0x000000040000795c */ /* 0x000fe20000300000 */
.L_x_2911:
[----:B------:R-:W2:Y:S02]  /*11f60*/  S2R R4, SR_TID.X ;  /* 0x0000000000047919 */ /* 0x000ea40000002100 */
[----:B--2---:R-:W-:-:S04]  /*11f70*/  LOP3.LUT R4, R4, 0x7f, RZ, 0xc0, !PT ;  /* 0x0000007f04047812 */ /* 0x004fc800078ec0ff */
[----:B------:R-:W-:Y:S01]  /*11f80*/  ISETP.NE.AND P1, PT, R4, RZ, PT ;  /* 0x000000ff0400720c */ /* 0x000fe20003f25270 */
[----:B-1----:R-:W-:-:S12]  /*11f90*/  @P2 BRA `(.L_x_2912) ;  /* 0x0000000000082947 */ /* 0x002fd80003800000 */
[----:B------:R-:W1:Y:S02]  /*11fa0*/  SYNCS.PHASECHK.TRANS64.TRYWAIT P2, [R3+URZ+0x36830], R0 ;  /* 0x03683000030075a7 */ /* 0x000e64000804017f */
[----:B-1----:R-:W-:Y:S05]  /*11fb0*/  @!P2 BRA `(.L_x_2913) ;  /* 0x000001b400d8a947 */ /* 0x002fea0003800000 */
.L_x_2912:
        /* <DEDUP_REMOVED lines=11> */
[----:B------:R-:W-:Y:S01]  /*12070*/  UMOV UR5, UR17 ;  /* 0x0000001100057c82 */ /* 0x000fe20008000000 */
[----:B------:R-:W-:Y:S01]  /*12080*/  R2UR UR7, R7 ;  /* 0x00000000070772ca */ /* 0x000fe200000e0000 */
[----:B------:R-:W-:Y:S01]  /*12090*/  IMAD.MOV.U32 R7, RZ, RZ, 0x40000040 ;  /* 0x40000040ff077424 */ /* 0x000fe200078e00ff */
[----:B------:R-:W-:Y:S01]  /*120a0*/  LOP3.LUT R219, R0, 0x10000, RZ, 0xfc, !PT ;  /* 0x0001000000db7812 */ /* 0x000fe200078efcff */
[----:B------:R-:W-:Y:S01]  /*120b0*/  ULOP3.LUT UR20, UR20, 0x10000, URZ, 0xfc, !UPT ;  /* 0x0001000014147892 */ /* 0x000fe2000f8efc3f */
[----:B------:R-:W-:Y:S01]  /*120c0*/  IMAD.U32 R15, RZ, RZ, UR9 ;  /* 0x00000009ff0f7e24 */ /* 0x000fe2000f8e00ff */
[----:B------:R-:W-:Y:S01]  /*120d0*/  UMOV UR13, UR17 ;  /* 0x00000011000d7c82 */ /* 0x000fe20008000000 */
[----:B------:R-:W-:Y:S01]  /*120e0*/  IMAD.MOV.U32 R9, RZ, RZ, 0x40000040 ;  /* 0x40000040ff097424 */ /* 0x000fe200078e00ff */
[----:B------:R-:W-:Y:S01]  /*120f0*/  UMOV UR25, 0x40000040 ;  /* 0x4000004000197882 */ /* 0x000fe20000000000 */
[----:B------:R-:W-:Y:S01]  /*12100*/  IMAD R4, R205, 0xa80, R219 ;  /* 0x00000a80cd047824 */ /* 0x000fe200078e02db */
[----:B------:R-:W-:Y:S01]  /*12110*/  UMOV UR23, UR25 ;  /* 0x0000001900177c82 */ /* 0x000fe20008000000 */
[----:B------:R-:W-:Y:S01]  /*12120*/  UMOV UR8, UR20 ;  /* 0x0000001400087c82 */ /* 0x000fe20008000000 */
[----:B------:R-:W-:Y:S01]  /*12130*/  R2UR UR15, R9 ;  /* 0x00000000090f72ca */ /* 0x000fe200000e0000 */
[----:B------:R-:W-:Y:S01]  /*12140*/  UMOV UR16, UR8 ;  /* 0x0000000800107c82 */ /* 0x000fe20008000000 */
[C---:B------:R-:W-:Y:S01]  /*12150*/  R2UR UR10, R4.reuse ;  /* 0x00000000040a72ca */ /* 0x040fe200000e0000 */
[----:B------:R-:W-:Y:S01]  /*12160*/  UMOV UR4, UR16 ;  /* 0x0000001000047c82 */ /* 0x000fe20008000000 */
[C---:B------:R-:W-:Y:S01]  /*12170*/  IADD3 R6, R4.reuse, 0x80, RZ ;  /* 0x0000008004067810 */ /* 0x040fe20007ffe0ff */
[----:B------:R-:W-:Y:S01]  /*12180*/  IMAD.U32 R14, RZ, RZ, UR8 ;  /* 0x00000008ff0e7e24 */ /* 0x000fe2000f8e00ff */
[----:B------:R-:W-:Y:S01]  /*12190*/  UMOV UR12, UR16 ;  /* 0x00000010000c7c82 */ /* 0x000fe20008000000 */
[----:B------:R-:W-:Y:S01]  /*121a0*/  VIADD R8, R4, 0x200 ;  /* 0x0000020004087836 */ /* 0x000fe20000000000 */
[----:B------:R-:W-:Y:S01]  /*121b0*/  R2UR UR6, R6 ;  /* 0x00000000060672ca */ /* 0x000fe200000e0000 */
[----:B------:R-:W-:Y:S01]  /*121c0*/  VIADD R6, R4, 0x100 ;  /* 0x0000010004067836 */ /* 0x000fe20000000000 */
[----:B------:R0:W-:Y:S01]  /*121d0*/  STL.64 [R1+0x38], R14 ;  /* 0x0000380e01007387 */ /* 0x0001e20000100a00 */
[----:B------:R-:W-:Y:S01]  /*121e0*/  IMAD.MOV.U32 R9, RZ, RZ, 0x40000040 ;  /* 0x40000040ff097424 */ /* 0x000fe200078e00ff */
[----:B------:R-:W-:Y:S01]  /*121f0*/  R2UR UR14, R8 ;  /* 0x00000000080e72ca */ /* 0x000fe200000e0000 */
[----:B------:R-:W-:Y:S01]  /*12200*/  VIADD R8, R4, 0x300 ;  /* 0x0000030004087836 */ /* 0x000fe20000000000 */
[----:B------:R-:W-:Y:S01]  /*12210*/  UIADD3 UR52, UR20, 0x406, URZ ;  /* 0x0000040614347890 */ /* 0x000fe2000fffe03f */
[----:B------:R-:W-:Y:S01]  /*12220*/  HGMMA.64x16x16.F32 R72, gdesc[UR8], RZ, !UPT, gsb0 ;  /* 0x00200000084879f0 */ /* 0x000fe2000c0008ff */
[----:B------:R-:W-:Y:S01]  /*12230*/  UMOV UR8, UR16 ;  /* 0x0000001000087c82 */ /* 0x000fe20008000000 */
[----:B------:R-:W-:Y:S01]  /*12240*/  UMOV UR9, UR17 ;  /* 0x0000001100097c82 */ /* 0x000fe20008000000 */
[----:B------:R-:W-:Y:S01]  /*12250*/  R2UR UR18, R8 ;  /* 0x00000000081272ca */ /* 0x000fe200000e0000 */
[C---:B------:R-:W-:Y:S01]  /*12260*/  VIADD R8, R4.reuse, 0x202 ;  /* 0x0000020204087836 */ /* 0x040fe20000000000 */
[----:B------:R-:W-:Y:S01]  /*12270*/  R2UR UR19, R9 ;  /* 0x00000000091372ca */ /* 0x000fe200000e0000 */
[----:B------:R-:W-:Y:S01]  /*12280*/  IMAD.MOV.U32 R9, RZ, RZ, 0x40000040 ;  /* 0x40000040ff097424 */ /* 0x000fe200078e00ff */
[----:B------:R-:W-:Y:S01]  /*12290*/  UMOV UR53, 0x40000040 ;  /* 0x4000004000357882 */ /* 0x000fe20000000000 */
[----:B0-----:R-:W-:Y:S01]  /*122a0*/  IMAD.U32 R15, RZ, RZ, UR25 ;  /* 0x00000019ff0f7e24 */ /* 0x001fe2000f8e00ff */
[----:B------:R-:W-:Y:S01]  /*122b0*/  UIADD3 UR48, UR20, 0x800, URZ ;  /* 0x0000080014307890 */ /* 0x000fe2000fffe03f */
[----:B------:R-:W-:Y:S01]  /*122c0*/  IMAD.MOV.U32 R11, RZ, RZ, 0x40000040 ;  /* 0x40000040ff0b7424 */ /* 0x000fe200078e00ff */
[----:B------:R-:W-:Y:S01]  /*122d0*/  UMOV UR49, 0x40000040 ;  /* 0x4000004000317882 */ /* 0x000fe20000000000 */
[----:B------:R-:W-:Y:S01]  /*122e0*/  UIADD3 UR44, UR20, 0x802, URZ ;  /* 0x00000802142c7890 */ /* 0x000fe2000fffe03f */
[C---:B------:R-:W-:Y:S01]  /*122f0*/  IADD3 R10, R4.reuse, 0xa04, RZ ;  /* 0x00000a04040a7810 */ /* 0x040fe20007ffe0ff */
[----:B------:R-:W-:Y:S01]  /*12300*/  UMOV UR45, 0x40000040 ;  /* 0x40000040002d7882 */ /* 0x000fe20000000000 */
[----:B------:R-:W-:Y:S01]  /*12310*/  UIADD3 UR40, UR20, 0x804, URZ ;  /* 0x0000080414287890 */ /* 0x000fe2000fffe03f */
[----:B------:R-:W0:Y:S01]  /*12320*/  LDC R0, c[0x0][0x448] ;  /* 0x00011200ff007b82 */ /* 0x000e220000000800 */
[----:B------:R-:W-:Y:S01]  /*12330*/  UMOV UR41, 0x40000040 ;  /* 0x4000004000297882 */ /* 0x000fe20000000000 */
[----:B------:R-:W-:Y:S01]  /*12340*/  UIADD3 UR36, UR20, 0x806, URZ ;  /* 0x0000080614247890 */ /* 0x000fe2000fffe03f */
[----:B------:R-:W-:Y:S01]  /*12350*/  VIADD R12, R4, 0x986 ;  /* 0x00000986040c7836 */ /* 0x000fe20000000000 */
[----:B------:R-:W-:Y:S01]  /*12360*/  UMOV UR37, 0x40000040 ;  /* 0x4000004000257882 */ /* 0x000fe20000000000 */
[----:B------:R-:W-:Y:S01]  /*12370*/  MOV R13, 0x40000040 ;  /* 0x40000040000d7802 */ /* 0x000fe20000000f00 */
[----:B------:R-:W-:Y:S01]  /*12380*/  @!P1 VIADD R3, R3, 0x36840 ;  /* 0x0003684003039836 */ /* 0x000fe20000000000 */
[----:B------:R-:W-:Y:S01]  /*12390*/  BSSY B0, `(.L_x_2914) ;  /* 0x0000a05000007945 */ /* 0x000fe20003800000 */
        /* <DEDUP_REMOVED lines=11> */
[----:B0-----:R-:W-:Y:S01]  /*12450*/  ISETP.NE.AND P2, PT, R0, 0x1, PT ;  /* 0x000000010000780c */ /* 0x001fe20003f45270 */
[----:B------:R-:W-:Y:S01]  /*12460*/  IMAD.IADD R0, R228, 0x1, R222 ;  /* 0x00000001e4007824 */ /* 0x000fe200078e02de */
[----:B------:R-:W-:-:S02]  /*12470*/  WARPGROUP.DEPBAR.LE gsb0, 0x0 ;  /* 0x00008000000079c5 */ /* 0x000fc40000010000 */
[----:B------:R-:W-:-:S09]  /*12480*/  WARPGROUP.ARRIVE ;  /* 0x00000000000079c5 */ /* 0x000fd20000000000 */
[----:B------:R-:W0:Y:S01]  /*12490*/  @P2 LDC R5, c[0x0][0x44c] ;  /* 0x00011300ff052b82 */ /* 0x000e220000000800 */
        /* <DEDUP_REMOVED lines=9> */
[----:B------:R-:W-:Y:S02]  /*12530*/  R2UR UR11, R7 ;  /* 0x00000000070b72ca */ /* 0x000fe400000e0000 */
[----:B------:R-:W-:Y:S01]  /*12540*/  MOV R7, 0x40000040 ;  /* 0x4000004000077802 */ /* 0x000fe20000000f00 */
[----:B0-----:R-:W-:Y:S01]  /*12550*/  @P2 IMAD.HI.U32 R5, R0, R5, RZ ;  /* 0x0000000500052227 */ /* 0x001fe200078e00ff */
        /* <DEDUP_REMOVED lines=8> */
[----:B------:R-:W-:-:S03]  /*125e0*/  IMAD.MOV.U32 R7, RZ, RZ, 0x40000040 ;  /* 0x40000040ff077424 */ /* 0x000fc600078e00ff */
[----:B------:R-:W-:Y:S01]  /*125f0*/  R2UR UR26, R6 ;  /* 0x00000000061a72ca */ /* 0x000fe200000e0000 */
[----:B------:R-:W-:Y:S01]  /*12600*/  VIADD R6, R4, 0x82 ;  /* 0x0000008204067836 */ /* 0x000fe20000000000 */
[----:B------:R-:W-:Y:S01]  /*12610*/  R2UR UR27, R7 ;  /* 0x00000000071b72ca */ /* 0x000fe200000e0000 */
[----:B------:R-:W-:Y:S01]  /*12620*/  IMAD.MOV.U32 R7, RZ, RZ, 0x40000040 ;  /* 0x40000040ff077424 */ /* 0x000fe200078e00ff */
[----:B------:R-:W-:Y:S02]  /*12630*/  WARPGROUP.DEPBAR.LE gsb0, 0x0 ;  /* 0x00008000000079c5 */ /* 0x000fe40000010000 */
[----:B------:R-:W-:-:S06]  /*12640*/  WARPGROUP.ARRIVE ;  /* 0x00000000000079c5 */ /* 0x000fcc0000000000 */
[----:B------:R-:W-:Y:S01]  /*12650*/  HGMMA.64x16x16.F32 R48, gdesc[UR8], RZ, !UPT, gsb0 ;  /* 0x00200000083079f0 */ /* 0x000fe2000c0008ff */
[----:B------:R-:W-:Y:S02]  /*12660*/  UMOV UR9, UR23 ;  /* 0x0000001700097c82 */ /* 0x000fe40008000000 */
[----:B------:R-:W-:Y:S02]  /*12670*/  WARPGROUP.DEPBAR.LE gsb0, 0x0 ;  /* 0x00008000000079c5 */ /* 0x000fe40000010000 */
[----:B------:R-:W-:-:S06]  /*12680*/  WARPGROUP.ARRIVE ;  /* 0x00000000000079c5 */ /* 0x000fcc0000000000 */
[----:B------:R-:W-:Y:S01]  /*12690*/  HGMMA.64x16x16.F32 R40, gdesc[UR12], RZ, !UPT, gsb0 ;  /* 0x002000000c2879f0 */ /* 0x000fe2000c0008ff */
[----:B------:R-:W-:Y:S02]  /*126a0*/  UMOV UR13, UR23 ;  /* 0x00000017000d7c82 */ /* 0x000fe40008000000 */
[----:B------:R-:W-:Y:S02]  /*126b0*/  WARPGROUP.DEPBAR.LE gsb0, 0x0 ;  /* 0x00008000000079c5 */ /* 0x000fe40000010000 */
[----:B------:R-:W-:-:S06]  /*126c0*/  WARPGROUP.ARRIVE ;  /* 0x00000000000079c5 */ /* 0x000fcc0000000000 */
[----:B------:R-:W-:Y:S01]  /*126d0*/  HGMMA.64x16x16.F32 R32, gdesc[UR4], RZ, !UPT, gsb0 ;  /* 0x00200000042079f0 */ /* 0x000fe2000c0008ff */
[----:B------:R-:W-:Y:S01]  /*126e0*/  UIADD3 UR4, UR20, 0x2, URZ ;  /* 0x0000000214047890 */ /* 0x000fe2000fffe03f */
[----:B------:R-:W-:Y:S01]  /*126f0*/  R2UR UR6, R6 ;  /* 0x00000000060672ca */ /* 0x000fe200000e0000 */
[----:B------:R-:W-:Y:S01]  /*12700*/  UMOV UR5, UR23 ;  /* 0x0000001700057c82 */ /* 0x000fe20008000000 */
[----:B------:R-:W-:Y:S01]  /*12710*/  R2UR UR7, R7 ;  /* 0x00000000070772ca */ /* 0x000fe200000e0000 */
[----:B------:R-:W-:Y:S02]  /*12720*/  VIADD R6, R4, 0x102 ;  /* 0x0000010204067836 */ /* 0x000fe40000000000 */
[----:B------:R-:W-:Y:S01]  /*12730*/  IMAD.MOV.U32 R7, RZ, RZ, 0x40000040 ;  /* 0x40000040ff077424 */ /* 0x000fe200078e00ff */
[----:B------:R-:W-:Y:S02]  /*12740*/  UMOV UR24, UR4 ;  /* 0x0000000400187c82 */ /* 0x000fe40008000000 */
[----:B------:R-:W-:Y:S01]  /*12750*/  UMOV UR22, UR24 ;  /* 0x0000001800167c82 */ /* 0x000fe20008000000 */
[----:B------:R-:W-:Y:S01]  /*12760*/  R2UR UR10, R6 ;  /* 0x00000000060a72ca */ /* 0x000fe200000e0000 */
[----:B------:R-:W-:Y:S01]  /*12770*/  UMOV UR4, UR22 ;  /* 0x0000001600047c82 */ /* 0x000fe20008000000 */
[----:B------:R-:W-:Y:S01]  /*12780*/  R2UR UR11, R7 ;  /* 0x00000000070b72ca */ /* 0x000fe200000e0000 */
[----:B------:R-:W-:Y:S01]  /*12790*/  UMOV UR8, UR22 ;  /* 0x0000001600087c82 */ /* 0x000fe20008000000 */
[----:B------:R-:W-:Y:S01]  /*127a0*/  VIADD R6, R4, 0x182 ;  /* 0x0000018204067836 */ /* 0x000fe20000000000 */
[----:B------:R-:W-:Y:S01]  /*127b0*/  MOV R7, 0x40000040 ;  /* 0x4000004000077802 */ /* 0x000fe20000000f00 */
[----:B------:R-:W-:Y:S01]  /*127c0*/  UMOV UR12, UR22 ;  /* 0x00000016000c7c82 */ /* 0x000fe20008000000 */
[----:B------:R-:W-:-:S02]  /*127d0*/  MOV R14, UR24 ;  /* 0x00000018000e7c02 */ /* 0x000fc40008000f00 */
[----:B------:R-:W-:Y:S01]  /*127e0*/  R2UR UR14, R6 ;  /* 0x00000000060e72ca */ /* 0x000fe200000e0000 */
[----:B------:R-:W-:Y:S01]  /*127f0*/  VIADD R6, R4, 0x282 ;  /* 0x0000028204067836 */ /* 0x000fe20000000000 */
[----:B------:R-:W-:Y:S01]  /*12800*/  R2UR UR15, R7 ;  /* 0x00000000070f72ca */ /* 0x000fe200000e0000 */
[----:B------:R-:W-:Y:S01]  /*12810*/  IMAD.MOV.U32 R7, RZ, RZ, 0x40000040 ;  /* 0x40000040ff077424 */ /* 0x000fe200078e00ff */
        /* <DEDUP_REMOVED lines=26> */
[----:B------:R-:W-:Y:S01]  /*129c0*/  VIADD R8, R4, 0x302 ;  /* 0x0000030204087836 */ /* 0x000fe20000000000 */
        /* <DEDUP_REMOVED lines=13> */
[----:B------:R-:W-:Y:S02]  /*12aa0*/  UMOV UR13, UR25 ;  /* 0x00000019000d7c82 */ /* 0x000fe40008000000 */
        /* <DEDUP_REMOVED lines=12> */
[----:B------:R-:W-:-:S04]  /*12b70*/  UMOV UR4, UR12 ;  /* 0x0000000c00047c82 */ /* 0x000fc80008000000 */
[----:B------:R0:W-:Y:S01]  /*12b80*/  STL.64 [R1+0x28], R14 ;  /* 0x0000280e01007387 */ /* 0x0001e20000100a00 */
[----:B------:R-:W-:Y:S02]  /*12b90*/  WARPGROUP.DEPBAR.LE gsb0, 0x0 ;  /* 0x00008000000079c5 */ /* 0x000fe40000010000 */
[----:B------:R-:W-:-:S06]  /*12ba0*/  WARPGROUP.ARRIVE ;  /* 0x00000000000079c5 */ /* 0x000fcc0000000000 */
[----:B------:R-:W-:Y:S01]  /*12bb0*/  HGMMA.64x16x16.F32 R32, gdesc[UR16], R32, gsb0 ;  /* 0x00200000102079f0 */ /* 0x000fe20008000820 */
[----:B------:R-:W-:Y:S01]  /*12bc0*/  UMOV UR16, UR12 ;  /* 0x0000000c00107c82 */ /* 0x000fe20008000000 */
        /* <DEDUP_REMOVED lines=16> */
[----:B------:R-:W-:Y:S01]  /*12cd0*/  HGMMA.64x16x16.F32 R72, gdesc[UR24], R72, gsb0 ;  /* 0x00200000184879f0 */ /* 0x000fe20008000848 */
[----:B------:R-:W-:Y:S02]  /*12ce0*/  UMOV UR25, 0x40000040 ;  /* 0x4000004000197882 */ /* 0x000fe40000000000 */
        /* <DEDUP_REMOVED lines=23> */
[----:B------:R-:W-:Y:S02]  /*12e60*/  R2UR UR26, R6 ;  /* 0x00000000061a72ca */ /* 0x000fe400000e0000 */
[----:B------:R-:W-:Y:S01]  /*12e70*/  R2UR UR27, R7 ;  /* 0x00000000071b72ca */ /* 0x000fe200000e0000 */
[----:B------:R-:W-:Y:S01]  /*12e80*/  IMAD.MOV.U32 R7, RZ, RZ, 0x40000040 ;  /* 0x40000040ff077424 */ /* 0x000fe200078e00ff */
[----:B------:R-:W-:Y:S01]  /*12e90*/  IADD3 R6, R4, 0x86, RZ ;  /* 0x0000008604067810 */ /* 0x000fe20007ffe0ff */
[----:B------:R-:W-:Y:S02]  /*12ea0*/  WARPGROUP.DEPBAR.LE gsb0, 0x0 ;  /* 0x00008000000079c5 */ /* 0x000fe40000010000 */
[----:B------:R-:W-:-:S06]  /*12eb0*/  WARPGROUP.ARRIVE ;  /* 0x00000000000079c5 */ /* 0x000fcc0000000000 */
[----:B------:R-:W-:Y:S03]  /*12ec0*/  HGMMA.64x16x16.F32 R48, gdesc[UR16], R48, gsb0 ;  /* 0x00200000103079f0 */ /* 0x000fe60008000830 */
[----:B------:R-:W-:Y:S02]  /*12ed0*/  WARPGROUP.DEPBAR.LE gsb0, 0x0 ;  /* 0x00008000000079c5 */ /* 0x000fe40000010000 */
[----:B------:R-:W-:-:S06]  /*12ee0*/  WARPGROUP.ARRIVE ;  /* 0x00000000000079c5 */ /* 0x000fcc0000000000 */
[----:B------:R-:W-:Y:S01]  /*12ef0*/  HGMMA.64x16x16.F32 R40, gdesc[UR4], R40, gsb0 ;  /* 0x00200000042879f0 */ /* 0x000fe20008000828 */
[----:B------:R-:W-:Y:S01]  /*12f00*/  UIADD3 UR4, UR20, 0x6, URZ ;  /* 0x0000000614047890 */ /* 0x000fe2000fffe03f */
[----:B------:R-:W-:Y:S01]  /*12f10*/  R2UR UR6, R6 ;  /* 0x00000000060672ca */ /* 0x000fe200000e0000 */
[----:B------:R-:W-:Y:S01]  /*12f20*/  VIADD R6, R4, 0x106 ;  /* 0x0000010604067836 */ /* 0x000fe20000000000 */
[----:B------:R-:W-:Y:S01]  /*12f30*/  R2UR UR7, R7 ;  /* 0x00000000070772ca */ /* 0x000fe200000e0000 */
[----:B------:R-:W-:-:S03]  /*12f40*/  IMAD.MOV.U32 R7, RZ, RZ, 0x40000040 ;  /* 0x40000040ff077424 */ /* 0x000fc600078e00ff */
[----:B------:R-:W-:Y:S02]  /*12f50*/  UMOV UR24, UR4 ;  /* 0x0000000400187c82 */ /* 0x000fe40008000000 */
[----:B------:R-:W-:-:S05]  /*12f60*/  IMAD.U32 R14, RZ, RZ, UR24 ;  /* 0x00000018ff0e7e24 */ /* 0x000fca000f8e00ff */
[----:B------:R0:W-:Y:S01]  /*12f70*/  STL.64 [R1+0x18], R14 ;  /* 0x0000180e01007387 */ /* 0x0001e20000100a00 */
[----:B------:R-:W-:Y:S02]  /*12f80*/  WARPGROUP.DEPBAR.LE gsb0, 0x0 ;  /* 0x00008000000079c5 */ /* 0x000fe40000010000 */
[----:B------:R-:W-:-:S06]  /*12f90*/  WARPGROUP.ARRIVE ;  /* 0x00000000000079c5 */ /* 0x000fcc0000000000 */
[----:B------:R-:W-:Y:S01]  /*12fa0*/  HGMMA.64x16x16.F32 R32, gdesc[UR8], R32, gsb0 ;  /* 0x00200000082079f0 */ /* 0x000fe20008000820 */
[----:B------:R-:W-:Y:S02]  /*12fb0*/  R2UR UR10, R6 ;  /* 0x00000000060a72ca */ /* 0x000fe400000e0000 */
[----:B------:R-:W-:Y:S01]  /*12fc0*/  R2UR UR11, R7 ;  /* 0x00000000070b72ca */ /* 0x000fe200000e0000 */
[----:B------:R-:W-:Y:S01]  /*12fd0*/  IMAD.MOV.U32 R7, RZ, RZ, 0x40000040 ;  /* 0x40000040ff077424 */ /* 0x000fe200078e00ff */
[----:B------:R-:W-:-:S04]  /*12fe0*/  IADD3 R6, R4, 0x186, RZ ;  /* 0x0000018604067810 */ /* 0x000fc80007ffe0ff */
[----:B------:R-:W-:Y:S01]  /*12ff0*/  R2UR UR18, R6 ;  /* 0x00000000061272ca */ /* 0x000fe200000e0000 */
[----:B------:R-:W-:Y:S01]  /*13000*/  VIADD R6, R4, 0x286 ;  /* 0x0000028604067836 */ /* 0x000fe20000000000 */
[----:B------:R-:W-:Y:S02]  /*13010*/  R2UR UR19, R7 ;  /* 0x00000000071372ca */ /* 0x000fe400000e0000 */
[----:B------:R-:W-:Y:S01]  /*13020*/  MOV R7, 0x40000040 ;  /* 0x4000004000077802 */ /* 0x000fe20000000f00 */
[----:B------:R-:W-:Y:S02]  /*13030*/  WARPGROUP.DEPBAR.LE gsb0, 0x0 ;  /* 0x00008000000079c5 */ /* 0x000fe40000010000 */
[----:B------:R-:W-:-:S06]  /*13040*/  WARPGROUP.ARRIVE ;  /* 0x00000000000079c5 */ /* 0x000fcc0000000000 */
[----:B------:R-:W-:Y:S01]  /*13050*/  HGMMA.64x16x16.F32 R24, gdesc[UR12], R24, gsb0 ;  /* 0x002000000c1879f0 */ /* 0x000fe20008000818 */
[----:B------:R-:W-:Y:S01]  /*13060*/  UMOV UR12, UR24 ;  /* 0x00000018000c7c82 */ /* 0x000fe20008000000 */
[----:B------:R-:W-:Y:S01]  /*13070*/  UMOV UR13, UR25 ;  /* 0x00000019000d7c82 */ /* 0x000fe20008000000 */
[----:B------:R-:W-:Y:S01]  /*13080*/  UMOV UR4, UR12 ;  /* 0x0000000c00047c82 */ /* 0x000fe20008000000 */
[----:B------:R-:W-:Y:S01]  /*13090*/  UMOV UR5, UR13 ;  /* 0x0000000d00057c82 */ /* 0x000fe20008000000 */
[----:B------:R-:W-:Y:S01]  /*130a0*/  UMOV UR8, UR12 ;  /* 0x0000000c00087c82 */ /* 0x000fe20008000000 */
[----:B------:R-:W-:Y:S01]  /*130b0*/  UMOV UR9, UR13 ;  /* 0x0000000d00097c82 */ /* 0x000fe20008000000 */
[----:B------:R-:W-:Y:S01]  /*130c0*/  UMOV UR16, UR12 ;  /* 0x0000000c00107c82 */ /* 0x000fe20008000000 */
[----:B------:R-:W-:Y:S01]  /*130d0*/  UMOV UR17, UR13 ;  /* 0x0000000d00117c82 */ /* 0x000fe20008000000 */
        /* <DEDUP_REMOVED lines=43> */
[----:B------:R-:W-:-:S05]  /*13390*/  MOV R14, UR24 ;  /* 0x00000018000e7c02 */ /* 0x000fca0008000f00 */
[----:B------:R0:W-:Y:S01]  /*133a0*/  STL.64 [R1+0x10], R14 ;  /* 0x0000100e01007387 */ /* 0x0001e20000100a00 */
[----:B------:R-:W-:Y:S02]  /*133b0*/  WARPGROUP.DEPBAR.LE gsb0, 0x0 ;  /* 0x00008000000079c5 */ /* 0x000fe40000010000 */
[----:B------:R-:W-:-:S06]  /*133c0*/  WARPGROUP.ARRIVE ;  /* 0x00000000000079c5 */ /* 0x000fcc0000000000 */
[----:B------:R-:W-:Y:S01]  /*133d0*/  HGMMA.64x16x16.F32 R32, gdesc[UR8], R32, gsb0 ;  /* 0x00200000082079f0 */ /* 0x000fe20008000820 */
[----:B------:R-:W-:Y:S01]  /*133e0*/  R2UR UR10, R6 ;  /* 0x00000000060a72ca */ /* 0x000fe200000e0000 */
[----:B------:R-:W-:Y:S01]  /*133f0*/  VIADD R6, R4, 0x500 ;  /* 0x0000050004067836 */ /* 0x000fe20000000000 */
[----:B------:R-:W-:Y:S02]  /*13400*/  R2UR UR11, R7 ;  /* 0x00000000070b72ca */ /* 0x000fe400000e0000 */
[----:B------:R-:W-:Y:S02]  /*13410*/  MOV R7, 0x40000040 ;  /* 0x4000004000077802 */ /* 0x000fe40000000f00 */
[----:B------:R-:W-:Y:S01]  /*13420*/  R2UR UR18, R6 ;  /* 0x00000000061272ca */ /* 0x000fe200000e0000 */
[----:B------:R-:W-:Y:S01]  /*13430*/  VIADD R6, R4, 0x600 ;  /* 0x0000060004067836 */ /* 0x000fe20000000000 */
[----:B------:R-:W-:Y:S01]  /*13440*/  R2UR UR19, R7 ;  /* 0x00000000071372ca */ /* 0x000fe200000e0000 */
[----:B------:R-:W-:Y:S01]  /*13450*/  IMAD.MOV.U32 R7, RZ, RZ, 0x40000040 ;  /* 0x40000040ff077424 */ /* 0x000fe200078e00ff */
[----:B------:R-:W-:-:S02]  /*13460*/  WARPGROUP.DEPBAR.LE gsb0, 0x0 ;  /* 0x00008000000079c5 */ /* 0x000fc40000010000 */
        /* <DEDUP_REMOVED lines=23> */
[----:B------:R-:W-:-:S04]  /*135e0*/  MOV R9, 0x40000040 ;  /* 0x4000004000097802 */ /* 0x000fc80000000f00 */
[----:B------:R-:W-:Y:S01]  /*135f0*/  R2UR UR14, R8 ;  /* 0x00000000080e72ca */ /* 0x000fe200000e0000 */
[----:B------:R-:W-:Y:S01]  /*13600*/  VIADD R8, R4, 0x582 ;  /* 0x0000058204087836 */ /* 0x000fe20000000000 */
[----:B------:R-:W-:Y:S02]  /*13610*/  R2UR UR15, R9 ;  /* 0x00000000090f72ca */ /* 0x000fe400000e0000 */
        /* <DEDUP_REMOVED lines=21> */
[----:B------:R-:W-:Y:S02]  /*13770*/  R2UR UR6, R6 ;  /* 0x00000000060672ca */ /* 0x000fe400000e0000 */
[----:B------:R-:W-:Y:S01]  /*13780*/  R2UR UR7, R7 ;  /* 0x00000000070772ca */ /* 0x000fe200000e0000 */
[----:B------:R-:W-:Y:S01]  /*13790*/  IMAD.MOV.U32 R7, RZ, RZ, 0x40000040 ;  /* 0x40000040ff077424 */ /* 0x000fe200078e00ff */
[----:B------:R-:W-:Y:S02]  /*137a0*/  IADD3 R6, R4, 0x482, RZ ;  /* 0x0000048204067810 */ /* 0x000fe40007ffe0ff */
[----:B------:R-:W-:Y:S02]  /*137b0*/  UMOV UR24, UR4 ;  /* 0x0000000400187c82 */ /* 0x000fe40008000000 */
[----:B------:R-:W-:-:S05]  /*137c0*/  IMAD.U32 R14, RZ, RZ, UR24 ;  /* 0x00000018ff0e7e24 */ /* 0x000fca000f8e00ff */
[----:B------:R0:W-:Y:S01]  /*137d0*/  STL.64 [R1+0x8], R14 ;  /* 0x0000080e01007387 */ /* 0x0001e20000100a00 */
[----:B------:R-:W-:Y:S02]  /*137e0*/  WARPGROUP.DEPBAR.LE gsb0, 0x0 ;  /* 0x00008000000079c5 */ /* 0x000fe40000010000 */
[----:B------:R-:W-:-:S06]  /*137f0*/  WARPGROUP.ARRIVE ;  /* 0x00000000000079c5 */ /* 0x000fcc0000000000 */
[----:B------:R-:W-:Y:S01]  /*13800*/  HGMMA.64x16x16.F32 R32, gdesc[UR8], R32, gsb0 ;  /* 0x00200000082079f0 */ /* 0x000fe20008000820 */
[----:B------:R-:W-:Y:S01]  /*13810*/  R2UR UR10, R6 ;  /* 0x00000000060a72ca */ /* 0x000fe200000e0000 */
[----:B------:R-:W-:Y:S01]  /*13820*/  VIADD R6, R4, 0x502 ;  /* 0x0000050204067836 */ /* 0x000fe20000000000 */
[----:B------:R-:W-:Y:S01]  /*13830*/  R2UR UR11, R7 ;  /* 0x00000000070b72ca */ /* 0x000fe200000e0000 */
        /* <DEDUP_REMOVED lines=60> */
[----:B------:R-:W-:Y:S01]  /*13c00*/  STL.64 [R1], R14 ;  /* 0x0000000e01007387 */ /* 0x000fe20000100a00 */
        /* <DEDUP_REMOVED lines=216> */
[----:B------:R-:W-:Y:S02]  /*14990*/  MOV R7, 0x40000040 ;  /* 0x4000004000077802 */ /* 0x000fe40000000f00 */
        /* <DEDUP_REMOVED lines=60> */
[----:B------:R-:W-:-:S03]  /*14d60*/  IMAD.MOV.U32 R7, RZ, RZ, 0x40000040 ;  /* 0x40000040ff077424 */ /* 0x000fc600078e00ff */
[----:B------:R-:W-:Y:S01]  /*14d70*/  R2UR UR10, R6 ;  /* 0x00000000060a72ca */ /* 0x000fe200000e0000 */
[----:B------:R-:W-:Y:S01]  /*14d80*/  VIADD R6, R4, 0x706 ;  /* 0x0000070604067836 */ /* 0x000fe20000000000 */
[----:B------:R-:W-:Y:S01]  /*14d90*/  R2UR UR11, R7 ;  /* 0x00000000070b72ca */ /* 0x000fe200000e0000 */
[----:B------:R-:W-:-:S03]  /*14da0*/  IMAD.MOV.U32 R7, RZ, RZ, 0x40000040 ;  /* 0x40000040ff077424 */ /* 0x000fc600078e00ff */
[----:B------:R-:W-:Y:S02]  /*14db0*/  R2UR UR38, R6 ;  /* 0x00000000062672ca */ /* 0x000fe400000e0000 */
[----:B------:R-:W-:Y:S01]  /*14dc0*/  R2UR UR39, R7 ;  /* 0x00000000072772ca */ /* 0x000fe200000e0000 */
[----:B------:R-:W0:Y:S01]  /*14dd0*/  @P2 LDC R6, c[0x0][0x450] ;  /* 0x00011400ff062b82 */ /* 0x000e220000000800 */
[----:B------:R-:W-:Y:S01]  /*14de0*/  IMAD.MOV.U32 R7, RZ, RZ, -0x70 ;  /* 0xffffff90ff077424 */ /* 0x000fe200078e00ff */
[----:B0-----:R-:W-:Y:S01]  /*14df0*/  @P2 SHF.R.U32.HI R0, RZ, R6, R5 ;  /* 0x00000006ff002219 */ /* 0x001fe20000011605 */
[----:B------:R-:W-:Y:S01]  /*14e00*/  IMAD R5, R2, -0x70, R225 ;  /* 0xffffff9002057824 */ /* 0x000fe200078e02e1 */
        /* <DEDUP_REMOVED lines=30> */
[C---:B------:R-:W-:Y:S02]  /*14ff0*/  VIADD R8, R4.reuse, 0x806 ;  /* 0x0000080604087836 */ /* 0x040fe40000000000 */
[----:B------:R-:W-:Y:S02]  /*15000*/  IMAD.MOV.U32 R9, RZ, RZ, 0x40000040 ;  /* 0x40000040ff097424 */ /* 0x000fe400078e00ff */
[----:B------:R-:W-:Y:S01]  /*15010*/  VIADD R4, R4, 0xa06 ;  /* 0x00000a0604047836 */ /* 0x000fe20000000000 */
[----:B------:R-:W-:-:S02]  /*15020*/  WARPGROUP.DEPBAR.LE gsb0, 0x0 ;  /* 0x00008000000079c5 */ /* 0x000fc40000010000 */
        /* <DEDUP_REMOVED lines=9> */
[----:B------:R-:W-:Y:S01]  /*150c0*/  IMAD R8, R2, R7, 0x71 ;  /* 0x0000007102087424 */ /* 0x000fe200078e0207 */
[----:B------:R-:W0:Y:S01]  /*150d0*/  SHFL.IDX PT, R9, R0, 0x1, 0x1c1f ;  /* 0x003c1f0000097f89 */ /* 0x000e2200000e0000 */
[----:B------:R-:W-:Y:S02]  /*150e0*/  IMAD.MOV.U32 R7, RZ, RZ, 0x40000040 ;  /* 0x40000040ff077424 */ /* 0x000fe400078e00ff */
[----:B------:R-:W-:-:S05]  /*150f0*/  IMAD R8, R227, -0x2, R8 ;  /* 0xfffffffee3087824 */ /* 0x000fca00078e0208 */
[----:B------:R-:W-:Y:S01]  /*15100*/  IADD3 R81, -R224, R8, R225 ;  /* 0x00000008e0517210 */ /* 0x000fe20007ffe1e1 */
        /* <DEDUP_REMOVED lines=8> */
[----:B------:R-:W-:Y:S02]  /*15190*/  IMAD.MOV.U32 R5, RZ, RZ, 0x40000040 ;  /* 0x40000040ff057424 */ /* 0x000fe400078e00ff */
[----:B------:R-:W-:-:S05]  /*151a0*/  IMAD R6, R227, -0x2, R6 ;  /* 0xfffffffee3067824 */ /* 0x000fca00078e0206 */
[----:B0-----:R-:W-:-:S04]  /*151b0*/  VIADDMNMX R8, R9, R81, R6, PT ;  /* 0x0000005109087246 */ /* 0x001fc80003800106 */
        /* <DEDUP_REMOVED lines=8> */
[C---:B------:R-:W-:Y:S02]  /*15240*/  ISETP.GT.AND P4, PT, R8.reuse, 0x10, PT ;  /* 0x000000100800780c */ /* 0x040fe40003f84270 */
[----:B------:R-:W-:Y:S02]  /*15250*/  FSEL R91, R79, -INF , P3 ;  /* 0xff8000004f5b7808 */ /* 0x000fe40001800000 */
[----:B------:R-:W-:Y:S02]  /*15260*/  FMNMX.FTZ R10, R89, R10, !PT ;  /* 0x0000000a590a7209 */ /* 0x000fe40007810000 */
[----:B------:R-:W-:-:S02]  /*15270*/  ISETP.GT.AND P3, PT, R8, 0x11, PT ;  /* 0x000000110800780c */ /* 0x000fc40003f64270 */
[----:B------:R-:W-:Y:S02]  /*15280*/  FSEL R93, R66, -INF , P4 ;  /* 0xff800000425d7808 */ /* 0x000fe40002000000 */
[----:B------:R-:W-:Y:S02]  /*15290*/  FMNMX.FTZ R10, R91, R10, !PT ;  /* 0x0000000a5b0a7209 */ /* 0x000fe40007810000 */
[C---:B------:R-:W-:Y:S02]  /*152a0*/  ISETP.GT.AND P4, PT, R8.reuse, 0x18, PT ;  /* 0x000000180800780c */ /* 0x040fe40003f84270 */
[----:B------:R-:W-:Y:S02]  /*152b0*/  FSEL R95, R67, -INF , P3 ;  /* 0xff800000435f7808 */ /* 0x000fe40001800000 */
[----:B------:R-:W-:Y:S01]  /*152c0*/  FMNMX.FTZ R10, R93, R10, !PT ;  /* 0x0000000a5d0a7209 */ /* 0x000fe20007810000 */
[----:B------:R-:W-:Y:S02]  /*152d0*/  WARPGROUP.DEPBAR.LE gsb0, 0x0 ;  /* 0x00008000000079c5 */ /* 0x000fe40000010000 */
[----:B------:R-:W-:Y:S01]  /*152e0*/  WARPGROUP.ARRIVE ;  /* 0x00000000000079c5 */ /* 0x000fe20000000000 */
[----:B------:R-:W-:-:S02]  /*152f0*/  ISETP.GT.AND P3, PT, R8, 0x19, PT ;  /* 0x000000190800780c */ /* 0x000fc40003f64270 */
[----:B------:R-:W-:Y:S02]  /*15300*/  FSEL R87, R70, -INF , P4 ;  /* 0xff80000046577808 */ /* 0x000fe40002000000 */
[----:B------:R-:W-:Y:S01]  /*15310*/  FMNMX.FTZ R10, R95, R10, !PT ;  /* 0x0000000a5f0a7209 */ /* 0x000fe20007810000 */
[----:B------:R-:W-:Y:S01]  /*15320*/  HGMMA.64x16x16.F32 R48, gdesc[UR4], R48, gsb0 ;  /* 0x00200000043079f0 */ /* 0x000fe20008000830 */
[----:B------:R-:W-:Y:S01]  /*15330*/  R2UR UR6, R12 ;  /* 0x000000000c0672ca */ /* 0x000fe200000e0000 */
[----:B------:R-:W-:Y:S01]  /*15340*/  UMOV UR4, UR36 ;  /* 0x0000002400047c82 */ /* 0x000fe20008000000 */
[----:B------:R-:W-:Y:S01]  /*15350*/  R2UR UR7, R13 ;  /* 0x000000000d0772ca */ /* 0x000fe200000e0000 */
[----:B------:R-:W-:Y:S01]  /*15360*/  UMOV UR5, UR37 ;  /* 0x0000002500057c82 */ /* 0x000fe20008000000 */
[----:B------:R-:W-:Y:S02]  /*15370*/  ISETP.GT.AND P4, PT, R8, 0x20, PT ;  /* 0x000000200800780c */ /* 0x000fe40003f84270 */
[----:B------:R-:W-:-:S02]  /*15380*/  FSEL R79, R71, -INF , P3 ;  /* 0xff800000474f7808 */ /* 0x000fc40001800000 */
[----:B------:R-:W-:Y:S02]  /*15390*/  FMNMX.FTZ R10, R87, R10, !PT ;  /* 0x0000000a570a7209 */ /* 0x000fe40007810000 */
[----:B------:R-:W-:Y:S02]  /*153a0*/  ISETP.GT.AND P3, PT, R8, 0x21, PT ;  /* 0x000000210800780c */ /* 0x000fe40003f64270 */
[----:B------:R-:W-:Y:S02]  /*153b0*/  FSEL R75, R58, -INF , P4 ;  /* 0xff8000003a4b7808 */ /* 0x000fe40002000000 */
[----:B------:R-:W-:Y:S02]  /*153c0*/  FMNMX.FTZ R10, R79, R10, !PT ;  /* 0x0000000a4f0a7209 */ /* 0x000fe40007810000 */
        /* <DEDUP_REMOVED lines=16> */
[----:B------:R-:W-:Y:S01]  /*154d0*/  HGMMA.64x16x16.F32 R40, gdesc[UR8], R40, gsb0 ;  /* 0x00200000082879f0 */ /* 0x000fe20008000828 */
[----:B------:R-:W-:Y:S02]  /*154e0*/  FMNMX.FTZ R10, R7, R10, !PT ;  /* 0x0000000a070a7209 */ /* 0x000fe40007810000 */
[C---:B------:R-:W-:Y:S02]  /*154f0*/  ISETP.GT.AND P3, PT, R8.reuse, 0x39, PT ;  /* 0x000000390800780c */ /* 0x040fe40003f64270 */
[----:B------:R-:W-:Y:S02]  /*15500*/  FMNMX.FTZ R10, R51, R10, !PT ;  /* 0x0000000a330a7209 */ /* 0x000fe40007810000 */
[----:B------:R-:W-:Y:S02]  /*15510*/  FSEL R55, R55, -INF , P3 ;  /* 0xff80000037377808 */ /* 0x000fe40001800000 */
[----:B------:R-:W-:Y:S01]  /*15520*/  ISETP.GT.AND P3, PT, R8, 0x41, PT ;  /* 0x000000410800780c */ /* 0x000fe20003f64270 */
[----:B------:R-:W-:-:S02]  /*15530*/  WARPGROUP.DEPBAR.LE gsb0, 0x0 ;  /* 0x00008000000079c5 */ /* 0x000fc40000010000 */
[----:B------:R-:W-:Y:S01]  /*15540*/  WARPGROUP.ARRIVE ;  /* 0x00000000000079c5 */ /* 0x000fe20000000000 */
[----:B------:R-:W-:Y:S02]  /*15550*/  FSEL R43, R43, -INF , P3 ;  /* 0xff8000002b2b7808 */ /* 0x000fe40001800000 */
[----:B------:R-:W-:-:S03]  /*15560*/  ISETP.GT.AND P3, PT, R8, 0x49, PT ;  /* 0x000000490800780c */ /* 0x000fc60003f64270 */
[----:B------:R-:W-:Y:S01]  /*15570*/  HGMMA.64x16x16.F32 R32, gdesc[UR4], R32, gsb0 ;  /* 0x00200000042079f0 */ /* 0x000fe20008000820 */
[----:B------:R-:W-:Y:S01]  /*15580*/  R2UR UR6, R4 ;  /* 0x00000000040672ca */ /* 0x000fe200000e0000 */
[----:B------:R-:W-:Y:S01]  /*15590*/  UMOV UR4, UR36 ;  /* 0x0000002400047c82 */ /* 0x000fe20008000000 */
[----:B------:R-:W-:Y:S01]  /*155a0*/  R2UR UR7, R5 ;  /* 0x00000000050772ca */ /* 0x000fe200000e0000 */
[----:B------:R-:W-:Y:S01]  /*155b0*/  UMOV UR5, UR37 ;  /* 0x0000002500057c82 */ /* 0x000fe20008000000 */
[----:B------:R-:W-:Y:S02]  /*155c0*/  FSEL R5, R54, -INF , P4 ;  /* 0xff80000036057808 */ /* 0x000fe40002000000 */
[----:B------:R-:W-:Y:S02]  /*155d0*/  ISETP.GT.AND P4, PT, R8, 0x40, PT ;  /* 0x000000400800780c */ /* 0x000fe40003f84270 */
[----:B------:R-:W-:Y:S02]  /*155e0*/  FMNMX.FTZ R10, R5, R10, !PT ;  /* 0x0000000a050a7209 */ /* 0x000fe40007810000 */
[----:B------:R-:W-:-:S02]  /*155f0*/  FSEL R9, R42, -INF , P4 ;  /* 0xff8000002a097808 */ /* 0x000fc40002000000 */
[----:B------:R-:W-:Y:S02]  /*15600*/  FMNMX.FTZ R10, R55, R10, !PT ;  /* 0x0000000a370a7209 */ /* 0x000fe40007810000 */
[----:B------:R-:W-:Y:S02]  /*15610*/  ISETP.GT.AND P4, PT, R8, 0x48, PT ;  /* 0x000000480800780c */ /* 0x000fe40003f84270 */
[----:B------:R-:W-:Y:S02]  /*15620*/  FMNMX.FTZ R10, R9, R10, !PT ;  /* 0x0000000a090a7209 */ /* 0x000fe40007810000 */
[----:B------:R-:W-:Y:S02]  /*15630*/  FSEL R11, R46, -INF , P4 ;  /* 0xff8000002e0b7808 */ /* 0x000fe40002000000 */
[----:B------:R-:W-:Y:S02]  /*15640*/  FMNMX.FTZ R10, R43, R10, !PT ;  /* 0x0000000a2b0a7209 */ /* 0x000fe40007810000 */
[----:B------:R-:W-:-:S02]  /*15650*/  ISETP.GT.AND P4, PT, R8, 0x50, PT ;  /* 0x000000500800780c */ /* 0x000fc40003f84270 */
        /* <DEDUP_REMOVED lines=21> */
[----:B------:R-:W-:-:S02]  /*157b0*/  FSEL R21, R26, -INF , P4 ;  /* 0xff8000001a157808 */ /* 0x000fc40002000000 */
[C---:B------:R-:W-:Y:S02]  /*157c0*/  ISETP.GT.AND P4, PT, R8.reuse, 0x68, PT ;  /* 0x000000680800780c */ /* 0x040fe40003f84270 */
[----:B------:R-:W-:Y:S02]  /*157d0*/  FSEL R27, R27, -INF , P3 ;  /* 0xff8000001b1b7808 */ /* 0x000fe40001800000 */
[----:B------:R-:W-:Y:S02]  /*157e0*/  FMNMX.FTZ R10, R21, R10, !PT ;  /* 0x0000000a150a7209 */ /* 0x000fe40007810000 */
[----:B------:R-:W-:Y:S02]  /*157f0*/  ISETP.GT.AND P3, PT, R8, 0x69, PT ;  /* 0x000000690800780c */ /* 0x000fe40003f64270 */
[----:B------:R-:W-:Y:S01]  /*15800*/  FSEL R67, R30, -INF , P4 ;  /* 0xff8000001e437808 */ /* 0x000fe20002000000 */
[----:B------:R0:W1:Y:S01]  /*15810*/  SHFL.IDX PT, R8, R0, RZ, 0x1c1f ;  /* 0x001c1fff00087589 */ /* 0x00006200000e0000 */
[----:B------:R-:W-:-:S02]  /*15820*/  FMNMX.FTZ R10, R27, R10, !PT ;  /* 0x0000000a1b0a7209 */ /* 0x000fc40007810000 */
[----:B------:R-:W-:Y:S02]  /*15830*/  FSEL R31, R31, -INF , P3 ;  /* 0xff8000001f1f7808 */ /* 0x000fe40001800000 */
[----:B------:R-:W-:Y:S01]  /*15840*/  FMNMX.FTZ R10, R67, R10, !PT ;  /* 0x0000000a430a7209 */ /* 0x000fe20007810000 */
[----:B0-----:R-:W-:-:S03]  /*15850*/  IMAD.U32 R0, RZ, RZ, UR4 ;  /* 0x00000004ff007e24 */ /* 0x001fc6000f8e00ff */
[----:B------:R-:W-:-:S05]  /*15860*/  FMNMX.FTZ R10, R31, R10, !PT ;  /* 0x0000000a1f0a7209 */ /* 0x000fca0007810000 */
[----:B------:R-:W0:Y:S01]  /*15870*/  SHFL.BFLY PT, R97, R10, 0x2, 0x1f ;  /* 0x0c401f000a617f89 */ /* 0x000e2200000e0000 */
[----:B-1----:R-:W-:-:S04]  /*15880*/  VIADDMNMX R34, R8, R81, R6, PT ;  /* 0x0000005108227246 */ /* 0x002fc80003800106 */
[C---:B------:R-:W-:Y:S02]  /*15890*/  ISETP.GT.AND P4, PT, R34.reuse, 0x1, PT ;  /* 0x000000012200780c */ /* 0x040fe40003f84270 */
[----:B------:R-:W-:Y:S02]  /*158a0*/  ISETP.GT.AND P5, PT, R34, 0x8, PT ;  /* 0x000000082200780c */ /* 0x000fe40003fa4270 */
[----:B------:R-:W-:Y:S02]  /*158b0*/  FSEL R6, R73, -INF , P4 ;  /* 0xff80000049067808 */ /* 0x000fe40002000000 */
[----:B------:R-:W-:Y:S02]  /*158c0*/  FSEL R73, R76, -INF , P5 ;  /* 0xff8000004c497808 */ /* 0x000fe40002800000 */
[----:B------:R-:W-:Y:S02]  /*158d0*/  ISETP.GT.AND P4, PT, R34, 0x11, PT ;  /* 0x000000112200780c */ /* 0x000fe40003f84270 */
[----:B0-----:R-:W-:-:S02]  /*158e0*/  FMNMX.FTZ R97, R10, R97, !PT ;  /* 0x000000610a617209 */ /* 0x001fc40007810000 */
[----:B------:R-:W-:Y:S02]  /*158f0*/  FSEL R65, R65, -INF , P4 ;  /* 0xff80000041417808 */ /* 0x000fe40002000000 */
[C---:B------:R-:W-:Y:S01]  /*15900*/  ISETP.GT.AND P4, PT, R34.reuse, 0x19, PT ;  /* 0x000000192200780c */ /* 0x040fe20003f84270 */
[----:B------:R-:W0:Y:S03]  /*15910*/  SHFL.BFLY PT, R4, R97, 0x1, 0x1f ;  /* 0x0c201f0061047f89 */ /* 0x000e2600000e0000 */
        /* <DEDUP_REMOVED lines=9> */
[----:B------:R-:W-:Y:S02]  /*159b0*/  CS2R R96, SRZ ;  /* 0x0000000000607805 */ /* 0x000fe4000001ff00 */
[----:B------:R-:W-:Y:S02]  /*159c0*/  FSEL R53, R53, -INF , P4 ;  /* 0xff80000035357808 */ /* 0x000fe40002000000 */
[C---:B------:R-:W-:Y:S01]  /*159d0*/  FSETP.NEU.FTZ.AND P3, PT, R4.reuse, -INF , PT ;  /* 0xff8000000400780b */ /* 0x040fe20003f7d000 */
[----:B------:R-:W-:Y:S01]  /*159e0*/  FMUL.FTZ R30, R4, R0 ;  /* 0x00000000041e7220 */ /* 0x000fe20000410000 */
[----:B------:R-:W-:-:S04]  /*159f0*/  ISETP.GT.AND P4, PT, R34, 0x41, PT ;  /* 0x000000412200780c */ /* 0x000fc80003f84270 */
[----:B------:R-:W-:Y:S02]  /*15a00*/  FSEL R30, R30, RZ, P3 ;  /* 0x000000ff1e1e7208 */ /* 0x000fe40001800000 */
[----:B------:R-:W-:-:S03]  /*15a10*/  ISETP.GT.AND P3, PT, R34, RZ, PT ;  /* 0x000000ff2200720c */ /* 0x000fc60003f64270 */
[-CC-:B------:R-:W-:Y:S01]  /*15a20*/  FFMA.FTZ R201, R83, R0.reuse, -R30.reuse ;  /* 0x0000000053c97223 */ /* 0x180fe2000001081e */
[----:B------:R-:W-:Y:S01]  /*15a30*/  FSEL R81, R72, -INF , P3 ;  /* 0xff80000048517808 */ /* 0x000fe20001800000 */
[-CC-:B------:R-:W-:Y:S01]  /*15a40*/  FFMA.FTZ R8, R85, R0.reuse, -R30.reuse ;  /* 0x0000000055087223 */ /* 0x180fe2000001081e */
[C---:B------:R-:W-:Y:S01]  /*15a50*/  ISETP.GT.AND P3, PT, R34.reuse, 0x9, PT ;  /* 0x000000092200780c */ /* 0x040fe20003f64270 */
[--C-:B------:R-:W-:Y:S01]  /*15a60*/  FFMA.FTZ R203, R89, R0, -R30.reuse ;  /* 0x0000000059cb7223 */ /* 0x100fe2000001081e */
[----:B------:R-:W-:Y:S01]  /*15a70*/  FMNMX.FTZ R10, R81, R6, !PT ;  /* 0x00000006510a7209 */ /* 0x000fe20007810000 */
[-CC-:B------:R-:W-:Y:S01]  /*15a80*/  FFMA.FTZ R91, R91, R0.reuse, -R30.reuse ;  /* 0x000000005b5b7223 */ /* 0x180fe2000001081e */
[----:B------:R-:W-:Y:S01]  /*15a90*/  FSEL R77, R77, -INF , P3 ;  /* 0xff8000004d4d7808 */ /* 0x000fe20001800000 */
[-CC-:B------:R-:W-:Y:S01]  /*15aa0*/  FFMA.FTZ R197, R93, R0.reuse, -R30.reuse ;  /* 0x000000005dc57223 */ /* 0x180fe2000001081e */
[----:B------:R-:W-:Y:S01]  /*15ab0*/  ISETP.GT.AND P3, PT, R34, 0x10, PT ;  /* 0x000000102200780c */ /* 0x000fe20003f64270 */
[--C-:B------:R-:W-:Y:S01]  /*15ac0*/  FFMA.FTZ R199, R87, R0, -R30.reuse ;  /* 0x0000000057c77223 */ /* 0x100fe2000001081e */
[----:B------:R-:W-:Y:S01]  /*15ad0*/  FMNMX.FTZ R10, R73, R10, !PT ;  /* 0x0000000a490a7209 */ /* 0x000fe20007810000 */
[-CC-:B------:R-:W-:Y:S01]  /*15ae0*/  FFMA.FTZ R26, R79, R0.reuse, -R30.reuse ;  /* 0x000000004f1a7223 */ /* 0x180fe2000001081e */
[----:B------:R-:W-:Y:S01]  /*15af0*/  FSEL R83, R64, -INF , P3 ;  /* 0xff80000040537808 */ /* 0x000fe20001800000 */
[--C-:B------:R-:W-:Y:S01]  /*15b00*/  FFMA.FTZ R193, R75, R0, -R30.reuse ;  /* 0x000000004bc17223 */ /* 0x100fe2000001081e */
[----:B------:R-:W-:Y:S01]  /*15b10*/  FMNMX.FTZ R10, R77, R10, !PT ;  /* 0x0000000a4d0a7209 */ /* 0x000fe20007810000 */
        /* <DEDUP_REMOVED lines=8> */
[--C-:B------:R-:W-:Y:S01]  /*15ba0*/  FFMA.FTZ R189, R7, R0, -R30.reuse ;  /* 0x0000000007bd7223 */ /* 0x100fe2000001081e */
[----:B------:R-:W-:Y:S01]  /*15bb0*/  ISETP.GT.AND P3, PT, R34, 0x20, PT ;  /* 0x000000202200780c */ /* 0x000fe20003f64270 */
[----:B------:R0:W-:Y:S01]  /*15bc0*/  MUFU.EX2 R10, R91 ;  /* 0x0000005b000a7308 */ /* 0x0001e20000000800 */
[----:B------:R-:W-:Y:S01]  /*15bd0*/  FMNMX.FTZ R12, R85, R12, !PT ;  /* 0x0000000c550c7209 */ /* 0x000fe20007810000 */
[-CC-:B------:R-:W-:Y:S01]  /*15be0*/  FFMA.FTZ R185, R9, R0.reuse, -R30.reuse ;  /* 0x0000000009b97223 */ /* 0x180fe2000001081e */
[----:B------:R-:W-:Y:S01]  /*15bf0*/  FSEL R89, R56, -INF , P3 ;  /* 0xff80000038597808 */ /* 0x000fe20001800000 */
[--C-:B------:R-:W-:Y:S01]  /*15c00*/  FFMA.FTZ R187, R11, R0, -R30.reuse ;  /* 0x000000000bbb7223 */ /* 0x100fe2000001081e */
[----:B------:R-:W-:Y:S01]  /*15c10*/  FMNMX.FTZ R12, R69, R12, !PT ;  /* 0x0000000c450c7209 */ /* 0x000fe20007810000 */
[--C-:B------:R-:W-:Y:S01]  /*15c20*/  FFMA.FTZ R181, R13, R0, -R30.reuse ;  /* 0x000000000db57223 */ /* 0x100fe2000001081e */
[----:B------:R-:W-:Y:S01]  /*15c30*/  ISETP.GT.AND P3, PT, R34, 0x28, PT ;  /* 0x000000282200780c */ /* 0x000fe20003f64270 */
[----:B------:R-:W-:Y:S01]  /*15c40*/  MUFU.EX2 R201, R201 ;  /* 0x000000c900c97308 */ /* 0x000fe20000000800 */
[----:B------:R-:W-:Y:S01]  /*15c50*/  FMNMX.FTZ R12, R89, R12, !PT ;  /* 0x0000000c590c7209 */ /* 0x000fe20007810000 */
[-CC-:B------:R-:W-:Y:S01]  /*15c60*/  FFMA.FTZ R183, R15, R0.reuse, -R30.reuse ;  /* 0x000000000fb77223 */ /* 0x180fe2000001081e */
[----:B0-----:R-:W-:Y:S01]  /*15c70*/  FSEL R91, R60, -INF , P3 ;  /* 0xff8000003c5b7808 */ /* 0x001fe20001800000 */
[--C-:B------:R-:W-:Y:S01]  /*15c80*/  FFMA.FTZ R177, R21, R0, -R30.reuse ;  /* 0x0000000015b17223 */ /* 0x100fe2000001081e */
[----:B------:R-:W-:Y:S01]  /*15c90*/  FMNMX.FTZ R14, R57, R12, !PT ;  /* 0x0000000c390e7209 */ /* 0x000fe20007810000 */
[--C-:B------:R-:W-:Y:S01]  /*15ca0*/  FFMA.FTZ R27, R27, R0, -R30.reuse ;  /* 0x000000001b1b7223 */ /* 0x100fe2000001081e */
[----:B------:R-:W-:Y:S01]  /*15cb0*/  ISETP.GT.AND P3, PT, R34, 0x30, PT ;  /* 0x000000302200780c */ /* 0x000fe20003f64270 */
[----:B------:R-:W-:Y:S01]  /*15cc0*/  MUFU.EX2 R12, R95 ;  /* 0x0000005f000c7308 */ /* 0x000fe20000000800 */
[----:B------:R-:W-:Y:S01]  /*15cd0*/  FMNMX.FTZ R14, R91, R14, !PT ;  /* 0x0000000e5b0e7209 */ /* 0x000fe20007810000 */
[----:B------:R-:W-:Y:S01]  /*15ce0*/  FFMA.FTZ R179, R67, R0, -R30 ;  /* 0x0000000043b37223 */ /* 0x000fe2000001081e */
[----:B------:R-:W-:-:S02]  /*15cf0*/  FSEL R93, R48, -INF , P3 ;  /* 0xff800000305d7808 */ /* 0x000fc40001800000 */
[----:B------:R-:W-:Y:S02]  /*15d00*/  CS2R R66, SRZ ;  /* 0x0000000000427805 */ /* 0x000fe4000001ff00 */
[----:B------:R-:W-:Y:S02]  /*15d10*/  FMNMX.FTZ R14, R61, R14, !PT ;  /* 0x0000000e3d0e7209 */ /* 0x000fe40007810000 */
[----:B------:R-:W-:Y:S01]  /*15d20*/  ISETP.GT.AND P3, PT, R34, 0x38, PT ;  /* 0x000000382200780c */ /* 0x000fe20003f64270 */
[----:B------:R-:W0:Y:S01]  /*15d30*/  MUFU.EX2 R8, R8 ;  /* 0x0000000800087308 */ /* 0x000e220000000800 */
[----:B------:R-:W-:Y:S02]  /*15d40*/  FMNMX.FTZ R14, R93, R14, !PT ;  /* 0x0000000e5d0e7209 */ /* 0x000fe40007810000 */
[----:B------:R-:W-:Y:S02]  /*15d50*/  FSEL R87, R52, -INF , P3 ;  /* 0xff80000034577808 */ /* 0x000fe40001800000 */
[----:B------:R-:W-:-:S02]  /*15d60*/  FMNMX.FTZ R20, R49, R14, !PT ;  /* 0x0000000e31147209 */ /* 0x000fc40007810000 */
[----:B------:R-:W-:Y:S01]  /*15d70*/  ISETP.GT.AND P3, PT, R34, 0x40, PT ;  /* 0x000000402200780c */ /* 0x000fe20003f64270 */
[----:B------:R1:W-:Y:S01]  /*15d80*/  MUFU.EX2 R14, R26 ;  /* 0x0000001a000e7308 */ /* 0x0003e20000000800 */
[----:B------:R-:W-:Y:S02]  /*15d90*/  FMNMX.FTZ R20, R87, R20, !PT ;  /* 0x0000001457147209 */ /* 0x000fe40007810000 */
[----:B------:R-:W-:Y:S02]  /*15da0*/  FSEL R79, R40, -INF , P3 ;  /* 0xff800000284f7808 */ /* 0x000fe40001800000 */
[----:B------:R-:W-:Y:S02]  /*15db0*/  FMNMX.FTZ R20, R53, R20, !PT ;  /* 0x0000001435147209 */ /* 0x000fe40007810000 */
[----:B------:R-:W-:Y:S01]  /*15dc0*/  ISETP.GT.AND P3, PT, R34, 0x48, PT ;  /* 0x000000482200780c */ /* 0x000fe20003f64270 */
[----:B------:R-:W2:Y:S01]  /*15dd0*/  MUFU.EX2 R203, R203 ;  /* 0x000000cb00cb7308 */ /* 0x000ea20000000800 */
[----:B------:R-:W-:-:S02]  /*15de0*/  FSEL R75, R41, -INF , P4 ;  /* 0xff800000294b7808 */ /* 0x000fc40002000000 */
[----:B------:R-:W-:Y:S02]  /*15df0*/  FMNMX.FTZ R20, R79, R20, !PT ;  /* 0x000000144f147209 */ /* 0x000fe40007810000 */
[----:B------:R-:W-:Y:S02]  /*15e00*/  ISETP.GT.AND P4, PT, R34, 0x49, PT ;  /* 0x000000492200780c */ /* 0x000fe40003f84270 */
[----:B------:R-:W-:Y:S01]  /*15e10*/  FSEL R41, R44, -INF , P3 ;  /* 0xff8000002c297808 */ /* 0x000fe20001800000 */
[----:B------:R-:W3:Y:S01]  /*15e20*/  MUFU.EX2 R197, R197 ;  /* 0x000000c500c57308 */ /* 0x000ee20000000800 */
[----:B-1----:R-:W-:Y:S01]  /*15e30*/  FMNMX.FTZ R26, R75, R20, !PT ;  /* 0x000000144b1a7209 */ /* 0x002fe20007810000 */
[----:B------:R-:W1:Y:S01]  /*15e40*/  @P2 LDC R44, c[0x0][0x450] ;  /* 0x00011400ff2c2b82 */ /* 0x000e620000000800 */
[----:B------:R-:W-:Y:S02]  /*15e50*/  FSEL R45, R45, -INF , P4 ;  /* 0xff8000002d2d7808 */ /* 0x000fe40002000000 */
[----:B------:R-:W-:-:S02]  /*15e60*/  ISETP.GT.AND P3, PT, R34, 0x50, PT ;  /* 0x000000502200780c */ /* 0x000fc40003f64270 */
[----:B------:R-:W-:Y:S01]  /*15e70*/  FMNMX.FTZ R26, R41, R26, !PT ;  /* 0x0000001a291a7209 */ /* 0x000fe20007810000 */
[----:B------:R4:W-:Y:S01]  /*15e80*/  MUFU.EX2 R20, R38 ;  /* 0x0000002600147308 */ /* 0x0009e20000000800 */
[----:B------:R-:W-:Y:S02]  /*15e90*/  ISETP.GT.AND P4, PT, R34, 0x51, PT ;  /* 0x000000512200780c */ /* 0x000fe40003f84270 */
[----:B------:R-:W-:Y:S02]  /*15ea0*/  FSEL R71, R32, -INF , P3 ;  /* 0xff80000020477808 */ /* 0x000fe40001800000 */
[----:B------:R-:W-:Y:S02]  /*15eb0*/  FMNMX.FTZ R26, R45, R26, !PT ;  /* 0x0000001a2d1a7209 */ /* 0x000fe40007810000 */
[C---:B------:R-:W-:Y:S01]  /*15ec0*/  ISETP.GT.AND P3, PT, R34.reuse, 0x58, PT ;  /* 0x000000582200780c */ /* 0x040fe20003f64270 */
[----:B------:R-:W5:Y:S01]  /*15ed0*/  MUFU.EX2 R199, R199 ;  /* 0x000000c700c77308 */ /* 0x000f620000000800 */
[----:B------:R-:W-:Y:S01]  /*15ee0*/  FSEL R33, R33, -INF , P4 ;  /* 0xff80000021217808 */ /* 0x000fe20002000000 */
[----:B----4-:R-:W-:Y:S01]  /*15ef0*/  FFMA.FTZ R38, R39, R0, -R30 ;  /* 0x0000000027267223 */ /* 0x010fe2000001081e */
[----:B------:R-:W-:Y:S01]  /*15f00*/  FMNMX.FTZ R26, R71, R26, !PT ;  /* 0x0000001a471a7209 */ /* 0x000fe20007810000 */
[----:B------:R-:W4:Y:S01]  /*15f10*/  @P2 LDC R39, c[0x0][0x44c] ;  /* 0x00011300ff272b82 */ /* 0x000f220000000800 */
[----:B------:R-:W-:-:S02]  /*15f20*/  ISETP.GT.AND P4, PT, R34, 0x59, PT ;  /* 0x000000592200780c */ /* 0x000fc40003f84270 */
[----:B------:R-:W-:Y:S01]  /*15f30*/  FSEL R59, R36, -INF , P3 ;  /* 0xff800000243b7808 */ /* 0x000fe20001800000 */
[--C-:B------:R-:W-:Y:S01]  /*15f40*/  FFMA.FTZ R36, R63, R0, -R30.reuse ;  /* 0x000000003f247223 */ /* 0x100fe2000001081e */
[----:B------:R-:W-:Y:S01]  /*15f50*/  FMNMX.FTZ R32, R33, R26, !PT ;  /* 0x0000001a21207209 */ /* 0x000fe20007810000 */
[----:B------:R-:W-:Y:S01]  /*15f60*/  MUFU.EX2 R193, R193 ;  /* 0x000000c100c17308 */ /* 0x000fe20000000800 */
[----:B------:R-:W-:Y:S02]  /*15f70*/  FSEL R37, R37, -INF , P4 ;  /* 0xff80000025257808 */ /* 0x000fe40002000000 */
[C---:B------:R-:W-:Y:S02]  /*15f80*/  ISETP.GT.AND P3, PT, R34.reuse, 0x60, PT ;  /* 0x000000602200780c */ /* 0x040fe40003f64270 */
[----:B------:R-:W-:Y:S02]  /*15f90*/  FMNMX.FTZ R32, R59, R32, !PT ;  /* 0x000000203b207209 */ /* 0x000fe40007810000 */
[----:B------:R-:W-:Y:S01]  /*15fa0*/  ISETP.GT.AND P4, PT, R34, 0x61, PT ;  /* 0x000000612200780c */ /* 0x000fe20003f84270 */
[----:B------:R0:W-:Y:S01]  /*15fb0*/  MUFU.EX2 R26, R36 ;  /* 0x00000024001a7308 */ /* 0x0001e20000000800 */
[----:B------:R-:W-:Y:S01]  /*15fc0*/  FSEL R63, R24, -INF , P3 ;  /* 0xff800000183f7808 */ /* 0x000fe20001800000 */
[----:B------:R-:W-:Y:S01]  /*15fd0*/  FFMA.FTZ R24, R51, R0, -R30 ;  /* 0x0000000033187223 */ /* 0x000fe2000001081e */
[----:B------:R-:W-:-:S02]  /*15fe0*/  FMNMX.FTZ R32, R37, R32, !PT ;  /* 0x0000002025207209 */ /* 0x000fc40007810000 */
[----:B------:R-:W-:Y:S02]  /*15ff0*/  CS2R R50, SRZ ;  /* 0x0000000000327805 */ /* 0x000fe4000001ff00 */
[----:B------:R-:W-:Y:S02]  /*16000*/  ISETP.GT.AND P3, PT, R34, 0x68, PT ;  /* 0x000000682200780c */ /* 0x000fe40003f64270 */
[----:B------:R-:W-:Y:S01]  /*16010*/  FSEL R25, R25, -INF , P4 ;  /* 0xff80000019197808 */ /* 0x000fe20002000000 */
[----:B------:R-:W-:Y:S01]  /*16020*/  MUFU.EX2 R195, R195 ;  /* 0x000000c300c37308 */ /* 0x000fe20000000800 */
[----:B------:R-:W-:Y:S01]  /*16030*/  FMNMX.FTZ R32, R63, R32, !PT ;  /* 0x000000203f207209 */ /* 0x000fe20007810000 */
[----:B----4-:R-:W-:Y:S01]  /*16040*/  @P2 IMAD.HI.U32 R39, R222, R39, RZ ;  /* 0x00000027de272227 */ /* 0x010fe200078e00ff */
[----:B------:R-:W-:-:S03]  /*16050*/  ISETP.GT.AND P4, PT, R34, 0x69, PT ;  /* 0x000000692200780c */ /* 0x000fc60003f84270 */
[----:B------:R-:W-:Y:S01]  /*16060*/  FFMA.FTZ R34, R47, R0, -R30 ;  /* 0x000000002f227223 */ /* 0x000fe2000001081e */
[----:B------:R-:W-:Y:S01]  /*16070*/  FSEL R95, R28, -INF , P3 ;  /* 0xff8000001c5f7808 */ /* 0x000fe20001800000 */
[----:B------:R-:W-:Y:S01]  /*16080*/  IMAD.MOV.U32 R47, RZ, RZ, R222 ;  /* 0x000000ffff2f7224 */ /* 0x000fe200078e00de */
[----:B------:R-:W-:Y:S01]  /*16090*/  FMNMX.FTZ R32, R25, R32, !PT ;  /* 0x0000002019207209 */ /* 0x000fe20007810000 */
[----:B------:R-:W-:Y:S01]  /*160a0*/  MUFU.EX2 R189, R189 ;  /* 0x000000bd00bd7308 */ /* 0x000fe20000000800 */
[----:B------:R-:W-:Y:S01]  /*160b0*/  FSEL R29, R29, -INF , P4 ;  /* 0xff8000001d1d7808 */ /* 0x000fe20002000000 */
[----:B------:R-:W-:Y:S01]  /*160c0*/  FFMA.FTZ R28, R55, R0, -R30 ;  /* 0x00000000371c7223 */ /* 0x000fe2000001081e */
[----:B------:R-:W-:Y:S02]  /*160d0*/  FMNMX.FTZ R32, R95, R32, !PT ;  /* 0x000000205f207209 */ /* 0x000fe40007810000 */
[----:B------:R-:W-:Y:S02]  /*160e0*/  CS2R R54, SRZ ;  /* 0x0000000000367805 */ /* 0x000fe4000001ff00 */
[----:B-1----:R-:W-:-:S02]  /*160f0*/  @P2 SHF.R.U32.HI R47, RZ, R44, R39 ;  /* 0x0000002cff2f2219 */ /* 0x002fc40000011627 */
[----:B------:R-:W-:Y:S01]  /*16100*/  FMNMX.FTZ R5, R29, R32, !PT ;  /* 0x000000201d057209 */ /* 0x000fe20007810000 */
[--C-:B------:R-:W-:Y:S01]  /*16110*/  FFMA.FTZ R32, R43, R0, -R30.reuse ;  /* 0x000000002b207223 */ /* 0x100fe2000001081e */
[----:B------:R-:W-:Y:S03]  /*16120*/  MUFU.EX2 R24, R24 ;  /* 0x0000001800187308 */ /* 0x000fe60000000800 */
[----:B0-----:R-:W0:Y:S05]  /*16130*/  SHFL.BFLY PT, R36, R5, 0x2, 0x1f ;  /* 0x0c401f0005247f89 */ /* 0x001e2a00000e0000 */
[----:B------:R-:W-:Y:S08]  /*16140*/  MUFU.EX2 R191, R191 ;  /* 0x000000bf00bf7308 */ /* 0x000ff00000000800 */
[----:B------:R-:W-:Y:S08]  /*16150*/  MUFU.EX2 R28, R28 ;  /* 0x0000001c001c7308 */ /* 0x000ff00000000800 */
[----:B------:R-:W-:Y:S01]  /*16160*/  MUFU.EX2 R185, R185 ;  /* 0x000000b900b97308 */ /* 0x000fe20000000800 */
[----:B0-----:R-:W-:Y:S01]  /*16170*/  FMNMX.FTZ R7, R5, R36, !PT ;  /* 0x0000002405077209 */ /* 0x001fe20007810000 */
[-CC-:B------:R-:W-:Y:S01]  /*16180*/  FFMA.FTZ R36, R35, R0.reuse, -R30.reuse ;  /* 0x0000000023247223 */ /* 0x180fe2000001081e */
[----:B------:R-:W-:-:S03]  /*16190*/  FFMA.FTZ R30, R31, R0, -R30 ;  /* 0x000000001f1e7223 */ /* 0x000fc6000001081e */
[----:B------:R-:W0:Y:S02]  /*161a0*/  SHFL.BFLY PT, R40, R7, 0x1, 0x1f ;  /* 0x0c201f0007287f89 */ /* 0x000e2400000e0000 */
[----:B------:R-:W-:Y:S08]  /*161b0*/  MUFU.EX2 R32, R32 ;  /* 0x0000002000207308 */ /* 0x000ff00000000800 */
[----:B------:R-:W-:Y:S08]  /*161c0*/  MUFU.EX2 R187, R187 ;  /* 0x000000bb00bb7308 */ /* 0x000ff00000000800 */
[----:B------:R-:W-:Y:S01]  /*161d0*/  MUFU.EX2 R34, R34 ;  /* 0x0000002200227308 */ /* 0x000fe20000000800 */
[----:B0-----:R-:W-:-:S07]  /*161e0*/  FMNMX.FTZ R5, R7, R40, !PT ;  /* 0x0000002807057209 */ /* 0x001fce0007810000 */
[----:B------:R-:W-:Y:S01]  /*161f0*/  MUFU.EX2 R181, R181 ;  /* 0x000000b500b57308 */ /* 0x000fe20000000800 */
[C---:B------:R-:W-:Y:S01]  /*16200*/  FSETP.NEU.FTZ.AND P3, PT, R5.reuse, -INF , PT ;  /* 0xff8000000500780b */ /* 0x040fe20003f7d000 */
[----:B------:R-:W-:-:S06]  /*16210*/  FMUL.FTZ R7, R5, R0 ;  /* 0x0000000005077220 */ /* 0x000fcc0000410000 */
[----:B------:R0:W-:Y:S01]  /*16220*/  MUFU.EX2 R40, R27 ;  /* 0x0000001b00287308 */ /* 0x0001e20000000800 */
[----:B------:R-:W-:-:S05]  /*16230*/  FSEL R42, R7, RZ, P3 ;  /* 0x000000ff072a7208 */ /* 0x000fca0001800000 */
[-CC-:B------:R-:W-:Y:S01]  /*16240*/  FFMA.FTZ R200, R81, R0.reuse, -R42.reuse ;  /* 0x0000000051c87223 */ /* 0x180fe2000001082a */
[-CC-:B------:R-:W-:Y:S01]  /*16250*/  FFMA.FTZ R9, R6, R0.reuse, -R42.reuse ;  /* 0x0000000006097223 */ /* 0x180fe2000001082a */
[-C--:B------:R-:W-:Y:S01]  /*16260*/  FFMA.FTZ R202, R73, R0.reuse, -R42 ;  /* 0x0000000049ca7223 */ /* 0x080fe2000001082a */
[----:B------:R-:W-:Y:S01]  /*16270*/  FADD.FTZ R6, R201, R8 ;  /* 0x00000008c9067221 */ /* 0x000fe20000010000 */
[-CC-:B------:R-:W-:Y:S01]  /*16280*/  FFMA.FTZ R11, R77, R0.reuse, -R42.reuse ;  /* 0x000000004d0b7223 */ /* 0x180fe2000001082a */
[-C--:B------:R-:W-:Y:S01]  /*16290*/  FFMA.FTZ R196, R83, R0.reuse, -R42 ;  /* 0x0000000053c47223 */ /* 0x080fe2000001082a */
[----:B------:R-:W-:Y:S01]  /*162a0*/  MUFU.EX2 R200, R200 ;  /* 0x000000c800c87308 */ /* 0x000fe20000000800 */
[----:B--2---:R-:W-:Y:S01]  /*162b0*/  FADD.FTZ R7, R203, R6 ;  /* 0x00000006cb077221 */ /* 0x004fe20000010000 */
[-CC-:B------:R-:W-:Y:S01]  /*162c0*/  FFMA.FTZ R13, R65, R0.reuse, -R42.reuse ;  /* 0x00000000410d7223 */ /* 0x180fe2000001082a */
[-CC-:B------:R-:W-:Y:S01]  /*162d0*/  FFMA.FTZ R198, R85, R0.reuse, -R42.reuse ;  /* 0x0000000055c67223 */ /* 0x180fe2000001082a */
[-CC-:B------:R-:W-:Y:S01]  /*162e0*/  FFMA.FTZ R15, R69, R0.reuse, -R42.reuse ;  /* 0x00000000450f7223 */ /* 0x180fe2000001082a */
[----:B------:R-:W-:Y:S01]  /*162f0*/  FADD.FTZ R6, R10, R7 ;  /* 0x000000070a067221 */ /* 0x000fe20000010000 */
[-CC-:B------:R-:W-:Y:S01]  /*16300*/  FFMA.FTZ R192, R89, R0.reuse, -R42.reuse ;  /* 0x0000000059c07223 */ /* 0x180fe2000001082a */
[-C--:B------:R-:W-:Y:S01]  /*16310*/  FFMA.FTZ R21, R57, R0.reuse, -R42 ;  /* 0x0000000039157223 */ /* 0x080fe2000001082a */
[----:B------:R-:W1:Y:S01]  /*16320*/  MUFU.EX2 R9, R9 ;  /* 0x0000000900097308 */ /* 0x000e620000000800 */
[----:B---3--:R-:W-:Y:S01]  /*16330*/  FADD.FTZ R7, R197, R6 ;  /* 0x00000006c5077221 */ /* 0x008fe20000010000 */
[-CC-:B------:R-:W-:Y:S01]  /*16340*/  FFMA.FTZ R194, R91, R0.reuse, -R42.reuse ;  /* 0x000000005bc27223 */ /* 0x180fe2000001082a */
[-CC-:B0-----:R-:W-:Y:S01]  /*16350*/  FFMA.FTZ R27, R61, R0.reuse, -R42.reuse ;  /* 0x000000003d1b7223 */ /* 0x181fe2000001082a */
[-CC-:B------:R-:W-:Y:S01]  /*16360*/  FFMA.FTZ R188, R93, R0.reuse, -R42.reuse ;  /* 0x000000005dbc7223 */ /* 0x180fe2000001082a */
[----:B------:R-:W-:Y:S01]  /*16370*/  FADD.FTZ R6, R12, R7 ;  /* 0x000000070c067221 */ /* 0x000fe20000010000 */
[-CC-:B------:R-:W-:Y:S01]  /*16380*/  FFMA.FTZ R31, R49, R0.reuse, -R42.reuse ;  /* 0x00000000311f7223 */ /* 0x180fe2000001082a */
[-C--:B------:R-:W-:Y:S01]  /*16390*/  FFMA.FTZ R190, R87, R0.reuse, -R42 ;  /* 0x0000000057be7223 */ /* 0x080fe2000001082a */
[----:B------:R-:W0:Y:S01]  /*163a0*/  MUFU.EX2 R202, R202 ;  /* 0x000000ca00ca7308 */ /* 0x000e220000000800 */
[----:B-----5:R-:W-:Y:S01]  /*163b0*/  FADD.FTZ R39, R199, R6 ;  /* 0x00000006c7277221 */ /* 0x020fe20000010000 */
[----:B------:R-:W-:Y:S01]  /*163c0*/  @!P1 PRMT R6, RZ, 0x654, R3 ;  /* 0x00000654ff069816 */ /* 0x000fe20000000003 */
[-CC-:B------:R-:W-:Y:S01]  /*163d0*/  FFMA.FTZ R35, R53, R0.reuse, -R42.reuse ;  /* 0x0000000035237223 */ /* 0x180fe2000001082a */
[-CC-:B------:R-:W-:Y:S01]  /*163e0*/  FFMA.FTZ R184, R79, R0.reuse, -R42.reuse ;  /* 0x000000004fb87223 */ /* 0x180fe2000001082a */
[----:B------:R-:W-:Y:S01]  /*163f0*/  FADD.FTZ R46, R14, R39 ;  /* 0x000000270e2e7221 */ /* 0x000fe20000010000 */
[----:B------:R2:W-:Y:S01]  /*16400*/  @!P1 SYNCS.ARRIVE.TRANS64.RED.A1T0 RZ, [R6+URZ], RZ ;  /* 0x000000ff06ff99a7 */ /* 0x0005e2000810043f */
[-C--:B------:R-:W-:Y:S01]  /*16410*/  FFMA.FTZ R75, R75, R0.reuse, -R42 ;  /* 0x000000004b4b7223 */ /* 0x080fe2000001082a */
[----:B------:R-:W3:Y:S01]  /*16420*/  MUFU.EX2 R11, R11 ;  /* 0x0000000b000b7308 */ /* 0x000ee20000000800 */
[----:B-1----:R-:W-:Y:S01]  /*16430*/  FADD.FTZ R7, R200, R9 ;  /* 0x00000009c8077221 */ /* 0x002fe20000010000 */
[----:B------:R-:W-:Y:S01]  /*16440*/  FADD.FTZ R43, R193, R46 ;  /* 0x0000002ec12b7221 */ /* 0x000fe20000010000 */
[-CC-:B------:R-:W-:Y:S01]  /*16450*/  FFMA.FTZ R41, R41, R0.reuse, -R42.reuse ;  /* 0x0000000029297223 */ /* 0x180fe2000001082a */
[-CC-:B------:R-:W-:Y:S01]  /*16460*/  FFMA.FTZ R45, R45, R0.reuse, -R42.reuse ;  /* 0x000000002d2d7223 */ /* 0x180fe2000001082a */
[-C--:B------:R-:W-:Y:S01]  /*16470*/  FFMA.FTZ R71, R71, R0.reuse, -R42 ;  /* 0x0000000047477223 */ /* 0x080fe2000001082a */
[----:B--2---:R-:W-:Y:S01]  /*16480*/  MOV R6, RZ ;  /* 0x000000ff00067202 */ /* 0x004fe20000000f00 */
[----:B------:R-:W-:Y:S01]  /*16490*/  FADD.FTZ R46, R20, R43 ;  /* 0x0000002b142e7221 */ /* 0x000fe20000010000 */
[----:B------:R-:W1:Y:S01]  /*164a0*/  MUFU.EX2 R196, R196 ;  /* 0x000000c400c47308 */ /* 0x000e620000000800 */
[----:B0-----:R-:W-:Y:S01]  /*164b0*/  FADD.FTZ R44, R202, R7 ;  /* 0x00000007ca2c7221 */ /* 0x001fe20000010000 */
[----:B------:R-:W-:Y:S01]  /*164c0*/  IADD3 R7, R47, R225, -R224 ;  /* 0x000000e12f077210 */ /* 0x000fe20007ffe8e0 */
[----:B------:R-:W-:Y:S01]  /*164d0*/  FADD.FTZ R43, R195, R46 ;  /* 0x0000002ec32b7221 */ /* 0x000fe20000010000 */
[-CC-:B------:R-:W-:Y:S01]  /*164e0*/  FFMA.FTZ R33, R33, R0.reuse, -R42.reuse ;  /* 0x0000000021217223 */ /* 0x180fe2000001082a */
[-CC-:B------:R-:W-:Y:S01]  /*164f0*/  FFMA.FTZ R59, R59, R0.reuse, -R42.reuse ;  /* 0x000000003b3b7223 */ /* 0x180fe2000001082a */
[-C--:B------:R-:W-:Y:S01]  /*16500*/  FFMA.FTZ R37, R37, R0.reuse, -R42 ;  /* 0x0000000025257223 */ /* 0x080fe2000001082a */
[----:B------:R-:W-:Y:S01]  /*16510*/  IMAD.HI R221, R7, -0x6db6db6d, R6 ;  /* 0x9249249307dd7827 */ /* 0x000fe200078e0206 */
[----:B------:R-:W0:Y:S03]  /*16520*/  MUFU.EX2 R13, R13 ;  /* 0x0000000d000d7308 */ /* 0x000e260000000800 */
[----:B---3--:R-:W-:Y:S01]  /*16530*/  FADD.FTZ R39, R11, R44 ;  /* 0x0000002c0b277221 */ /* 0x008fe20000010000 */
[----:B------:R-:W-:Y:S01]  /*16540*/  FADD.FTZ R46, R26, R43 ;  /* 0x0000002b1a2e7221 */ /* 0x000fe20000010000 */
[-CC-:B------:R-:W-:Y:S01]  /*16550*/  FFMA.FTZ R63, R63, R0.reuse, -R42.reuse ;  /* 0x000000003f3f7223 */ /* 0x180fe2000001082a */
[-CC-:B------:R-:W-:Y:S01]  /*16560*/  FFMA.FTZ R25, R25, R0.reuse, -R42.reuse ;  /* 0x0000000019197223 */ /* 0x180fe2000001082a */
[-CC-:B------:R-:W-:Y:S01]  /*16570*/  FFMA.FTZ R95, R95, R0.reuse, -R42.reuse ;  /* 0x000000005f5f7223 */ /* 0x180fe2000001082a */
[----:B------:R-:W-:Y:S01]  /*16580*/  FFMA.FTZ R29, R29, R0, -R42 ;  /* 0x000000001d1d7223 */ /* 0x000fe2000001082a */
[----:B------:R-:W-:Y:S01]  /*16590*/  F2FP.F16.F32.PACK_AB R201, R8, R201 ;  /* 0x000000c908c9723e */ /* 0x000fe200000000ff */
[----:B------:R-:W2:Y:S01]  /*165a0*/  MUFU.EX2 R198, R198 ;  /* 0x000000c600c67308 */ /* 0x000ea20000000800 */
[----:B-1----:R-:W-:Y:S01]  /*165b0*/  FADD.FTZ R44, R196, R39 ;  /* 0x00000027c42c7221 */ /* 0x002fe20000010000 */
[----:B------:R-:W-:Y:S01]  /*165c0*/  F2FP.F16.F32.PACK_AB R203, R10, R203 ;  /* 0x000000cb0acb723e */ /* 0x000fe200000000ff */
[----:B------:R-:W-:Y:S01]  /*165d0*/  VIADD R10, R2, 0xfffffffe ;  /* 0xfffffffe020a7836 */ /* 0x000fe20000000000 */
[----:B------:R-:W-:Y:S01]  /*165e0*/  F2FP.F16.F32.PACK_AB R195, R26, R195 ;  /* 0x000000c31ac3723e */ /* 0x000fe200000000ff */
[----:B------:R-:W-:Y:S01]  /*165f0*/  IMAD.MOV.U32 R2, RZ, RZ, 0x3f800000 ;  /* 0x3f800000ff027424 */ /* 0x000fe200078e00ff */
[----:B------:R-:W-:-:S02]  /*16600*/  F2FP.F16.F32.PACK_AB R197, R12, R197 ;  /* 0x000000c50cc5723e */ /* 0x000fc400000000ff */
[----:B------:R-:W-:Y:S01]  /*16610*/  CS2R R92, SRZ ;  /* 0x00000000005c7805 */ /* 0x000fe2000001ff00 */
[----:B------:R-:W1:Y:S01]  /*16620*/  MUFU.EX2 R15, R15 ;  /* 0x0000000f000f7308 */ /* 0x000e620000000800 */
[----:B0-----:R-:W-:Y:S01]  /*16630*/  FADD.FTZ R39, R13, R44 ;  /* 0x0000002c0d277221 */ /* 0x001fe20000010000 */
[----:B------:R-:W-:Y:S02]  /*16640*/  F2FP.F16.F32.PACK_AB R199, R14, R199 ;  /* 0x000000c70ec7723e */ /* 0x000fe400000000ff */
[----:B------:R-:W-:Y:S02]  /*16650*/  CS2R R90, SRZ ;  /* 0x00000000005a7805 */ /* 0x000fe4000001ff00 */
[----:B------:R-:W-:Y:S02]  /*16660*/  F2FP.F16.F32.PACK_AB R193, R20, R193 ;  /* 0x000000c114c1723e */ /* 0x000fe400000000ff */
[----:B------:R-:W-:Y:S02]  /*16670*/  CS2R R88, SRZ ;  /* 0x0000000000587805 */ /* 0x000fe4000001ff00 */
[----:B------:R-:W-:-:S02]  /*16680*/  F2FP.F16.F32.PACK_AB R200, R9, R200 ;  /* 0x000000c809c8723e */ /* 0x000fc400000000ff */
[----:B------:R-:W-:Y:S01]  /*16690*/  CS2R R86, SRZ ;  /* 0x0000000000567805 */ /* 0x000fe2000001ff00 */
[----:B------:R-:W0:Y:S01]  /*166a0*/  MUFU.EX2 R192, R192 ;  /* 0x000000c000c07308 */ /* 0x000e220000000800 */
[----:B--2---:R-:W-:Y:S01]  /*166b0*/  FADD.FTZ R44, R198, R39 ;  /* 0x00000027c62c7221 */ /* 0x004fe20000010000 */
[----:B------:R-:W-:Y:S01]  /*166c0*/  FADD.FTZ R39, R189, R46 ;  /* 0x0000002ebd277221 */ /* 0x000fe20000010000 */
[----:B------:R-:W-:Y:S02]  /*166d0*/  F2FP.F16.F32.PACK_AB R189, R24, R189 ;  /* 0x000000bd18bd723e */ /* 0x000fe400000000ff */
[----:B------:R-:W-:Y:S02]  /*166e0*/  CS2R R84, SRZ ;  /* 0x0000000000547805 */ /* 0x000fe4000001ff00 */
[----:B------:R-:W-:Y:S02]  /*166f0*/  F2FP.F16.F32.PACK_AB R202, R11, R202 ;  /* 0x000000ca0bca723e */ /* 0x000fe400000000ff */
[----:B------:R-:W-:-:S02]  /*16700*/  CS2R R82, SRZ ;  /* 0x0000000000527805 */ /* 0x000fc4000001ff00 */
[----:B------:R-:W-:Y:S01]  /*16710*/  F2FP.F16.F32.PACK_AB R196, R13, R196 ;  /* 0x000000c40dc4723e */ /* 0x000fe200000000ff */
[----:B------:R-:W2:Y:S01]  /*16720*/  MUFU.EX2 R21, R21 ;  /* 0x0000001500157308 */ /* 0x000ea20000000800 */
[C---:B-1----:R-:W-:Y:S01]  /*16730*/  FADD.FTZ R7, R15.reuse, R44 ;  /* 0x0000002c0f077221 */ /* 0x042fe20000010000 */
[----:B------:R-:W-:Y:S01]  /*16740*/  FADD.FTZ R44, R24, R39 ;  /* 0x00000027182c7221 */ /* 0x000fe20000010000 */
[----:B------:R-:W-:Y:S02]  /*16750*/  F2FP.F16.F32.PACK_AB R198, R15, R198 ;  /* 0x000000c60fc6723e */ /* 0x000fe400000000ff */
[----:B------:R-:W-:Y:S02]  /*16760*/  CS2R R80, SRZ ;  /* 0x0000000000507805 */ /* 0x000fe4000001ff00 */
[----:B------:R-:W-:Y:S01]  /*16770*/  CS2R R78, SRZ ;  /* 0x00000000004e7805 */ /* 0x000fe2000001ff00 */
[----:B------:R-:W-:Y:S01]  /*16780*/  FADD.FTZ R39, R191, R44 ;  /* 0x0000002cbf277221 */ /* 0x000fe20000010000 */
[----:B------:R-:W-:Y:S01]  /*16790*/  F2FP.F16.F32.PACK_AB R191, R28, R191 ;  /* 0x000000bf1cbf723e */ /* 0x000fe200000000ff */
[----:B------:R-:W1:Y:S01]  /*167a0*/  MUFU.EX2 R194, R194 ;  /* 0x000000c200c27308 */ /* 0x000e620000000800 */
[----:B0-----:R-:W-:Y:S01]  /*167b0*/  FADD.FTZ R6, R192, R7 ;  /* 0x00000007c0067221 */ /* 0x001fe20000010000 */
[----:B------:R-:W-:Y:S01]  /*167c0*/  FADD.FTZ R44, R28, R39 ;  /* 0x000000271c2c7221 */ /* 0x000fe20000010000 */
[----:B------:R-:W-:-:S02]  /*167d0*/  CS2R R76, SRZ ;  /* 0x00000000004c7805 */ /* 0x000fc4000001ff00 */
[----:B------:R-:W-:Y:S02]  /*167e0*/  CS2R R72, SRZ ;  /* 0x0000000000487805 */ /* 0x000fe4000001ff00 */
[----:B------:R-:W-:Y:S01]  /*167f0*/  CS2R R68, SRZ ;  /* 0x0000000000447805 */ /* 0x000fe2000001ff00 */
[----:B------:R-:W-:Y:S01]  /*16800*/  FADD.FTZ R39, R185, R44 ;  /* 0x0000002cb9277221 */ /* 0x000fe20000010000 */
[----:B------:R-:W-:Y:S01]  /*16810*/  SHF.R.U32.HI R44, RZ, 0x1f, R221 ;  /* 0x0000001fff2c7819 */ /* 0x000fe200000116dd */
[----:B------:R-:W0:Y:S01]  /*16820*/  MUFU.EX2 R27, R27 ;  /* 0x0000001b001b7308 */ /* 0x000e220000000800 */
[----:B--2---:R-:W-:Y:S01]  /*16830*/  FADD.FTZ R7, R21, R6 ;  /* 0x0000000615077221 */ /* 0x004fe20000010000 */
[----:B------:R-:W-:Y:S01]  /*16840*/  FADD.FTZ R42, R32, R39 ;  /* 0x00000027202a7221 */ /* 0x000fe20000010000 */
[----:B------:R-:W-:Y:S02]  /*16850*/  LEA.HI.SX32 R221, R221, R44, 0x1a ;  /* 0x0000002cdddd7211 */ /* 0x000fe400078fd2ff */
[----:B------:R-:W-:-:S02]  /*16860*/  CS2R R64, SRZ ;  /* 0x0000000000407805 */ /* 0x000fc4000001ff00 */
[----:B------:R-:W-:Y:S01]  /*16870*/  F2FP.F16.F32.PACK_AB R185, R32, R185 ;  /* 0x000000b920b9723e */ /* 0x000fe200000000ff */
[----:B------:R-:W-:Y:S01]  /*16880*/  FADD.FTZ R39, R187, R42 ;  /* 0x0000002abb277221 */ /* 0x000fe20000010000 */
[----:B------:R-:W-:Y:S01]  /*16890*/  VIMNMX R221, RZ, R221, !PT ;  /* 0x000000ddffdd7248 */ /* 0x000fe20007fe0100 */
[----:B------:R-:W2:Y:S01]  /*168a0*/  MUFU.EX2 R188, R188 ;  /* 0x000000bc00bc7308 */ /* 0x000ea20000000800 */
[----:B-1----:R-:W-:Y:S01]  /*168b0*/  FADD.FTZ R6, R194, R7 ;  /* 0x00000007c2067221 */ /* 0x002fe20000010000 */
[----:B------:R-:W-:Y:S01]  /*168c0*/  FADD.FTZ R8, R34, R39 ;  /* 0x0000002722087221 */ /* 0x000fe20000010000 */
[----:B------:R-:W-:Y:S02]  /*168d0*/  ISETP.GE.AND P3, PT, R10, R221, PT ;  /* 0x000000dd0a00720c */ /* 0x000fe40003f66270 */
[----:B------:R-:W-:Y:S02]  /*168e0*/  CS2R R60, SRZ ;  /* 0x00000000003c7805 */ /* 0x000fe4000001ff00 */
[----:B------:R-:W-:-:S02]  /*168f0*/  F2FP.F16.F32.PACK_AB R187, R34, R187 ;  /* 0x000000bb22bb723e */ /* 0x000fc400000000ff */
[----:B------:R-:W-:Y:S02]  /*16900*/  CS2R R56, SRZ ;  /* 0x0000000000387805 */ /* 0x000fe4000001ff00 */
[----:B------:R-:W-:Y:S01]  /*16910*/  F2FP.F16.F32.PACK_AB R192, R21, R192 ;  /* 0x000000c015c0723e */ /* 0x000fe200000000ff */
[----:B------:R-:W1:Y:S01]  /*16920*/  MUFU.EX2 R31, R31 ;  /* 0x0000001f001f7308 */ /* 0x000e620000000800 */
[C---:B0-----:R-:W-:Y:S01]  /*16930*/  FADD.FTZ R7, R27.reuse, R6 ;  /* 0x000000061b077221 */ /* 0x041fe20000010000 */
[----:B------:R-:W-:Y:S02]  /*16940*/  F2FP.F16.F32.PACK_AB R194, R27, R194 ;  /* 0x000000c21bc2723e */ /* 0x000fe400000000ff */
[----:B------:R-:W-:Y:S02]  /*16950*/  CS2R R52, SRZ ;  /* 0x0000000000347805 */ /* 0x000fe4000001ff00 */
[----:B------:R-:W-:Y:S02]  /*16960*/  CS2R R48, SRZ ;  /* 0x0000000000307805 */ /* 0x000fe4000001ff00 */
[----:B------:R-:W-:-:S02]  /*16970*/  CS2R R46, SRZ ;  /* 0x00000000002e7805 */ /* 0x000fc4000001ff00 */
[----:B------:R-:W-:Y:S02]  /*16980*/  CS2R R42, SRZ ;  /* 0x00000000002a7805 */ /* 0x000fe4000001ff00 */
[----:B------:R-:W-:Y:S01]  /*16990*/  CS2R R26, SRZ ;  /* 0x00000000001a7805 */ /* 0x000fe2000001ff00 */
[----:B------:R-:W0:Y:S01]  /*169a0*/  MUFU.EX2 R190, R190 ;  /* 0x000000be00be7308 */ /* 0x000e220000000800 */
[----:B--2---:R-:W-:-:S07]  /*169b0*/  FADD.FTZ R6, R188, R7 ;  /* 0x00000007bc067221 */ /* 0x004fce0000010000 */
[----:B------:R-:W2:Y:S01]  /*169c0*/  MUFU.EX2 R35, R35 ;  /* 0x0000002300237308 */ /* 0x000ea20000000800 */
[C---:B-1----:R-:W-:Y:S01]  /*169d0*/  FADD.FTZ R7, R31.reuse, R6 ;  /* 0x000000061f077221 */ /* 0x042fe20000010000 */
[----:B------:R-:W-:-:S06]  /*169e0*/  F2FP.F16.F32.PACK_AB R188, R31, R188 ;  /* 0x000000bc1fbc723e */ /* 0x000fcc00000000ff */
[----:B------:R-:W1:Y:S01]  /*169f0*/  MUFU.EX2 R184, R184 ;  /* 0x000000b800b87308 */ /* 0x000e620000000800 */
[----:B0-----:R-:W-:-:S07]  /*16a00*/  FADD.FTZ R6, R190, R7 ;  /* 0x00000007be067221 */ /* 0x001fce0000010000 */
[----:B------:R0:W3:Y:S01]  /*16a10*/  MUFU.EX2 R3, R75 ;  /* 0x0000004b00037308 */ /* 0x0000e20000000800 */
[C---:B--2---:R-:W-:Y:S01]  /*16a20*/  FADD.FTZ R7, R35.reuse, R6 ;  /* 0x0000000623077221 */ /* 0x044fe20000010000 */
[----:B------:R-:W-:Y:S02]  /*16a30*/  F2FP.F16.F32.PACK_AB R190, R35, R190 ;  /* 0x000000be23be723e */ /* 0x000fe400000000ff */
[----:B------:R-:W-:-:S04]  /*16a40*/  CS2R R34, SRZ ;  /* 0x0000000000227805 */ /* 0x000fc8000001ff00 */
[----:B------:R-:W-:Y:S01]  /*16a50*/  MUFU.EX2 R36, R36 ;  /* 0x0000002400247308 */ /* 0x000fe20000000800 */
[----:B-1----:R-:W-:Y:S01]  /*16a60*/  FADD.FTZ R6, R184, R7 ;  /* 0x00000007b8067221 */ /* 0x002fe20000010000 */
[----:B0-----:R-:W-:-:S06]  /*16a70*/  CS2R R74, SRZ ;  /* 0x00000000004a7805 */ /* 0x001fcc000001ff00 */
[----:B------:R-:W0:Y:S01]  /*16a80*/  MUFU.EX2 R41, R41 ;  /* 0x0000002900297308 */ /* 0x000e220000000800 */
[C---:B---3--:R-:W-:Y:S01]  /*16a90*/  FADD.FTZ R6, R3.reuse, R6 ;  /* 0x0000000603067221 */ /* 0x048fe20000010000 */
[----:B------:R-:W-:Y:S01]  /*16aa0*/  F2FP.F16.F32.PACK_AB R184, R3, R184 ;  /* 0x000000b803b8723e */ /* 0x000fe200000000ff */
[----:B------:R-:W-:-:S05]  /*16ab0*/  IMAD.MOV.U32 R3, RZ, RZ, 0x3f800000 ;  /* 0x3f800000ff037424 */ /* 0x000fca00078e00ff */
[----:B------:R-:W-:Y:S08]  /*16ac0*/  MUFU.EX2 R183, R183 ;  /* 0x000000b700b77308 */ /* 0x000ff00000000800 */
[----:B------:R1:W2:Y:S01]  /*16ad0*/  MUFU.EX2 R186, R45 ;  /* 0x0000002d00ba7308 */ /* 0x0002a20000000800 */
[----:B0-----:R-:W-:-:S07]  /*16ae0*/  FADD.FTZ R7, R41, R6 ;  /* 0x0000000629077221 */ /* 0x001fce0000010000 */
[----:B------:R-:W-:Y:S01]  /*16af0*/  MUFU.EX2 R38, R38 ;  /* 0x0000002600267308 */ /* 0x000fe20000000800 */
[----:B-1----:R-:W-:-:S07]  /*16b00*/  CS2R R44, SRZ ;  /* 0x00000000002c7805 */ /* 0x002fce000001ff00 */
[----:B------:R-:W0:Y:S01]  /*16b10*/  MUFU.EX2 R71, R71 ;  /* 0x0000004700477308 */ /* 0x000e220000000800 */
[C---:B--2---:R-:W-:Y:S01]  /*16b20*/  FADD.FTZ R6, R186.reuse, R7 ;  /* 0x00000007ba067221 */ /* 0x044fe20000010000 */
[----:B------:R-:W-:-:S06]  /*16b30*/  F2FP.F16.F32.PACK_AB R186, R186, R41 ;  /* 0x00000029baba723e */ /* 0x000fcc00000000ff */
[----:B------:R-:W-:Y:S08]  /*16b40*/  MUFU.EX2 R177, R177 ;  /* 0x000000b100b17308 */ /* 0x000ff00000000800 */
[----:B------:R1:W2:Y:S01]  /*16b50*/  MUFU.EX2 R180, R33 ;  /* 0x0000002100b47308 */ /* 0x0002a20000000800 */
[----:B0-----:R-:W-:-:S07]  /*16b60*/  FADD.FTZ R7, R71, R6 ;  /* 0x0000000647077221 */ /* 0x001fce0000010000 */
[----:B------:R-:W0:Y:S01]  /*16b70*/  MUFU.EX2 R59, R59 ;  /* 0x0000003b003b7308 */ /* 0x000e220000000800 */
[----:B-1----:R-:W-:Y:S01]  /*16b80*/  FADD.FTZ R33, R181, R8 ;  /* 0x00000008b5217221 */ /* 0x002fe20000010000 */
[----:B------:R-:W-:-:S03]  /*16b90*/  F2FP.F16.F32.PACK_AB R181, R36, R181 ;  /* 0x000000b524b5723e */ /* 0x000fc600000000ff */
[----:B------:R-:W-:-:S03]  /*16ba0*/  FADD.FTZ R8, R36, R33 ;  /* 0x0000002124087221 */ /* 0x000fc60000010000 */
[----:B------:R-:W1:Y:S01]  /*16bb0*/  MUFU.EX2 R179, R179 ;  /* 0x000000b300b37308 */ /* 0x000e620000000800 */
[----:B------:R-:W-:Y:S01]  /*16bc0*/  FADD.FTZ R33, R183, R8 ;  /* 0x00000008b7217221 */ /* 0x000fe20000010000 */
[----:B--2---:R-:W-:Y:S01]  /*16bd0*/  FADD.FTZ R6, R180, R7 ;  /* 0x00000007b4067221 */ /* 0x004fe20000010000 */
[C---:B------:R-:W-:Y:S02]  /*16be0*/  F2FP.F16.F32.PACK_AB R183, R38.reuse, R183 ;  /* 0x000000b726b7723e */ /* 0x040fe400000000ff */
[----:B------:R-:W-:Y:S01]  /*16bf0*/  FADD.FTZ R8, R38, R33 ;  /* 0x0000002126087221 */ /* 0x000fe20000010000 */
[----:B------:R-:W-:Y:S02]  /*16c00*/  F2FP.F16.F32.PACK_AB R180, R180, R71 ;  /* 0x00000047b4b4723e */ /* 0x000fe400000000ff */
[----:B------:R-:W-:Y:S01]  /*16c10*/  CS2R R70, SRZ ;  /* 0x0000000000467805 */ /* 0x000fe2000001ff00 */
[----:B------:R2:W3:Y:S01]  /*16c20*/  MUFU.EX2 R182, R37 ;  /* 0x0000002500b67308 */ /* 0x0004e20000000800 */
[----:B------:R-:W-:Y:S01]  /*16c30*/  FADD.FTZ R33, R177, R8 ;  /* 0x00000008b1217221 */ /* 0x000fe20000010000 */
[----:B0-----:R-:W-:Y:S01]  /*16c40*/  FADD.FTZ R7, R59, R6 ;  /* 0x000000063b077221 */ /* 0x001fe20000010000 */
[----:B------:R-:W-:-:S02]  /*16c50*/  F2FP.F16.F32.PACK_AB R177, R40, R177 ;  /* 0x000000b128b1723e */ /* 0x000fc400000000ff */
[----:B------:R-:W-:Y:S01]  /*16c60*/  CS2R R38, SRZ ;  /* 0x0000000000267805 */ /* 0x000fe2000001ff00 */
[----:B------:R-:W-:Y:S01]  /*16c70*/  FADD.FTZ R8, R40, R33 ;  /* 0x0000002128087221 */ /* 0x000fe20000010000 */
[----:B------:R-:W-:Y:S01]  /*16c80*/  CS2R R40, SRZ ;  /* 0x0000000000287805 */ /* 0x000fe2000001ff00 */
[----:B------:R-:W0:Y:S02]  /*16c90*/  MUFU.EX2 R63, R63 ;  /* 0x0000003f003f7308 */ /* 0x000e240000000800 */
[----:B-1----:R-:W-:Y:S01]  /*16ca0*/  FADD.FTZ R33, R179, R8 ;  /* 0x00000008b3217221 */ /* 0x002fe20000010000 */
[----:B--2---:R-:W-:-:S05]  /*16cb0*/  CS2R R36, SRZ ;  /* 0x0000000000247805 */ /* 0x004fca000001ff00 */
[----:B------:R1:W2:Y:S01]  /*16cc0*/  MUFU.EX2 R176, R25 ;  /* 0x0000001900b07308 */ /* 0x0002a20000000800 */
[C---:B---3--:R-:W-:Y:S01]  /*16cd0*/  FADD.FTZ R8, R182.reuse, R7 ;  /* 0x00000007b6087221 */ /* 0x048fe20000010000 */
[----:B------:R-:W-:Y:S02]  /*16ce0*/  F2FP.F16.F32.PACK_AB R182, R182, R59 ;  /* 0x0000003bb6b6723e */ /* 0x000fe400000000ff */
[----:B------:R-:W-:-:S04]  /*16cf0*/  CS2R R58, SRZ ;  /* 0x00000000003a7805 */ /* 0x000fc8000001ff00 */
[----:B------:R-:W3:Y:S01]  /*16d00*/  MUFU.EX2 R95, R95 ;  /* 0x0000005f005f7308 */ /* 0x000ee20000000800 */
[----:B0-----:R-:W-:Y:S01]  /*16d10*/  FADD.FTZ R7, R63, R8 ;  /* 0x000000083f077221 */ /* 0x001fe20000010000 */
[----:B-1----:R-:W-:-:S06]  /*16d20*/  CS2R R24, SRZ ;  /* 0x0000000000187805 */ /* 0x002fcc000001ff00 */
[----:B------:R0:W1:Y:S01]  /*16d30*/  MUFU.EX2 R178, R29 ;  /* 0x0000001d00b27308 */ /* 0x0000620000000800 */
[C---:B--2---:R-:W-:Y:S01]  /*16d40*/  FADD.FTZ R8, R176.reuse, R7 ;  /* 0x00000007b0087221 */ /* 0x044fe20000010000 */
[----:B------:R-:W-:Y:S02]  /*16d50*/  F2FP.F16.F32.PACK_AB R176, R176, R63 ;  /* 0x0000003fb0b0723e */ /* 0x000fe400000000ff */
[----:B------:R-:W-:-:S04]  /*16d60*/  CS2R R62, SRZ ;  /* 0x00000000003e7805 */ /* 0x000fc8000001ff00 */
[----:B------:R-:W2:Y:S01]  /*16d70*/  MUFU.EX2 R30, R30 ;  /* 0x0000001e001e7308 */ /* 0x000ea20000000800 */
[----:B---3--:R-:W-:Y:S01]  /*16d80*/  FADD.FTZ R7, R95, R8 ;  /* 0x000000085f077221 */ /* 0x008fe20000010000 */
[----:B0-----:R-:W-:-:S03]  /*16d90*/  CS2R R28, SRZ ;  /* 0x00000000001c7805 */ /* 0x001fc6000001ff00 */
[C---:B-1----:R-:W-:Y:S01]  /*16da0*/  FADD.FTZ R7, R178.reuse, R7 ;  /* 0x00000007b2077221 */ /* 0x042fe20000010000 */
[----:B------:R-:W-:Y:S02]  /*16db0*/  F2FP.F16.F32.PACK_AB R178, R178, R95 ;  /* 0x0000005fb2b2723e */ /* 0x000fe400000000ff */
[----:B------:R-:W-:Y:S01]  /*16dc0*/  CS2R R94, SRZ ;  /* 0x00000000005e7805 */ /* 0x000fe2000001ff00 */
[C---:B--2---:R-:W-:Y:S01]  /*16dd0*/  FADD.FTZ R6, R30.reuse, R33 ;  /* 0x000000211e067221 */ /* 0x044fe20000010000 */
[----:B------:R-:W-:Y:S02]  /*16de0*/  F2FP.F16.F32.PACK_AB R179, R30, R179 ;  /* 0x000000b31eb3723e */ /* 0x000fe400000000ff */
[----:B------:R-:W-:Y:S02]  /*16df0*/  CS2R R32, SRZ ;  /* 0x0000000000207805 */ /* 0x000fe4000001ff00 */
[----:B------:R-:W-:Y:S01]  /*16e00*/  CS2R R30, SRZ ;  /* 0x00000000001e7805 */ /* 0x000fe2000001ff00 */
[----:B------:R-:W-:Y:S06]  /*16e10*/  @!P3 BRA `(.L_x_2915) ;  /* 0x000000540070b947 */ /* 0x000fec0003800000 */
[----:B------:R-:W-:Y:S01]  /*16e20*/  BSSY B1, `(.L_x_2915) ;  /* 0x000055b000017945 */ /* 0x000fe20003800000 */
[----:B------:R-:W-:Y:S01]  /*16e30*/  IMAD.MOV.U32 R8, RZ, RZ, R4 ;  /* 0x000000ffff087224 */ /* 0x000fe200078e0004 */
[----:B------:R-:W-:Y:S01]  /*16e40*/  MOV R11, R208 ;  /* 0x000000d0000b7202 */ /* 0x000fe20000000f00 */
[----:B------:R-:W-:Y:S02]  /*16e50*/  IMAD.MOV.U32 R9, RZ, RZ, R5 ;  /* 0x000000ffff097224 */ /* 0x000fe400078e0005 */
[----:B------:R-:W-:Y:S02]  /*16e60*/  IMAD.MOV.U32 R12, RZ, RZ, R205 ;  /* 0x000000ffff0c7224 */ /* 0x000fe400078e00cd */
[----:B------:R-:W-:Y:S02]  /*16e70*/  IMAD.MOV.U32 R3, RZ, RZ, 0x3f800000 ;  /* 0x3f800000ff037424 */ /* 0x000fe400078e00ff */
[----:B------:R-:W-:-:S07]  /*16e80*/  IMAD.MOV.U32 R119, RZ, RZ, RZ ;  /* 0x000000ffff777224 */ /* 0x000fce00078e00ff */
.L_x_2926:
[----:B------:R-:W-:-:S05]  /*16e90*/  VIADD R0, R12, 0x1 ;  /* 0x000000010c007836 */ /* 0x000fca0000000000 */
[----:B------:R-:W-:-:S04]  /*16ea0*/  ISETP.NE.AND P3, PT, R0, 0x2, PT ;  /* 0x000000020000780c */ /* 0x000fc80003f65270 */
[----:B------:R-:W-:Y:S02]  /*16eb0*/  SEL R208, RZ, 0x1, P3 ;  /* 0x00000001ffd07807 */ /* 0x000fe40001800000 */
[----:B------:R-:W-:Y:S02]  /*16ec0*/  SEL R205, R0, RZ, P3 ;  /* 0x000000ff00cd7207 */ /* 0x000fe40001800000 */
[----:B------:R-:W-:Y:S01]  /*16ed0*/  LOP3.LUT R208, R11, R208, RZ, 0x3c, !PT ;  /* 0x000000d00bd07212 */ /* 0x000fe200078e3cff */
[----:B------:R-:W-:Y:S06]  /*16ee0*/  @!P0 BRA `(.L_x_2916) ;  /* 0x0000000000048947 */ /* 0x000fec0003800000 */
[----:B------:R-:W-:Y:S01]  /*16ef0*/  BPT.TRAP 0x1 ;  /* 0x000000040000795c */ /* 0x000fe20000300000 */
.L_x_2916:
[----:B------:R-:W-:Y:S01]  /*16f00*/  IMAD R13, R205, 0x8, R16 ;  /* 0x00000008cd0d7824 */ /* 0x000fe200078e0210 */
[----:B------:R-:W-:-:S04]  /*16f10*/  SHF.L.U32 R4, R208, 0x1f, RZ ;  /* 0x0000001fd0047819 */ /* 0x000fc800000006ff */
[----:B------:R0:W1:Y:S01]  /*16f20*/  SYNCS.PHASECHK.TRANS64.TRYWAIT P3, [R13+URZ+0x36830], R4 ;  /* 0x036830040d0075a7 */ /* 0x000062000806017f */
[----:B------:R-:W-:Y:S05]  /*16f30*/  @!P0 BRA `(.L_x_2917) ;  /* 0x0000000000048947 */ /* 0x000fea0003800000 */
[----:B------:R-:W-:Y:S01]  /*16f40*/  BPT.TRAP 0x1 ;  /* 0x000000040000795c */ /* 0x000fe20000300000 */
.L_x_2917:
[----:B------:R-:W-:Y:S01]  /*16f50*/  IMAD R0, R205, 0xa80, R219 ;  /* 0x00000a80cd007824 */ /* 0x000fe200078e02db */
[----:B------:R-:W-:Y:S03]  /*16f60*/  BSSY B2, `(.L_x_2918) ;  /* 0x0000006000027945 */ /* 0x000fe60003800000 */
[C---:B------:R-:W-:Y:S01]  /*16f70*/  VIADD R120, R0.reuse, 0x100 ;  /* 0x0000010000787836 */ /* 0x040fe20000000000 */
[----:B------:R-:W-:Y:S01]  /*16f80*/  IADD3 R20, R0, 0x80, RZ ;  /* 0x0000008000147810 */ /* 0x000fe20007ffe0ff */
[----:B-1----:R-:W-:Y:S06]  /*16f90*/  @P3 BRA `(.L_x_2919) ;  /* 0x0000000000083947 */ /* 0x002fec0003800000 */
[----:B------:R-:W1:Y:S02]  /*16fa0*/  SYNCS.PHASECHK.TRANS64.TRYWAIT P3, [R13+URZ+0x36830], R4 ;  /* 0x036830040d0075a7 */ /* 0x000e64000806017f */
[----:B-1----:R-:W-:Y:S05]  /*16fb0*/  @!P3 BRA `(.L_x_2920) ;  /* 0x0000016400ecb947 */ /* 0x002fea0003800000 */
.L_x_2919:
[----:B------:R-:W-:Y:S05]  /*16fc0*/  BSYNC B2 ;  /* 0x0000000000027941 */ /* 0x000fea0003800000 */
.L_x_2918:
[----:B------:R-:W2:Y:S04]  /*16fd0*/  LDL.64 R14, [R1+0x30] ;  /* 0x00003000010e7983 */ /* 0x000ea80000100a00 */
[----:B------:R-:W3:Y:S01]  /*16fe0*/  LDL.64 R122, [R1+0x38] ;  /* 0x00003800017a7983 */ /* 0x000ee20000100a00 */
[----:B------:R-:W-:Y:S01]  /*16ff0*/  WARPGROUP.ARRIVE ;  /* 0x00000000000079c5 */ /* 0x000fe20000000000 */
[----:B------:R-:W-:Y:S01]  /*17000*/  IMAD.MOV.U32 R21, RZ, RZ, 0x40000040 ;  /* 0x40000040ff157424 */ /* 0x000fe200078e00ff */
[----:B------:R-:W-:-:S04]  /*17010*/  R2UR UR6, R20 ;  /* 0x00000000140672ca */ /* 0x000fc800000e0000 */
[C---:B------:R-:W-:Y:S02]  /*17020*/  R2UR UR7, R21.reuse ;  /* 0x00000000150772ca */ /* 0x040fe400000e0000 */
[----:B------:R-:W-:Y:S02]  /*17030*/  MOV R20, R120 ;  /* 0x0000007800147202 */ /* 0x000fe40000000f00 */
[C---:B------:R-:W-:Y:S02]  /*17040*/  R2UR UR19, R21.reuse ;  /* 0x00000000151372ca */ /* 0x040fe400000e0000 */
        /* <DEDUP_REMOVED lines=36> */
[----:B------:R-:W-:Y:S01]  /*17290*/  VIADD R120, R0, 0x280 ;  /* 0x0000028000787836 */ /* 0x000fe20000000000 */
[----:B------:R-:W-:Y:S02]  /*172a0*/  WARPGROUP.DEPBAR.LE gsb0, 0x0 ;  /* 0x00008000000079c5 */ /* 0x000fe40000010000 */
[----:B------:R-:W-:-:S06]  /*172b0*/  WARPGROUP.ARRIVE ;  /* 0x00000000000079c5 */ /* 0x000fcc0000000000 */
[----:B------:R-:W-:Y:S01]  /*172c0*/  HGMMA.64x16x16.F32 R136, gdesc[UR12], RZ, !UPT, gsb0 ;  /* 0x002000000c8879f0 */ /* 0x000fe2000c0008ff */
[----:B------:R-:W-:Y:S01]  /*172d0*/  IMAD.MOV.U32 R121, RZ, RZ, 0x40000040 ;  /* 0x40000040ff797424 */ /* 0x000fe200078e00ff */
[----:B------:R-:W-:-:S04]  /*172e0*/  R2UR UR10, R120 ;  /* 0x00000000780a72ca */ /* 0x000fc800000e0000 */
[----:B------:R-:W-:Y:S01]  /*172f0*/  R2UR UR11, R121 ;  /* 0x00000000790b72ca */ /* 0x000fe200000e0000 */
[----:B------:R-:W-:Y:S01]  /*17300*/  UMOV UR8, UR28 ;  /* 0x0000001c00087c82 */ /* 0x000fe20008000000 */
[----:B------:R-:W-:Y:S01]  /*17310*/  UMOV UR9, UR29 ;  /* 0x0000001d00097c82 */ /* 0x000fe20008000000 */
[----:B------:R-:W-:Y:S02]  /*17320*/  WARPGROUP.DEPBAR.LE gsb0, 0x0 ;  /* 0x00008000000079c5 */ /* 0x000fe40000010000 */
[----:B------:R-:W-:-:S08]  /*17330*/  WARPGROUP.ARRIVE ;  /* 0x00000000000079c5 */ /* 0x000fd00000000000 */
[----:B------:R-:W-:Y:S01]  /*17340*/  HGMMA.64x16x16.F32 R128, gdesc[UR8], RZ, !UPT, gsb0 ;  /* 0x00200000088079f0 */ /* 0x000fe2000c0008ff */
[C---:B------:R-:W-:Y:S01]  /*17350*/  VIADD R14, R0.reuse, 0x300 ;  /* 0x00000300000e7836 */ /* 0x040fe20000000000 */
[----:B------:R-:W-:Y:S01]  /*17360*/  MOV R121, 0x40000040 ;  /* 0x4000004000797802 */ /* 0x000fe20000000f00 */
[----:B------:R-:W-:Y:S01]  /*17370*/  VIADD R120, R0, 0x182 ;  /* 0x0000018200787836 */ /* 0x000fe20000000000 */
        /* <DEDUP_REMOVED lines=62> */
[----:B------:R-:W-:Y:S01]  /*17760*/  MOV R5, UR45 ;  /* 0x0000002d00057c02 */ /* 0x000fe20008000f00 */
[----:B------:R-:W-:Y:S02]  /*17770*/  WARPGROUP.DEPBAR.LE gsb0, 0x0 ;  /* 0x00008000000079c5 */ /* 0x000fe40000010000 */
[----:B------:R-:W-:Y:S01]  /*17780*/  WARPGROUP.ARRIVE ;  /* 0x00000000000079c5 */ /* 0x000fe20000000000 */
[----:B01----:R-:W-:Y:S01]  /*17790*/  MOV R4, UR44 ;  /* 0x0000002c00047c02 */ /* 0x003fe20008000f00 */
[----:B------:R-:W-:Y:S01]  /*177a0*/  VIADD R14, R0, 0x4 ;  /* 0x00000004000e7836 */ /* 0x000fe20000000000 */
[----:B------:R-:W-:Y:S01]  /*177b0*/  UMOV UR12, UR38 ;  /* 0x00000026000c7c82 */ /* 0x000fe20008000000 */
[----:B------:R-:W-:Y:S01]  /*177c0*/  IMAD.MOV.U32 R15, RZ, RZ, 0x40000040 ;  /* 0x40000040ff0f7424 */ /* 0x000fe200078e00ff */
[----:B------:R-:W-:-:S02]  /*177d0*/  UMOV UR13, UR39 ;  /* 0x00000027000d7c82 */ /* 0x000fc40008000000 */
[----:B------:R-:W-:Y:S01]  /*177e0*/  HGMMA.64x16x16.F32 R128, gdesc[UR16], R128, gsb0 ;  /* 0x00200000108079f0 */ /* 0x000fe20008000880 */
[----:B------:R-:W-:Y:S01]  /*177f0*/  UMOV UR44, UR42 ;  /* 0x0000002a002c7c82 */ /* 0x000fe20008000000 */
[----:B------:R-:W-:Y:S01]  /*17800*/  UMOV UR45, UR43 ;  /* 0x0000002b002d7c82 */ /* 0x000fe20008000000 */
[----:B------:R-:W-:Y:S01]  /*17810*/  UMOV UR8, UR38 ;  /* 0x0000002600087c82 */ /* 0x000fe20008000000 */
[----:B------:R-:W-:Y:S01]  /*17820*/  UMOV UR9, UR39 ;  /* 0x0000002700097c82 */ /* 0x000fe20008000000 */
[----:B------:R-:W2:Y:S01]  /*17830*/  LDL.64 R20, [R1+0x18] ;  /* 0x0000180001147983 */ /* 0x000ea20000100a00 */
[----:B------:R-:W-:Y:S02]  /*17840*/  WARPGROUP.DEPBAR.LE gsb0, 0x0 ;  /* 0x00008000000079c5 */ /* 0x000fe40000010000 */
        /* <DEDUP_REMOVED lines=8> */
[----:B------:R-:W-:Y:S01]  /*178d0*/  IMAD.MOV.U32 R15, RZ, RZ, 0x40000040 ;  /* 0x40000040ff0f7424 */ /* 0x000fe200078e00ff */
[----:B------:R-:W-:-:S04]  /*178e0*/  R2UR UR10, R14 ;  /* 0x000000000e0a72ca */ /* 0x000fc800000e0000 */
        /* <DEDUP_REMOVED lines=188> */
[----:B------:R-:W2:Y:S01]  /*184b0*/  LDL.64 R20, [R1] ;  /* 0x0000000001147983 */ /* 0x000ea20000100a00 */
        /* <DEDUP_REMOVED lines=531> */
.L_x_2921:
[----:B------:R-:W-:Y:S01]  /*1a5f0*/  SHF.L.U32 R0, R11, 0x1f, RZ ;  /* 0x0000001f0b007819 */ /* 0x000fe200000006ff */
[----:B------:R-:W-:-:S04]  /*1a600*/  IMAD R11, R12, 0x8, R16 ;  /* 0x000000080c0b7824 */ /* 0x000fc800078e0210 */
[----:B------:R0:W1:Y:S01]  /*1a610*/  SYNCS.PHASECHK.TRANS64.TRYWAIT P3, [R11+URZ+0x36850], R0 ;  /* 0x036850000b0075a7 */ /* 0x000062000806017f */
[----:B------:R-:W-:Y:S05]  /*1a620*/  @!P0 BRA `(.L_x_2922) ;  /* 0x0000000000048947 */ /* 0x000fea0003800000 */
[----:B------:R-:W-:Y:S01]  /*1a630*/  BPT.TRAP 0x1 ;  /* 0x000000040000795c */ /* 0x000fe20000300000 */
.L_x_2922:
[----:B------:R-:W-:Y:S04]  /*1a640*/  BSSY B2, `(.L_x_2923) ;  /* 0x0000004000027945 */ /* 0x000fe80003800000 */
[----:B-1----:R-:W-:Y:S05]  /*1a650*/  @P3 BRA `(.L_x_2924) ;  /* 0x0000000000083947 */ /* 0x002fea0003800000 */
[----:B------:R-:W1:Y:S02]  /*1a660*/  SYNCS.PHASECHK.TRANS64.TRYWAIT P3, [R11+URZ+0x36850], R0 ;  /* 0x036850000b0075a7 */ /* 0x000e64000806017f */
[----:B-1----:R-:W-:Y:S05]  /*1a670*/  @!P3 BRA `(.L_x_2925) ;  /* 0x000001300050b947 */ /* 0x002fea0003800000 */
.L_x_2924:
[----:B------:R-:W-:Y:S05]  /*1a680*/  BSYNC B2 ;  /* 0x0000000000027941 */ /* 0x000fea0003800000 */
.L_x_2923:
[----:B01----:R-:W-:Y:S01]  /*1a690*/  VIADD R0, R16, 0x400 ;  /* 0x0000040010007836 */ /* 0x003fe20000000000 */
[----:B------:R-:W-:Y:S01]  /*1a6a0*/  WARPGROUP.ARRIVE ;  /* 0x00000000000079c5 */ /* 0x000fe20000000000 */
[----:B------:R-:W-:Y:S01]  /*1a6b0*/  IMAD.MOV.U32 R3, RZ, RZ, 0x40000040 ;  /* 0x40000040ff037424 */ /* 0x000fe200078e00ff */
[----:B------:R-:W-:Y:S01]  /*1a6c0*/  ULDC UR4, c[0x0][0x988] ;  /* 0x0002620000047ab9 */ /* 0x000fe20000000800 */
[----:B------:R-:W-:Y:S01]  /*1a6d0*/  IMAD.MOV.U32 R5, RZ, RZ, 0x40000040 ;  /* 0x40000040ff057424 */ /* 0x000fe200078e00ff */
[----:B------:R-:W-:Y:S01]  /*1a6e0*/  SHF.R.U32.HI R0, RZ, 0x4, R0 ;  /* 0x00000004ff007819 */ /* 0x000fe20000011600 */
[----:B------:R-:W-:Y:S01]  /*1a6f0*/  @!P1 VIADD R11, R11, 0x36860 ;  /* 0x000368600b0b9836 */ /* 0x000fe20000000000 */
[----:B------:R-:W-:Y:S02]  /*1a700*/  R2UR UR7, R3 ;  /* 0x00000000030772ca */ /* 0x000fe400000e0000 */
[----:B------:R-:W-:Y:S01]  /*1a710*/  LOP3.LUT R0, R0, 0x3fff, RZ, 0xc0, !PT ;  /* 0x00003fff00007812 */ /* 0x000fe200078ec0ff */
[----:B------:R-:W0:Y:S01]  /*1a720*/  @P2 LDC R3, c[0x0][0x450] ;  /* 0x00011400ff032b82 */ /* 0x000e220000000800 */
[----:B------:R-:W-:-:S02]  /*1a730*/  @!P1 IADD3 R13, R13, 0x36840, RZ ;  /* 0x000368400d0d9810 */ /* 0x000fc40007ffe0ff */
[----:B------:R-:W-:Y:S02]  /*1a740*/  LOP3.LUT R0, R0, 0x3800000, RZ, 0xfc, !PT ;  /* 0x0380000000007812 */ /* 0x000fe400078efcff */
[----:B------:R-:W-:Y:S02]  /*1a750*/  @!P1 PRMT R13, RZ, 0x654, R13 ;  /* 0x00000654ff0d9816 */ /* 0x000fe4000000000d */
[----:B------:R-:W-:Y:S01]  /*1a760*/  @!P1 PRMT R11, RZ, 0x654, R11 ;  /* 0x00000654ff0b9816 */ /* 0x000fe2000000000b */
[----:B------:R-:W-:Y:S02]  /*1a770*/  IMAD R2, R12, 0xa80, R0 ;  /* 0x00000a800c027824 */ /* 0x000fe400078e0200 */
[----:B------:R-:W1:Y:S03]  /*1a780*/  @P2 LDC R0, c[0x0][0x44c] ;  /* 0x00011300ff002b82 */ /* 0x000e660000000800 */
[----:B------:R-:W-:-:S02]  /*1a790*/  R2UR UR6, R2 ;  /* 0x00000000020672ca */ /* 0x000fc400000e0000 */
[----:B------:R-:W-:-:S11]  /*1a7a0*/  IADD3 R4, R2, 0x80, RZ ;  /* 0x0000008002047810 */ /* 0x000fd60007ffe0ff */
        /* <DEDUP_REMOVED lines=16> */
[----:B------:R-:W-:Y:S02]  /*1a8b0*/  R2UR UR7, R5 ;  /* 0x00000000050772ca */ /* 0x000fe400000e0000 */
[----:B------:R-:W-:-:S05]  /*1a8c0*/  IADD3 R4, R228, R222, RZ ;  /* 0x000000dee4047210 */ /* 0x000fca0007ffe0ff */
[----:B-1----:R-:W-:-:S04]  /*1a8d0*/  @P2 IMAD.HI.U32 R5, R4, R0, RZ ;  /* 0x0000000004052227 */ /* 0x002fc800078e00ff */
[----:B------:R-:W-:Y:S01]  /*1a8e0*/  IMAD.MOV.U32 R0, RZ, RZ, R4 ;  /* 0x000000ffff007224 */ /* 0x000fe200078e0004 */
[----:B0-----:R-:W-:Y:S01]  /*1a8f0*/  @P2 SHF.R.U32.HI R0, RZ, R3, R5 ;  /* 0x00000003ff002219 */ /* 0x001fe20000011605 */
[----:B------:R-:W-:Y:S02]  /*1a900*/  VIADD R4, R2, 0x200 ;  /* 0x0000020002047836 */ /* 0x000fe40000000000 */
[----:B------:R-:W-:Y:S02]  /*1a910*/  IMAD.MOV.U32 R3, RZ, RZ, -0x70 ;  /* 0xffffff90ff037424 */ /* 0x000fe400078e00ff */
[----:B------:R-:W-:Y:S02]  /*1a920*/  IMAD.MOV.U32 R5, RZ, RZ, 0x40000040 ;  /* 0x40000040ff057424 */ /* 0x000fe400078e00ff */
[----:B------:R-:W-:-:S04]  /*1a930*/  IMAD R3, R10, R3, 0x1 ;  /* 0x000000010a037424 */ /* 0x000fc800078e0203 */
[----:B------:R-:W-:-:S05]  /*1a940*/  IMAD R3, R227, -0x2, R3 ;  /* 0xfffffffee3037824 */ /* 0x000fca00078e0203 */
[----:B------:R-:W-:Y:S01]  /*1a950*/  IADD3 R3, -R224, R3, R225 ;  /* 0x00000003e0037210 */ /* 0x000fe20007ffe1e1 */
[----:B------:R-:W-:Y:S02]  /*1a960*/  WARPGROUP.DEPBAR.LE gsb0, 0x0 ;  /* 0x00008000000079c5 */ /* 0x000fe40000010000 */
[----:B------:R-:W-:-:S06]  /*1a970*/  WARPGROUP.ARRIVE ;  /* 0x00000000000079c5 */ /* 0x000fcc0000000000 */
[----:B------:R-:W-:Y:S01]  /*1a980*/  HGMMA.64x192x16.F32 R24, R188, gdesc[UR4].tnspB, R24, gsb0 ;  /* 0x42e00004bc187df0 */ /* 0x000fe20008000818 */
[----:B------:R-:W-:Y:S02]  /*1a990*/  R2UR UR6, R4 ;  /* 0x00000000040672ca */ /* 0x000fe400000e0000 */
[----:B------:R-:W0:Y:S01]  /*1a9a0*/  SHFL.IDX PT, R4, R0, RZ, 0x1c1f ;  /* 0x001c1fff00047589 */ /* 0x000e2200000e0000 */
[----:B------:R-:W-:Y:S01]  /*1a9b0*/  R2UR UR7, R5 ;  /* 0x00000000050772ca */ /* 0x000fe200000e0000 */
[----:B0-----:R-:W-:-:S05]  /*1a9c0*/  IMAD.IADD R4, R3, 0x1, R4 ;  /* 0x0000000103047824 */ /* 0x001fca00078e0204 */
[C---:B------:R-:W-:Y:S02]  /*1a9d0*/  ISETP.GT.AND P3, PT, R4.reuse, RZ, PT ;  /* 0x000000ff0400720c */ /* 0x040fe40003f64270 */
[----:B------:R-:W-:Y:S02]  /*1a9e0*/  ISETP.GT.AND P4, PT, R4, 0x1, PT ;  /* 0x000000010400780c */ /* 0x000fe40003f84270 */
        /* <DEDUP_REMOVED lines=77> */
[----:B------:R-:W-:Y:S02]  /*1aec0*/  FMNMX.FTZ R5, R121, R5, !PT ;  /* 0x0000000579057209 */ /* 0x000fe40007810000 */
[----:B------:R-:W-:Y:S02]  /*1aed0*/  ISETP.GT.AND P5, PT, R4, 0x69, PT ;  /* 0x000000690400780c */ /* 0x000fe40003fa4270 */
[----:B------:R-:W-:Y:S02]  /*1aee0*/  FMNMX.FTZ R5, R124, R5, !PT ;  /* 0x000000057c057209 */ /* 0x000fe40007810000 */
[----:B------:R-:W-:Y:S02]  /*1aef0*/  FSEL R125, R125, -INF , P5 ;  /* 0xff8000007d7d7808 */ /* 0x000fe40002800000 */
[----:B------:R-:W-:-:S02]  /*1af00*/  IADD3 R4, R2, 0x280, RZ ;  /* 0x0000028002047810 */ /* 0x000fc40007ffe0ff */
[----:B------:R-:W-:Y:S02]  /*1af10*/  FMNMX.FTZ R12, R125, R5, !PT ;  /* 0x000000057d0c7209 */ /* 0x000fe40007810000 */
[----:B------:R-:W0:Y:S01]  /*1af20*/  SHFL.IDX PT, R5, R0, 0x1, 0x1c1f ;  /* 0x003c1f0000057f89 */ /* 0x000e2200000e0000 */
[----:B------:R-:W-:Y:S02]  /*1af30*/  WARPGROUP.DEPBAR.LE gsb0, 0x0 ;  /* 0x00008000000079c5 */ /* 0x000fe40000010000 */
[----:B------:R-:W-:Y:S01]  /*1af40*/  WARPGROUP.ARRIVE ;  /* 0x00000000000079c5 */ /* 0x000fe20000000000 */
[----:B------:R-:W1:Y:S05]  /*1af50*/  SHFL.BFLY PT, R0, R12, 0x2, 0x1f ;  /* 0x0c401f000c007f89 */ /* 0x000e6a00000e0000 */
[----:B------:R-:W-:Y:S01]  /*1af60*/  HGMMA.64x192x16.F32 R24, R184, gdesc[UR4].tnspB, R24, gsb0 ;  /* 0x42e00004b8187df0 */ /* 0x000fe20008000818 */
[----:B------:R-:W-:Y:S01]  /*1af70*/  R2UR UR6, R4 ;  /* 0x00000000040672ca */ /* 0x000fe200000e0000 */
[----:B0-----:R-:W-:-:S02]  /*1af80*/  IMAD.IADD R3, R3, 0x1, R5 ;  /* 0x0000000103037824 */ /* 0x001fc400078e0205 */
[----:B------:R-:W-:-:S03]  /*1af90*/  IMAD.MOV.U32 R5, RZ, RZ, 0x40000040 ;  /* 0x40000040ff057424 */ /* 0x000fc600078e00ff */
[C---:B------:R-:W-:Y:S02]  /*1afa0*/  ISETP.GT.AND P6, PT, R3.reuse, 0x9, PT ;  /* 0x000000090300780c */ /* 0x040fe40003fc4270 */
[----:B------:R-:W-:Y:S02]  /*1afb0*/  ISETP.GT.AND P4, PT, R3, 0x1, PT ;  /* 0x000000010300780c */ /* 0x000fe40003f84270 */
[----:B------:R-:W-:Y:S02]  /*1afc0*/  FSEL R175, R175, -INF , P6 ;  /* 0xff800000afaf7808 */ /* 0x000fe40003000000 */
[C---:B------:R-:W-:Y:S02]  /*1afd0*/  ISETP.GT.AND P6, PT, R3.reuse, 0x19, PT ;  /* 0x000000190300780c */ /* 0x040fe40003fc4270 */
[----:B------:R-:W-:Y:S02]  /*1afe0*/  ISETP.GT.AND P5, PT, R3, 0x8, PT ;  /* 0x000000080300780c */ /* 0x000fe40003fa4270 */
[----:B------:R-:W-:-:S02]  /*1aff0*/  FSEL R167, R167, -INF , P6 ;  /* 0xff800000a7a77808 */ /* 0x000fc40003000000 */
[----:B------:R-:W-:Y:S02]  /*1b000*/  ISETP.GT.AND P6, PT, R3, 0x29, PT ;  /* 0x000000290300780c */ /* 0x000fe40003fc4270 */
[----:B------:R-:W-:Y:S02]  /*1b010*/  FSEL R171, R171, -INF , P4 ;  /* 0xff800000abab7808 */ /* 0x000fe40002000000 */
[----:B------:R-:W-:Y:S02]  /*1b020*/  FSEL R174, R174, -INF , P5 ;  /* 0xff800000aeae7808 */ /* 0x000fe40002800000 */
[----:B------:R-:W-:Y:S02]  /*1b030*/  FSEL R159, R159, -INF , P6 ;  /* 0xff8000009f9f7808 */ /* 0x000fe40003000000 */
[C---:B------:R-:W-:Y:S02]  /*1b040*/  ISETP.GT.AND P4, PT, R3.reuse, 0x11, PT ;  /* 0x000000110300780c */ /* 0x040fe40003f84270 */
[----:B------:R-:W-:-:S02]  /*1b050*/  ISETP.GT.AND P5, PT, R3, 0x18, PT ;  /* 0x000000180300780c */ /* 0x000fc40003fa4270 */
[----:B------:R-:W-:Y:S02]  /*1b060*/  ISETP.GT.AND P6, PT, R3, 0x39, PT ;  /* 0x000000390300780c */ /* 0x000fe40003fc4270 */
[----:B------:R-:W-:Y:S02]  /*1b070*/  FSEL R163, R163, -INF , P4 ;  /* 0xff800000a3a37808 */ /* 0x000fe40002000000 */
[----:B------:R-:W-:Y:S02]  /*1b080*/  FSEL R166, R166, -INF , P5 ;  /* 0xff800000a6a67808 */ /* 0x000fe40002800000 */
[----:B------:R-:W-:Y:S02]  /*1b090*/  FSEL R151, R151, -INF , P6 ;  /* 0xff80000097977808 */ /* 0x000fe40003000000 */
[C---:B------:R-:W-:Y:S02]  /*1b0a0*/  ISETP.GT.AND P3, PT, R3.reuse, RZ, PT ;  /* 0x000000ff0300720c */ /* 0x040fe40003f64270 */
[----:B------:R-:W-:-:S02]  /*1b0b0*/  ISETP.GT.AND P4, PT, R3, 0x21, PT ;  /* 0x000000210300780c */ /* 0x000fc40003f84270 */
[C---:B------:R-:W-:Y:S02]  /*1b0c0*/  ISETP.GT.AND P5, PT, R3.reuse, 0x28, PT ;  /* 0x000000280300780c */ /* 0x040fe40003fa4270 */
[----:B------:R-:W-:Y:S02]  /*1b0d0*/  ISETP.GT.AND P6, PT, R3, 0x49, PT ;  /* 0x000000490300780c */ /* 0x000fe40003fc4270 */
[----:B------:R-:W-:Y:S02]  /*1b0e0*/  FSEL R170, R170, -INF , P3 ;  /* 0xff800000aaaa7808 */ /* 0x000fe40001800000 */
[----:B------:R-:W-:Y:S02]  /*1b0f0*/  FSEL R155, R155, -INF , P4 ;  /* 0xff8000009b9b7808 */ /* 0x000fe40002000000 */
[----:B------:R-:W-:Y:S02]  /*1b100*/  FSEL R158, R158, -INF , P5 ;  /* 0xff8000009e9e7808 */ /* 0x000fe40002800000 */
[----:B------:R-:W-:-:S02]  /*1b110*/  FSEL R143, R143, -INF , P6 ;  /* 0xff8000008f8f7808 */ /* 0x000fc40003000000 */
[C---:B------:R-:W-:Y:S02]  /*1b120*/  ISETP.GT.AND P3, PT, R3.reuse, 0x10, PT ;  /* 0x000000100300780c */ /* 0x040fe40003f64270 */
[C---:B------:R-:W-:Y:S02]  /*1b130*/  ISETP.GT.AND P4, PT, R3.reuse, 0x31, PT ;  /* 0x000000310300780c */ /* 0x040fe40003f84270 */
[C---:B------:R-:W-:Y:S02]  /*1b140*/  ISETP.GT.AND P5, PT, R3.reuse, 0x38, PT ;  /* 0x000000380300780c */ /* 0x040fe40003fa4270 */
[----:B------:R-:W-:Y:S02]  /*1b150*/  ISETP.GT.AND P6, PT, R3, 0x50, PT ;  /* 0x000000500300780c */ /* 0x000fe40003fc4270 */
[----:B------:R-:W-:Y:S02]  /*1b160*/  FSEL R162, R162, -INF , P3 ;  /* 0xff800000a2a27808 */ /* 0x000fe40001800000 */
[----:B------:R-:W-:-:S02]  /*1b170*/  FSEL R147, R147, -INF , P4 ;  /* 0xff80000093937808 */ /* 0x000fc40002000000 */
[----:B------:R-:W-:Y:S02]  /*1b180*/  FSEL R150, R150, -INF , P5 ;  /* 0xff80000096967808 */ /* 0x000fe40002800000 */
[----:B------:R-:W-:Y:S02]  /*1b190*/  FSEL R130, R130, -INF , P6 ;  /* 0xff80000082827808 */ /* 0x000fe40003000000 */
[C---:B------:R-:W-:Y:S02]  /*1b1a0*/  ISETP.GT.AND P3, PT, R3.reuse, 0x20, PT ;  /* 0x000000200300780c */ /* 0x040fe40003f64270 */
[C---:B------:R-:W-:Y:S02]  /*1b1b0*/  ISETP.GT.AND P4, PT, R3.reuse, 0x41, PT ;  /* 0x000000410300780c */ /* 0x040fe40003f84270 */
[C---:B------:R-:W-:Y:S02]  /*1b1c0*/  ISETP.GT.AND P5, PT, R3.reuse, 0x48, PT ;  /* 0x000000480300780c */ /* 0x040fe40003fa4270 */
[----:B------:R-:W-:-:S02]  /*1b1d0*/  ISETP.GT.AND P6, PT, R3, 0x59, PT ;  /* 0x000000590300780c */ /* 0x000fc40003fc4270 */
[----:B------:R-:W-:Y:S02]  /*1b1e0*/  FSEL R154, R154, -INF , P3 ;  /* 0xff8000009a9a7808 */ /* 0x000fe40001800000 */
[----:B------:R-:W-:Y:S02]  /*1b1f0*/  FSEL R139, R139, -INF , P4 ;  /* 0xff8000008b8b7808 */ /* 0x000fe40002000000 */
[----:B------:R-:W-:Y:S02]  /*1b200*/  FSEL R142, R142, -INF , P5 ;  /* 0xff8000008e8e7808 */ /* 0x000fe40002800000 */
[----:B------:R-:W-:Y:S02]  /*1b210*/  FSEL R135, R135, -INF , P6 ;  /* 0xff80000087877808 */ /* 0x000fe40003000000 */
[C---:B------:R-:W-:Y:S02]  /*1b220*/  ISETP.GT.AND P3, PT, R3.reuse, 0x30, PT ;  /* 0x000000300300780c */ /* 0x040fe40003f64270 */
        /* <DEDUP_REMOVED lines=11> */
[----:B------:R-:W-:Y:S02]  /*1b2e0*/  FMNMX.FTZ R3, R170, R8, !PT ;  /* 0x00000008aa037209 */ /* 0x000fe40007810000 */
[----:B------:R-:W-:-:S02]  /*1b2f0*/  R2UR UR7, R5 ;  /* 0x00000000050772ca */ /* 0x000fc400000e0000 */
[----:B------:R-:W-:Y:S02]  /*1b300*/  FMNMX.FTZ R3, R171, R3, !PT ;  /* 0x00000003ab037209 */ /* 0x000fe40007810000 */
[----:B-1----:R-:W-:Y:S02]  /*1b310*/  FMNMX.FTZ R5, R12, R0, !PT ;  /* 0x000000000c057209 */ /* 0x002fe40007810000 */
[----:B------:R-:W-:Y:S02]  /*1b320*/  FMNMX.FTZ R3, R174, R3, !PT ;  /* 0x00000003ae037209 */ /* 0x000fe40007810000 */
[----:B------:R-:W-:Y:S01]  /*1b330*/  FSEL R138, R138, -INF , P3 ;  /* 0xff8000008a8a7808 */ /* 0x000fe20001800000 */
[----:B------:R-:W0:Y:S01]  /*1b340*/  SHFL.BFLY PT, R0, R5, 0x1, 0x1f ;  /* 0x0c201f0005007f89 */ /* 0x000e2200000e0000 */
[----:B------:R-:W-:-:S04]  /*1b350*/  FMNMX.FTZ R3, R175, R3, !PT ;  /* 0x00000003af037209 */ /* 0x000fc80007810000 */
[----:B------:R-:W-:-:S04]  /*1b360*/  FMNMX.FTZ R3, R162, R3, !PT ;  /* 0x00000003a2037209 */ /* 0x000fc80007810000 */
[----:B------:R-:W-:-:S04]  /*1b370*/  FMNMX.FTZ R3, R163, R3, !PT ;  /* 0x00000003a3037209 */ /* 0x000fc80007810000 */
[----:B------:R-:W-:-:S04]  /*1b380*/  FMNMX.FTZ R3, R166, R3, !PT ;  /* 0x00000003a6037209 */ /* 0x000fc80007810000 */
[----:B------:R-:W-:-:S04]  /*1b390*/  FMNMX.FTZ R3, R167, R3, !PT ;  /* 0x00000003a7037209 */ /* 0x000fc80007810000 */
[----:B------:R-:W-:Y:S02]  /*1b3a0*/  FMNMX.FTZ R3, R154, R3, !PT ;  /* 0x000000039a037209 */ /* 0x000fe40007810000 */
[----:B0-----:R-:W-:Y:S01]  /*1b3b0*/  FMNMX.FTZ R5, R5, R0, !PT ;  /* 0x0000000005057209 */ /* 0x001fe20007810000 */
[----:B------:R-:W-:Y:S01]  /*1b3c0*/  IMAD.U32 R0, RZ, RZ, UR4 ;  /* 0x00000004ff007e24 */ /* 0x000fe2000f8e00ff */
[----:B------:R-:W-:Y:S02]  /*1b3d0*/  FMNMX.FTZ R3, R155, R3, !PT ;  /* 0x000000039b037209 */ /* 0x000fe40007810000 */
[C---:B------:R-:W-:Y:S01]  /*1b3e0*/  FSETP.NEU.FTZ.AND P3, PT, R5.reuse, -INF , PT ;  /* 0xff8000000500780b */ /* 0x040fe20003f7d000 */
[----:B------:R-:W-:Y:S01]  /*1b3f0*/  FMUL.FTZ R15, R5, R0 ;  /* 0x00000000050f7220 */ /* 0x000fe20000410000 */
[----:B------:R-:W-:-:S04]  /*1b400*/  FMNMX.FTZ R3, R158, R3, !PT ;  /* 0x000000039e037209 */ /* 0x000fc80007810000 */
[----:B------:R-:W-:Y:S02]  /*1b410*/  FMNMX.FTZ R3, R159, R3, !PT ;  /* 0x000000039f037209 */ /* 0x000fe40007810000 */
[----:B------:R-:W-:Y:S02]  /*1b420*/  FSEL R15, R15, RZ, P3 ;  /* 0x000000ff0f0f7208 */ /* 0x000fe40001800000 */
[----:B------:R-:W-:-:S03]  /*1b430*/  FMNMX.FTZ R3, R146, R3, !PT ;  /* 0x0000000392037209 */ /* 0x000fc60007810000 */
[-CC-:B------:R-:W-:Y:S01]  /*1b440*/  FFMA.FTZ R192, R152, R0.reuse, -R15.reuse ;  /* 0x0000000098c07223 */ /* 0x180fe2000001080f */
[----:B------:R-:W-:Y:S01]  /*1b450*/  FMNMX.FTZ R3, R147, R3, !PT ;  /* 0x0000000393037209 */ /* 0x000fe20007810000 */
[-CC-:B------:R-:W-:Y:S01]  /*1b460*/  FFMA.FTZ R152, R153, R0.reuse, -R15.reuse ;  /* 0x0000000099987223 */ /* 0x180fe2000001080f */
[----:B------:R-:W-:Y:S01]  /*1b470*/  FSEL R153, R123, -INF , P5 ;  /* 0xff8000007b997808 */ /* 0x000fe20002800000 */
        /* <DEDUP_REMOVED lines=11> */
[-CC-:B------:R-:W-:Y:S01]  /*1b530*/  FFMA.FTZ R202, R172, R0.reuse, -R15.reuse ;  /* 0x00000000acca7223 */ /* 0x180fe2000001080f */
        /* <DEDUP_REMOVED lines=15> */
[----:B------:R-:W-:Y:S01]  /*1b630*/  FFMA.FTZ R124, R124, R0, -R15 ;  /* 0x000000007c7c7223 */ /* 0x000fe2000001080f */
[----:B------:R-:W-:Y:S01]  /*1b640*/  MUFU.EX2 R200, R200 ;  /* 0x000000c800c87308 */ /* 0x000fe20000000800 */
[----:B------:R-:W-:-:S02]  /*1b650*/  WARPGROUP.DEPBAR.LE gsb0, 0x0 ;  /* 0x00008000000079c5 */ /* 0x000fc40000010000 */
[----:B------:R-:W-:Y:S01]  /*1b660*/  WARPGROUP.ARRIVE ;  /* 0x00000000000079c5 */ /* 0x000fe20000000000 */
[----:B------:R-:W-:Y:S01]  /*1b670*/  FMNMX.FTZ R3, R131, R3, !PT ;  /* 0x0000000383037209 */ /* 0x000fe20007810000 */
[-CC-:B------:R-:W-:Y:S01]  /*1b680*/  FFMA.FTZ R184, R136, R0.reuse, -R15.reuse ;  /* 0x0000000088b87223 */ /* 0x180fe2000001080f */
[----:B------:R-:W-:Y:S02]  /*1b690*/  FFMA.FTZ R186, R140, R0, -R15 ;  /* 0x000000008cba7223 */ /* 0x000fe4000001080f */
[----:B------:R-:W-:Y:S01]  /*1b6a0*/  FMNMX.FTZ R3, R134, R3, !PT ;  /* 0x0000000386037209 */ /* 0x000fe20007810000 */
[----:B------:R-:W-:Y:S01]  /*1b6b0*/  HGMMA.64x192x16.F32 R24, R180, gdesc[UR4].tnspB, R24, gsb0 ;  /* 0x42e00004b4187df0 */ /* 0x000fe20008000818 */
        /* <DEDUP_REMOVED lines=18> */
[----:B0-----:R-:W-:-:S04]  /*1b7e0*/  FMNMX.FTZ R4, R4, R3, !PT ;  /* 0x0000000304047209 */ /* 0x001fc80007810000 */
[C---:B------:R-:W-:Y:S01]  /*1b7f0*/  FSETP.NEU.FTZ.AND P4, PT, R4.reuse, -INF , PT ;  /* 0xff8000000400780b */ /* 0x040fe20003f9d000 */
[----:B------:R-:W-:Y:S02]  /*1b800*/  FMUL.FTZ R3, R4, R0 ;  /* 0x0000000004037220 */ /* 0x000fe40000410000 */
        /* <DEDUP_REMOVED lines=14> */
[----:B------:R-:W-:Y:S01]  /*1b8f0*/  FFMA.FTZ R133, R121, R0, -R15 ;  /* 0x0000000079857223 */ /* 0x000fe2000001080f */
[----:B------:R-:W-:Y:S02]  /*1b900*/  FSEL R121, R4, RZ, P4 ;  /* 0x000000ff04797208 */ /* 0x000fe40002000000 */
[----:B------:R0:W-:Y:S01]  /*1b910*/  MUFU.EX2 R180, R128 ;  /* 0x0000008000b47308 */ /* 0x0001e20000000800 */
[----:B------:R-:W-:Y:S02]  /*1b920*/  WARPGROUP.ARRIVE ;  /* 0x00000000000079c5 */ /* 0x000fe40000000000 */
[----:B------:R-:W-:Y:S01]  /*1b930*/  FADD.FTZ R8, -R121, R8 ;  /* 0x0000000879087221 */ /* 0x000fe20000010100 */
[----:B------:R-:W-:-:S03]  /*1b940*/  IMAD.MOV.U32 R121, RZ, RZ, 0x40000040 ;  /* 0x40000040ff797424 */ /* 0x000fc600078e00ff */
[-C--:B------:R-:W-:Y:S01]  /*1b950*/  FMUL.FTZ R8, R8, R0.reuse ;  /* 0x0000000008087220 */ /* 0x080fe20000410000 */
[-CC-:B0-----:R-:W-:Y:S01]  /*1b960*/  FFMA.FTZ R128, R120, R0.reuse, -R15.reuse ;  /* 0x0000000078807223 */ /* 0x181fe2000001080f */
[----:B------:R-:W-:Y:S01]  /*1b970*/  VIADD R120, R2, 0x300 ;  /* 0x0000030002787836 */ /* 0x000fe20000000000 */
[----:B------:R-:W-:Y:S01]  /*1b980*/  R2UR UR7, R121 ;  /* 0x00000000790772ca */ /* 0x000fe200000e0000 */
[-C--:B------:R-:W-:Y:S01]  /*1b990*/  FFMA.FTZ R15, R125, R0.reuse, -R15 ;  /* 0x000000007d0f7223 */ /* 0x080fe2000001080f */
[----:B------:R-:W-:Y:S01]  /*1b9a0*/  FSEL R125, R3, RZ, P4 ;  /* 0x000000ff037d7208 */ /* 0x000fe20002000000 */
[----:B------:R-:W-:Y:S01]  /*1b9b0*/  MUFU.EX2 R182, R182 ;  /* 0x000000b600b67308 */ /* 0x000fe20000000800 */
[----:B------:R-:W-:Y:S02]  /*1b9c0*/  R2UR UR6, R120 ;  /* 0x00000000780672ca */ /* 0x000fe400000e0000 */
        /* <DEDUP_REMOVED lines=8> */
[-CC-:B------:R-:W-:Y:S01]  /*1ba50*/  FFMA.FTZ R148, R163, R0.reuse, -R125.reuse ;  /* 0x00000000a3947223 */ /* 0x180fe2000001087d */
[-C--:B------:R-:W-:Y:S01]  /*1ba60*/  FMUL.FTZ R3, R3, R0.reuse ;  /* 0x0000000003037220 */ /* 0x080fe20000410000 */
[-CC-:B------:R-:W-:Y:S01]  /*1ba70*/  FFMA.FTZ R199, R166, R0.reuse, -R125.reuse ;  /* 0x00000000a6c77223 */ /* 0x180fe2000001087d */
[----:B------:R-:W-:Y:S01]  /*1ba80*/  HGMMA.64x192x16.F32 R24, R176, gdesc[UR4].tnspB, R24, gsb0 ;  /* 0x42e00004b0187df0 */ /* 0x000fe20008000818 */
        /* <DEDUP_REMOVED lines=10> */
[-CC-:B------:R-:W-:Y:S01]  /*1bb30*/  FFMA.FTZ R139, R139, R0.reuse, -R125.reuse ;  /* 0x000000008b8b7223 */ /* 0x180fe2000001087d */
[----:B------:R1:W2:Y:S01]  /*1bb40*/  MUFU.EX2 R3, R8 ;  /* 0x0000000800037308 */ /* 0x0002a20000000800 */
[-CC-:B------:R-:W-:Y:S01]  /*1bb50*/  FFMA.FTZ R187, R142, R0.reuse, -R125.reuse ;  /* 0x000000008ebb7223 */ /* 0x180fe2000001087d */
[-CC-:B------:R-:W-:Y:S01]  /*1bb60*/  FFMA.FTZ R181, R130, R0.reuse, -R125.reuse ;  /* 0x0000000082b57223 */ /* 0x180fe2000001087d */
[-CC-:B------:R-:W-:Y:S01]  /*1bb70*/  FFMA.FTZ R183, R134, R0.reuse, -R125.reuse ;  /* 0x0000000086b77223 */ /* 0x180fe2000001087d */
[-CC-:B------:R-:W-:Y:S01]  /*1bb80*/  FFMA.FTZ R135, R135, R0.reuse, -R125.reuse ;  /* 0x0000000087877223 */ /* 0x180fe2000001087d */
[-CC-:B------:R-:W-:Y:S01]  /*1bb90*/  FFMA.FTZ R122, R122, R0.reuse, -R125.reuse ;  /* 0x000000007a7a7223 */ /* 0x180fe2000001087d */
[-CC-:B------:R-:W-:Y:S01]  /*1bba0*/  FFMA.FTZ R153, R153, R0.reuse, -R125.reuse ;  /* 0x0000000099997223 */ /* 0x180fe2000001087d */
[-CC-:B------:R-:W-:Y:S01]  /*1bbb0*/  FFMA.FTZ R145, R145, R0.reuse, -R125.reuse ;  /* 0x0000000091917223 */ /* 0x180fe2000001087d */
[----:B------:R-:W3:Y:S01]  /*1bbc0*/  MUFU.EX2 R136, R136 ;  /* 0x0000008800887308 */ /* 0x000ee20000000800 */
[----:B0-----:R-:W-:Y:S01]  /*1bbd0*/  FFMA.FTZ R7, R2, R7, R200 ;  /* 0x0000000702077223 */ /* 0x001fe200000100c8 */
[----:B-1----:R-:W-:Y:S01]  /*1bbe0*/  FFMA.FTZ R8, R151, R0, -R125 ;  /* 0x0000000097087223 */ /* 0x002fe2000001087d */
[----:B------:R-:W-:-:S02]  /*1bbf0*/  F2FP.F16.F32.PACK_AB R200, R14, R200 ;  /* 0x000000c80ec8723e */ /* 0x000fc400000000ff */
[----:B------:R-:W-:Y:S01]  /*1bc00*/  FADD.FTZ R7, R14, R7 ;  /* 0x000000070e077221 */ /* 0x000fe20000010000 */
[C---:B------:R-:W-:Y:S01]  /*1bc10*/  ISETP.GT.AND P3, PT, R10.reuse, R221, PT ;  /* 0x000000dd0a00720c */ /* 0x040fe20003f64270 */
[----:B------:R-:W-:Y:S01]  /*1bc20*/  VIADD R10, R10, 0xffffffff ;  /* 0xffffffff0a0a7836 */ /* 0x000fe20000000000 */
[----:B------:R-:W0:Y:S01]  /*1bc30*/  MUFU.EX2 R203, R203 ;  /* 0x000000cb00cb7308 */ /* 0x000e220000000800 */
[----:B--2---:R-:W-:Y:S01]  /*1bc40*/  FFMA.FTZ R6, R3, R6, R201 ;  /* 0x0000000603067223 */ /* 0x004fe200000100c9 */
[----:B------:R-:W-:Y:S01]  /*1bc50*/  FADD.FTZ R7, R202, R7 ;  /* 0x00000007ca077221 */ /* 0x000fe20000010000 */
[----:B------:R-:W-:-:S03]  /*1bc60*/  F2FP.F16.F32.PACK_AB R202, R168, R202 ;  /* 0x000000caa8ca723e */ /* 0x000fc600000000ff */
[----:B------:R-:W-:Y:S02]  /*1bc70*/  FADD.FTZ R7, R168, R7 ;  /* 0x00000007a8077221 */ /* 0x000fe40000010000 */
[----:B------:R-:W1:Y:S01]  /*1bc80*/  MUFU.EX2 R137, R137 ;  /* 0x0000008900897308 */ /* 0x000e620000000800 */
[C---:B---3--:R-:W-:Y:S01]  /*1bc90*/  FADD.FTZ R6, R136.reuse, R6 ;  /* 0x0000000688067221 */ /* 0x048fe20000010000 */
[----:B------:R-:W-:-:S06]  /*1bca0*/  F2FP.F16.F32.PACK_AB R201, R136, R201 ;  /* 0x000000c988c9723e */ /* 0x000fcc00000000ff */
        /* <DEDUP_REMOVED lines=20> */
[----:B------:R-:W2:Y:S01]  /*1bdf0*/  MUFU.EX2 R133, R133 ;  /* 0x0000008500857308 */ /* 0x000ea20000000800 */
[----:B------:R-:W-:-:S02]  /*1be00*/  WARPGROUP.DEPBAR.LE gsb0, 0x0 ;  /* 0x00008000000079c5 */ /* 0x000fc40000010000 */
[----:B------:R0:W-:Y:S05]  /*1be10*/  @!P1 SYNCS.ARRIVE.TRANS64.RED.A1T0 RZ, [R13+URZ], RZ ;  /* 0x000000ff0dff99a7 */ /* 0x0001ea000810043f */
[----:B------:R-:W-:Y:S01]  /*1be20*/  MUFU.EX2 R153, R153 ;  /* 0x0000009900997308 */ /* 0x000fe20000000800 */
[----:B0-----:R-:W-:Y:S01]  /*1be30*/  FADD.FTZ R13, R203, R6 ;  /* 0x00000006cb0d7221 */ /* 0x001fe20000010000 */
[----:B------:R0:W-:Y:S01]  /*1be40*/  @!P1 SYNCS.ARRIVE.TRANS64.RED.A1T0 RZ, [R11+URZ], RZ ;  /* 0x000000ff0bff99a7 */ /* 0x0001e2000810043f */
[C---:B-1----:R-:W-:Y:S02]  /*1be50*/  F2FP.F16.F32.PACK_AB R203, R137.reuse, R203 ;  /* 0x000000cb89cb723e */ /* 0x042fe400000000ff */
[----:B------:R-:W-:-:S03]  /*1be60*/  FADD.FTZ R13, R137, R13 ;  /* 0x0000000d890d7221 */ /* 0x000fc60000010000 */
[----:B------:R-:W1:Y:S01]  /*1be70*/  MUFU.EX2 R6, R139 ;  /* 0x0000008b00067308 */ /* 0x000e620000000800 */
[----:B--2---:R-:W-:Y:S01]  /*1be80*/  F2FP.F16.F32.PACK_AB R176, R133, R128 ;  /* 0x0000008085b0723e */ /* 0x004fe200000000ff */
[----:B------:R-:W-:Y:S01]  /*1be90*/  FADD.FTZ R13, R197, R13 ;  /* 0x0000000dc50d7221 */ /* 0x000fe20000010000 */
[----:B0-----:R-:W-:Y:S01]  /*1bea0*/  FADD.FTZ R11, R196, R7 ;  /* 0x00000007c40b7221 */ /* 0x001fe20000010000 */
[----:B------:R-:W-:Y:S01]  /*1beb0*/  FFMA.FTZ R7, R143, R0, -R125 ;  /* 0x000000008f077223 */ /* 0x000fe2000001087d */
[----:B------:R-:W-:Y:S01]  /*1bec0*/  F2FP.F16.F32.PACK_AB R196, R20, R196 ;  /* 0x000000c414c4723e */ /* 0x000fe200000000ff */
[----:B------:R-:W-:Y:S01]  /*1bed0*/  FADD.FTZ R13, R148, R13 ;  /* 0x0000000d940d7221 */ /* 0x000fe20000010000 */
[----:B------:R-:W-:Y:S01]  /*1bee0*/  FADD.FTZ R11, R20, R11 ;  /* 0x0000000b140b7221 */ /* 0x000fe20000010000 */
[----:B------:R-:W-:Y:S01]  /*1bef0*/  MUFU.EX2 R145, R145 ;  /* 0x0000009100917308 */ /* 0x000fe20000000800 */
[----:B------:R-:W-:Y:S01]  /*1bf00*/  F2FP.F16.F32.PACK_AB R197, R148, R197 ;  /* 0x000000c594c5723e */ /* 0x000fe200000000ff */
[----:B------:R-:W-:Y:S01]  /*1bf10*/  FADD.FTZ R13, R199, R13 ;  /* 0x0000000dc70d7221 */ /* 0x000fe20000010000 */
[----:B------:R-:W-:Y:S01]  /*1bf20*/  FADD.FTZ R120, R198, R11 ;  /* 0x0000000bc6787221 */ /* 0x000fe20000010000 */
[----:B------:R-:W-:Y:S01]  /*1bf30*/  FFMA.FTZ R11, R131, R0, -R125 ;  /* 0x00000000830b7223 */ /* 0x000fe2000001087d */
[----:B------:R-:W-:Y:S01]  /*1bf40*/  F2FP.F16.F32.PACK_AB R198, R12, R198 ;  /* 0x000000c60cc6723e */ /* 0x000fe200000000ff */
[----:B------:R-:W-:Y:S01]  /*1bf50*/  FADD.FTZ R13, R140, R13 ;  /* 0x0000000d8c0d7221 */ /* 0x000fe20000010000 */
[----:B------:R-:W-:Y:S01]  /*1bf60*/  FADD.FTZ R120, R12, R120 ;  /* 0x000000780c787221 */ /* 0x000fe20000010000 */
[----:B------:R-:W0:Y:S01]  /*1bf70*/  MUFU.EX2 R7, R7 ;  /* 0x0000000700077308 */ /* 0x000e220000000800 */
[----:B------:R-:W-:Y:S01]  /*1bf80*/  FFMA.FTZ R125, R156, R0, -R125 ;  /* 0x000000009c7d7223 */ /* 0x000fe2000001087d */
[----:B------:R-:W-:Y:S01]  /*1bf90*/  FADD.FTZ R13, R193, R13 ;  /* 0x0000000dc10d7221 */ /* 0x000fe20000010000 */
[----:B------:R-:W-:Y:S01]  /*1bfa0*/  FADD.FTZ R120, R192, R120 ;  /* 0x00000078c0787221 */ /* 0x000fe20000010000 */
[----:B------:R-:W-:-:S02]  /*1bfb0*/  F2FP.F16.F32.PACK_AB R199, R140, R199 ;  /* 0x000000c78cc7723e */ /* 0x000fc400000000ff */
[----:B------:R-:W-:Y:S01]  /*1bfc0*/  FADD.FTZ R13, R141, R13 ;  /* 0x0000000d8d0d7221 */ /* 0x000fe20000010000 */
[C---:B------:R-:W-:Y:S01]  /*1bfd0*/  FADD.FTZ R120, R152.reuse, R120 ;  /* 0x0000007898787221 */ /* 0x040fe20000010000 */
[----:B------:R-:W2:Y:S01]  /*1bfe0*/  MUFU.EX2 R11, R11 ;  /* 0x0000000b000b7308 */ /* 0x000ea20000000800 */
[----:B------:R-:W-:Y:S01]  /*1bff0*/  F2FP.F16.F32.PACK_AB R192, R152, R192 ;  /* 0x000000c098c0723e */ /* 0x000fe200000000ff */
[----:B------:R-:W-:Y:S01]  /*1c000*/  FADD.FTZ R13, R195, R13 ;  /* 0x0000000dc30d7221 */ /* 0x000fe20000010000 */
[----:B------:R-:W-:Y:S01]  /*1c010*/  FADD.FTZ R120, R194, R120 ;  /* 0x00000078c2787221 */ /* 0x000fe20000010000 */
[----:B------:R-:W-:Y:S02]  /*1c020*/  F2FP.F16.F32.PACK_AB R193, R141, R193 ;  /* 0x000000c18dc1723e */ /* 0x000fe400000000ff */
[----:B------:R-:W-:Y:S01]  /*1c030*/  FADD.FTZ R13, R149, R13 ;  /* 0x0000000d950d7221 */ /* 0x000fe20000010000 */
[C---:B------:R-:W-:Y:S01]  /*1c040*/  FADD.FTZ R120, R21.reuse, R120 ;  /* 0x0000007815787221 */ /* 0x040fe20000010000 */
[----:B------:R-:W-:Y:S01]  /*1c050*/  MUFU.EX2 R15, R15 ;  /* 0x0000000f000f7308 */ /* 0x000fe20000000800 */
[----:B------:R-:W-:Y:S01]  /*1c060*/  F2FP.F16.F32.PACK_AB R194, R21, R194 ;  /* 0x000000c215c2723e */ /* 0x000fe200000000ff */
        /* <DEDUP_REMOVED lines=11> */
[----:B------:R-:W3:Y:S01]  /*1c120*/  MUFU.EX2 R8, R125 ;  /* 0x0000007d00087308 */ /* 0x000ee20000000800 */
[----:B------:R-:W-:Y:S01]  /*1c130*/  F2FP.F16.F32.PACK_AB R188, R123, R188 ;  /* 0x000000bc7bbc723e */ /* 0x000fe200000000ff */
        /* <DEDUP_REMOVED lines=8> */
[C---:B0-----:R-:W-:Y:S02]  /*1c1c0*/  F2FP.F16.F32.PACK_AB R187, R7.reuse, R187 ;  /* 0x000000bb07bb723e */ /* 0x041fe400000000ff */
[----:B------:R-:W-:Y:S01]  /*1c1d0*/  FADD.FTZ R12, R7, R12 ;  /* 0x0000000c070c7221 */ /* 0x000fe20000010000 */
[----:B------:R-:W-:Y:S01]  /*1c1e0*/  FADD.FTZ R13, R126, R120 ;  /* 0x000000787e0d7221 */ /* 0x000fe20000010000 */
[----:B------:R-:W-:-:S02]  /*1c1f0*/  F2FP.F16.F32.PACK_AB R184, R127, R184 ;  /* 0x000000b87fb8723e */ /* 0x000fc400000000ff */
[----:B------:R-:W-:Y:S01]  /*1c200*/  FADD.FTZ R12, R181, R12 ;  /* 0x0000000cb50c7221 */ /* 0x000fe20000010000 */
[----:B------:R-:W-:Y:S01]  /*1c210*/  FADD.FTZ R14, R180, R13 ;  /* 0x0000000db40e7221 */ /* 0x000fe20000010000 */
[C---:B--2---:R-:W-:Y:S02]  /*1c220*/  F2FP.F16.F32.PACK_AB R181, R11.reuse, R181 ;  /* 0x000000b50bb5723e */ /* 0x044fe400000000ff */
[----:B------:R-:W-:Y:S01]  /*1c230*/  FADD.FTZ R12, R11, R12 ;  /* 0x0000000c0b0c7221 */ /* 0x000fe20000010000 */
[----:B------:R-:W-:Y:S01]  /*1c240*/  FADD.FTZ R9, R129, R14 ;  /* 0x0000000e81097221 */ /* 0x000fe20000010000 */
[----:B---3--:R-:W-:Y:S01]  /*1c250*/  F2FP.F16.F32.PACK_AB R179, R8, R145 ;  /* 0x0000009108b3723e */ /* 0x008fe200000000ff */
[----:B------:R-:W-:Y:S02]  /*1c260*/  IMAD.MOV.U32 R11, RZ, RZ, R208 ;  /* 0x000000ffff0b7224 */ /* 0x000fe400078e00d0 */
        /* <DEDUP_REMOVED lines=14> */
[----:B------:R-:W-:Y:S01]  /*1c350*/  F2FP.F16.F32.PACK_AB R177, R153, R122 ;  /* 0x0000007a99b1723e */ /* 0x000fe200000000ff */
[----:B------:R-:W-:Y:S01]  /*1c360*/  IMAD.MOV.U32 R12, RZ, RZ, R205 ;  /* 0x000000ffff0c7224 */ /* 0x000fe200078e00cd */
[C---:B------:R-:W-:Y:S01]  /*1c370*/  F2FP.F16.F32.PACK_AB R178, R15.reuse, R124 ;  /* 0x0000007c0fb2723e */ /* 0x040fe200000000ff */
[----:B------:R-:W-:Y:S01]  /*1c380*/  FADD.FTZ R7, R15, R6 ;  /* 0x000000060f077221 */ /* 0x000fe20000010000 */
[----:B------:R-:W-:Y:S01]  /*1c390*/  FADD.FTZ R6, R8, R9 ;  /* 0x0000000908067221 */ /* 0x000fe20000010000 */
[----:B------:R-:W-:Y:S01]  /*1c3a0*/  IMAD.MOV.U32 R8, RZ, RZ, R4 ;  /* 0x000000ffff087224 */ /* 0x000fe200078e0004 */
[----:B------:R-:W-:Y:S01]  /*1c3b0*/  MOV R9, R5 ;  /* 0x0000000500097202 */ /* 0x000fe20000000f00 */
[----:B------:R-:W-:Y:S06]  /*1c3c0*/  @P3 BRA `(.L_x_2926) ;  /* 0xffffffa800b03947 */ /* 0x000fec000383ffff */
[----:B------:R-:W-:Y:S05]  /*1c3d0*/  BSYNC B1 ;  /* 0x0000000000017941 */ /* 0x000fea0003800000 */
.L_x_2915:
[----:B------:R-:W-:Y:S05]  /*1c3e0*/  BSYNC B0 ;  /* 0x0000000000007941 */ /* 0x000fea0003800000 */
.L_x_2914:
[----:B------:R-:W-:Y:S01]  /*1c3f0*/  ISETP.GE.AND P2, PT, R10, RZ, PT ;  /* 0x000000ff0a00720c */ /* 0x000fe20003f46270 */
[----:B------:R-:W-:-:S12]  /*1c400*/  BSSY B0, `(.L_x_2927) ;  /* 0x00004d8000007945 */ /* 0x000fd80003800000 */
[----:B------:R-:W-:Y:S05]  /*1c410*/  @!P2 BRA `(.L_x_2928) ;  /* 0x0000004c0058a947 */ /* 0x000fea0003800000 */
[----:B------:R-:W-:Y:S02]  /*1c420*/  IMAD.MOV.U32 R8, RZ, RZ, R4 ;  /* 0x000000ffff087224 */ /* 0x000fe400078e0004 */
[----:B------:R-:W-:Y:S02]  /*1c430*/  IMAD.MOV.U32 R9, RZ, RZ, R5 ;  /* 0x000000ffff097224 */ /* 0x000fe400078e0005 */
[----:B------:R-:W-:Y:S02]  /*1c440*/  IMAD.MOV.U32 R11, RZ, RZ, R208 ;  /* 0x000000ffff0b7224 */ /* 0x000fe400078e00d0 */
[----:B------:R-:W-:-:S07]  /*1c450*/  IMAD.MOV.U32 R12, RZ, RZ, R205 ;  /* 0x000000ffff0c7224 */ /* 0x000fce00078e00cd */
.L_x_2939:
[----:B------:R-:W-:-:S05]  /*1c460*/  VIADD R13, R12, 0x1 ;  /* 0x000000010c0d7836 */ /* 0x000fca0000000000 */
[----:B------:R-:W-:-:S04]  /*1c470*/  ISETP.NE.AND P2, PT, R13, 0x2, PT ;  /* 0x000000020d00780c */ /* 0x000fc80003f45270 */
[----:B------:R-:W-:Y:S02]  /*1c480*/  SEL R208, RZ, 0x1, P2 ;  /* 0x00000001ffd07807 */ /* 0x000fe40001000000 */
[----:B------:R-:W-:Y:S02]  /*1c490*/  SEL R13, R13, RZ, P2 ;  /* 0x000000ff0d0d7207 */ /* 0x000fe40001000000 */
[----:B------:R-:W-:Y:S02]  /*1c4a0*/  LOP3.LUT R208, R11, R208, RZ, 0x3c, !PT ;  /* 0x000000d00bd07212 */ /* 0x000fe400078e3cff */
[----:B------:R-:W-:Y:S01]  /*1c4b0*/  MOV R205, R13 ;  /* 0x0000000d00cd7202 */ /* 0x000fe20000000f00 */
[----:B------:R-:W-:Y:S06]  /*1c4c0*/  @!P0 BRA `(.L_x_2929) ;  /* 0x0000000000048947 */ /* 0x000fec0003800000 */
[----:B------:R-:W-:Y:S01]  /*1c4d0*/  BPT.TRAP 0x1 ;  /* 0x000000040000795c */ /* 0x000fe20000300000 */
.L_x_2929:
[----:B------:R-:W-:Y:S01]  /*1c4e0*/  IMAD R4, R205, 0x8, R16 ;  /* 0x00000008cd047824 */ /* 0x000fe200078e0210 */
[----:B------:R-:W-:-:S04]  /*1c4f0*/  SHF.L.U32 R5, R208, 0x1f, RZ ;  /* 0x0000001fd0057819 */ /* 0x000fc800000006ff */
[----:B------:R0:W1:Y:S01]  /*1c500*/  SYNCS.PHASECHK.TRANS64.TRYWAIT P2, [R4+URZ+0x36830], R5 ;  /* 0x03683005040075a7 */ /* 0x000062000804017f */
[----:B------:R-:W-:Y:S05]  /*1c510*/  @!P0 BRA `(.L_x_2930) ;  /* 0x0000000000048947 */ /* 0x000fea0003800000 */
[----:B------:R-:W-:Y:S01]  /*1c520*/  BPT.TRAP 0x1 ;  /* 0x000000040000795c */ /* 0x000fe20000300000 */
.L_x_2930:
[----:B------:R-:W-:Y:S01]  /*1c530*/  IMAD R0, R205, 0xa80, R219 ;  /* 0x00000a80cd007824 */ /* 0x000fe200078e02db */
[----:B------:R-:W-:Y:S03]  /*1c540*/  BSSY B1, `(.L_x_2931) ;  /* 0x0000006000017945 */ /* 0x000fe60003800000 */
[C---:B------:R-:W-:Y:S02]  /*1c550*/  VIADD R20, R0.reuse, 0x80 ;  /* 0x0000008000147836 */ /* 0x040fe40000000000 */
[----:B------:R-:W-:Y:S01]  /*1c560*/  VIADD R120, R0, 0x100 ;  /* 0x0000010000787836 */ /* 0x000fe20000000000 */
[----:B-1----:R-:W-:Y:S06]  /*1c570*/  @P2 BRA `(.L_x_2932) ;  /* 0x0000000000082947 */ /* 0x002fec0003800000 */
[----:B------:R-:W1:Y:S02]  /*1c580*/  SYNCS.PHASECHK.TRANS64.TRYWAIT P2, [R4+URZ+0x36830], R5 ;  /* 0x03683005040075a7 */ /* 0x000e64000804017f */
[----:B-1----:R-:W-:Y:S05]  /*1c590*/  @!P2 BRA `(.L_x_2933) ;  /* 0x00000110009ca947 */ /* 0x002fea0003800000 */
.L_x_2932:
[----:B------:R-:W-:Y:S05]  /*1c5a0*/  BSYNC B1 ;  /* 0x0000000000017941 */ /* 0x000fea0003800000 */
.L_x_2931:
[----:B------:R-:W2:Y:S04]  /*1c5b0*/  LDL.64 R14, [R1+0x30] ;  /* 0x00003000010e7983 */ /* 0x000ea80000100a00 */
[----:B------:R-:W3:Y:S01]  /*1c5c0*/  LDL.64 R122, [R1+0x38] ;  /* 0x00003800017a7983 */ /* 0x000ee20000100a00 */
[----:B------:R-:W-:Y:S01]  /*1c5d0*/  WARPGROUP.ARRIVE ;  /* 0x00000000000079c5 */ /* 0x000fe20000000000 */
[----:B------:R-:W-:Y:S02]  /*1c5e0*/  MOV R21, 0x40000040 ;  /* 0x4000004000157802 */ /* 0x000fe40000000f00 */
[----:B------:R-:W-:Y:S01]  /*1c5f0*/  R2UR UR6, R20 ;  /* 0x00000000140672ca */ /* 0x000fe200000e0000 */
[----:B------:R-:W4:Y:S01]  /*1c600*/  LDL.64 R224, [R1+0x10] ;  /* 0x0000100001e07983 */ /* 0x000f220000100a00 */
        /* <DEDUP_REMOVED lines=43> */
[----:B------:R-:W-:Y:S02]  /*1c8c0*/  MOV R121, 0x40000040 ;  /* 0x4000004000797802 */ /* 0x000fe40000000f00 */
        /* <DEDUP_REMOVED lines=58> */
[----:B------:R-:W-:Y:S02]  /*1cc70*/  MOV R15, 0x40000040 ;  /* 0x40000040000f7802 */ /* 0x000fe40000000f00 */
        /* <DEDUP_REMOVED lines=13> */
[----:B01----:R-:W-:Y:S01]  /*1cd50*/  MOV R5, UR45 ;  /* 0x0000002d00057c02 */ /* 0x003fe20008000f00 */
[----:B------:R-:W-:Y:S02]  /*1cd60*/  WARPGROUP.DEPBAR.LE gsb0, 0x0 ;  /* 0x00008000000079c5 */ /* 0x000fe40000010000 */
[----:B------:R-:W-:Y:S01]  /*1cd70*/  WARPGROUP.ARRIVE ;  /* 0x00000000000079c5 */ /* 0x000fe20000000000 */
[----:B------:R-:W-:Y:S01]  /*1cd80*/  MOV R4, UR44 ;  /* 0x0000002c00047c02 */ /* 0x000fe20008000f00 */
        /* <DEDUP_REMOVED lines=138> */
[----:B----4-:R-:W-:Y:S02]  /*1d630*/  R2UR UR38, R224 ;  /* 0x00000000e02672ca */ /* 0x010fe400000e0000 */
        /* <DEDUP_REMOVED lines=601> */
.L_x_2934:
[----:B------:R-:W-:Y:S01]  /*1fbd0*/  SHF.L.U32 R0, R11, 0x1f, RZ ;  /* 0x0000001f0b007819 */ /* 0x000fe200000006ff */
[----:B------:R-:W-:-:S04]  /*1fbe0*/  IMAD R11, R12, 0x8, R16 ;  /* 0x000000080c0b7824 */ /* 0x000fc800078e0210 */
[----:B------:R0:W1:Y:S01]  /*1fbf0*/  SYNCS.PHASECHK.TRANS64.TRYWAIT P2, [R11+URZ+0x36850], R0 ;  /* 0x036850000b0075a7 */ /* 0x000062000804017f */
[----:B------:R-:W-:Y:S05]  /*1fc00*/  @!P0 BRA `(.L_x_2935) ;  /* 0x0000000000048947 */ /* 0x000fea0003800000 */
[----:B------:R-:W-:Y:S01]  /*1fc10*/  BPT.TRAP 0x1 ;  /* 0x000000040000795c */ /* 0x000fe20000300000 */
.L_x_2935:
[----:B------:R-:W-:Y:S04]  /*1fc20*/  BSSY B1, `(.L_x_2936) ;  /* 0x0000004000017945 */ /* 0x000fe80003800000 */
[----:B-1----:R-:W-:Y:S05]  /*1fc30*/  @P2 BRA `(.L_x_2937) ;  /* 0x0000000000082947 */ /* 0x002fea0003800000 */
[----:B------:R-:W1:Y:S02]  /*1fc40*/  SYNCS.PHASECHK.TRANS64.TRYWAIT P2, [R11+URZ+0x36850], R0 ;  /* 0x036850000b0075a7 */ /* 0x000e64000804017f */
[----:B-1----:R-:W-:Y:S05]  /*1fc50*/  @!P2 BRA `(.L_x_2938) ;  /* 0x000000dc0000a947 */ /* 0x002fea0003800000 */
.L_x_2937:
[----:B------:R-:W-:Y:S05]  /*1fc60*/  BSYNC B1 ;  /* 0x0000000000017941 */ /* 0x000fea0003800000 */
.L_x_2936:
        /* <DEDUP_REMOVED lines=11> */
[----:B------:R-:W-:-:S02]  /*1fd20*/  ISETP.GT.AND P2, PT, R10, RZ, PT ;  /* 0x000000ff0a00720c */ /* 0x000fc40003f44270 */
[----:B------:R-:W-:Y:S02]  /*1fd30*/  LOP3.LUT R0, R0, 0x3800000, RZ, 0xfc, !PT ;  /* 0x0380000000007812 */ /* 0x000fe400078efcff */
[----:B------:R-:W-:Y:S02]  /*1fd40*/  @!P1 PRMT R11, RZ, 0x654, R11 ;  /* 0x00000654ff0b9816 */ /* 0x000fe4000000000b */
[----:B------:R-:W-:Y:S01]  /*1fd50*/  IADD3 R10, R10, -0x1, RZ ;  /* 0xffffffff0a0a7810 */ /* 0x000fe20007ffe0ff */
        /* <DEDUP_REMOVED lines=41> */
[----:B------:R-:W-:-:S04]  /*1fff0*/  FADD.FTZ R4, -R5, R9 ;  /* 0x0000000905047221 */ /* 0x000fc80000010100 */
[----:B------:R-:W-:Y:S01]  /*20000*/  FMUL.FTZ R4, R4, R0 ;  /* 0x0000000004047220 */ /* 0x000fe20000410000 */
[----:B------:R-:W-:Y:S02]  /*20010*/  WARPGROUP.DEPBAR.LE gsb0, 0x0 ;  /* 0x00008000000079c5 */ /* 0x000fe40000010000 */
[----:B------:R-:W-:-:S06]  /*20020*/  WARPGROUP.ARRIVE ;  /* 0x00000000000079c5 */ /* 0x000fcc0000000000 */
        /* <DEDUP_REMOVED lines=23> */
[----:B------:R0:W-:Y:S01]  /*201a0*/  MUFU.EX2 R2, R4 ;  /* 0x0000000400027308 */ /* 0x0001e20000000800 */
[----:B------:R-:W-:Y:S01]  /*201b0*/  R2UR UR7, R3 ;  /* 0x00000000030772ca */ /* 0x000fe200000e0000 */
[----:B------:R-:W-:-:S04]  /*201c0*/  FMUL.FTZ R3, R5, R0 ;  /* 0x0000000005037220 */ /* 0x000fc80000410000 */
[-CC-:B------:R-:W-:Y:S01]  /*201d0*/  FFMA.FTZ R12, R145, R0.reuse, -R3.reuse ;  /* 0x00000000910c7223 */ /* 0x180fe20000010803 */
[-CC-:B------:R-:W-:Y:S01]  /*201e0*/  FFMA.FTZ R200, R168, R0.reuse, -R3.reuse ;  /* 0x00000000a8c87223 */ /* 0x180fe20000010803 */
[--C-:B------:R-:W-:Y:S01]  /*201f0*/  FFMA.FTZ R192, R152, R0, -R3.reuse ;  /* 0x0000000098c07223 */ /* 0x100fe20000010803 */
[----:B0-----:R-:W-:Y:S01]  /*20200*/  FMNMX.FTZ R4, R170, R8, !PT ;  /* 0x00000008aa047209 */ /* 0x001fe20007810000 */
        /* <DEDUP_REMOVED lines=21> */
[----:B------:R-:W0:Y:S02]  /*20360*/  MUFU.EX2 R200, R200 ;  /* 0x000000c800c87308 */ /* 0x000e240000000800 */
[----:B------:R-:W-:-:S04]  /*20370*/  FMNMX.FTZ R4, R166, R4, !PT ;  /* 0x00000004a6047209 */ /* 0x000fc80007810000 */
[----:B------:R-:W-:Y:S02]  /*20380*/  FMNMX.FTZ R4, R167, R4, !PT ;  /* 0x00000004a7047209 */ /* 0x000fe40007810000 */
[----:B------:R-:W1:Y:S02]  /*20390*/  MUFU.EX2 R15, R15 ;  /* 0x0000000f000f7308 */ /* 0x000e640000000800 */
[----:B------:R-:W-:-:S04]  /*203a0*/  FMNMX.FTZ R4, R154, R4, !PT ;  /* 0x000000049a047209 */ /* 0x000fc80007810000 */
[----:B------:R-:W-:Y:S02]  /*203b0*/  FMNMX.FTZ R4, R155, R4, !PT ;  /* 0x000000049b047209 */ /* 0x000fe40007810000 */
[----:B------:R-:W2:Y:S01]  /*203c0*/  MUFU.EX2 R202, R202 ;  /* 0x000000ca00ca7308 */ /* 0x000ea20000000800 */
[----:B0-----:R-:W-:Y:S01]  /*203d0*/  FFMA.FTZ R7, R2, R7, R200 ;  /* 0x0000000702077223 */ /* 0x001fe200000100c8 */
[----:B------:R-:W-:-:S04]  /*203e0*/  FMNMX.FTZ R4, R158, R4, !PT ;  /* 0x000000049e047209 */ /* 0x000fc80007810000 */
[----:B------:R-:W-:Y:S02]  /*203f0*/  FMNMX.FTZ R4, R159, R4, !PT ;  /* 0x000000049f047209 */ /* 0x000fe40007810000 */
[----:B------:R-:W0:Y:S01]  /*20400*/  MUFU.EX2 R168, R168 ;  /* 0x000000a800a87308 */ /* 0x000e220000000800 */
[C---:B-1----:R-:W-:Y:S01]  /*20410*/  FADD.FTZ R7, R15.reuse, R7 ;  /* 0x000000070f077221 */ /* 0x042fe20000010000 */
[----:B------:R-:W-:Y:S02]  /*20420*/  FMNMX.FTZ R4, R146, R4, !PT ;  /* 0x0000000492047209 */ /* 0x000fe40007810000 */
[----:B------:R-:W-:Y:S02]  /*20430*/  F2FP.F16.F32.PACK_AB R200, R15, R200 ;  /* 0x000000c80fc8723e */ /* 0x000fe400000000ff */
[----:B------:R-:W-:Y:S02]  /*20440*/  FMNMX.FTZ R4, R147, R4, !PT ;  /* 0x0000000493047209 */ /* 0x000fe40007810000 */
[----:B------:R-:W-:Y:S01]  /*20450*/  MUFU.EX2 R196, R196 ;  /* 0x000000c400c47308 */ /* 0x000fe20000000800 */
[----:B--2---:R-:W-:Y:S01]  /*20460*/  FADD.FTZ R7, R202, R7 ;  /* 0x00000007ca077221 */ /* 0x004fe20000010000 */
[----:B------:R-:W-:-:S04]  /*20470*/  FMNMX.FTZ R4, R150, R4, !PT ;  /* 0x0000000496047209 */ /* 0x000fc80007810000 */
[----:B------:R-:W-:Y:S02]  /*20480*/  FMNMX.FTZ R4, R151, R4, !PT ;  /* 0x0000000497047209 */ /* 0x000fe40007810000 */
[----:B------:R-:W-:Y:S01]  /*20490*/  MUFU.EX2 R20, R20 ;  /* 0x0000001400147308 */ /* 0x000fe20000000800 */
[----:B0-----:R-:W-:Y:S01]  /*204a0*/  FADD.FTZ R7, R168, R7 ;  /* 0x00000007a8077221 */ /* 0x001fe20000010000 */
        /* <DEDUP_REMOVED lines=18> */
[----:B------:R-:W-:Y:S03]  /*205d0*/  MUFU.EX2 R21, R21 ;  /* 0x0000001500157308 */ /* 0x000fe60000000800 */
[----:B------:R-:W0:Y:S05]  /*205e0*/  SHFL.BFLY PT, R145, R4, 0x2, 0x1f ;  /* 0x0c401f0004917f89 */ /* 0x000e2a00000e0000 */
[----:B------:R-:W-:Y:S08]  /*205f0*/  MUFU.EX2 R188, R188 ;  /* 0x000000bc00bc7308 */ /* 0x000ff00000000800 */
[----:B------:R-:W-:Y:S08]  /*20600*/  MUFU.EX2 R12, R12 ;  /* 0x0000000c000c7308 */ /* 0x000ff00000000800 */
[----:B------:R-:W-:Y:S01]  /*20610*/  MUFU.EX2 R190, R190 ;  /* 0x000000be00be7308 */ /* 0x000fe20000000800 */
[----:B0-----:R-:W-:-:S07]  /*20620*/  FMNMX.FTZ R4, R4, R145, !PT ;  /* 0x0000009104047209 */ /* 0x001fce0007810000 */
        /* <DEDUP_REMOVED lines=8> */
[----:B------:R-:W0:Y:S01]  /*206b0*/  SHFL.BFLY PT, R140, R4, 0x1, 0x1f ;  /* 0x0c201f00048c7f89 */ /* 0x000e2200000e0000 */
[----:B------:R-:W-:Y:S02]  /*206c0*/  FFMA.FTZ R136, R141, R0, -R3 ;  /* 0x000000008d887223 */ /* 0x000fe40000010803 */
[----:B------:R-:W-:Y:S01]  /*206d0*/  HGMMA.64x192x16.F32 R24, R180, gdesc[UR4].tnspB, R24, gsb0 ;  /* 0x42e00004b4187df0 */ /* 0x000fe20008000818 */
[----:B------:R-:W-:Y:S08]  /*206e0*/  MUFU.EX2 R186, R186 ;  /* 0x000000ba00ba7308 */ /* 0x000ff00000000800 */
[----:B------:R-:W-:Y:S08]  /*206f0*/  MUFU.EX2 R184, R184 ;  /* 0x000000b800b87308 */ /* 0x000ff00000000800 */
[----:B------:R-:W-:Y:S01]  /*20700*/  MUFU.EX2 R136, R136 ;  /* 0x0000008800887308 */ /* 0x000fe20000000800 */
[----:B0-----:R-:W-:Y:S01]  /*20710*/  FMNMX.FTZ R4, R4, R140, !PT ;  /* 0x0000008c04047209 */ /* 0x001fe20007810000 */
[----:B------:R-:W-:-:S02]  /*20720*/  WARPGROUP.DEPBAR.LE gsb0, 0x0 ;  /* 0x00008000000079c5 */ /* 0x000fc40000010000 */
[-CC-:B------:R-:W-:Y:S01]  /*20730*/  FFMA.FTZ R182, R132, R0.reuse, -R3.reuse ;  /* 0x0000000084b67223 */ /* 0x180fe20000010803 */
[-CC-:B------:R-:W-:Y:S01]  /*20740*/  FFMA.FTZ R180, R128, R0.reuse, -R3.reuse ;  /* 0x0000000080b47223 */ /* 0x180fe20000010803 */
[-CC-:B------:R-:W-:Y:S01]  /*20750*/  FFMA.FTZ R132, R124, R0.reuse, -R3.reuse ;  /* 0x000000007c847223 */ /* 0x180fe20000010803 */
[-CC-:B------:R-:W-:Y:S01]  /*20760*/  FFMA.FTZ R128, R129, R0.reuse, -R3.reuse ;  /* 0x0000000081807223 */ /* 0x180fe20000010803 */
[----:B------:R-:W-:Y:S01]  /*20770*/  FADD.FTZ R124, -R4, R8 ;  /* 0x00000008047c7221 */ /* 0x000fe20000010100 */
[-CC-:B------:R-:W-:Y:S01]  /*20780*/  FFMA.FTZ R129, R133, R0.reuse, -R3.reuse ;  /* 0x0000000085817223 */ /* 0x180fe20000010803 */
[-C--:B------:R-:W-:Y:S01]  /*20790*/  FFMA.FTZ R3, R125, R0.reuse, -R3 ;  /* 0x000000007d037223 */ /* 0x080fe20000010803 */
[----:B------:R-:W-:Y:S02]  /*207a0*/  IMAD.MOV.U32 R125, RZ, RZ, 0x40000040 ;  /* 0x40000040ff7d7424 */ /* 0x000fe400078e00ff */
[-C--:B------:R-:W-:Y:S01]  /*207b0*/  FMUL.FTZ R124, R124, R0.reuse ;  /* 0x000000007c7c7220 */ /* 0x080fe20000410000 */
[----:B------:R-:W-:Y:S01]  /*207c0*/  WARPGROUP.ARRIVE ;  /* 0x00000000000079c5 */ /* 0x000fe20000000000 */
[----:B------:R-:W-:Y:S01]  /*207d0*/  MUFU.EX2 R8, R3 ;  /* 0x0000000300087308 */ /* 0x000fe20000000800 */
[----:B------:R-:W-:Y:S01]  /*207e0*/  FMUL.FTZ R133, R4, R0 ;  /* 0x0000000004857220 */ /* 0x000fe20000410000 */
[----:B------:R-:W-:-:S03]  /*207f0*/  R2UR UR7, R125 ;  /* 0x000000007d0772ca */ /* 0x000fc600000e0000 */
        /* <DEDUP_REMOVED lines=12> */
[----:B0-----:R-:W-:Y:S01]  /*208c0*/  IADD3 R124, R14, 0x300, RZ ;  /* 0x000003000e7c7810 */ /* 0x001fe20007ffe0ff */
[-CC-:B------:R-:W-:Y:S01]  /*208d0*/  FFMA.FTZ R195, R158, R0.reuse, -R133.reuse ;  /* 0x000000009ec37223 */ /* 0x180fe20000010885 */
[-CC-:B------:R-:W-:Y:S01]  /*208e0*/  FFMA.FTZ R153, R159, R0.reuse, -R133.reuse ;  /* 0x000000009f997223 */ /* 0x180fe20000010885 */
[-CC-:B------:R-:W-:Y:S01]  /*208f0*/  FFMA.FTZ R189, R146, R0.reuse, -R133.reuse ;  /* 0x0000000092bd7223 */ /* 0x180fe20000010885 */
[----:B------:R-:W-:Y:S01]  /*20900*/  R2UR UR6, R124 ;  /* 0x000000007c0672ca */ /* 0x000fe200000e0000 */
[-C--:B------:R-:W-:Y:S01]  /*20910*/  FFMA.FTZ R14, R147, R0.reuse, -R133 ;  /* 0x00000000930e7223 */ /* 0x080fe20000010885 */
[----:B------:R-:W-:Y:S01]  /*20920*/  @!P1 PRMT R124, RZ, 0x654, R13 ;  /* 0x00000654ff7c9816 */ /* 0x000fe2000000000d */
        /* <DEDUP_REMOVED lines=9> */
[----:B-1----:R-:W-:Y:S01]  /*209c0*/  FFMA.FTZ R6, R3, R6, R201 ;  /* 0x0000000603067223 */ /* 0x002fe200000100c9 */
[----:B------:R-:W-:Y:S01]  /*209d0*/  HGMMA.64x192x16.F32 R24, R176, gdesc[UR4].tnspB, R24, gsb0 ;  /* 0x42e00004b0187df0 */ /* 0x000fe20008000818 */
[-CC-:B------:R-:W-:Y:S01]  /*209e0*/  FFMA.FTZ R135, R135, R0.reuse, -R133.reuse ;  /* 0x0000000087877223 */ /* 0x180fe20000010885 */
[-CC-:B------:R-:W-:Y:S01]  /*209f0*/  FFMA.FTZ R122, R122, R0.reuse, -R133.reuse ;  /* 0x000000007a7a7223 */ /* 0x180fe20000010885 */
[-CC-:B------:R-:W-:Y:S01]  /*20a00*/  FFMA.FTZ R123, R123, R0.reuse, -R133.reuse ;  /* 0x000000007b7b7223 */ /* 0x180fe20000010885 */
[-CC-:B------:R-:W-:Y:S01]  /*20a10*/  FFMA.FTZ R126, R126, R0.reuse, -R133.reuse ;  /* 0x000000007e7e7223 */ /* 0x180fe20000010885 */
[----:B------:R-:W-:Y:S01]  /*20a20*/  FFMA.FTZ R127, R127, R0, -R133 ;  /* 0x000000007f7f7223 */ /* 0x000fe20000010885 */
[----:B------:R-:W-:Y:S01]  /*20a30*/  MUFU.EX2 R141, R141 ;  /* 0x0000008d008d7308 */ /* 0x000fe20000000800 */
[C---:B0-----:R-:W-:Y:S01]  /*20a40*/  FADD.FTZ R6, R140.reuse, R6 ;  /* 0x000000068c067221 */ /* 0x041fe20000010000 */
        /* <DEDUP_REMOVED lines=24> */
[----:B------:R-:W1:Y:S01]  /*20bd0*/  MUFU.EX2 R132, R132 ;  /* 0x0000008400847308 */ /* 0x000e620000000800 */
[----:B------:R-:W-:-:S02]  /*20be0*/  WARPGROUP.DEPBAR.LE gsb0, 0x0 ;  /* 0x00008000000079c5 */ /* 0x000fc40000010000 */
[----:B------:R2:W-:Y:S05]  /*20bf0*/  @!P1 SYNCS.ARRIVE.TRANS64.RED.A1T0 RZ, [R124+URZ], RZ ;  /* 0x000000ff7cff99a7 */ /* 0x0005ea000810043f */
[----:B------:R-:W-:Y:S01]  /*20c00*/  MUFU.EX2 R126, R126 ;  /* 0x0000007e007e7308 */ /* 0x000fe20000000800 */
[----:B------:R-:W-:Y:S02]  /*20c10*/  F2FP.F16.F32.PACK_AB R176, R121, R120 ;  /* 0x0000007879b0723e */ /* 0x000fe400000000ff */
[----:B0-----:R-:W-:Y:S02]  /*20c20*/  F2FP.F16.F32.PACK_AB R177, R123, R122 ;  /* 0x0000007a7bb1723e */ /* 0x001fe400000000ff */
[----:B-1----:R-:W-:Y:S01]  /*20c30*/  F2FP.F16.F32.PACK_AB R178, R8, R132 ;  /* 0x0000008408b2723e */ /* 0x002fe200000000ff */
[----:B--2---:R-:W-:Y:S01]  /*20c40*/  FADD.FTZ R124, R203, R6 ;  /* 0x00000006cb7c7221 */ /* 0x004fe20000010000 */
[----:B------:R0:W-:Y:S01]  /*20c50*/  @!P1 SYNCS.ARRIVE.TRANS64.RED.A1T0 RZ, [R11+URZ], RZ ;  /* 0x000000ff0bff99a7 */ /* 0x0001e2000810043f */
[----:B------:R-:W1:Y:S01]  /*20c60*/  MUFU.EX2 R6, R139 ;  /* 0x0000008b00067308 */ /* 0x000e620000000800 */
[C---:B------:R-:W-:Y:S01]  /*20c70*/  F2FP.F16.F32.PACK_AB R203, R141.reuse, R203 ;  /* 0x000000cb8dcb723e */ /* 0x040fe200000000ff */
[----:B------:R-:W-:-:S04]  /*20c80*/  FADD.FTZ R124, R141, R124 ;  /* 0x0000007c8d7c7221 */ /* 0x000fc80000010000 */
[----:B------:R-:W-:Y:S01]  /*20c90*/  FADD.FTZ R124, R197, R124 ;  /* 0x0000007cc57c7221 */ /* 0x000fe20000010000 */
[----:B0-----:R-:W-:Y:S01]  /*20ca0*/  FADD.FTZ R11, R196, R7 ;  /* 0x00000007c40b7221 */ /* 0x001fe20000010000 */
[----:B------:R-:W-:Y:S01]  /*20cb0*/  FFMA.FTZ R7, R143, R0, -R133 ;  /* 0x000000008f077223 */ /* 0x000fe20000010885 */
[C---:B------:R-:W-:Y:S01]  /*20cc0*/  F2FP.F16.F32.PACK_AB R196, R20.reuse, R196 ;  /* 0x000000c414c4723e */ /* 0x040fe200000000ff */
[C---:B------:R-:W-:Y:S01]  /*20cd0*/  FADD.FTZ R124, R149.reuse, R124 ;  /* 0x0000007c957c7221 */ /* 0x040fe20000010000 */
        /* <DEDUP_REMOVED lines=10> */
[----:B------:R-:W-:Y:S01]  /*20d80*/  F2FP.F16.F32.PACK_AB R199, R145, R199 ;  /* 0x000000c791c7723e */ /* 0x000fe200000000ff */
[----:B------:R-:W-:Y:S01]  /*20d90*/  FADD.FTZ R124, R193, R124 ;  /* 0x0000007cc17c7221 */ /* 0x000fe20000010000 */
[----:B------:R-:W-:Y:S01]  /*20da0*/  FADD.FTZ R125, R192, R125 ;  /* 0x0000007dc07d7221 */ /* 0x000fe20000010000 */
[----:B------:R-:W-:-:S02]  /*20db0*/  F2FP.F16.F32.PACK_AB R192, R152, R192 ;  /* 0x000000c098c0723e */ /* 0x000fc400000000ff */
[----:B------:R-:W-:Y:S01]  /*20dc0*/  FADD.FTZ R124, R148, R124 ;  /* 0x0000007c947c7221 */ /* 0x000fe20000010000 */
[----:B------:R-:W-:Y:S01]  /*20dd0*/  FADD.FTZ R125, R152, R125 ;  /* 0x0000007d987d7221 */ /* 0x000fe20000010000 */
[----:B------:R-:W2:Y:S01]  /*20de0*/  MUFU.EX2 R11, R11 ;  /* 0x0000000b000b7308 */ /* 0x000ea20000000800 */
[----:B------:R-:W-:Y:S01]  /*20df0*/  F2FP.F16.F32.PACK_AB R193, R148, R193 ;  /* 0x000000c194c1723e */ /* 0x000fe200000000ff */
        /* <DEDUP_REMOVED lines=15> */
[C---:B------:R-:W-:Y:S01]  /*20ef0*/  FADD.FTZ R124, R13.reuse, R124 ;  /* 0x0000007c0d7c7221 */ /* 0x040fe20000010000 */
[----:B------:R-:W-:Y:S01]  /*20f00*/  FADD.FTZ R125, R144, R125 ;  /* 0x0000007d907d7221 */ /* 0x000fe20000010000 */
[----:B------:R-:W-:Y:S02]  /*20f10*/  F2FP.F16.F32.PACK_AB R191, R13, R191 ;  /* 0x000000bf0dbf723e */ /* 0x000fe400000000ff */
[----:B------:R-:W-:Y:S01]  /*20f20*/  FADD.FTZ R9, R185, R124 ;  /* 0x0000007cb9097221 */ /* 0x000fe20000010000 */
[----:B------:R-:W-:Y:S01]  /*20f30*/  FADD.FTZ R125, R184, R125 ;  /* 0x0000007db87d7221 */ /* 0x000fe20000010000 */
[C---:B-1----:R-:W-:Y:S02]  /*20f40*/  F2FP.F16.F32.PACK_AB R185, R6.reuse, R185 ;  /* 0x000000b906b9723e */ /* 0x042fe400000000ff */
[----:B------:R-:W-:Y:S01]  /*20f50*/  FADD.FTZ R20, R6, R9 ;  /* 0x0000000906147221 */ /* 0x000fe20000010000 */
[C---:B------:R-:W-:Y:S01]  /*20f60*/  FADD.FTZ R125, R137.reuse, R125 ;  /* 0x0000007d897d7221 */ /* 0x040fe20000010000 */
[----:B------:R-:W-:-:S02]  /*20f70*/  F2FP.F16.F32.PACK_AB R184, R137, R184 ;  /* 0x000000b889b8723e */ /* 0x000fc400000000ff */
[----:B------:R-:W-:Y:S01]  /*20f80*/  FADD.FTZ R20, R187, R20 ;  /* 0x00000014bb147221 */ /* 0x000fe20000010000 */
[----:B------:R-:W-:Y:S01]  /*20f90*/  FADD.FTZ R125, R186, R125 ;  /* 0x0000007dba7d7221 */ /* 0x000fe20000010000 */
[C---:B0-----:R-:W-:Y:S02]  /*20fa0*/  F2FP.F16.F32.PACK_AB R187, R7.reuse, R187 ;  /* 0x000000bb07bb723e */ /* 0x041fe400000000ff */
[----:B------:R-:W-:Y:S01]  /*20fb0*/  FADD.FTZ R20, R7, R20 ;  /* 0x0000001407147221 */ /* 0x000fe20000010000 */
[C---:B------:R-:W-:Y:S01]  /*20fc0*/  FADD.FTZ R125, R136.reuse, R125 ;  /* 0x0000007d887d7221 */ /* 0x040fe20000010000 */
[----:B------:R-:W-:Y:S02]  /*20fd0*/  F2FP.F16.F32.PACK_AB R186, R136, R186 ;  /* 0x000000ba88ba723e */ /* 0x000fe400000000ff */
[----:B------:R-:W-:Y:S01]  /*20fe0*/  FADD.FTZ R20, R181, R20 ;  /* 0x00000014b5147221 */ /* 0x000fe20000010000 */
[----:B------:R-:W-:Y:S01]  /*20ff0*/  FADD.FTZ R125, R180, R125 ;  /* 0x0000007db47d7221 */ /* 0x000fe20000010000 */
[----:B--2---:R-:W-:-:S02]  /*21000*/  F2FP.F16.F32.PACK_AB R181, R11, R181 ;  /* 0x000000b50bb5723e */ /* 0x004fc400000000ff */
[----:B------:R-:W-:Y:S01]  /*21010*/  FADD.FTZ R20, R11, R20 ;  /* 0x000000140b147221 */ /* 0x000fe20000010000 */
[C---:B------:R-:W-:Y:S01]  /*21020*/  FADD.FTZ R125, R128.reuse, R125 ;  /* 0x0000007d807d7221 */ /* 0x040fe20000010000 */
        /* <DEDUP_REMOVED lines=13> */
[----:B------:R-:W-:Y:S02]  /*21100*/  IMAD.MOV.U32 R12, RZ, RZ, R205 ;  /* 0x000000ffff0c7224 */ /* 0x000fe400078e00cd */
[----:B------:R-:W-:Y:S01]  /*21110*/  FADD.FTZ R6, R126, R9 ;  /* 0x000000097e067221 */ /* 0x000fe20000010000 */
[----:B------:R-:W-:Y:S01]  /*21120*/  FADD.FTZ R7, R132, R7 ;  /* 0x0000000784077221 */ /* 0x000fe20000010000 */
[----:B------:R-:W-:-:S02]  /*21130*/  IMAD.MOV.U32 R9, RZ, RZ, R5 ;  /* 0x000000ffff097224 */ /* 0x000fc400078e0005 */
[----:B------:R-:W-:Y:S01]  /*21140*/  FADD.FTZ R6, R127, R6 ;  /* 0x000000067f067221 */ /* 0x000fe20000010000 */
[----:B------:R-:W-:Y:S01]  /*21150*/  FADD.FTZ R7, R8, R7 ;  /* 0x0000000708077221 */ /* 0x000fe20000010000 */
[----:B------:R-:W-:Y:S01]  /*21160*/  IMAD.MOV.U32 R8, RZ, RZ, R4 ;  /* 0x000000ffff087224 */ /* 0x000fe200078e0004 */
[----:B------:R-:W-:Y:S06]  /*21170*/  @P2 BRA `(.L_x_2939) ;  /* 0xffffffb000b82947 */ /* 0x000fec000383ffff */
.L_x_2928:
[----:B------:R-:W-:Y:S05]  /*21180*/  BSYNC B0 ;  /* 0x0000000000007941 */ /* 0x000fea0003800000 */
.L_x_2927:
        /* <DEDUP_REMOVED lines=99> */
.L_x_2940:
[----:B------:R-:W-:Y:S02]  /*217c0*/  LEA R8, R205, R16, 0x3 ;  /* 0x00000010cd087211 */ /* 0x000fe400078e18ff */
[----:B------:R-:W-:-:S04]  /*217d0*/  SHF.L.U32 R3, R208, 0x1f, RZ ;  /* 0x0000001fd0037819 */ /* 0x000fc800000006ff */
[----:B------:R0:W1:Y:S01]  /*217e0*/  SYNCS.PHASECHK.TRANS64.TRYWAIT P2, [R8+URZ+0x36850], R3 ;  /* 0x03685003080075a7 */ /* 0x000062000804017f */
[----:B------:R-:W-:Y:S05]  /*217f0*/  @!P0 BRA `(.L_x_2941) ;  /* 0x0000000000048947 */ /* 0x000fea0003800000 */
[----:B------:R-:W-:Y:S01]  /*21800*/  BPT.TRAP 0x1 ;  /* 0x000000040000795c */ /* 0x000fe20000300000 */
.L_x_2941:
        /* <DEDUP_REMOVED lines=9> */
.L_x_2943:
[----:B------:R-:W-:Y:S05]  /*218a0*/  BSYNC B0 ;  /* 0x0000000000007941 */ /* 0x000fea0003800000 */
.L_x_2942:
[----:B------:R-:W-:Y:S01]  /*218b0*/  IMAD.MOV.U32 R2, RZ, RZ, R9 ;  /* 0x000000ffff027224 */ /* 0x000fe200078e0009 */
[----:B------:R-:W-:Y:S01]  /*218c0*/  WARPGROUP.ARRIVE ;  /* 0x00000000000079c5 */ /* 0x000fe20000000000 */
[----:B01----:R-:W-:Y:S02]  /*218d0*/  IMAD.MOV.U32 R3, RZ, RZ, 0x40000040 ;  /* 0x40000040ff037424 */ /* 0x003fe400078e00ff */
[----:B------:R-:W-:Y:S01]  /*218e0*/  @!P1 VIADD R12, R8, 0x36860 ;  /* 0x00036860080c9836 */ /* 0x000fe20000000000 */
[----:B------:R-:W-:Y:S01]  /*218f0*/  R2UR UR6, R2 ;  /* 0x00000000020672ca */ /* 0x000fe200000e0000 */
[----:B------:R-:W-:Y:S01]  /*21900*/  VIADD R2, R9, 0x80 ;  /* 0x0000008009027836 */ /* 0x000fe20000000000 */
[----:B------:R-:W-:Y:S01]  /*21910*/  R2UR UR7, R3 ;  /* 0x00000000030772ca */ /* 0x000fe200000e0000 */
[----:B------:R-:W-:Y:S01]  /*21920*/  VIADD R205, R205, 0x1 ;  /* 0x00000001cdcd7836 */ /* 0x000fe20000000000 */
[----:B------:R-:W-:Y:S01]  /*21930*/  MOV R3, 0x40000040 ;  /* 0x4000004000037802 */ /* 0x000fe20000000f00 */
[----:B------:R-:W-:Y:S01]  /*21940*/  VIADD R236, R236, 0x1 ;  /* 0x00000001ecec7836 */ /* 0x000fe20000000000 */
[----:B------:R-:W-:-:S02]  /*21950*/  @!P1 PRMT R12, RZ, 0x654, R12 ;  /* 0x00000654ff0c9816 */ /* 0x000fc4000000000c */
[----:B------:R-:W-:-:S04]  /*21960*/  ISETP.NE.AND P2, PT, R205, 0x2, PT ;  /* 0x00000002cd00780c */ /* 0x000fc80003f45270 */
[----:B------:R-:W-:-:S03]  /*21970*/  SEL R205, R205, RZ, P2 ;  /* 0x000000ffcdcd7207 */ /* 0x000fc60001000000 */
        /* <DEDUP_REMOVED lines=31> */
[----:B------:R-:W-:Y:S02]  /*21b70*/  R2UR UR7, R3 ;  /* 0x00000000030772ca */ /* 0x000fe400000e0000 */
[----:B------:R-:W-:Y:S01]  /*21b80*/  MOV R3, 0x40000040 ;  /* 0x4000004000037802 */ /* 0x000fe20000000f00 */
[----:B------:R-:W-:Y:S02]  /*21b90*/  WARPGROUP.DEPBAR.LE gsb0, 0x0 ;  /* 0x00008000000079c5 */ /* 0x000fe40000010000 */
[----:B------:R-:W-:-:S12]  /*21ba0*/  WARPGROUP.ARRIVE ;  /* 0x00000000000079c5 */ /* 0x000fd80000000000 */
[----:B------:R-:W-:Y:S01]  /*21bb0*/  HGMMA.64x192x16.F32 R24, R180, gdesc[UR4].tnspB, R24, gsb0 ;  /* 0x42e00004b4187df0 */ /* 0x000fe20008000818 */
[----:B------:R-:W-:Y:S02]  /*21bc0*/  R2UR UR6, R2 ;  /* 0x00000000020672ca */ /* 0x000fe400000e0000 */
[----:B------:R-:W-:Y:S01]  /*21bd0*/  R2UR UR7, R3 ;  /* 0x00000000030772ca */ /* 0x000fe200000e0000 */
[----:B------:R-:W0:Y:S04]  /*21be0*/  SHFL.BFLY PT, R2, R7, 0x2, 0x1f ;  /* 0x0c401f0007027f89 */ /* 0x000e2800000e0000 */
[----:B------:R-:W1:Y:S01]  /*21bf0*/  SHFL.BFLY PT, R3, R6, 0x2, 0x1f ;  /* 0x0c401f0006037f89 */ /* 0x000e6200000e0000 */
[----:B0-----:R-:W-:Y:S01]  /*21c00*/  FADD.FTZ R2, R2, R7 ;  /* 0x0000000702027221 */ /* 0x001fe20000010000 */
[----:B------:R-:W-:-:S02]  /*21c10*/  IMAD.MOV.U32 R7, RZ, RZ, RZ ;  /* 0x000000ffff077224 */ /* 0x000fc400078e00ff */
[----:B-1----:R-:W-:Y:S01]  /*21c20*/  FADD.FTZ R9, R3, R6 ;  /* 0x0000000603097221 */ /* 0x002fe20000010000 */
[----:B------:R-:W-:Y:S01]  /*21c30*/  IMAD.MOV.U32 R6, RZ, RZ, -0x800000 ;  /* 0xff800000ff067424 */ /* 0x000fe200078e00ff */
[----:B------:R-:W0:Y:S04]  /*21c40*/  SHFL.BFLY PT, R3, R2, 0x1, 0x1f ;  /* 0x0c201f0002037f89 */ /* 0x000e2800000e0000 */
[----:B------:R-:W1:Y:S01]  /*21c50*/  SHFL.BFLY PT, R10, R9, 0x1, 0x1f ;  /* 0x0c201f00090a7f89 */ /* 0x000e6200000e0000 */
[----:B0-----:R-:W-:Y:S01]  /*21c60*/  FADD.FTZ R13, R2, R3 ;  /* 0x00000003020d7221 */ /* 0x001fe20000010000 */
[----:B------:R-:W-:Y:S02]  /*21c70*/  MOV R2, RZ ;  /* 0x000000ff00027202 */ /* 0x000fe40000000f00 */
[----:B------:R-:W-:Y:S01]  /*21c80*/  SEL R3, RZ, 0x1, P2 ;  /* 0x00000001ff037807 */ /* 0x000fe20001000000 */
[----:B-1----:R-:W-:Y:S01]  /*21c90*/  FADD.FTZ R14, R9, R10 ;  /* 0x0000000a090e7221 */ /* 0x002fe20000010000 */
[----:B------:R-:W-:-:S02]  /*21ca0*/  FSETP.NE.FTZ.AND P0, PT, R13, RZ, PT ;  /* 0x000000ff0d00720b */ /* 0x000fc40003f15000 */
        /* <DEDUP_REMOVED lines=115> */
.L_x_2851:
        /* <DEDUP_REMOVED lines=53> */
[C---:B------:R-:W-:Y:S02]  /*22730*/  IADD3 R139, P2, R8.reuse, 0x20, RZ ;  /* 0x00000020088b7810 */ /* 0x040fe40007f5e0ff */
[C---:B------:R-:W-:Y:S02]  /*22740*/  IADD3 R141, P1, R8.reuse, 0x40, RZ ;  /* 0x00000040088d7810 */ /* 0x040fe40007f3e0ff */
[----:B------:R-:W-:Y:S01]  /*22750*/  LOP3.LUT R14, R139, 0x380, RZ, 0xc0, !PT ;  /* 0x000003808b0e7812 */ /* 0x000fe200078ec0ff */
[--C-:B------:R-:W-:Y:S01]  /*22760*/  IMAD.X R15, RZ, RZ, R9.reuse, P2 ;  /* 0x000000ffff0f7224 */ /* 0x100fe200010e0609 */
[----:B------:R-:W-:Y:S02]  /*22770*/  IADD3 R145, P5, R8, 0x4000, RZ ;  /* 0x0000400008917810 */ /* 0x000fe40007fbe0ff */
[----:B------:R-:W-:Y:S02]  /*22780*/  SHF.R.U64 R14, R14, 0x3, RZ ;  /* 0x000000030e0e7819 */ /* 0x000fe400000012ff */
[C---:B------:R-:W-:Y:S01]  /*22790*/  IADD3 R38, P0, R8.reuse, 0x4020, RZ ;  /* 0x0000402008267810 */ /* 0x040fe20007f1e0ff */
[----:B------:R-:W-:Y:S01]  /*227a0*/  IMAD.X R35, RZ, RZ, R9, P5 ;  /* 0x000000ffff237224 */ /* 0x000fe200028e0609 */
[----:B------:R-:W-:-:S02]  /*227b0*/  LOP3.LUT R5, R8, 0x380, RZ, 0xc0, !PT ;  /* 0x0000038008057812 */ /* 0x000fc400078ec0ff */
[----:B------:R-:W-:Y:S01]  /*227c0*/  IADD3 R143, P6, R8, 0x60, RZ ;  /* 0x00000060088f7810 */ /* 0x000fe20007fde0ff */
[--C-:B------:R-:W-:Y:S01]  /*227d0*/  IMAD.X R39, RZ, RZ, R9.reuse, P0 ;  /* 0x000000ffff277224 */ /* 0x100fe200000e0609 */
[----:B------:R-:W-:Y:S02]  /*227e0*/  LOP3.LUT R20, R141, 0x380, RZ, 0xc0, !PT ;  /* 0x000003808d147812 */ /* 0x000fe400078ec0ff */
[----:B------:R-:W-:Y:S01]  /*227f0*/  LOP3.LUT R14, R14, R139, RZ, 0x3c, !PT ;  /* 0x0000008b0e0e7212 */ /* 0x000fe200078e3cff */
[----:B------:R-:W-:Y:S01]  /*22800*/  IMAD.X R31, RZ, RZ, R9, P6 ;  /* 0x000000ffff1f7224 */ /* 0x000fe200030e0609 */
[----:B------:R-:W-:Y:S02]  /*22810*/  LOP3.LUT R34, R145, 0x380, RZ, 0xc0, !PT ;  /* 0x0000038091227812 */ /* 0x000fe400078ec0ff */
[----:B------:R-:W-:Y:S02]  /*22820*/  LOP3.LUT R139, R38, 0x380, RZ, 0xc0, !PT ;  /* 0x00000380268b7812 */ /* 0x000fe400078ec0ff */
[----:B------:R-:W-:-:S02]  /*22830*/  SHF.R.U64 R5, R5, 0x3, RZ ;  /* 0x0000000305057819 */ /* 0x000fc400000012ff */
[----:B------:R-:W-:Y:S02]  /*22840*/  SHF.R.U64 R20, R20, 0x3, RZ ;  /* 0x0000000314147819 */ /* 0x000fe400000012ff */
[----:B------:R-:W-:Y:S02]  /*22850*/  IADD3 R42, P4, R8, 0x4040, RZ ;  /* 0x00004040082a7810 */ /* 0x000fe40007f9e0ff */
[----:B------:R-:W-:Y:S02]  /*22860*/  IADD3.X R21, RZ, R9, RZ, P1, !PT ;  /* 0x00000009ff157210 */ /* 0x000fe40000ffe4ff */
[----:B------:R-:W-:Y:S01]  /*22870*/  SHF.R.U64 R34, R34, 0x3, RZ ;  /* 0x0000000322227819 */ /* 0x000fe200000012ff */
[----:B------:R-:W-:Y:S01]  /*22880*/  IMAD.X R43, RZ, RZ, R9, P4 ;  /* 0x000000ffff2b7224 */ /* 0x000fe200020e0609 */
[----:B------:R-:W-:Y:S02]  /*22890*/  SHF.R.U64 R139, R139, 0x3, RZ ;  /* 0x000000038b8b7819 */ /* 0x000fe400000012ff */
[----:B------:R-:W-:-:S02]  /*228a0*/  IADD3 R46, P3, R8, 0x4060, RZ ;  /* 0x00004060082e7810 */ /* 0x000fc40007f7e0ff */
[C---:B------:R-:W-:Y:S02]  /*228b0*/  IADD3 R50, P2, R8.reuse, 0x8000, RZ ;  /* 0x0000800008327810 */ /* 0x040fe40007f5e0ff */
[C---:B------:R-:W-:Y:S02]  /*228c0*/  IADD3 R2, P1, R8.reuse, 0x8020, RZ ;  /* 0x0000802008027810 */ /* 0x040fe40007f3e0ff */
[C---:B-1----:R-:W-:Y:S01]  /*228d0*/  IADD3 R24, P6, R8.reuse, 0x8040, RZ ;  /* 0x0000804008187810 */ /* 0x042fe20007fde0ff */
[--C-:B------:R-:W-:Y:S01]  /*228e0*/  IMAD.X R51, RZ, RZ, R9.reuse, P2 ;  /* 0x000000ffff337224 */ /* 0x100fe200010e0609 */
[----:B------:R-:W-:Y:S01]  /*228f0*/  IADD3 R86, P5, R8, 0x8060, RZ ;  /* 0x0000806008567810 */ /* 0x000fe20007fbe0ff */
[--C-:B------:R-:W-:Y:S01]  /*22900*/  IMAD.X R55, RZ, RZ, R9.reuse, P1 ;  /* 0x000000ffff377224 */ /* 0x100fe200008e0609 */
[----:B------:R-:W-:Y:S01]  /*22910*/  LOP3.LUT R30, R143, 0x380, RZ, 0xc0, !PT ;  /* 0x000003808f1e7812 */ /* 0x000fe200078ec0ff */
[--C-:B------:R-:W-:Y:S01]  /*22920*/  IMAD.X R59, RZ, RZ, R9.reuse, P6 ;  /* 0x000000ffff3b7224 */ /* 0x100fe200030e0609 */
[----:B------:R-:W-:Y:S01]  /*22930*/  LOP3.LUT R8, R5, R8, RZ, 0x3c, !PT ;  /* 0x0000000805087212 */ /* 0x000fe200078e3cff */
[----:B------:R-:W-:Y:S01]  /*22940*/  IMAD.X R5, RZ, RZ, R9, P5 ;  /* 0x000000ffff057224 */ /* 0x000fe200028e0609 */
[----:B------:R-:W-:-:S02]  /*22950*/  LOP3.LUT R20, R20, R141, RZ, 0x3c, !PT ;  /* 0x0000008d14147212 */ /* 0x000fc400078e3cff */
[----:B------:R-:W-:Y:S02]  /*22960*/  LOP3.LUT R34, R34, R145, RZ, 0x3c, !PT ;  /* 0x0000009122227212 */ /* 0x000fe400078e3cff */
[----:B------:R-:W-:Y:S02]  /*22970*/  LOP3.LUT R141, R42, 0x380, RZ, 0xc0, !PT ;  /* 0x000003802a8d7812 */ /* 0x000fe400078ec0ff */
[----:B------:R-:W-:Y:S02]  /*22980*/  LOP3.LUT R38, R139, R38, RZ, 0x3c, !PT ;  /* 0x000000268b267212 */ /* 0x000fe400078e3cff */
[----:B------:R-:W-:Y:S02]  /*22990*/  SHF.R.U64 R30, R30, 0x3, RZ ;  /* 0x000000031e1e7819 */ /* 0x000fe400000012ff */
[----:B------:R-:W-:Y:S02]  /*229a0*/  LOP3.LUT R145, R50, 0x380, RZ, 0xc0, !PT ;  /* 0x0000038032917812 */ /* 0x000fe400078ec0ff */
[----:B------:R-:W-:-:S02]  /*229b0*/  LOP3.LUT R139, R24, 0x380, RZ, 0xc0, !PT ;  /* 0x00000380188b7812 */ /* 0x000fc400078ec0ff */
[----:B------:R-:W-:Y:S02]  /*229c0*/  MOV R94, R8 ;  /* 0x00000008005e7202 */ /* 0x000fe40000000f00 */
[----:B------:R-:W-:Y:S02]  /*229d0*/  F2FP.F16.F32.PACK_AB R8, R4, R0 ;  /* 0x000000000408723e */ /* 0x000fe400000000ff */
[----:B------:R-:W-:Y:S02]  /*229e0*/  SHF.R.U64 R141, R141, 0x3, RZ ;  /* 0x000000038d8d7819 */ /* 0x000fe400000012ff */
[----:B------:R-:W-:Y:S02]  /*229f0*/  LOP3.LUT R0, R2, 0x380, RZ, 0xc0, !PT ;  /* 0x0000038002007812 */ /* 0x000fe400078ec0ff */
[----:B------:R-:W-:Y:S02]  /*22a00*/  IADD3.X R47, RZ, R9, RZ, P3, !PT ;  /* 0x00000009ff2f7210 */ /* 0x000fe40001ffe4ff */
[----:B------:R-:W-:-:S02]  /*22a10*/  LOP3.LUT R30, R30, R143, RZ, 0x3c, !PT ;  /* 0x0000008f1e1e7212 */ /* 0x000fc400078e3cff */
[----:B------:R-:W-:Y:S02]  /*22a20*/  SHF.R.U64 R145, R145, 0x3, RZ ;  /* 0x0000000391917819 */ /* 0x000fe400000012ff */
[----:B------:R-:W-:Y:S02]  /*22a30*/  SHF.R.U64 R139, R139, 0x3, RZ ;  /* 0x000000038b8b7819 */ /* 0x000fe400000012ff */
[----:B------:R-:W-:Y:S02]  /*22a40*/  LOP3.LUT R143, R46, 0x380, RZ, 0xc0, !PT ;  /* 0x000003802e8f7812 */ /* 0x000fe400078ec0ff */
[----:B------:R-:W-:Y:S02]  /*22a50*/  F2FP.F16.F32.PACK_AB R9, R138, R10 ;  /* 0x0000000a8a09723e */ /* 0x000fe400000000ff */
[----:B------:R-:W-:Y:S02]  /*22a60*/  F2FP.F16.F32.PACK_AB R10, R29, R28 ;  /* 0x0000001c1d0a723e */ /* 0x000fe400000000ff */
[----:B------:R-:W-:-:S02]  /*22a70*/  LOP3.LUT R42, R141, R42, RZ, 0x3c, !PT ;  /* 0x0000002a8d2a7212 */ /* 0x000fc400078e3cff */
[----:B------:R-:W-:Y:S01]  /*22a80*/  SHF.R.U64 R29, R0, 0x3, RZ ;  /* 0x00000003001d7819 */ /* 0x000fe200000012ff */
[----:B------:R1:W-:Y:S01]  /*22a90*/  STSM.16.M88.4 [R94], R8 ;  /* 0x000000085e007844 */ /* 0x0003e20000000200 */
[----:B------:R-:W-:Y:S02]  /*22aa0*/  LOP3.LUT R50, R145, R50, RZ, 0x3c, !PT ;  /* 0x0000003291327212 */ /* 0x000fe400078e3cff */
[----:B------:R-:W-:Y:S02]  /*22ab0*/  LOP3.LUT R58, R139, R24, RZ, 0x3c, !PT ;  /* 0x000000188b3a7212 */ /* 0x000fe400078e3cff */
[----:B------:R-:W-:Y:S02]  /*22ac0*/  SHF.R.U64 R143, R143, 0x3, RZ ;  /* 0x000000038f8f7819 */ /* 0x000fe400000012ff */
[----:B------:R-:W-:Y:S02]  /*22ad0*/  LOP3.LUT R141, R86, 0x380, RZ, 0xc0, !PT ;  /* 0x00000380568d7812 */ /* 0x000fe400078ec0ff */
[----:B------:R-:W-:-:S02]  /*22ae0*/  MOV R24, R14 ;  /* 0x0000000e00187202 */ /* 0x000fc40000000f00 */
[----:B------:R-:W-:Y:S02]  /*22af0*/  MOV R15, R34 ;  /* 0x00000022000f7202 */ /* 0x000fe40000000f00 */
[----:B------:R-:W-:Y:S02]  /*22b00*/  LOP3.LUT R54, R29, R2, RZ, 0x3c, !PT ;  /* 0x000000021d367212 */ /* 0x000fe400078e3cff */
[----:B------:R-:W-:Y:S02]  /*22b10*/  MOV R14, R42 ;  /* 0x0000002a000e7202 */ /* 0x000fe40000000f00 */
[----:B------:R-:W-:Y:S02]  /*22b20*/  F2FP.F16.F32.PACK_AB R34, R37, R36 ;  /* 0x000000242522723e */ /* 0x000fe400000000ff */
[----:B------:R-:W-:Y:S02]  /*22b30*/  F2FP.F16.F32.PACK_AB R35, R135, R124 ;  /* 0x0000007c8723723e */ /* 0x000fe400000000ff */
[----:B------:R-:W-:-:S02]  /*22b40*/  MOV R20, R20 ;  /* 0x0000001400147202 */ /* 0x000fc40000000f00 */
        /* <DEDUP_REMOVED lines=17> */
[----:B------:R-:W-:Y:S02]  /*22c60*/  MOV R46, R46 ;  /* 0x0000002e002e7202 */ /* 0x000fe40000000f00 */
[----:B------:R-:W-:Y:S01]  /*22c70*/  ISETP.NE.U32.AND P0, PT, RZ, UR4, PT ;  /* 0x00000004ff007c0c */ /* 0x000fe2000bf05070 */
[----:B------:R-:W-:Y:S01]  /*22c80*/  STSM.16.M88.4 [R38], R64 ;  /* 0x0000004026007844 */ /* 0x000fe20000000200 */
[----:B-1----:R-:W-:Y:S02]  /*22c90*/  IADD3 R8, P1, R233, UR4, RZ ;  /* 0x00000004e9087c10 */ /* 0x002fe4000ff3e0ff */
[----:B------:R-:W-:Y:S01]  /*22ca0*/  MOV R54, R54 ;  /* 0x0000003600367202 */ /* 0x000fe20000000f00 */
[----:B------:R-:W-:Y:S01]  /*22cb0*/  STSM.16.M88.4 [R14], R72 ;  /* 0x000000480e007844 */ /* 0x000fe20000000200 */
[----:B------:R-:W-:-:S02]  /*22cc0*/  MOV R10, R4 ;  /* 0x00000004000a7202 */ /* 0x000fc40000000f00 */
[----:B------:R-:W-:Y:S01]  /*22cd0*/  ISETP.NE.AND.EX P0, PT, RZ, UR5, PT, P0 ;  /* 0x00000005ff007c0c */ /* 0x000fe2000bf05300 */
[----:B------:R-:W-:Y:S01]  /*22ce0*/  STSM.16.M88.4 [R46], R80 ;  /* 0x000000502e007844 */ /* 0x000fe20000000200 */
[----:B------:R-:W-:Y:S01]  /*22cf0*/  IADD3.X R9, R234, UR5, RZ, P1, !PT ;  /* 0x00000005ea097c10 */ /* 0x000fe20008ffe4ff */
[----:B------:R-:W-:Y:S01]  /*22d00*/  ULDC.64 UR4, c[0x0][0xc08] ;  /* 0x0003020000047ab9 */ /* 0x000fe20000000a00 */
[----:B--2---:R-:W-:Y:S01]  /*22d10*/  MOV R20, RZ ;  /* 0x000000ff00147202 */ /* 0x004fe20000000f00 */
[----:B------:R1:W-:Y:S01]  /*22d20*/  STSM.16.M88.4 [R2], R88 ;  /* 0x0000005802007844 */ /* 0x0003e20000000200 */
[----:B------:R-:W-:-:S03]  /*22d30*/  ISETP.NE.U32.AND P2, PT, RZ, UR4, PT ;  /* 0x00000004ff007c0c */ /* 0x000fc6000bf45070 */
[----:B------:R2:W-:Y:S04]  /*22d40*/  STSM.16.M88.4 [R54], R96 ;  /* 0x0000006036007844 */ /* 0x0005e80000000200 */
[----:B------:R2:W-:Y:S01]  /*22d50*/  STSM.16.M88.4 [R0], R104 ;  /* 0x0000006800007844 */ /* 0x0005e20000000200 */
[----:B------:R-:W-:-:S03]  /*22d60*/  ISETP.NE.AND.EX P2, PT, RZ, UR5, PT, P2 ;  /* 0x00000005ff007c0c */ /* 0x000fc6000bf45320 */
[----:B------:R2:W-:Y:S01]  /*22d70*/  STSM.16.M88.4 [R10], R112 ;  /* 0x000000700a007844 */ /* 0x0005e20000000200 */
[----:B------:R-:W-:Y:S09]  /*22d80*/  BAR.SYNC.DEFER_BLOCKING 0x1, 0x100 ;  /* 0x0044000000007b1d */ /* 0x000ff20000010000 */
[----:B------:R-:W-:Y:S01]  /*22d90*/  @P2 IADD3 R4, P3, R233, UR4, RZ ;  /* 0x00000004e9042c10 */ /* 0x000fe2000ff7e0ff */
[----:B------:R-:W-:Y:S01]  /*22da0*/  ULDC UR4, c[0x0][0xa88] ;  /* 0x0002a20000047ab9 */ /* 0x000fe20000000800 */
[----:B-1----:R-:W1:Y:S01]  /*22db0*/  LDC R2, c[0x0][0xbe8] ;  /* 0x0002fa00ff027b82 */ /* 0x002e620000000800 */
[----:B------:R-:W-:Y:S01]  /*22dc0*/  IMAD.U32 R7, RZ, RZ, UR4 ;  /* 0x00000004ff077e24 */ /* 0x000fe2000f8e00ff */
[----:B------:R-:W-:Y:S01]  /*22dd0*/  @P2 IADD3.X R5, R234, UR5, RZ, P3, !PT ;  /* 0x00000005ea052c10 */ /* 0x000fe20009ffe4ff */
[----:B------:R2:W5:Y:S04]  /*22de0*/  @P0 LDG.E R20, desc[UR60][R8.64] ;  /* 0x0000003c08140981 */ /* 0x000568000c1e1900 */
[----:B------:R2:W5:Y:S01]  /*22df0*/  @P2 LDG.E R7, desc[UR60][R4.64] ;  /* 0x0000003c04072981 */ /* 0x000562000c1e1900 */
[----:B-1----:R-:W-:-:S13]  /*22e00*/  ISETP.NE.AND P1, PT, R2, 0x1, PT ;  /* 0x000000010200780c */ /* 0x002fda0003f25270 */
[----:B------:R-:W1:Y:S08]  /*22e10*/  @P1 LDC R11, c[0x0][0xbec] ;  /* 0x0002fb00ff0b1b82 */ /* 0x000e700000000800 */
[----:B------:R-:W3:Y:S01]  /*22e20*/  @P1 LDC R29, c[0x0][0xbf0] ;  /* 0x0002fc00ff1d1b82 */ /* 0x000ee20000000800 */
[----:B--2---:R-:W-:Y:S05]  /*22e30*/  @P2 BRA `(.L_x_2947) ;  /* 0x0000000000102947 */ /* 0x004fea0003800000 */
[----:B------:R-:W-:Y:S05]  /*22e40*/  @!P0 BRA `(.L_x_2947) ;  /* 0x00000000000c8947 */ /* 0x000fea0003800000 */
[----:B------:R-:W2:Y:S04]  /*22e50*/  LDG.E R0, desc[UR60][R8.64] ;  /* 0x0000003c08007981 */ /* 0x000ea8000c1e1900 */
[----:B-----5:R-:W2:Y:S02]  /*22e60*/  LDG.E R7, desc[UR60][R8.64+0x4] ;  /* 0x0000043c08077981 */ /* 0x020ea4000c1e1900 */
[----:B--2---:R-:W-:-:S07]  /*22e70*/  IMAD.IADD R7, R7, 0x1, -R0 ;  /* 0x0000000107077824 */ /* 0x004fce00078e0a00 */
.L_x_2947:
[----:B------:R-:W2:Y:S01]  /*22e80*/  LDL.LU R8, [R1+0x54] ;  /* 0x0000540001087983 */ /* 0x000ea20000300800 */
[----:B------:R-:W-:Y:S01]  /*22e90*/  SHF.R.S32.HI R24, RZ, 0x1f, R232 ;  /* 0x0000001fff187819 */ /* 0x000fe200000114e8 */
[----:B------:R-:W-:Y:S01]  /*22ea0*/  IMAD.IADD R10, R228, 0x1, R222 ;  /* 0x00000001e40a7824 */ /* 0x000fe200078e02de */
[----:B------:R-:W-:Y:S01]  /*22eb0*/  ULDC.64 UR4, c[0x0][0xb90] ;  /* 0x0002e40000047ab9 */ /* 0x000fe20000000a00 */
[----:B------:R-:W4:Y:S01]  /*22ec0*/  LDL R31, [R1+0x8c] ;  /* 0x00008c00011f7983 */ /* 0x000f220000100800 */
[----:B-----5:R-:W-:Y:S01]  /*22ed0*/  SHF.R.S32.HI R21, RZ, 0x1f, R20 ;  /* 0x0000001fff157819 */ /* 0x020fe20000011414 */
[----:B------:R-:W-:Y:S01]  /*22ee0*/  IMAD R5, R24, UR4, RZ ;  /* 0x0000000418057c24 */ /* 0x000fe2000f8e02ff */
[----:B------:R-:W-:Y:S01]  /*22ef0*/  MOV R9, R10 ;  /* 0x0000000a00097202 */ /* 0x000fe20000000f00 */
[----:B------:R-:W0:Y:S01]  /*22f00*/  S2R R35, SR_TID.X ;  /* 0x0000000000237919 */ /* 0x000e220000002100 */
[----:B-1----:R-:W-:Y:S01]  /*22f10*/  @P1 IMAD.HI.U32 R0, R10, R11, RZ ;  /* 0x0000000b0a001227 */ /* 0x002fe200078e00ff */
[----:B------:R-:W-:Y:S01]  /*22f20*/  SEL R235, R235, RZ, !P0 ;  /* 0x000000ffebeb7207 */ /* 0x000fe20004000000 */
[----:B------:R-:W1:Y:S02]  /*22f30*/  @P1 LDC R67, c[0x0][0xbec] ;  /* 0x0002fb00ff431b82 */ /* 0x000e640000000800 */
[C---:B------:R-:W-:Y:S01]  /*22f40*/  IMAD R15, R232.reuse, UR5, R5 ;  /* 0x00000005e80f7c24 */ /* 0x040fe2000f8e0205 */
[----:B---3--:R-:W-:Y:S01]  /*22f50*/  @P1 SHF.R.U32.HI R9, RZ, R29, R0 ;  /* 0x0000001dff091219 */ /* 0x008fe20000011600 */
[----:B------:R-:W-:Y:S01]  /*22f60*/  IMAD.WIDE.U32 R4, R232, UR4, R20 ;  /* 0x00000004e8047c25 */ /* 0x000fe2000f8e0014 */
[----:B------:R-:W-:-:S03]  /*22f70*/  ULDC.64 UR4, c[0x0][0xb98] ;  /* 0x0002e60000047ab9 */ /* 0x000fc60000000a00 */
[----:B------:R-:W-:Y:S01]  /*22f80*/  IMAD.IADD R5, R5, 0x1, R15 ;  /* 0x0000000105057824 */ /* 0x000fe200078e020f */
[----:B------:R-:W3:Y:S01]  /*22f90*/  @P1 LDC R69, c[0x0][0xbf0] ;  /* 0x0002fc00ff451b82 */ /* 0x000ee20000000800 */
[----:B------:R-:W-:Y:S02]  /*22fa0*/  IMAD.MOV R15, RZ, RZ, -R9 ;  /* 0x000000ffff0f7224 */ /* 0x000fe400078e0a09 */
[----:B0-----:R-:W-:-:S05]  /*22fb0*/  VIADD R35, R35, 0xffffff80 ;  /* 0xffffff8023237836 */ /* 0x001fca0000000000 */
[----:B------:R-:W-:-:S04]  /*22fc0*/  SHF.R.S32.HI R68, RZ, 0x1f, R35 ;  /* 0x0000001fff447819 */ /* 0x000fc80000011423 */
[----:B------:R-:W-:-:S04]  /*22fd0*/  LEA.HI R68, R68, R35, RZ, 0x3 ;  /* 0x0000002344447211 */ /* 0x000fc800078f18ff */
[----:B------:R-:W-:-:S05]  /*22fe0*/  SHF.R.S32.HI R68, RZ, 0x3, R68 ;  /* 0x00000003ff447819 */ /* 0x000fca0000011444 */
[----:B------:R-:W-:Y:S02]  /*22ff0*/  IMAD R11, R68, 0x40, R223 ;  /* 0x00000040440b7824 */ /* 0x000fe400078e02df */
[----:B------:R-:W-:-:S04]  /*23000*/  IMAD.WIDE.U32 R4, R235, UR4, R4 ;  /* 0x00000004eb047c25 */ /* 0x000fc8000f8e0004 */
[----:B------:R-:W-:-:S04]  /*23010*/  IMAD.WIDE R12, R11, 0x2, R12 ;  /* 0x000000020b0c7825 */ /* 0x000fc800078e020c */
[----:B------:R-:W-:Y:S01]  /*23020*/  IMAD R11, R2, R15, R10 ;  /* 0x0000000f020b7224 */ /* 0x000fe200078e020a */
[----:B------:R-:W-:Y:S02]  /*23030*/  SHF.R.S32.HI R15, RZ, 0x1f, R9 ;  /* 0x0000001fff0f7819 */ /* 0x000fe40000011409 */
[----:B------:R-:W-:-:S04]  /*23040*/  SHF.R.S32.HI R34, RZ, 0x1f, R35 ;  /* 0x0000001fff227819 */ /* 0x000fc80000011423 */
[----:B------:R-:W-:-:S04]  /*23050*/  LEA.HI R34, R34, R35, RZ, 0x7 ;  /* 0x0000002322227211 */ /* 0x000fc800078f38ff */
[----:B------:R-:W-:Y:S01]  /*23060*/  LOP3.LUT R34, R34, 0xffffff80, RZ, 0xc0, !PT ;  /* 0xffffff8022227812 */ /* 0x000fe200078ec0ff */
[----:B------:R-:W-:-:S03]  /*23070*/  IMAD R64, R7, R2, RZ ;  /* 0x0000000207407224 */ /* 0x000fc600078e02ff */
[----:B------:R-:W-:Y:S02]  /*23080*/  IADD3 R34, R35, -R34, RZ ;  /* 0x8000002223227210 */ /* 0x000fe40007ffe0ff */
[C---:B------:R-:W-:Y:S02]  /*23090*/  IADD3 R33, P4, R12.reuse, 0x4000, RZ ;  /* 0x000040000c217810 */ /* 0x040fe40007f9e0ff */
[----:B------:R-:W-:Y:S02]  /*230a0*/  IADD3 R41, P3, R12, 0x6000, RZ ;  /* 0x000060000c297810 */ /* 0x000fe40007f7e0ff */
[----:B------:R-:W-:Y:S02]  /*230b0*/  LOP3.LUT R32, R33, 0x380, RZ, 0xc0, !PT ;  /* 0x0000038021207812 */ /* 0x000fe400078ec0ff */
[----:B------:R-:W-:Y:S02]  /*230c0*/  LOP3.LUT R40, R41, 0x380, RZ, 0xc0, !PT ;  /* 0x0000038029287812 */ /* 0x000fe400078ec0ff */
[----:B------:R-:W-:-:S02]  /*230d0*/  SHF.R.U64 R32, R32, 0x3, RZ ;  /* 0x0000000320207819 */ /* 0x000fc400000012ff */
        /* <DEDUP_REMOVED lines=10> */
[----:B------:R-:W-:Y:S01]  /*23180*/  BSSY B1, `(.L_x_2948) ;  /* 0x0000099000017945 */ /* 0x000fe20003800000 */
[----:B------:R-:W-:Y:S02]  /*23190*/  SHF.R.S32.HI R70, RZ, 0x1f, R229 ;  /* 0x0000001fff467819 */ /* 0x000fe400000114e5 */
[----:B------:R-:W-:Y:S02]  /*231a0*/  SHF.R.S32.HI R71, RZ, 0x1f, R223 ;  /* 0x0000001fff477819 */ /* 0x000fe400000114df */
[----:B--2---:R-:W-:-:S05]  /*231b0*/  SEL R0, R8, RZ, !P0 ;  /* 0x000000ff08007207 */ /* 0x004fca0004000000 */
[----:B------:R-:W-:Y:S01]  /*231c0*/  IMAD R8, R0, UR4, RZ ;  /* 0x0000000400087c24 */ /* 0x000fe2000f8e02ff */
[----:B------:R-:W-:-:S03]  /*231d0*/  IADD3 R4, P0, R9, R4, RZ ;  /* 0x0000000409047210 */ /* 0x000fc60007f1e0ff */
[----:B------:R-:W-:Y:S01]  /*231e0*/  IMAD R10, R235, UR5, R8 ;  /* 0x00000005eb0a7c24 */ /* 0x000fe2000f8e0208 */
[----:B------:R-:W-:Y:S01]  /*231f0*/  SHF.R.S32.HI R8, RZ, 0x1f, R11 ;  /* 0x0000001fff087819 */ /* 0x000fe2000001140b */
[----:B------:R-:W-:-:S03]  /*23200*/  ULDC.64 UR4, c[0x0][0xb88] ;  /* 0x0002e20000047ab9 */ /* 0x000fc60000000a00 */
[----:B------:R-:W-:Y:S01]  /*23210*/  IADD3.X R5, R15, R5, R10, P0, !PT ;  /* 0x000000050f057210 */ /* 0x000fe200007fe40a */
[----:B------:R-:W-:Y:S01]  /*23220*/  IMAD R10, R8, UR4, RZ ;  /* 0x00000004080a7c24 */ /* 0x000fe2000f8e02ff */
[----:B------:R-:W-:-:S03]  /*23230*/  IADD3 R9, P2, R12, 0x1000, RZ ;  /* 0x000010000c097810 */ /* 0x000fc60007f5e0ff */
[C---:B------:R-:W-:Y:S02]  /*23240*/  IMAD R29, R11.reuse, UR5, R10 ;  /* 0x000000050b1d7c24 */ /* 0x040fe4000f8e020a */
[----:B------:R-:W-:Y:S01]  /*23250*/  IMAD.WIDE.U32 R4, R11, UR4, R4 ;  /* 0x000000040b047c25 */ /* 0x000fe2000f8e0004 */
        /* <DEDUP_REMOVED lines=8> */
[----:B----4-:R-:W-:Y:S01]  /*232e0*/  IMAD.IADD R31, R31, 0x1, R222 ;  /* 0x000000011f1f7824 */ /* 0x010fe200078e02de */
[----:B------:R-:W-:Y:S01]  /*232f0*/  LOP3.LUT R8, R8, R9, RZ, 0x3c, !PT ;  /* 0x0000000908087212 */ /* 0x000fe200078e3cff */
[----:B------:R-:W-:Y:S01]  /*23300*/  SHFL.IDX PT, R58, R30, 0x1, 0x1c1f ;  /* 0x003c1f001e3a7f89 */ /* 0x000fe200000e0000 */
[----:B------:R-:W-:Y:S01]  /*23310*/  IADD3.X R9, RZ, R13, RZ, P2, !PT ;  /* 0x0000000dff097210 */ /* 0x000fe200017fe4ff */
[----:B------:R-:W-:Y:S01]  /*23320*/  ULDC.64 UR4, c[0x0][0xaa0] ;  /* 0x0002a80000047ab9 */ /* 0x000fe20000000a00 */
[----:B------:R-:W-:-:S02]  /*23330*/  LOP3.LUT R36, R37, 0x380, RZ, 0xc0, !PT ;  /* 0x0000038025247812 */ /* 0x000fc400078ec0ff */
[----:B------:R-:W-:Y:S01]  /*23340*/  IADD3 R45, P2, R12, 0x7000, RZ ;  /* 0x000070000c2d7810 */ /* 0x000fe20007f5e0ff */
[----:B------:R-:W0:Y:S01]  /*23350*/  SHFL.IDX PT, R55, R4, RZ, 0x1c1f ;  /* 0x001c1fff04377589 */ /* 0x000e2200000e0000 */
[----:B------:R-:W-:Y:S02]  /*23360*/  SHF.R.U64 R36, R36, 0x3, RZ ;  /* 0x0000000324247819 */ /* 0x000fe400000012ff */
[----:B------:R-:W-:Y:S01]  /*23370*/  LOP3.LUT R44, R45, 0x380, RZ, 0xc0, !PT ;  /* 0x000003802d2c7812 */ /* 0x000fe200078ec0ff */
[----:B------:R-:W2:Y:S01]  /*23380*/  SHFL.IDX PT, R59, R4, 0x1, 0x1c1f ;  /* 0x003c1f00043b7f89 */ /* 0x000ea200000e0000 */
[----:B------:R-:W-:Y:S01]  /*23390*/  LOP3.LUT R36, R36, R37, RZ, 0x3c, !PT ;  /* 0x0000002524247212 */ /* 0x000fe200078e3cff */
[----:B------:R-:W-:Y:S01]  /*233a0*/  IMAD.X R37, RZ, RZ, R13, P0 ;  /* 0x000000ffff257224 */ /* 0x000fe200000e060d */
[----:B------:R-:W-:Y:S01]  /*233b0*/  SHF.R.U64 R44, R44, 0x3, RZ ;  /* 0x000000032c2c7819 */ /* 0x000fe200000012ff */
[----:B------:R-:W-:Y:S01]  /*233c0*/  VIADD R5, R31, 0x8 ;  /* 0x000000081f057836 */ /* 0x000fe20000000000 */
[----:B------:R-:W-:-:S02]  /*233d0*/  LOP3.LUT P0, RZ, R34, 0x3, RZ, 0xc0, !PT ;  /* 0x0000000322ff7812 */ /* 0x000fc4000780c0ff */
[----:B------:R-:W-:Y:S01]  /*233e0*/  LOP3.LUT R44, R44, R45, RZ, 0x3c, !PT ;  /* 0x0000002d2c2c7212 */ /* 0x000fe200078e3cff */
[----:B------:R-:W-:Y:S01]  /*233f0*/  IMAD.X R45, RZ, RZ, R13, P2 ;  /* 0x000000ffff2d7224 */ /* 0x000fe200010e060d */
[-C--:B------:R-:W-:Y:S02]  /*23400*/  ISETP.GE.OR P2, PT, R31, R64.reuse, P0 ;  /* 0x000000401f00720c */ /* 0x080fe40000746670 */
[----:B------:R-:W-:Y:S02]  /*23410*/  ISETP.GE.OR P0, PT, R5, R64, P0 ;  /* 0x000000400500720c */ /* 0x000fe40000706670 */
[C---:B------:R-:W-:Y:S02]  /*23420*/  IADD3 R15, P6, R12.reuse, 0x2000, RZ ;  /* 0x000020000c0f7810 */ /* 0x040fe40007fde0ff */
[----:B------:R-:W-:-:S07]  /*23430*/  IADD3 R29, P5, R12, 0x3000, RZ ;  /* 0x000030000c1d7810 */ /* 0x000fce0007fbe0ff */
[----:B0-----:R-:W-:Y:S04]  /*23440*/  @!P2 ST.E desc[UR60][R54.64], R6 ;  /* 0x000000063600a985 */ /* 0x001fe8000c10193c */
[----:B--2---:R0:W-:Y:S01]  /*23450*/  @!P0 ST.E desc[UR60][R58.64], R3 ;  /* 0x000000033a008985 */ /* 0x0041e2000c10193c */
[----:B------:R-:W-:Y:S02]  /*23460*/  LOP3.LUT R14, R15, 0x380, RZ, 0xc0, !PT ;  /* 0x000003800f0e7812 */ /* 0x000fe400078ec0ff */
[----:B------:R-:W-:Y:S02]  /*23470*/  LOP3.LUT R28, R29, 0x380, RZ, 0xc0, !PT ;  /* 0x000003801d1c7812 */ /* 0x000fe400078ec0ff */
[C---:B------:R-:W-:Y:S02]  /*23480*/  IADD3 R10, P3, R12.reuse, 0xb000, RZ ;  /* 0x0000b0000c0a7810 */ /* 0x040fe40007f7e0ff */
[----:B------:R-:W-:Y:S01]  /*23490*/  LOP3.LUT R11, R12, 0x380, RZ, 0xc0, !PT ;  /* 0x000003800c0b7812 */ /* 0x000fe200078ec0ff */
[----:B------:R-:W-:-:S02]  /*234a0*/  IMAD.MOV.U32 R5, RZ, RZ, R13 ;  /* 0x000000ffff057224 */ /* 0x000fc400078e000d */
[----:B0-----:R-:W-:Y:S01]  /*234b0*/  IMAD R3, R21, UR4, RZ ;  /* 0x0000000415037c24 */ /* 0x001fe2000f8e02ff */
[----:B------:R-:W5:Y:S03]  /*234c0*/  LD.E.128 R32, desc[UR60][R32.64] ;  /* 0x0000003c20207980 */ /* 0x000f66000c101d00 */
[C---:B------:R-:W-:Y:S01]  /*234d0*/  IMAD R3, R20.reuse, UR5, R3 ;  /* 0x0000000514037c24 */ /* 0x040fe2000f8e0203 */
[----:B------:R-:W5:Y:S01]  /*234e0*/  LD.E.128 R36, desc[UR60][R36.64] ;  /* 0x0000003c24247980 */ /* 0x000f62000c101d00 */
[----:B------:R-:W-:Y:S01]  /*234f0*/  IMAD.WIDE.U32 R20, R20, UR4, RZ ;  /* 0x0000000414147c25 */ /* 0x000fe2000f8e00ff */
[----:B------:R-:W-:Y:S01]  /*23500*/  SHF.R.U64 R14, R14, 0x3, RZ ;  /* 0x000000030e0e7819 */ /* 0x000fe200000012ff */
[----:B------:R-:W-:Y:S01]  /*23510*/  ULDC.64 UR4, c[0x0][0xae8] ;  /* 0x0002ba0000047ab9 */ /* 0x000fe20000000a00 */
[----:B------:R-:W-:Y:S01]  /*23520*/  SHF.R.U64 R28, R28, 0x3, RZ ;  /* 0x000000031c1c7819 */ /* 0x000fe200000012ff */
[----:B------:R-:W5:Y:S01]  /*23530*/  LD.E.128 R40, desc[UR60][R40.64] ;  /* 0x0000003c28287980 */ /* 0x000f62000c101d00 */
[----:B------:R-:W-:Y:S01]  /*23540*/  IADD3 R21, R21, R3, RZ ;  /* 0x0000000315157210 */ /* 0x000fe20007ffe0ff */
[----:B------:R-:W-:Y:S01]  /*23550*/  IMAD R3, R231, 0x20, R68 ;  /* 0x00000020e7037824 */ /* 0x000fe200078e0244 */
[----:B------:R-:W-:Y:S01]  /*23560*/  LOP3.LUT R14, R14, R15, RZ, 0x3c, !PT ;  /* 0x0000000f0e0e7212 */ /* 0x000fe200078e3cff */
[--C-:B------:R-:W-:Y:S01]  /*23570*/  IMAD.X R15, RZ, RZ, R13.reuse, P6 ;  /* 0x000000ffff0f7224 */ /* 0x100fe200030e060d */
[----:B------:R-:W-:Y:S01]  /*23580*/  LOP3.LUT R28, R28, R29, RZ, 0x3c, !PT ;  /* 0x0000001d1c1c7212 */ /* 0x000fe200078e3cff */
[----:B------:R-:W-:Y:S01]  /*23590*/  IMAD.X R29, RZ, RZ, R13, P5 ;  /* 0x000000ffff1d7224 */ /* 0x000fe200028e060d */
[----:B------:R-:W-:Y:S01]  /*235a0*/  IADD3 R49, P6, R12, 0x8000, RZ ;  /* 0x000080000c317810 */ /* 0x000fe20007fde0ff */
[----:B------:R-:W-:Y:S01]  /*235b0*/  IMAD.IADD R66, R222, 0x1, R3 ;  /* 0x00000001de427824 */ /* 0x000fe200078e0203 */
[----:B------:R-:W-:Y:S01]  /*235c0*/  IADD3 R53, P5, R12, 0x9000, RZ ;  /* 0x000090000c357810 */ /* 0x000fe20007fbe0ff */
[----:B------:R-:W-:Y:S01]  /*235d0*/  IMAD R65, R24, UR4, RZ ;  /* 0x0000000418417c24 */ /* 0x000fe2000f8e02ff */
[----:B------:R-:W-:Y:S01]  /*235e0*/  LOP3.LUT R48, R49, 0x380, RZ, 0xc0, !PT ;  /* 0x0000038031307812 */ /* 0x000fe200078ec0ff */
[----:B-1----:R-:W-:Y:S01]  /*235f0*/  @P1 IMAD.HI.U32 R24, R66, R67, RZ ;  /* 0x0000004342181227 */ /* 0x002fe200078e00ff */
[----:B------:R-:W-:Y:S01]  /*23600*/  LOP3.LUT R52, R53, 0x380, RZ, 0xc0, !PT ;  /* 0x0000038035347812 */ /* 0x000fe200078ec0ff */
[----:B------:R-:W5:Y:S01]  /*23610*/  LD.E.128 R28, desc[UR60][R28.64] ;  /* 0x0000003c1c1c7980 */ /* 0x000f62000c101d00 */
[----:B------:R-:W-:Y:S01]  /*23620*/  LOP3.LUT R7, R10, 0x380, RZ, 0xc0, !PT ;  /* 0x000003800a077812 */ /* 0x000fe200078ec0ff */
[----:B------:R-:W-:-:S02]  /*23630*/  IMAD R65, R232, UR5, R65 ;  /* 0x00000005e8417c24 */ /* 0x000fc4000f8e0241 */
[----:B------:R-:W-:Y:S01]  /*23640*/  IMAD.WIDE.U32 R20, R232, UR4, R20 ;  /* 0x00000004e8147c25 */ /* 0x000fe2000f8e0014 */
[----:B------:R-:W-:Y:S01]  /*23650*/  ULDC.64 UR4, c[0x0][0xaf0] ;  /* 0x0002bc0000047ab9 */ /* 0x000fe20000000a00 */
[----:B------:R-:W-:Y:S01]  /*23660*/  SHF.R.U64 R48, R48, 0x3, RZ ;  /* 0x0000000330307819 */ /* 0x000fe200000012ff */
[----:B------:R-:W5:Y:S01]  /*23670*/  LD.E.128 R44, desc[UR60][R44.64] ;  /* 0x0000003c2c2c7980 */ /* 0x000f62000c101d00 */
[----:B------:R-:W-:Y:S01]  /*23680*/  IMAD.MOV.U32 R3, RZ, RZ, R66 ;  /* 0x000000ffff037224 */ /* 0x000fe200078e0042 */
[----:B------:R-:W-:Y:S01]  /*23690*/  SHF.R.U64 R52, R52, 0x3, RZ ;  /* 0x0000000334347819 */ /* 0x000fe200000012ff */
[----:B------:R-:W-:Y:S01]  /*236a0*/  IMAD R0, R0, UR4, RZ ;  /* 0x0000000400007c24 */ /* 0x000fe2000f8e02ff */
[----:B---3--:R-:W-:Y:S01]  /*236b0*/  @P1 SHF.R.U32.HI R3, RZ, R69, R24 ;  /* 0x00000045ff031219 */ /* 0x008fe20000011618 */
[----:B------:R-:W-:Y:S01]  /*236c0*/  IMAD.IADD R21, R21, 0x1, R65 ;  /* 0x0000000115157824 */ /* 0x000fe200078e0241 */
        /* <DEDUP_REMOVED lines=8> */
[----:B------:R-:W-:Y:S01]  /*23750*/  SHF.R.S32.HI R0, RZ, 0x1f, R3 ;  /* 0x0000001fff007819 */ /* 0x000fe20000011403 */
[--C-:B------:R-:W-:Y:S01]  /*23760*/  IMAD.X R53, RZ, RZ, R13.reuse, P5 ;  /* 0x000000ffff357224 */ /* 0x100fe200028e060d */
[----:B------:R-:W-:Y:S01]  /*23770*/  IADD3 R67, -R3, RZ, RZ ;  /* 0x000000ff03437210 */ /* 0x000fe20007ffe1ff */
[----:B------:R-:W-:Y:S01]  /*23780*/  IMAD.X R61, RZ, RZ, R13, P3 ;  /* 0x000000ffff3d7224 */ /* 0x000fe200018e060d */
[----:B------:R-:W-:-:S02]  /*23790*/  IADD3.X R49, RZ, R13, RZ, P6, !PT ;  /* 0x0000000dff317210 */ /* 0x000fc400037fe4ff */
[----:B------:R-:W-:Y:S02]  /*237a0*/  LOP3.LUT R4, R11, R12, RZ, 0x3c, !PT ;  /* 0x0000000c0b047212 */ /* 0x000fe400078e3cff */
[----:B------:R-:W-:Y:S01]  /*237b0*/  LOP3.LUT R60, R7, R10, RZ, 0x3c, !PT ;  /* 0x0000000a073c7212 */ /* 0x000fe200078e3cff */
        /* <DEDUP_REMOVED lines=8> */
[----:B------:R-:W5:Y:S04]  /*23840*/  LD.E.128 R48, desc[UR60][R48.64] ;  /* 0x0000003c30307980 */ /* 0x000f68000c101d00 */
[----:B------:R-:W5:Y:S04]  /*23850*/  LD.E.128 R52, desc[UR60][R52.64] ;  /* 0x0000003c34347980 */ /* 0x000f68000c101d00 */
[----:B------:R-:W5:Y:S01]  /*23860*/  LD.E.128 R60, desc[UR60][R60.64] ;  /* 0x0000003c3c3c7980 */ /* 0x000f62000c101d00 */
[----:B------:R-:W-:Y:S01]  /*23870*/  IMAD.WIDE.U32 R2, R3, UR4, R20 ;  /* 0x0000000403027c25 */ /* 0x000fe2000f8e0014 */
[----:B------:R-:W-:Y:S01]  /*23880*/  ULDC.64 UR4, c[0x0][0xad8] ;  /* 0x0002b60000047ab9 */ /* 0x000fe20000000a00 */
        /* <DEDUP_REMOVED lines=8> */
[----:B------:R-:W-:Y:S02]  /*23910*/  IMAD.IADD R69, R68, 0x1, R222 ;  /* 0x0000000144457824 */ /* 0x000fe400078e02de */
[C---:B------:R-:W-:Y:S02]  /*23920*/  IMAD R67, R65.reuse, UR5, R0 ;  /* 0x0000000541437c24 */ /* 0x040fe4000f8e0200 */
[----:B------:R-:W-:Y:S01]  /*23930*/  IMAD.WIDE.U32 R2, R65, UR4, R2 ;  /* 0x0000000441027c25 */ /* 0x000fe2000f8e0002 */
[----:B------:R-:W-:Y:S01]  /*23940*/  ISETP.GE.AND P2, PT, R69, R64, PT ;  /* 0x000000404500720c */ /* 0x000fe20003f46270 */
[----:B------:R-:W-:Y:S01]  /*23950*/  ULDC.64 UR4, c[0x0][0xa80] ;  /* 0x0002a00000047ab9 */ /* 0x000fe20000000a00 */
[----:B------:R-:W-:Y:S01]  /*23960*/  IADD3 R0, R16, 0x36820, RZ ;  /* 0x0003682010007810 */ /* 0x000fe20007ffe0ff */
[----:B------:R-:W-:Y:S01]  /*23970*/  IMAD.IADD R3, R3, 0x1, R67 ;  /* 0x0000000103037824 */ /* 0x000fe200078e0243 */
[----:B------:R-:W-:Y:S01]  /*23980*/  LEA R24, P3, R2, UR4, 0x1 ;  /* 0x0000000402187c11 */ /* 0x000fe2000f8608ff */
[----:B------:R-:W-:Y:S01]  /*23990*/  VIADD R21, R69, 0x20 ;  /* 0x0000002045157836 */ /* 0x000fe20000000000 */
[----:B------:R-:W-:-:S02]  /*239a0*/  PRMT R0, RZ, 0x654, R0 ;  /* 0x00000654ff007816 */ /* 0x000fc40000000000 */
[----:B------:R-:W-:Y:S02]  /*239b0*/  LEA.HI.X R65, R2, UR5, R3, 0x1, P3 ;  /* 0x0000000502417c11 */ /* 0x000fe400098f0c03 */
[-C--:B------:R-:W-:Y:S01]  /*239c0*/  ISETP.GE.AND P1, PT, R21, R64.reuse, PT ;  /* 0x000000401500720c */ /* 0x080fe20003f26270 */
[----:B------:R-:W-:Y:S01]  /*239d0*/  VIADD R21, R69, 0x40 ;  /* 0x0000004045157836 */ /* 0x000fe20000000000 */
[----:B0-----:R0:W1:Y:S01]  /*239e0*/  SHFL.IDX PT, R66, R24, RZ, 0x181f ;  /* 0x00181fff18427589 */ /* 0x00106200000e0000 */
[----:B------:R2:W-:Y:S01]  /*239f0*/  SYNCS.ARRIVE.TRANS64.RED.A1T0 RZ, [R0+URZ], RZ ;  /* 0x000000ff00ff79a7 */ /* 0x0005e2000810043f */
[----:B------:R-:W-:Y:S02]  /*23a00*/  SHF.R.S32.HI R68, RZ, 0x1f, R230 ;  /* 0x0000001fff447819 */ /* 0x000fe400000114e6 */
        /* <DEDUP_REMOVED lines=16> */
.L_x_2949:
[----:B------:R-:W-:Y:S05]  /*23b10*/  BSYNC B1 ;  /* 0x0000000000017941 */ /* 0x000fea0003800000 */
.L_x_2948:
        /* <DEDUP_REMOVED lines=17> */
.L_x_2951:
[----:B------:R-:W-:Y:S05]  /*23c30*/  BSYNC B1 ;  /* 0x0000000000017941 */ /* 0x000fea0003800000 */
.L_x_2950:
        /* <DEDUP_REMOVED lines=17> */
.L_x_2953:
[----:B------:R-:W-:Y:S05]  /*23d50*/  BSYNC B1 ;  /* 0x0000000000017941 */ /* 0x000fea0003800000 */
.L_x_2952:
[----:B0-----:R-:W-:Y:S01]  /*23d60*/  VIADD R3, R69, 0x60 ;  /* 0x0000006045037836 */ /* 0x001fe20000000000 */
[----:B------:R0:W0:Y:S04]  /*23d70*/  SHFL.IDX PT, R0, R65, 0x3, 0x181f ;  /* 0x00781f0041007f89 */ /* 0x00002800000e0000 */
[----:B------:R-:W-:Y:S01]  /*23d80*/  ISETP.GE.AND P0, PT, R3, R64, PT ;  /* 0x000000400300720c */ /* 0x000fe20003f06270 */
[----:B--2-4-:R-:W2:-:S12]  /*23d90*/  SHFL.IDX PT, R24, R24, 0x3, 0x181f ;  /* 0x00781f0018187f89 */ /* 0x014e9800000e0000 */
        /* <DEDUP_REMOVED lines=16> */
.L_x_2946:
        /* <DEDUP_REMOVED lines=27> */
.L_x_2955:
[----:B------:R-:W2:Y:S01]  /*24050*/  LDL.LU R2, [R1+0x54] ;  /* 0x0000540001027983 */ /* 0x000ea20000300800 */
[----:B------:R-:W-:Y:S01]  /*24060*/  BSSY B1, `(.L_x_2956) ;  /* 0x000002d000017945 */ /* 0x000fe20003800000 */
[----:B------:R-:W-:Y:S02]  /*24070*/  SHF.R.S32.HI R10, RZ, 0x1f, R232 ;  /* 0x0000001fff0a7819 */ /* 0x000fe400000114e8 */
[----:B------:R-:W-:Y:S02]  /*24080*/  SEL R235, R235, RZ, !P0 ;  /* 0x000000ffebeb7207 */ /* 0x000fe40004000000 */
[----:B-----5:R-:W-:Y:S02]  /*24090*/  SHF.R.S32.HI R11, RZ, 0x1f, R6 ;  /* 0x0000001fff0b7819 */ /* 0x020fe40000011406 */
[----:B--2---:R-:W-:Y:S01]  /*240a0*/  SEL R12, R2, RZ, !P0 ;  /* 0x000000ff020c7207 */ /* 0x004fe20004000000 */
[----:B------:R-:W-:Y:S06]  /*240b0*/  @P3 BRA `(.L_x_2957) ;  /* 0x00000000009c3947 */ /* 0x000fec0003800000 */
[----:B------:R-:W2:Y:S01]  /*240c0*/  S2R R3, SR_TID.X ;  /* 0x0000000000037919 */ /* 0x000ea20000002100 */
[----:B------:R-:W3:Y:S02]  /*240d0*/  LDC R9, c[0x0][0xbe8] ;  /* 0x0002fa00ff097b82 */ /* 0x000ee40000000800 */
[----:B---3--:R-:W-:Y:S01]  /*240e0*/  IMAD R2, R0, R9, RZ ;  /* 0x0000000900027224 */ /* 0x008fe200078e02ff */
[----:B--2---:R-:W-:-:S04]  /*240f0*/  IADD3 R8, R222, -0x80, R3 ;  /* 0xffffff80de087810 */ /* 0x004fc80007ffe003 */
        /* <DEDUP_REMOVED lines=35> */
.L_x_2957:
[----:B------:R-:W-:Y:S05]  /*24330*/  BSYNC B1 ;  /* 0x0000000000017941 */ /* 0x000fea0003800000 */
.L_x_2956:
[----:B------:R-:W-:Y:S01]  /*24340*/  SHF.R.S32.HI R8, RZ, 0x1f, R20 ;  /* 0x0000001fff087819 */ /* 0x000fe20000011414 */
[----:B------:R-:W-:Y:S01]  /*24350*/  ULDC.64 UR4, c[0x0][0xaa0] ;  /* 0x0002a80000047ab9 */ /* 0x000fe20000000a00 */
[----:B------:R-:W-:Y:S01]  /*24360*/  BSSY B1, `(.L_x_2958) ;  /* 0x0000041000017945 */ /* 0x000fe20003800000 */
[----:B--2---:R-:W-:Y:S01]  /*24370*/  IMAD R3, R11, UR4, RZ ;  /* 0x000000040b037c24 */ /* 0x004fe2000f8e02ff */
[----:B------:R-:W-:Y:S02]  /*24380*/  LEA.HI R8, R8, R20, RZ, 0x3 ;  /* 0x0000001408087211 */ /* 0x000fe400078f18ff */
[----:B------:R-:W-:Y:S01]  /*24390*/  SHF.R.S32.HI R13, RZ, 0x1f, R230 ;  /* 0x0000001fff0d7819 */ /* 0x000fe200000114e6 */
[C---:B------:R-:W-:Y:S01]  /*243a0*/  IMAD R5, R6.reuse, UR5, R3 ;  /* 0x0000000506057c24 */ /* 0x040fe2000f8e0203 */
[----:B------:R-:W-:Y:S01]  /*243b0*/  SHF.R.S32.HI R8, RZ, 0x3, R8 ;  /* 0x00000003ff087819 */ /* 0x000fe20000011408 */
[----:B------:R-:W-:Y:S01]  /*243c0*/  IMAD.WIDE.U32 R2, R6, UR4, RZ ;  /* 0x0000000406027c25 */ /* 0x000fe2000f8e00ff */
[----:B------:R-:W-:Y:S01]  /*243d0*/  ULDC.64 UR4, c[0x0][0xae8] ;  /* 0x0002ba0000047ab9 */ /* 0x000fe20000000a00 */
[----:B------:R-:W-:-:S02]  /*243e0*/  SHF.R.S32.HI R15, RZ, 0x1f, R229 ;  /* 0x0000001fff0f7819 */ /* 0x000fc400000114e5 */
[----:B------:R-:W-:Y:S01]  /*243f0*/  LEA R7, R231, R8, 0x5 ;  /* 0x00000008e7077211 */ /* 0x000fe200078e28ff */
[----:B------:R-:W-:Y:S01]  /*24400*/  IMAD.IADD R3, R3, 0x1, R5 ;  /* 0x0000000103037824 */ /* 0x000fe200078e0205 */
[----:B------:R-:W-:-:S03]  /*24410*/  SHF.R.S32.HI R20, RZ, 0x1f, R223 ;  /* 0x0000001fff147819 */ /* 0x000fc600000114df */
[----:B------:R-:W-:Y:S02]  /*24420*/  IMAD.IADD R9, R222, 0x1, R7 ;  /* 0x00000001de097824 */ /* 0x000fe400078e0207 */
[----:B------:R-:W-:Y:S02]  /*24430*/  IMAD R7, R10, UR4, RZ ;  /* 0x000000040a077c24 */ /* 0x000fe4000f8e02ff */
[----:B----4-:R-:W-:-:S04]  /*24440*/  @P2 IMAD.HI.U32 R4, R9, R14, RZ ;  /* 0x0000000e09042227 */ /* 0x010fc800078e00ff */
[C---:B------:R-:W-:Y:S02]  /*24450*/  IMAD R7, R232.reuse, UR5, R7 ;  /* 0x00000005e8077c24 */ /* 0x040fe4000f8e0207 */
[----:B------:R-:W-:Y:S01]  /*24460*/  IMAD.WIDE.U32 R2, R232, UR4, R2 ;  /* 0x00000004e8027c25 */ /* 0x000fe2000f8e0002 */
[----:B------:R-:W-:-:S03]  /*24470*/  ULDC.64 UR4, c[0x0][0xaf0] ;  /* 0x0002bc0000047ab9 */ /* 0x000fc60000000a00 */
[----:B------:R-:W-:Y:S01]  /*24480*/  IMAD.MOV.U32 R5, RZ, RZ, R9 ;  /* 0x000000ffff057224 */ /* 0x000fe200078e0009 */
[----:B0-----:R-:W-:Y:S01]  /*24490*/  @P2 SHF.R.U32.HI R5, RZ, R29, R4 ;  /* 0x0000001dff052219 */ /* 0x001fe20000011604 */
[----:B------:R-:W-:Y:S02]  /*244a0*/  IMAD R6, R12, UR4, RZ ;  /* 0x000000040c067c24 */ /* 0x000fe4000f8e02ff */
[----:B------:R-:W-:Y:S01]  /*244b0*/  IMAD.IADD R3, R3, 0x1, R7 ;  /* 0x0000000103037824 */ /* 0x000fe200078e0207 */
[----:B------:R-:W-:Y:S01]  /*244c0*/  SHF.R.S32.HI R4, RZ, 0x1f, R5 ;  /* 0x0000001fff047819 */ /* 0x000fe20000011405 */
[----:B------:R-:W-:Y:S01]  /*244d0*/  IMAD R7, R235, UR5, R6 ;  /* 0x00000005eb077c24 */ /* 0x000fe2000f8e0206 */
[----:B------:R-:W-:Y:S01]  /*244e0*/  IADD3 R6, -R5, RZ, RZ ;  /* 0x000000ff05067210 */ /* 0x000fe20007ffe1ff */
[----:B------:R-:W-:Y:S01]  /*244f0*/  IMAD.WIDE.U32 R2, R235, UR4, R2 ;  /* 0x00000004eb027c25 */ /* 0x000fe2000f8e0002 */
[----:B------:R-:W-:-:S03]  /*24500*/  ULDC.64 UR4, c[0x0][0xae0] ;  /* 0x0002b80000047ab9 */ /* 0x000fc60000000a00 */
        /* <DEDUP_REMOVED lines=18> */
[-C--:B------:R-:W-:Y:S02]  /*24630*/  ISETP.GE.AND P1, PT, R0, R21.reuse, PT ;  /* 0x000000150000720c */ /* 0x080fe40003f26270 */
[----:B------:R-:W-:Y:S02]  /*24640*/  IADD3 R0, R222, 0x40, RZ ;  /* 0x00000040de007810 */ /* 0x000fe40007ffe0ff */
[----:B------:R-:W-:Y:S02]  /*24650*/  LEA.HI.X R5, R2, UR5, R3, 0x1, P3 ;  /* 0x0000000502057c11 */ /* 0x000fe400098f0c03 */
[----:B------:R-:W-:Y:S01]  /*24660*/  ISETP.GE.AND P0, PT, R0, R21, PT ;  /* 0x000000150000720c */ /* 0x000fe20003f06270 */
[----:B------:R0:W2:Y:S04]  /*24670*/  SHFL.IDX PT, R2, R4, RZ, 0x181f ;  /* 0x00181fff04027589 */ /* 0x0000a800000e0000 */
[----:B------:R0:W3:Y:S01]  /*24680*/  SHFL.IDX PT, R0, R5, RZ, 0x181f ;  /* 0x00181fff05007589 */ /* 0x0000e200000e0000 */
[----:B------:R-:W-:Y:S07]  /*24690*/  @P2 BRA `(.L_x_2959) ;  /* 0x0000000000342947 */ /* 0x000fee0003800000 */
        /* <DEDUP_REMOVED lines=13> */
.L_x_2959:
[----:B------:R-:W-:Y:S05]  /*24770*/  BSYNC B1 ;  /* 0x0000000000017941 */ /* 0x000fea0003800000 */
.L_x_2958:
        /* <DEDUP_REMOVED lines=17> */
.L_x_2961:
[----:B------:R-:W-:Y:S05]  /*24890*/  BSYNC B1 ;  /* 0x0000000000017941 */ /* 0x000fea0003800000 */
.L_x_2960:
        /* <DEDUP_REMOVED lines=17> */
.L_x_2963:
[----:B------:R-:W-:Y:S05]  /*249b0*/  BSYNC B1 ;  /* 0x0000000000017941 */ /* 0x000fea0003800000 */
.L_x_2962:
[----:B0-----:R-:W-:Y:S01]  /*249c0*/  VIADD R0, R222, 0x60 ;  /* 0x00000060de007836 */ /* 0x001fe20000000000 */
[----:B------:R0:W0:Y:S04]  /*249d0*/  SHFL.IDX PT, R6, R5, 0x3, 0x181f ;  /* 0x00781f0005067f89 */ /* 0x00002800000e0000 */
        /* <DEDUP_REMOVED lines=16> */
.L_x_2954:
[----:B------:R-:W-:Y:S05]  /*24ae0*/  BSYNC B0 ;  /* 0x0000000000007941 */ /* 0x000fea0003800000 */
.L_x_2945:
[----:B------:R-:W-:Y:S02]  /*24af0*/  ULDC UR4, c[0x0][0xc3c] ;  /* 0x00030f0000047ab9 */ /* 0x000fe40000000800 */
[----:B-1----:R-:W-:-:S13]  /*24b00*/  ISETP.GE.AND P0, PT, R27, UR4, PT ;  /* 0x000000041b007c0c */ /* 0x002fda000bf06270 */
[----:B------:R-:W-:Y:S05]  /*24b10*/  @!P0 BRA `(.L_x_2964) ;  /* 0xfffffdc800248947 */ /* 0x000fea000383ffff */
[----:B------:R-:W-:Y:S05]  /*24b20*/  BRA `(.L_x_2740) ;  /* 0x0000008000a87947 */ /* 0x000fea0003800000 */
.L_x_2738:
        /* <DEDUP_REMOVED lines=18> */
.L_x_2965:
        /* <DEDUP_REMOVED lines=41> */
.L_x_2971:
        /* <DEDUP_REMOVED lines=12> */
.L_x_2970:
[----:B------:R-:W-:Y:S05]  /*24fa0*/  BSYNC B0 ;  /* 0x0000000000007941 */ /* 0x000fea0003800000 */
.L_x_2969:
        /* <DEDUP_REMOVED lines=17> */
[----:B------:R-:W-:-:S04]  /*250c0*/  IADD3 R7, R8, R7, RZ ;  /* 0x0000000708077210 */ /* 0x000fc80007ffe0ff */
[----:B------:R-:W-:-:S13]  /*250d0*/  ISETP.GT.AND P6, PT, R7, UR6, PT ;  /* 0x0000000607007c0c */ /* 0x000fda000bfc4270 */
[----:B------:R-:W-:Y:S05]  /*250e0*/  @!P6 BRA `(.L_x_2971) ;  /* 0xfffffffc007ce947 */ /* 0x000fea000383ffff */
[----:B------:R-:W-:-:S07]  /*250f0*/  IMAD.MOV.U32 R5, RZ, RZ, R11 ;  /* 0x000000ffff057224 */ /* 0x000fce00078e000b */
.L_x_2967:
        /* <DEDUP_REMOVED lines=18> */
[----:B------:R-:W-:-:S06]  /*25220*/  IADD3 R16, R7, -0x1, RZ ;  /* 0xffffffff07107810 */ /* 0x000fcc0007ffe0ff */
[----:B------:R2:W3:Y:S02]  /*25230*/  SHFL.IDX PT, R16, R5, R16, 0x1f ;  /* 0x00001f1005107589 */ /* 0x0004e400000e0000 */
.L_x_2972:
        /* <DEDUP_REMOVED lines=21> */
[----:B------:R-:W-:Y:S01]  /*25390*/  IMAD R5, R11, R8, RZ ;  /* 0x000000080b057224 */ /* 0x000fe200078e02ff */
[----:B------:R-:W-:-:S03]  /*253a0*/  IADD3 R8, -R8, RZ, RZ ;  /* 0x000000ff08087210 */ /* 0x000fc60007ffe1ff */
        /* <DEDUP_REMOVED lines=21> */
[----:B------:R-:W-:Y:S01]  /*25500*/  @!P1 IMAD.IADD R10, R10, 0x1, -R7 ;  /* 0x000000010a0a9824 */ /* 0x000fe200078e0a07 */
[----:B------:R-:W-:Y:S02]  /*25510*/  @!P1 IADD3 R2, R2, 0x1, RZ ;  /* 0x0000000102029810 */ /* 0x000fe40007ffe0ff */
[----:B------:R-:W-:Y:S02]  /*25520*/  ISETP.NE.AND P1, PT, R11, RZ, PT ;  /* 0x000000ff0b00720c */ /* 0x000fe40003f25270 */
[----:B------:R-:W-:-:S13]  /*25530*/  ISETP.GE.U32.AND P0, PT, R10, R7, PT ;  /* 0x000000070a00720c */ /* 0x000fda0003f06070 */
[----:B------:R-:W-:-:S04]  /*25540*/  @P0 VIADD R2, R2, 0x1 ;  /* 0x0000000102020836 */ /* 0x000fc80000000000 */
[----:B------:R-:W-:Y:S01]  /*25550*/  @!P2 IMAD.MOV R2, RZ, RZ, -R2 ;  /* 0x000000ffff02a224 */ /* 0x000fe200078e0a02 */
[----:B------:R-:W-:Y:S01]  /*25560*/  @!P1 LOP3.LUT R2, RZ, R11, RZ, 0x33, !PT ;  /* 0x0000000bff029212 */ /* 0x000fe200078e33ff */
[----:B------:R-:W-:-:S03]  /*25570*/  IMAD.MOV R11, RZ, RZ, -R11 ;  /* 0x000000ffff0b7224 */ /* 0x000fc600078e0a0b */
[----:B------:R-:W-:Y:S01]  /*25580*/  LOP3.LUT R17, RZ, R2, RZ, 0x33, !PT ;  /* 0x00000002ff117212 */ /* 0x000fe200078e33ff */
[----:B------:R-:W-:-:S03]  /*25590*/  IMAD R18, R2, R11, R5 ;  /* 0x0000000b02127224 */ /* 0x000fc600078e0205 */
[----:B------:R-:W-:Y:S01]  /*255a0*/  IADD3 R17, R6, R17, RZ ;  /* 0x0000001106117210 */ /* 0x000fe20007ffe0ff */
[----:B------:R-:W-:Y:S06]  /*255b0*/  BRA `(.L_x_2973) ;  /* 0x00000000000c7947 */ /* 0x000fec0003800000 */
.L_x_2968:
[----:B------:R-:W-:Y:S02]  /*255c0*/  IMAD.MOV.U32 R17, RZ, RZ, RZ ;  /* 0x000000ffff117224 */ /* 0x000fe400078e00ff */
[----:B------:R-:W-:Y:S02]  /*255d0*/  IMAD.U32 R16, RZ, RZ, UR6 ;  /* 0x00000006ff107e24 */ /* 0x000fe4000f8e00ff */
[----:B------:R-:W-:-:S07]  /*255e0*/  IMAD.MOV.U32 R18, RZ, RZ, RZ ;  /* 0x000000ffff127224 */ /* 0x000fce00078e00ff */
.L_x_2973:
[----:B------:R-:W-:-:S13]  /*255f0*/  ISETP.NE.AND P0, PT, R0, RZ, PT ;  /* 0x000000ff0000720c */ /* 0x000fda0003f05270 */
[----:B------:R-:W1:Y:S01]  /*25600*/  @!P0 S2R R3, SR_CgaCtaId ;  /* 0x0000000000038919 */ /* 0x000e620000008800 */
[----:B------:R-:W-:-:S04]  /*25610*/  @!P0 MOV R0, 0x400 ;  /* 0x0000040000008802 */ /* 0x000fc80000000f00 */
[----:B-1----:R-:W-:-:S05]  /*25620*/  @!P0 LEA R0, R3, R0, 0x18 ;  /* 0x0000000003008211 */ /* 0x002fca00078ec0ff */
[----:B------:R1:W-:Y:S01]  /*25630*/  @!P0 STS.128 [R0+0x368d0], R16 ;  /* 0x0368d01000008388 */ /* 0x0003e20000000c00 */
[----:B------:R-:W-:Y:S06]  /*25640*/  BAR.ARV 0x5, 0x180 ;  /* 0x0146000000007b1d */ /* 0x000fec0000002000 */
.L_x_2966:
[----:B-1----:R-:W-:Y:S01]  /*25650*/  IMAD.MOV.U32 R0, RZ, RZ, 0x1 ;  /* 0x00000001ff007424 */ /* 0x002fe200078e00ff */
[----:B------:R1:W-:Y:S01]  /*25660*/  STL [R1+0x50], RZ ;  /* 0x000050ff01007387 */ /* 0x0003e20000100800 */
[----:B------:R-:W-:Y:S02]  /*25670*/  ULDC UR4, c[0x0][0xc3c] ;  /* 0x00030f0000047ab9 */ /* 0x000fe40000000800 */
[----:B--2---:R-:W-:Y:S01]  /*25680*/  ISETP.GE.AND P0, PT, R19, UR4, PT ;  /* 0x0000000413007c0c */ /* 0x004fe2000bf06270 */
[----:B------:R1:W-:Y:S04]  /*25690*/  STL [R1+0x14], R0 ;  /* 0x0000140001007387 */ /* 0x0003e80000100800 */
[----:B------:R1:W-:Y:S08]  /*256a0*/  STL [R1+0x8], RZ ;  /* 0x000008ff01007387 */ /* 0x0003f00000100800 */
[----:B-1----:R-:W-:Y:S05]  /*256b0*/  @P0 BRA `(.L_x_2974) ;  /* 0x0000007000d40947 */ /* 0x002fea0003800000 */
[----:B------:R-:W1:Y:S01]  /*256c0*/  S2UR UR5, SR_CgaCtaId ;  /* 0x00000000000579c3 */ /* 0x000e620000008800 */
[C---:B------:R-:W-:Y:S01]  /*256d0*/  SHF.L.U32 R0, R4.reuse, 0x3, RZ ;  /* 0x0000000304007819 */ /* 0x040fe200000006ff */
[----:B------:R-:W-:Y:S01]  /*256e0*/  UMOV UR4, 0x400 ;  /* 0x0000040000047882 */ /* 0x000fe20000000000 */
[----:B------:R-:W-:Y:S01]  /*256f0*/  LOP3.LUT R5, R4, 0x7f, RZ, 0xc0, !PT ;  /* 0x0000007f04057812 */ /* 0x000fe200078ec0ff */
[----:B------:R-:W-:Y:S01]  /*25700*/  BSSY B8, `(.L_x_2974) ;  /* 0x0000730000087945 */ /* 0x000fe20003800000 */
[C---:B------:R-:W-:Y:S01]  /*25710*/  LOP3.LUT R3, R0.reuse, 0x1f8, RZ, 0xc0, !PT ;  /* 0x000001f800037812 */ /* 0x040fe200078ec0ff */
[----:B------:R-:W-:Y:S01]  /*25720*/  ULDC.64 UR36, c[0x0][0x198] ;  /* 0x0000660000247ab9 */ /* 0x000fe20000000a00 */
[----:B------:R-:W-:Y:S01]  /*25730*/  LOP3.LUT R0, R0, 0x38, RZ, 0xc0, !PT ;  /* 0x0000003800007812 */ /* 0x000fe200078ec0ff */
[----:B0-----:R-:W-:Y:S01]  /*25740*/  IMAD.SHL.U32 R2, R5, 0x8, RZ ;  /* 0x0000000805027824 */ /* 0x001fe200078e00ff */
[----:B------:R-:W-:Y:S01]  /*25750*/  LOP3.LUT R3, R3, 0x38, R4, 0x78, !PT ;  /* 0x0000003803037812 */ /* 0x000fe200078e7804 */
[----:B------:R-:W-:Y:S01]  /*25760*/  IMAD.SHL.U32 R4, R4, 0x10, RZ ;  /* 0x0000001004047824 */ /* 0x000fe200078e00ff */
[----:B------:R-:W-:Y:S01]  /*25770*/  SHF.R.U32.HI R5, RZ, 0x3, R5 ;  /* 0x00000003ff057819 */ /* 0x000fe20000011605 */
[----:B------:R-:W-:Y:S01]  /*25780*/  ULDC UR38, c[0x0][0xc] ;  /* 0x0000030000267ab9 */ /* 0x000fe20000000800 */
[----:B------:R-:W-:-:S02]  /*25790*/  LOP3.LUT R2, R3, 0x200, R2, 0xf8, !PT ;  /* 0x0000020003027812 */ /* 0x000fc400078ef802 */
[----:B------:R-:W-:Y:S01]  /*257a0*/  LOP3.LUT R4, R5, 0x70, R4, 0xf8, !PT ;  /* 0x0000007005047812 */ /* 0x000fe200078ef804 */
[----:B-1----:R-:W-:-:S06]  /*257b0*/  ULEA UR4, UR5, UR4, 0x18 ;  /* 0x0000000405047291 */ /* 0x002fcc000f8ec03f */
[----:B------:R-:W-:-:S05]  /*257c0*/  IMAD.U32 R3, RZ, RZ, UR4 ;  /* 0x00000004ff037e24 */ /* 0x000fca000f8e00ff */
[----:B------:R0:W-:Y:S02]  /*257d0*/  STL [R1+0x4], R3 ;  /* 0x0000040301007387 */ /* 0x0001e40000100800 */
[----:B0-----:R-:W-:Y:S01]  /*257e0*/  IMAD R3, R2, 0x2, R3 ;  /* 0x0000000202037824 */ /* 0x001fe200078e0203 */
[----:B------:R-:W-:-:S04]  /*257f0*/  MOV R2, 0x1 ;  /* 0x0000000100027802 */ /* 0x000fc80000000f00 */
        /* <DEDUP_REMOVED lines=9> */
.L_x_3120:
[----:B0---4-:R-:W0:Y:S02]  /*25890*/  LDC.64 R2, c[0x0][0xc88] ;  /* 0x00032200ff027b82 */ /* 0x011e240000000a00 */
[----:B0-----:R-:W-:-:S05]  /*258a0*/  IMAD.WIDE R2, R19, 0x4, R2 ;  /* 0x0000000413027825 */ /* 0x001fca00078e0202 */
[----:B------:R-:W2:Y:S01]  /*258b0*/  LDG.E R4, desc[UR60][R2.64] ;  /* 0x0000003c02047981 */ /* 0x000ea2000c1e1900 */
[----:B------:R-:W-:Y:S05]  /*258c0*/  YIELD ;  /* 0x0000000000007946 */ /* 0x000fea0003800000 */
[----:B------:R-:W-:Y:S01]  /*258d0*/  ULDC.64 UR4, c[0x0][0xa28] ;  /* 0x00028a0000047ab9 */ /* 0x000fe20000000a00 */
[----:B------:R-:W-:Y:S01]  /*258e0*/  IMAD.MOV.U32 R0, RZ, RZ, RZ ;  /* 0x000000ffff007224 */ /* 0x000fe200078e00ff */
[----:B------:R-:W-:Y:S01]  /*258f0*/  ISETP.NE.U32.AND P0, PT, RZ, UR4, PT ;  /* 0x00000004ff007c0c */ /* 0x000fe2000bf05070 */
[----:B---3-5:R-:W-:Y:S01]  /*25900*/  IMAD.MOV.U32 R8, RZ, RZ, RZ ;  /* 0x000000ffff087224 */ /* 0x028fe200078e00ff */
[----:B------:R-:W-:Y:S01]  /*25910*/  ULDC.64 UR10, c[0x0][0xa18] ;  /* 0x00028600000a7ab9 */ /* 0x000fe20000000a00 */
[----:B------:R-:W-:Y:S01]  /*25920*/  ULDC.64 UR8, c[0x0][0xa10] ;  /* 0x0002840000087ab9 */ /* 0x000fe20000000a00 */
[----:B------:R-:W-:Y:S01]  /*25930*/  ISETP.NE.AND.EX P0, PT, RZ, UR5, PT, P0 ;  /* 0x00000005ff007c0c */ /* 0x000fe2000bf05300 */
[----:B------:R-:W-:Y:S01]  /*25940*/  ULDC.64 UR6, c[0x0][0xa08] ;  /* 0x0002820000067ab9 */ /* 0x000fe20000000a00 */
[----:B--2---:R-:W-:Y:S01]  /*25950*/  SHF.R.S32.HI R5, RZ, 0x1f, R4 ;  /* 0x0000001fff057819 */ /* 0x004fe20000011404 */
[----:B------:R-:W-:-:S10]  /*25960*/  IMAD.SHL.U32 R15, R4, 0x4, RZ ;  /* 0x00000004040f7824 */ /* 0x000fd400078e00ff */
[C---:B------:R-:W-:Y:S01]  /*25970*/  @P0 LEA R2, P1, R4.reuse, UR4, 0x2 ;  /* 0x0000000404020c11 */ /* 0x040fe2000f8210ff */
[----:B------:R0:W-:Y:S03]  /*25980*/  STL [R1+0x30], R4 ;  /* 0x0000300401007387 */ /* 0x0001e60000100800 */
[C-C-:B------:R-:W-:Y:S01]  /*25990*/  @P0 LEA.HI.X R3, R4.reuse, UR5, R5.reuse, 0x2, P1 ;  /* 0x0000000504030c11 */ /* 0x140fe200088f1405 */
[----:B------:R-:W-:Y:S01]  /*259a0*/  ULDC.64 UR4, c[0x0][0xa00] ;  /* 0x0002800000047ab9 */ /* 0x000fe20000000a00 */
[----:B------:R-:W-:Y:S01]  /*259b0*/  SHF.L.U64.HI R14, R4, 0x2, R5 ;  /* 0x00000002040e7819 */ /* 0x000fe20000010205 */
[----:B-1----:R1:W-:Y:S01]  /*259c0*/  STL [R1+0x44], R5 ;  /* 0x0000440501007387 */ /* 0x0023e20000100800 */
[----:B------:R-:W-:-:S03]  /*259d0*/  ISETP.NE.U32.AND P2, PT, RZ, UR4, PT ;  /* 0x00000004ff007c0c */ /* 0x000fc6000bf45070 */
[----:B------:R2:W5:Y:S01]  /*259e0*/  @P0 LDG.E R0, desc[UR60][R2.64] ;  /* 0x0000003c02000981 */ /* 0x000562000c1e1900 */
[----:B------:R-:W-:Y:S02]  /*259f0*/  ISETP.NE.AND.EX P2, PT, RZ, UR5, PT, P2 ;  /* 0x00000005ff007c0c */ /* 0x000fe4000bf45320 */
[----:B------:R-:W-:Y:S02]  /*25a00*/  CS2R R10, SRZ ;  /* 0x00000000000a7805 */ /* 0x000fe4000001ff00 */
[----:B------:R-:W-:Y:S01]  /*25a10*/  ISETP.NE.U32.AND P3, PT, RZ, UR10, PT ;  /* 0x0000000aff007c0c */ /* 0x000fe2000bf65070 */
[----:B------:R-:W-:Y:S01]  /*25a20*/  STL [R1], R15 ;  /* 0x0000000f01007387 */ /* 0x000fe20000100800 */
[----:B------:R-:W-:Y:S02]  /*25a30*/  ISETP.NE.U32.AND P0, PT, RZ, UR6, PT ;  /* 0x00000006ff007c0c */ /* 0x000fe4000bf05070 */
[----:B------:R-:W-:Y:S01]  /*25a40*/  ISETP.NE.AND.EX P3, PT, RZ, UR11, PT, P3 ;  /* 0x0000000bff007c0c */ /* 0x000fe2000bf65330 */
[----:B------:R-:W-:Y:S01]  /*25a50*/  STL [R1+0xc], R14 ;  /* 0x00000c0e01007387 */ /* 0x000fe20000100800 */
[----:B------:R-:W-:-:S02]  /*25a60*/  ISETP.NE.U32.AND P1, PT, RZ, UR8, PT ;  /* 0x00000008ff007c0c */ /* 0x000fc4000bf25070 */
[C---:B--2---:R-:W-:Y:S02]  /*25a70*/  IADD3 R2, P4, R15.reuse, UR4, RZ ;  /* 0x000000040f027c10 */ /* 0x044fe4000ff9e0ff */
[----:B------:R-:W-:Y:S02]  /*25a80*/  ISETP.NE.AND.EX P0, PT, RZ, UR7, PT, P0 ;  /* 0x00000007ff007c0c */ /* 0x000fe4000bf05300 */
[C---:B------:R-:W-:Y:S02]  /*25a90*/  IADD3.X R3, R14.reuse, UR5, RZ, P4, !PT ;  /* 0x000000050e037c10 */ /* 0x040fe4000a7fe4ff */
[C---:B0-----:R-:W-:Y:S02]  /*25aa0*/  IADD3 R4, P4, R15.reuse, UR8, RZ ;  /* 0x000000080f047c10 */ /* 0x041fe4000ff9e0ff */
[----:B------:R-:W-:Y:S01]  /*25ab0*/  ISETP.NE.AND.EX P1, PT, RZ, UR9, PT, P1 ;  /* 0x00000009ff007c0c */ /* 0x000fe2000bf25310 */
[----:B------:R-:W2:Y:S01]  /*25ac0*/  @P2 LDG.E R8, desc[UR60][R2.64] ;  /* 0x0000003c02082981 */ /* 0x000ea2000c1e1900 */
[----:B-1----:R-:W-:Y:S01]  /*25ad0*/  IADD3.X R5, R14, UR9, RZ, P4, !PT ;  /* 0x000000090e057c10 */ /* 0x002fe2000a7fe4ff */
[----:B------:R-:W-:Y:S01]  /*25ae0*/  ULDC UR4, c[0x0][0x288] ;  /* 0x0000a20000047ab9 */ /* 0x000fe20000000800 */
[----:B------:R-:W-:-:S02]  /*25af0*/  IADD3 R6, P5, R15, UR6, RZ ;  /* 0x000000060f067c10 */ /* 0x000fc4000ffbe0ff */
[----:B------:R-:W-:Y:S01]  /*25b00*/  MOV R12, UR4 ;  /* 0x00000004000c7c02 */ /* 0x000fe20008000f00 */
[----:B------:R-:W-:Y:S01]  /*25b10*/  ULDC.64 UR4, c[0x0][0x418] ;  /* 0x0001060000047ab9 */ /* 0x000fe20000000a00 */
[----:B------:R-:W-:-:S05]  /*25b20*/  IADD3.X R7, R14, UR7, RZ, P5, !PT ;  /* 0x000000070e077c10 */ /* 0x000fca000affe4ff */
[----:B------:R0:W5:Y:S04]  /*25b30*/  @P0 LDG.E R11, desc[UR60][R6.64] ;  /* 0x0000003c060b0981 */ /* 0x000168000c1e1900 */
[----:B------:R0:W5:Y:S04]  /*25b40*/  @P1 LDG.E R10, desc[UR60][R4.64] ;  /* 0x0000003c040a1981 */ /* 0x000168000c1e1900 */
[----:B--2---:R1:W-:Y:S02]  /*25b50*/  STL [R1+0x3c], R8 ;  /* 0x00003c0801007387 */ /* 0x0043e40000100800 */
[----:B-1----:R-:W-:-:S04]  /*25b60*/  @P3 IADD3 R8, P4, R15, UR10, RZ ;  /* 0x0000000a0f083c10 */ /* 0x002fc8000ff9e0ff */
[----:B------:R-:W-:-:S05]  /*25b70*/  @P3 IADD3.X R9, R14, UR11, RZ, P4, !PT ;  /* 0x0000000b0e093c10 */ /* 0x000fca000a7fe4ff */
[----:B------:R-:W2:Y:S01]  /*25b80*/  @P3 LDG.E R12, desc[UR60][R8.64] ;  /* 0x0000003c080c3981 */ /* 0x000ea2000c1e1900 */
[----:B------:R-:W-:-:S03]  /*25b90*/  UISETP.NE.U32.AND UP0, UPT, UR4, URZ, UPT ;  /* 0x0000003f0400728c */ /* 0x000fc6000bf05070 */
[----:B------:R-:W-:Y:S01]  /*25ba0*/  ULDC UR4, c[0x0][0x424] ;  /* 0x0001090000047ab9 */ /* 0x000fe20000000800 */
[----:B------:R-:W-:-:S03]  /*25bb0*/  UISETP.NE.AND.EX UP0, UPT, UR5, URZ, UPT, UP0 ;  /* 0x0000003f0500728c */ /* 0x000fc6000bf05300 */
[----:B------:R-:W-:Y:S01]  /*25bc0*/  ULDC UR5, c[0x0][0x2f0] ;  /* 0x0000bc0000057ab9 */ /* 0x000fe20000000800 */
[----:B------:R-:W-:Y:S01]  /*25bd0*/  USEL UR4, UR4, 0x1, UP0 ;  /* 0x0000000104047887 */ /* 0x000fe20008000000 */
[----:B--2---:R0:W-:Y:S04]  /*25be0*/  STL [R1+0x40], R12 ;  /* 0x0000400c01007387 */ /* 0x0041e80000100800 */
[----:B------:R0:W5:Y:S01]  /*25bf0*/  LDL R13, [R1+0x40] ;  /* 0x00004000010d7983 */ /* 0x0001620000100800 */
[----:B------:R-:W-:-:S03]  /*25c00*/  UIMAD UR4, UR4, UR5, URZ ;  /* 0x00000005040472a4 */ /* 0x000fc6000f8e023f */
[----:B------:R-:W-:Y:S02]  /*25c10*/  ULDC UR5, c[0x0][0x348] ;  /* 0x0000d20000057ab9 */ /* 0x000fe40000000800 */
[----:B------:R-:W-:Y:S02]  /*25c20*/  IMAD.U32 R8, RZ, RZ, UR5 ;  /* 0x00000005ff087e24 */ /* 0x000fe4000f8e00ff */
[----:B------:R-:W-:Y:S01]  /*25c30*/  IMAD.U32 R9, RZ, RZ, UR4 ;  /* 0x00000004ff097e24 */ /* 0x000fe2000f8e00ff */
[----:B0-----:R-:W-:Y:S06]  /*25c40*/  @P3 BRA `(.L_x_2975) ;  /* 0x0000000000143947 */ /* 0x001fec0003800000 */
[----:B------:R-:W-:Y:S05]  /*25c50*/  @!P2 BRA `(.L_x_2975) ;  /* 0x000000000010a947 */ /* 0x000fea0003800000 */
[----:B------:R-:W2:Y:S04]  /*25c60*/  LDG.E R12, desc[UR60][R2.64] ;  /* 0x0000003c020c7981 */ /* 0x000ea8000c1e1900 */
[----:B------:R-:W2:Y:S02]  /*25c70*/  LDG.E R2, desc[UR60][R2.64+0x4] ;  /* 0x0000043c02027981 */ /* 0x000ea4000c1e1900 */
[----:B--2--5:R-:W-:-:S05]  /*25c80*/  IMAD.IADD R13, R2, 0x1, -R12 ;  /* 0x00000001020d7824 */ /* 0x024fca00078e0a0c */
[----:B------:R0:W-:Y:S02]  /*25c90*/  STL [R1+0x40], R13 ;  /* 0x0000400d01007387 */ /* 0x0001e40000100800 */
.L_x_2975:
[----:B------:R-:W2:Y:S01]  /*25ca0*/  LDL R12, [R1+0x30] ;  /* 0x00003000010c7983 */ /* 0x000ea20000100800 */
[----:B-----5:R-:W-:Y:S01]  /*25cb0*/  IMAD.IADD R2, R11, 0x1, R0 ;  /* 0x000000010b027824 */ /* 0x020fe200078e0200 */
[----:B------:R-:W-:Y:S02]  /*25cc0*/  ULDC.64 UR4, c[0x0][0xa20] ;  /* 0x0002880000047ab9 */ /* 0x000fe40000000a00 */
[----:B------:R-:W-:Y:S02]  /*25cd0*/  ISETP.NE.U32.AND P2, PT, RZ, UR4, PT ;  /* 0x00000004ff007c0c */ /* 0x000fe4000bf45070 */
[----:B------:R1:W-:Y:S02]  /*25ce0*/  STL [R1+0x18], R2 ;  /* 0x0000180201007387 */ /* 0x0003e40000100800 */
[----:B------:R-:W-:Y:S02]  /*25cf0*/  ISETP.NE.AND.EX P2, PT, RZ, UR5, PT, P2 ;  /* 0x00000005ff007c0c */ /* 0x000fe4000bf45320 */
[----:B--2---:R1:W-:Y:S11]  /*25d00*/  STL [R1+0x10], R12 ;  /* 0x0000100c01007387 */ /* 0x0043f60000100800 */
[----:B------:R-:W-:Y:S05]  /*25d10*/  @!P2 BRA `(.L_x_2976) ;  /* 0x000000000010a947 */ /* 0x000fea0003800000 */
[----:B-1----:R-:W-:-:S04]  /*25d20*/  IADD3 R2, P0, R15, UR4, RZ ;  /* 0x000000040f027c10 */ /* 0x002fc8000ff1e0ff */
[----:B------:R-:W-:-:S05]  /*25d30*/  IADD3.X R3, R14, UR5, RZ, P0, !PT ;  /* 0x000000050e037c10 */ /* 0x000fca00087fe4ff */
[----:B------:R1:W5:Y:S01]  /*25d40*/  LDG.E R9, desc[UR60][R2.64] ;  /* 0x0000003c02097981 */ /* 0x000362000c1e1900 */
[----:B------:R-:W-:Y:S05]  /*25d50*/  BRA `(.L_x_2977) ;  /* 0x0000000000107947 */ /* 0x000fea0003800000 */
.L_x_2976:
[----:B------:R-:W-:Y:S05]  /*25d60*/  @!P0 BRA `(.L_x_2977) ;  /* 0x00000000000c8947 */ /* 0x000fea0003800000 */
[----:B------:R-:W2:Y:S04]  /*25d70*/  LDG.E R9, desc[UR60][R6.64] ;  /* 0x0000003c06097981 */ /* 0x000ea8000c1e1900 */
[----:B------:R-:W2:Y:S02]  /*25d80*/  LDG.E R6, desc[UR60][R6.64+0x4] ;  /* 0x0000043c06067981 */ /* 0x000ea4000c1e1900 */
[----:B--2---:R-:W-:-:S07]  /*25d90*/  IADD3 R9, -R9, R6, RZ ;  /* 0x0000000609097210 */ /* 0x004fce0007ffe1ff */
.L_x_2977:
[----:B-1----:R-:W2:Y:S01]  /*25da0*/  @P1 LDG.E R2, desc[UR60][R4.64] ;  /* 0x0000003c04021981 */ /* 0x002ea2000c1e1900 */
[----:B------:R-:W1:Y:S03]  /*25db0*/  LDC R3, c[0x0][0x448] ;  /* 0x00011200ff037b82 */ /* 0x000e660000000800 */
[----:B------:R-:W2:Y:S01]  /*25dc0*/  @P1 LDG.E R4, desc[UR60][R4.64+0x4] ;  /* 0x0000043c04041981 */ /* 0x000ea2000c1e1900 */
[----:B-----5:R-:W-:Y:S01]  /*25dd0*/  IMAD.IADD R0, R9, 0x1, -R0 ;  /* 0x0000000109007824 */ /* 0x020fe200078e0a00 */
[----:B------:R-:W-:Y:S01]  /*25de0*/  BSSY B0, `(.L_x_2978) ;  /* 0x000017a000007945 */ /* 0x000fe20003800000 */
[----:B-1----:R-:W-:-:S13]  /*25df0*/  ISETP.NE.AND P0, PT, R3, 0x1, PT ;  /* 0x000000010300780c */ /* 0x002fda0003f05270 */
[----:B------:R-:W1:Y:S01]  /*25e00*/  @P0 LDC R3, c[0x0][0x44c] ;  /* 0x00011300ff030b82 */ /* 0x000e620000000800 */
[----:B--2---:R-:W-:-:S07]  /*25e10*/  @P1 IMAD.IADD R8, R4, 0x1, -R2 ;  /* 0x0000000104081824 */ /* 0x004fce00078e0a02 */
[----:B------:R-:W2:Y:S01]  /*25e20*/  @P0 LDC R4, c[0x0][0x450] ;  /* 0x00011400ff040b82 */ /* 0x000ea20000000800 */
[----:B------:R-:W-:-:S04]  /*25e30*/  IMAD.SHL.U32 R2, R17, 0x80, RZ ;  /* 0x0000008011027824 */ /* 0x000fc800078e00ff */
[----:B------:R-:W-:-:S04]  /*25e40*/  VIADD R2, R2, 0x7f ;  /* 0x0000007f02027836 */ /* 0x000fc80000000000 */
[----:B-1----:R-:W-:Y:S01]  /*25e50*/  @P0 IMAD.HI.U32 R3, R2, R3, RZ ;  /* 0x0000000302030227 */ /* 0x002fe200078e00ff */
[----:B------:R-:W-:-:S03]  /*25e60*/  MOV R5, R2 ;  /* 0x0000000200057202 */ /* 0x000fc60000000f00 */
[----:B------:R-:W-:Y:S01]  /*25e70*/  IMAD.MOV.U32 R2, RZ, RZ, RZ ;  /* 0x000000ffff027224 */ /* 0x000fe200078e00ff */
[----:B--2---:R-:W-:Y:S01]  /*25e80*/  @P0 SHF.R.U32.HI R5, RZ, R4, R3 ;  /* 0x00000004ff050219 */ /* 0x004fe20000011603 */
[----:B------:R-:W-:-:S04]  /*25e90*/  IMAD.IADD R4, R0, 0x1, R8 ;  /* 0x0000000100047824 */ /* 0x000fc800078e0208 */
[C---:B------:R-:W-:Y:S01]  /*25ea0*/  VIADD R3, R4.reuse, 0x6f ;  /* 0x0000006f04037836 */ /* 0x040fe20000000000 */
[----:B------:R-:W-:-:S03]  /*25eb0*/  IADD3 R21, R4, 0x70, -R13 ;  /* 0x0000007004157810 */ /* 0x000fc60007ffe80d */
[----:B------:R-:W-:-:S04]  /*25ec0*/  IMAD.HI R6, R3, -0x6db6db6d, R2 ;  /* 0x9249249303067827 */ /* 0x000fc800078e0202 */
[----:B------:R-:W-:Y:S01]  /*25ed0*/  IMAD.IADD R3, R21, 0x1, R5 ;  /* 0x0000000115037824 */ /* 0x000fe200078e0205 */
[----:B------:R-:W-:-:S03]  /*25ee0*/  SHF.R.U32.HI R20, RZ, 0x1f, R6 ;  /* 0x0000001fff147819 */ /* 0x000fc60000011606 */
[----:B------:R-:W-:Y:S01]  /*25ef0*/  IMAD.HI R2, R3, -0x6db6db6d, R2 ;  /* 0x9249249303027827 */ /* 0x000fe200078e0202 */
[----:B------:R-:W-:-:S04]  /*25f00*/  LEA.HI.SX32 R20, R6, R20, 0x1a ;  /* 0x0000001406147211 */ /* 0x000fc800078fd2ff */
[----:B------:R-:W-:-:S04]  /*25f10*/  SHF.R.U32.HI R3, RZ, 0x1f, R2 ;  /* 0x0000001fff037819 */ /* 0x000fc80000011602 */
[----:B------:R-:W-:-:S04]  /*25f20*/  LEA.HI.SX32 R2, R2, R3, 0x1a ;  /* 0x0000000302027211 */ /* 0x000fc800078fd2ff */
[----:B------:R-:W-:-:S05]  /*25f30*/  VIMNMX R2, R20, R2, PT ;  /* 0x0000000214027248 */ /* 0x000fca0003fe0100 */
[----:B------:R-:W-:Y:S01]  /*25f40*/  IMAD R2, R2, 0x70, -R0 ;  /* 0x0000007002027824 */ /* 0x000fe200078e0a00 */
[----:B------:R-:W-:-:S04]  /*25f50*/  IADD3 R0, -R0, RZ, RZ ;  /* 0x000000ff00007210 */ /* 0x000fc80007ffe1ff */
[----:B------:R-:W-:Y:S02]  /*25f60*/  VIMNMX R4, R2, R8, PT ;  /* 0x0000000802047248 */ /* 0x000fe40003fe0100 */
[----:B------:R-:W-:-:S04]  /*25f70*/  VIMNMX R0, RZ, R0, !PT ;  /* 0x00000000ff007248 */ /* 0x000fc80007fe0100 */
[----:B------:R-:W-:Y:S02]  /*25f80*/  ISETP.GT.AND P0, PT, R4, R0, PT ;  /* 0x000000000400720c */ /* 0x000fe40003f04270 */
[----:B------:R-:W-:-:S05]  /*25f90*/  SHF.R.U32.HI R2, RZ, 0x4, R0 ;  /* 0x00000004ff027819 */ /* 0x000fca0000011600 */
[----:B------:R-:W-:-:S04]  /*25fa0*/  IMAD.WIDE.U32 R2, R2, 0x24924925, RZ ;  /* 0x2492492502027825 */ /* 0x000fc800078e00ff */
[----:B------:R-:W-:Y:S02]  /*25fb0*/  IMAD.MOV.U32 R2, RZ, RZ, R3 ;  /* 0x000000ffff027224 */ /* 0x000fe400078e0003 */
[----:B------:R-:W-:Y:S02]  /*25fc0*/  @P0 VIADD R5, R4, 0x6f ;  /* 0x0000006f04050836 */ /* 0x000fe40000000000 */
[----:B------:R-:W-:Y:S02]  /*25fd0*/  @P0 IMAD.MOV.U32 R4, RZ, RZ, RZ ;  /* 0x000000ffff040224 */ /* 0x000fe400078e00ff */
[----:B------:R-:W-:Y:S02]  /*25fe0*/  IMAD.MOV.U32 R8, RZ, RZ, R2 ;  /* 0x000000ffff087224 */ /* 0x000fe400078e0002 */
[----:B------:R-:W-:-:S05]  /*25ff0*/  @P0 IMAD.HI R4, R5, -0x6db6db6d, R4 ;  /* 0x9249249305040827 */ /* 0x000fca00078e0204 */
        /* <DEDUP_REMOVED lines=12> */
.L_x_3163:
[----:B--2---:R-:W-:Y:S02]  /*260c0*/  ISETP.NE.AND P0, PT, R14, RZ, PT ;  /* 0x000000ff0e00720c */ /* 0x004fe40003f05270 */
[----:B------:R-:W-:-:S11]  /*260d0*/  PLOP3.LUT P6, PT, PT, PT, PT, 0x8, 0x0 ;  /* 0x000000000000781c */ /* 0x000fd60003fce170 */
[----:B------:R-:W-:Y:S05]  /*260e0*/  @P0 BRA `(.L_x_2981) ;  /* 0x00000000000c0947 */ /* 0x000fea0003800000 */
[----:B------:R-:W-:-:S03]  /*260f0*/  UMOV UR4, 0xffffffff ;  /* 0xffffffff00047882 */ /* 0x000fc60000000000 */
[----:B------:R-:W-:Y:S05]  /*26100*/  BRA.DIV UR4, `(.L_x_2982) ;  /* 0x0000007a04307947 */ /* 0x000fea000b800000 */
[----:B------:R-:W-:-:S13]  /*26110*/  ELECT P6, URZ, PT ;  /* 0x00000000003f782f */ /* 0x000fda00038c0000 */
.L_x_2981:
[----:B-1----:R-:W2:Y:S04]  /*26120*/  LDL R3, [R1+0x50] ;  /* 0x0000500001037983 */ /* 0x002ea80000100800 */
[----:B------:R-:W3:Y:S01]  /*26130*/  LDL R5, [R1+0x4] ;  /* 0x0000040001057983 */ /* 0x000ee20000100800 */
[----:B------:R-:W-:Y:S01]  /*26140*/  BSSY B1, `(.L_x_2983) ;  /* 0x0000008000017945 */ /* 0x000fe20003800000 */
[----:B--2---:R-:W-:-:S04]  /*26150*/  IADD3 R3, R3, 0x1, RZ ;  /* 0x0000000103037810 */ /* 0x004fc80007ffe0ff */
[----:B------:R-:W-:-:S04]  /*26160*/  LEA.HI R4, R3, R3, RZ, 0x1 ;  /* 0x0000000303047211 */ /* 0x000fc800078f08ff */
[----:B------:R-:W-:-:S05]  /*26170*/  LOP3.LUT R4, R4, 0xfffffffe, RZ, 0xc0, !PT ;  /* 0xfffffffe04047812 */ /* 0x000fca00078ec0ff */
[----:B------:R-:W-:-:S05]  /*26180*/  IMAD.IADD R3, R3, 0x1, -R4 ;  /* 0x0000000103037824 */ /* 0x000fca00078e0a04 */
[----:B------:R-:W-:-:S04]  /*26190*/  SHF.L.U32 R3, R3, 0x1f, RZ ;  /* 0x0000001f03037819 */ /* 0x000fc800000006ff */
[----:B---3--:R-:W1:Y:S02]  /*261a0*/  SYNCS.PHASECHK.TRANS64.TRYWAIT P0, [R5+URZ+0x36820], R3 ;  /* 0x03682003050075a7 */ /* 0x008e64000800017f */
[----:B-1----:R-:W-:Y:S05]  /*261b0*/  @!P0 BRA `(.L_x_2984) ;  /* 0x0000007800248947 */ /* 0x002fea0003800000 */
.L_x_3166:
[----:B------:R-:W-:Y:S05]  /*261c0*/  BSYNC B1 ;  /* 0x0000000000017941 */ /* 0x000fea0003800000 */
.L_x_2983:
        /* <DEDUP_REMOVED lines=13> */
.L_x_3167:
[----:B------:R-:W-:Y:S05]  /*262a0*/  BSYNC B2 ;  /* 0x0000000000027941 */ /* 0x000fea0003800000 */
.L_x_2987:
        /* <DEDUP_REMOVED lines=9> */
.L_x_2990:
[----:B------:R-:W-:Y:S05]  /*26340*/  BSYNC B2 ;  /* 0x0000000000027941 */ /* 0x000fea0003800000 */
.L_x_2989:
        /* <DEDUP_REMOVED lines=14> */
.L_x_2991:
        /* <DEDUP_REMOVED lines=16> */
.L_x_2992:
        /* <DEDUP_REMOVED lines=16> */
.L_x_2993:
        /* <DEDUP_REMOVED lines=13> */
.L_x_3168:
[----:B------:R-:W-:Y:S05]  /*26700*/  BSYNC B2 ;  /* 0x0000000000027941 */ /* 0x000fea0003800000 */
.L_x_2994:
        /* <DEDUP_REMOVED lines=11> */
.L_x_2997:
[----:B------:R-:W-:Y:S05]  /*267c0*/  BSYNC B2 ;  /* 0x0000000000027941 */ /* 0x000fea0003800000 */
.L_x_2996:
[----:B------:R-:W-:Y:S01]  /*267d0*/  R2UR UR10, R15 ;  /* 0x000000000f0a72ca */ /* 0x000fe200000e0000 */
[----:B------:R-:W-:Y:S01]  /*267e0*/  UIADD3 UR4, UP0, UR36, 0x670, URZ ;  /* 0x0000067024047890 */ /* 0x000fe2000ff1e03f */
[----:B------:R-:W-:Y:S01]  /*267f0*/  R2UR UR6, R12 ;  /* 0x000000000c0672ca */ /* 0x000fe200000e0000 */
[----:B------:R-:W-:Y:S01]  /*26800*/  VIADD R3, R5, 0x400 ;  /* 0x0000040005037836 */ /* 0x000fe20000000000 */
[----:B------:R-:W-:Y:S01]  /*26810*/  R2UR UR7, R13 ;  /* 0x000000000d0772ca */ /* 0x000fe200000e0000 */
[----:B------:R-:W-:Y:S01]  /*26820*/  UIADD3.X UR5, URZ, UR37, URZ, UP0, !UPT ;  /* 0x000000253f057290 */ /* 0x000fe200087fe43f */
[----:B------:R-:W-:Y:S02]  /*26830*/  PLOP3.LUT P0, PT, PT, PT, PT, 0x80, 0x0 ;  /* 0x000000000000781c */ /* 0x000fe40003f0f070 */
[----:B-12---:R-:W-:-:S11]  /*26840*/  IADD3 R6, R6, 0x368b0, RZ ;  /* 0x000368b006067810 */ /* 0x006fd60007ffe0ff */
.L_x_2998:
        /* <DEDUP_REMOVED lines=15> */
.L_x_2999:
        /* <DEDUP_REMOVED lines=15> */
.L_x_3000:
        /* <DEDUP_REMOVED lines=10> */
.L_x_2986:
[----:B------:R-:W-:Y:S05]  /*26ad0*/  BSYNC B1 ;  /* 0x0000000000017941 */ /* 0x000fea0003800000 */
.L_x_2985:
[----:B-1----:R-:W2:Y:S04]  /*26ae0*/  LDL.LU R3, [R1+0x1c] ;  /* 0x00001c0001037983 */ /* 0x002ea80000300800 */
[----:B------:R-:W3:Y:S01]  /*26af0*/  LDL.LU R7, [R1+0x24] ;  /* 0x0000240001077983 */ /* 0x000ee20000300800 */
[----:B------:R-:W-:Y:S02]  /*26b00*/  IADD3 R8, R8, -0x2, RZ ;  /* 0xfffffffe08087810 */ /* 0x000fe40007ffe0ff */
[----:B------:R-:W-:Y:S02]  /*26b10*/  PLOP3.LUT P0, PT, PT, PT, PT, 0x8, 0x0 ;  /* 0x000000000000781c */ /* 0x000fe40003f0e170 */
        /* <DEDUP_REMOVED lines=9> */
.L_x_3017:
        /* <DEDUP_REMOVED lines=14> */
.L_x_3169:
[----:B------:R-:W-:Y:S05]  /*26c90*/  BSYNC B2 ;  /* 0x0000000000027941 */ /* 0x000fea0003800000 */
.L_x_3003:
        /* <DEDUP_REMOVED lines=9> */
.L_x_3006:
[----:B------:R-:W-:Y:S05]  /*26d30*/  BSYNC B2 ;  /* 0x0000000000027941 */ /* 0x000fea0003800000 */
.L_x_3005:
        /* <DEDUP_REMOVED lines=13> */
.L_x_3007:
        /* <DEDUP_REMOVED lines=16> */
.L_x_3008:
        /* <DEDUP_REMOVED lines=16> */
.L_x_3009:
        /* <DEDUP_REMOVED lines=13> */
.L_x_3170:
[----:B------:R-:W-:Y:S05]  /*270e0*/  BSYNC B2 ;  /* 0x0000000000027941 */ /* 0x000fea0003800000 */
.L_x_3010:
[----:B------:R-:W-:Y:S01]  /*270f0*/  BSSY B2, `(.L_x_3012) ;  /* 0x000000b000027945 */ /* 0x000fe20003800000 */
[----:B------:R-:W-:Y:S01]  /*27100*/  MOV R12, 0x0 ;  /* 0x00000000000c7802 */ /* 0x000fe20000000f00 */
[----:B0-----:R-:W-:Y:S02]  /*27110*/  IMAD.MOV.U32 R13, RZ, RZ, 0x12f00000 ;  /* 0x12f00000ff0d7424 */ /* 0x001fe400078e00ff */
[----:B------:R-:W-:Y:S05]  /*27120*/  @P2 BRA `(.L_x_3013) ;  /* 0x00000000001c2947 */ /* 0x000fea0003800000 */
[----:B------:R-:W0:Y:S01]  /*27130*/  S2R R9, SR_TID.X ;  /* 0x0000000000097919 */ /* 0x000e220000002100 */
[----:B------:R-:W-:-:S04]  /*27140*/  IMAD.MOV.U32 R3, RZ, RZ, 0xa800 ;  /* 0x0000a800ff037424 */ /* 0x000fc800078e00ff */
[----:B------:R3:W-:Y:S01]  /*27150*/  SYNCS.ARRIVE.TRANS64 RZ, [R7+URZ+0x368b0], R3 ;  /* 0x0368b00307ff79a7 */ /* 0x0007e2000800003f */
[----:B0-----:R-:W-:-:S04]  /*27160*/  LOP3.LUT R9, R9, 0x1f, RZ, 0xc0, !PT ;  /* 0x0000001f09097812 */ /* 0x001fc800078ec0ff */
[----:B------:R-:W-:-:S13]  /*27170*/  ISETP.NE.AND P1, PT, R9, RZ, PT ;  /* 0x000000ff0900720c */ /* 0x000fda0003f25270 */
[----:B---3--:R-:W-:Y:S05]  /*27180*/  @!P1 BRA `(.L_x_3013) ;  /* 0x0000000000049947 */ /* 0x008fea0003800000 */
[----:B------:R-:W-:Y:S01]  /*27190*/  BPT.TRAP 0x1 ;  /* 0x000000040000795c */ /* 0x000fe20000300000 */
.L_x_3013:
[----:B------:R-:W-:Y:S05]  /*271a0*/  BSYNC B2 ;  /* 0x0000000000027941 */ /* 0x000fea0003800000 */
.L_x_3012:
        /* <DEDUP_REMOVED lines=8> */
.L_x_3014:
        /* <DEDUP_REMOVED lines=15> */
.L_x_3015:
        /* <DEDUP_REMOVED lines=15> */
.L_x_3016:
        /* <DEDUP_REMOVED lines=10> */
.L_x_3002:
[----:B------:R-:W-:Y:S05]  /*274b0*/  BSYNC B1 ;  /* 0x0000000000017941 */ /* 0x000fea0003800000 */
.L_x_3001:
        /* <DEDUP_REMOVED lines=12> */
.L_x_2979:
[----:B------:R-:W-:Y:S05]  /*27580*/  BSYNC B0 ;  /* 0x0000000000007941 */ /* 0x000fea0003800000 */
.L_x_2978:
[----:B------:R-:W3:Y:S01]  /*27590*/  LDC R0, c[0x0][0x448] ;  /* 0x00011200ff007b82 */ /* 0x000ee20000000800 */
[----:B------:R-:W-:Y:S05]  /*275a0*/  @!P0 WARPSYNC.ALL ;  /* 0x0000000000008948 */ /* 0x000fea0003800000 */
[----:B------:R-:W-:Y:S02]  /*275b0*/  BSSY B7, `(.L_x_3018) ;  /* 0x000047e000077945 */ /* 0x000fe40003800000 */
[----:B------:R-:W-:Y:S01]  /*275c0*/  @!P0 BAR.SYNC.DEFER_BLOCKING 0xc, 0x180 ;  /* 0x0306000000008b1d */ /* 0x000fe20000010000 */
[----:B---3--:R-:W-:Y:S02]  /*275d0*/  ISETP.NE.AND P1, PT, R0, 0x1, PT ;  /* 0x000000010000780c */ /* 0x008fe40003f25270 */
[----:B------:R-:W-:-:S11]  /*275e0*/  LEA R0, R17, 0x7f, 0x7 ;  /* 0x0000007f11007811 */ /* 0x000fd600078e38ff */
[----:B------:R-:W3:Y:S08]  /*275f0*/  @P1 LDC R2, c[0x0][0x44c] ;  /* 0x00011300ff021b82 */ /* 0x000ef00000000800 */
[----:B-12---:R-:W1:Y:S01]  /*27600*/  @P1 LDC R3, c[0x0][0x450] ;  /* 0x00011400ff031b82 */ /* 0x006e620000000800 */
[----:B---3--:R-:W-:-:S05]  /*27610*/  @P1 IMAD.HI.U32 R2, R0, R2, RZ ;  /* 0x0000000200021227 */ /* 0x008fca00078e00ff */
[----:B-1----:R-:W-:Y:S02]  /*27620*/  @P1 SHF.R.U32.HI R0, RZ, R3, R2 ;  /* 0x00000003ff001219 */ /* 0x002fe40000011602 */
[----:B------:R-:W-:-:S03]  /*27630*/  MOV R2, RZ ;  /* 0x000000ff00027202 */ /* 0x000fc60000000f00 */
[----:B------:R-:W-:-:S04]  /*27640*/  IMAD.IADD R3, R21, 0x1, R0 ;  /* 0x0000000115037824 */ /* 0x000fc800078e0200 */
[----:B------:R-:W-:-:S05]  /*27650*/  IMAD.HI R2, R3, -0x6db6db6d, R2 ;  /* 0x9249249303027827 */ /* 0x000fca00078e0202 */
[----:B------:R-:W-:-:S04]  /*27660*/  SHF.R.U32.HI R0, RZ, 0x1f, R2 ;  /* 0x0000001fff007819 */ /* 0x000fc80000011602 */
[----:B------:R-:W-:-:S04]  /*27670*/  LEA.HI.SX32 R2, R2, R0, 0x1a ;  /* 0x0000000002027211 */ /* 0x000fc800078fd2ff */
[----:B------:R-:W-:-:S04]  /*27680*/  VIMNMX R4, R20, R2, PT ;  /* 0x0000000214047248 */ /* 0x000fc80003fe0100 */
[----:B------:R-:W-:Y:S01]  /*27690*/  ISETP.GT.AND P0, PT, R4, RZ, PT ;  /* 0x000000ff0400720c */ /* 0x000fe20003f04270 */
        /* <DEDUP_REMOVED lines=19> */
.L_x_3019:
        /* <DEDUP_REMOVED lines=12> */
[----:B------:R-:W-:Y:S01]  /*27890*/  IMAD.U32 R5, RZ, RZ, UR7 ;  /* 0x00000007ff057e24 */ /* 0x000fe2000f8e00ff */
[----:B0-----:R-:W-:Y:S01]  /*278a0*/  MOV R13, RZ ;  /* 0x000000ff000d7202 */ /* 0x001fe20000000f00 */
[----:B------:R-:W-:Y:S02]  /*278b0*/  IMAD.U32 R6, RZ, RZ, UR8 ;  /* 0x00000008ff067e24 */ /* 0x000fe4000f8e00ff */
[----:B------:R-:W-:-:S02]  /*278c0*/  IMAD.U32 R10, RZ, RZ, UR4 ;  /* 0x00000004ff0a7e24 */ /* 0x000fc4000f8e00ff */
[----:B------:R-:W-:Y:S02]  /*278d0*/  IMAD.U32 R11, RZ, RZ, UR5 ;  /* 0x00000005ff0b7e24 */ /* 0x000fe4000f8e00ff */
[----:B------:R-:W-:Y:S02]  /*278e0*/  IMAD.MOV.U32 R8, RZ, RZ, 0x70 ;  /* 0x00000070ff087424 */ /* 0x000fe400078e00ff */
[----:B------:R-:W-:-:S07]  /*278f0*/  IMAD.MOV.U32 R12, RZ, RZ, 0x1 ;  /* 0x00000001ff0c7424 */ /* 0x000fce00078e00ff */
[----:B------:R-:W-:-:S07]  /*27900*/  LEPC R20, `(.L_x_3022) ;  /* 0x000000001014794e */ /* 0x000fce0000000000 */
[----:B-1----:R-:W-:Y:S05]  /*27910*/  CALL.ABS.NOINC R2 ;  /* 0x0000000002007343 */ /* 0x002fea0003c00000 */
.L_x_3022:
[----:B------:R-:W-:Y:S05]  /*27920*/  BSYNC B6 ;  /* 0x0000000000067941 */ /* 0x000fea0003800000 */
.L_x_3021:
        /* <DEDUP_REMOVED lines=13> */
[----:B0-----:R-:W-:Y:S01]  /*27a00*/  MOV R13, RZ ;  /* 0x000000ff000d7202 */ /* 0x001fe20000000f00 */
[----:B------:R-:W-:Y:S02]  /*27a10*/  IMAD.U32 R6, RZ, RZ, UR8 ;  /* 0x00000008ff067e24 */ /* 0x000fe4000f8e00ff */
[----:B------:R-:W-:-:S02]  /*27a20*/  IMAD.U32 R10, RZ, RZ, UR4 ;  /* 0x00000004ff0a7e24 */ /* 0x000fc4000f8e00ff */
[----:B------:R-:W-:Y:S02]  /*27a30*/  IMAD.U32 R11, RZ, RZ, UR5 ;  /* 0x00000005ff0b7e24 */ /* 0x000fe4000f8e00ff */
[----:B------:R-:W-:Y:S02]  /*27a40*/  IMAD.MOV.U32 R8, RZ, RZ, 0x70 ;  /* 0x00000070ff087424 */ /* 0x000fe400078e00ff */
[----:B-1----:R-:W-:-:S07]  /*27a50*/  IMAD.MOV.U32 R12, RZ, RZ, 0x1 ;  /* 0x00000001ff0c7424 */ /* 0x002fce00078e00ff */
[----:B------:R-:W-:-:S07]  /*27a60*/  LEPC R20, `(.L_x_3025) ;  /* 0x000000001014794e */ /* 0x000fce0000000000 */
[----:B--2---:R-:W-:Y:S05]  /*27a70*/  CALL.ABS.NOINC R2 ;  /* 0x0000000002007343 */ /* 0x004fea0003c00000 */
.L_x_3025:
[----:B------:R-:W-:Y:S01]  /*27a80*/  MOV R2, 0x0 ;  /* 0x0000000000027802 */ /* 0x000fe20000000f00 */
[----:B------:R-:W-:Y:S01]  /*27a90*/  ULDC.64 UR4, c[0x4][0xa8] ;  /* 0x01002a0000047ab9 */ /* 0x000fe20000000a00 */
[----:B------:R-:W-:Y:S01]  /*27aa0*/  ULDC.64 UR6, c[0x4][0xb0] ;  /* 0x01002c0000067ab9 */ /* 0x000fe20000000a00 */
[----:B------:R-:W-:Y:S01]  /*27ab0*/  ULDC.64 UR8, c[0x4][0x18] ;  /* 0x0100060000087ab9 */ /* 0x000fe20000000a00 */
[----:B------:R-:W-:Y:S01]  /*27ac0*/  IMAD.U32 R4, RZ, RZ, UR4 ;  /* 0x00000004ff047e24 */ /* 0x000fe2000f8e00ff */
[----:B------:R-:W-:Y:S01]  /*27ad0*/  MOV R10, UR8 ;  /* 0x00000008000a7c02 */ /* 0x000fe20008000f00 */
[----:B------:R-:W0:Y:S01]  /*27ae0*/  LDC.64 R2, c[0x4][R2] ;  /* 0x0100000002027b82 */ /* 0x000e220000000a00 */
[----:B------:R-:W-:Y:S02]  /*27af0*/  IMAD.U32 R5, RZ, RZ, UR5 ;  /* 0x00000005ff057e24 */ /* 0x000fe4000f8e00ff */
[----:B------:R-:W-:Y:S02]  /*27b00*/  IMAD.U32 R6, RZ, RZ, UR6 ;  /* 0x00000006ff067e24 */ /* 0x000fe4000f8e00ff */
[----:B------:R-:W-:-:S02]  /*27b10*/  IMAD.U32 R7, RZ, RZ, UR7 ;  /* 0x00000007ff077e24 */ /* 0x000fc4000f8e00ff */
[----:B------:R-:W-:Y:S02]  /*27b20*/  IMAD.U32 R11, RZ, RZ, UR9 ;  /* 0x00000009ff0b7e24 */ /* 0x000fe4000f8e00ff */
[----:B------:R-:W-:Y:S02]  /*27b30*/  IMAD.MOV.U32 R8, RZ, RZ, 0x70 ;  /* 0x00000070ff087424 */ /* 0x000fe400078e00ff */
[----:B------:R-:W-:Y:S02]  /*27b40*/  IMAD.MOV.U32 R12, RZ, RZ, 0x1 ;  /* 0x00000001ff0c7424 */ /* 0x000fe400078e00ff */
[----:B------:R-:W-:-:S07]  /*27b50*/  IMAD.MOV.U32 R13, RZ, RZ, RZ ;  /* 0x000000ffff0d7224 */ /* 0x000fce00078e00ff */
[----:B------:R-:W-:-:S07]  /*27b60*/  LEPC R20, `(.L_x_3024) ;  /* 0x000000001014794e */ /* 0x000fce0000000000 */
[----:B0-----:R-:W-:Y:S05]  /*27b70*/  CALL.ABS.NOINC R2 ;  /* 0x0000000002007343 */ /* 0x001fea0003c00000 */
.L_x_3024:
[----:B------:R-:W-:Y:S05]  /*27b80*/  BSYNC B6 ;  /* 0x0000000000067941 */ /* 0x000fea0003800000 */
.L_x_3023:
        /* <DEDUP_REMOVED lines=10> */
[----:B----4-:R1:W2:Y:S02]  /*27c30*/  @P0 LDG.E R7, desc[UR60][R2.64] ;  /* 0x0000003c02070981 */ /* 0x0102a4000c1e1900 */
[----:B-1----:R-:W1:Y:S01]  /*27c40*/  LDC.64 R2, c[0x0][0x418] ;  /* 0x00010600ff027b82 */ /* 0x002e620000000a00 */
[----:B-----5:R-:W-:Y:S02]  /*27c50*/  IADD3 R4, R0, -0x1, RZ ;  /* 0xffffffff00047810 */ /* 0x020fe40007ffe0ff */
[----:B--2---:R-:W-:Y:S01]  /*27c60*/  SHF.R.S32.HI R8, RZ, 0x1f, R7 ;  /* 0x0000001fff087819 */ /* 0x004fe20000011407 */
[----:B------:R2:W-:Y:S04]  /*27c70*/  @P0 STL [R1+0x10], R7 ;  /* 0x0000100701000387 */ /* 0x0005e80000100800 */
        /* <DEDUP_REMOVED lines=10> */
.L_x_3173:
[----:B-1----:R-:W3:Y:S01]  /*27d20*/  LDL.LU R5, [R1+0x20] ;  /* 0x0000200001057983 */ /* 0x002ee20000300800 */
[----:B------:R-:W-:Y:S02]  /*27d30*/  PLOP3.LUT P1, PT, PT, PT, PT, 0x8, 0x0 ;  /* 0x000000000000781c */ /* 0x000fe40003f2e170 */
[----:B--2---:R-:W-:Y:S01]  /*27d40*/  ISETP.NE.AND P0, PT, R14, RZ, PT ;  /* 0x000000ff0e00720c */ /* 0x004fe20003f05270 */
[----:B------:R1:W-:Y:S04]  /*27d50*/  STL [R1], R0 ;  /* 0x0000000001007387 */ /* 0x0003e80000100800 */
[----:B------:R1:W-:Y:S01]  /*27d60*/  STL [R1+0xc], R4 ;  /* 0x00000c0401007387 */ /* 0x0003e20000100800 */
[----:B---3--:R-:W-:-:S05]  /*27d70*/  LOP3.LUT R5, R5, 0xfffffffe, RZ, 0xc0, !PT ;  /* 0xfffffffe05057812 */ /* 0x008fca00078ec0ff */
[----:B------:R-:W-:-:S05]  /*27d80*/  @P1 LOP3.LUT R5, R5, 0x1, RZ, 0xfc, !PT ;  /* 0x0000000105051812 */ /* 0x000fca00078efcff */
[----:B------:R1:W-:Y:S01]  /*27d90*/  STL [R1+0x20], R5 ;  /* 0x0000200501007387 */ /* 0x0003e20000100800 */
[----:B------:R-:W-:Y:S05]  /*27da0*/  @P0 BRA `(.L_x_3027) ;  /* 0x0000000400500947 */ /* 0x000fea0003800000 */
[----:B------:R-:W-:-:S03]  /*27db0*/  UMOV UR4, 0xffffffff ;  /* 0xffffffff00047882 */ /* 0x000fc60000000000 */
[----:B------:R-:W-:Y:S05]  /*27dc0*/  BRA.DIV UR4, `(.L_x_3028) ;  /* 0x0000005e04bc7947 */ /* 0x000fea000b800000 */
[----:B------:R-:W-:-:S13]  /*27dd0*/  ELECT P6, URZ, PT ;  /* 0x00000000003f782f */ /* 0x000fda00038c0000 */
.L_x_3176:
[----:B------:R-:W-:Y:S05]  /*27de0*/  @!P6 BRA `(.L_x_3027) ;  /* 0x000000040040e947 */ /* 0x000fea0003800000 */
[----:B------:R-:W-:-:S04]  /*27df0*/  ISETP.NE.U32.AND P0, PT, R2, RZ, PT ;  /* 0x000000ff0200720c */ /* 0x000fc80003f05070 */
[----:B------:R-:W-:-:S13]  /*27e00*/  ISETP.NE.AND.EX P0, PT, R3, RZ, PT, P0 ;  /* 0x000000ff0300720c */ /* 0x000fda0003f05300 */
[----:B------:R-:W-:Y:S05]  /*27e10*/  @!P0 BRA `(.L_x_3029) ;  /* 0x0000000000548947 */ /* 0x000fea0003800000 */
[----:B------:R-:W2:Y:S01]  /*27e20*/  LDC R6, c[0x0][0x43c] ;  /* 0x00010f00ff067b82 */ /* 0x000ea20000000800 */
[----:B------:R-:W-:Y:S01]  /*27e30*/  IMAD.MOV.U32 R9, RZ, RZ, R4 ;  /* 0x000000ffff097224 */ /* 0x000fe200078e0004 */
[----:B------:R-:W-:-:S03]  /*27e40*/  ULDC.64 UR4, c[0x0][0x428] ;  /* 0x00010a0000047ab9 */ /* 0x000fc60000000a00 */
[----:B-1----:R-:W-:Y:S01]  /*27e50*/  IMAD.MOV.U32 R0, RZ, RZ, R9 ;  /* 0x000000ffff007224 */ /* 0x002fe200078e0009 */
[----:B--2---:R-:W-:-:S13]  /*27e60*/  ISETP.NE.AND P0, PT, R6, 0x1, PT ;  /* 0x000000010600780c */ /* 0x004fda0003f05270 */
[----:B------:R-:W1:Y:S02]  /*27e70*/  @P0 LDC.64 R4, c[0x0][0x440] ;  /* 0x00011000ff040b82 */ /* 0x000e640000000a00 */
[----:B-1----:R-:W-:-:S05]  /*27e80*/  @P0 IMAD.HI.U32 R4, R9, R4, RZ ;  /* 0x0000000409040227 */ /* 0x002fca00078e00ff */
        /* <DEDUP_REMOVED lines=8> */
[----:B------:R-:W-:-:S03]  /*27f10*/  IMAD.WIDE.U32 R4, R7, UR4, R4 ;  /* 0x0000000407047c25 */ /* 0x000fc6000f8e0004 */
[----:B------:R-:W-:Y:S02]  /*27f20*/  LEA R2, P0, R4, R2, 0x2 ;  /* 0x0000000204027211 */ /* 0x000fe400078010ff */
[----:B------:R-:W-:-:S04]  /*27f30*/  IADD3 R0, R5, R0, RZ ;  /* 0x0000000005007210 */ /* 0x000fc80007ffe0ff */
[----:B------:R-:W-:-:S05]  /*27f40*/  LEA.HI.X R3, R4, R3, R0, 0x2, P0 ;  /* 0x0000000304037211 */ /* 0x000fca00000f1400 */
[----:B------:R-:W3:Y:S04]  /*27f50*/  LDG.E R0, desc[UR60][R2.64] ;  /* 0x0000003c02007981 */ /* 0x000ee8000c1e1900 */
[----:B---3--:R2:W-:Y:S02]  /*27f60*/  STL [R1], R0 ;  /* 0x0000000001007387 */ /* 0x0085e40000100800 */
.L_x_3029:
[----:B------:R-:W3:Y:S04]  /*27f70*/  LDL R7, [R1+0x4] ;  /* 0x0000040001077983 */ /* 0x000ee80000100800 */
[----:B-12---:R-:W3:Y:S04]  /*27f80*/  LDL R0, [R1+0x8] ;  /* 0x0000080001007983 */ /* 0x006ee80000100800 */
[----:B------:R-:W2:Y:S01]  /*27f90*/  LDL R2, [R1+0x14] ;  /* 0x0000140001027983 */ /* 0x000ea20000100800 */
[----:B---3--:R-:W-:Y:S01]  /*27fa0*/  IMAD R0, R0, 0x8, R7 ;  /* 0x0000000800007824 */ /* 0x008fe200078e0207 */
[----:B--2---:R-:W-:-:S04]  /*27fb0*/  SHF.L.U32 R2, R2, 0x1f, RZ ;  /* 0x0000001f02027819 */ /* 0x004fc800000006ff */
[----:B------:R-:W1:Y:S02]  /*27fc0*/  SYNCS.PHASECHK.TRANS64.TRYWAIT P0, [R0+URZ+0x36840], R2 ;  /* 0x03684002000075a7 */ /* 0x000e64000800017f */
[----:B-1----:R-:W-:Y:S05]  /*27fd0*/  @!P0 BRA `(.L_x_3030) ;  /* 0x0000005c00588947 */ /* 0x002fea0003800000 */
.L_x_3177:
        /* <DEDUP_REMOVED lines=11> */
.L_x_3031:
        /* <DEDUP_REMOVED lines=38> */
.L_x_3027:
[----:B------:R-:W2:Y:S04]  /*282f0*/  LDL R2, [R1+0x4] ;  /* 0x0000040001027983 */ /* 0x000ea80000100800 */
[----:B------:R-:W3:Y:S04]  /*28300*/  LDL.LU R3, [R1+0x3c] ;  /* 0x00003c0001037983 */ /* 0x000ee80000300800 */
[----:B-1----:R-:W4:Y:S04]  /*28310*/  LDL.LU R5, [R1+0x30] ;  /* 0x0000300001057983 */ /* 0x002f280000300800 */
[----:B------:R-:W5:Y:S01]  /*28320*/  LDL.LU R4, [R1+0x44] ;  /* 0x0000440001047983 */ /* 0x000f620000300800 */
        /* <DEDUP_REMOVED lines=29> */
[----:B------:R-:W1:Y:S01]  /*28500*/  LDC.64 R2, c[0x4][R2] ;  /* 0x0100000002027b82 */ /* 0x000e620000000a00 */
        /* <DEDUP_REMOVED lines=9> */
.L_x_3033:
[----:B------:R-:W-:Y:S05]  /*285a0*/  BSYNC B6 ;  /* 0x0000000000067941 */ /* 0x000fea0003800000 */
.L_x_3032:
[----:B------:R-:W3:Y:S01]  /*285b0*/  LDL.LU R6, [R1+0x3c] ;  /* 0x00003c0001067983 */ /* 0x000ee20000300800 */
[----:B------:R-:W-:Y:S01]  /*285c0*/  ULDC.64 UR4, c[0x0][0x2d8] ;  /* 0x0000b60000047ab9 */ /* 0x000fe20000000a00 */
[----:B------:R-:W1:Y:S01]  /*285d0*/  LDC R7, c[0x0][0x448] ;  /* 0x00011200ff077b82 */ /* 0x000e620000000800 */
[----:B------:R-:W-:Y:S01]  /*285e0*/  ULDC.64 UR6, c[0x0][0x280] ;  /* 0x0000a00000067ab9 */ /* 0x000fe20000000a00 */
[----:B--2---:R-:W3:Y:S04]  /*285f0*/  LDL.LU.64 R2, [R1+0x48] ;  /* 0x0000480001027983 */ /* 0x004ee80000300a00 */
[----:B------:R-:W2:Y:S04]  /*28600*/  LDL.LU R0, [R1+0x44] ;  /* 0x0000440001007983 */ /* 0x000ea80000300800 */
[----:B------:R-:W4:Y:S04]  /*28610*/  LDL.LU R4, [R1+0x54] ;  /* 0x0000540001047983 */ /* 0x000f280000300800 */
[----:B------:R-:W4:Y:S01]  /*28620*/  LDL.LU R5, [R1+0x30] ;  /* 0x0000300001057983 */ /* 0x000f220000300800 */
[----:B------:R-:W0:Y:S01]  /*28630*/  S2R R8, SR_TID.X ;  /* 0x0000000000087919 */ /* 0x000e220000002100 */
[----:B------:R-:W0:Y:S01]  /*28640*/  S2R R10, SR_TID.X ;  /* 0x00000000000a7919 */ /* 0x000e220000002100 */
[----:B-1----:R-:W-:Y:S01]  /*28650*/  ISETP.NE.AND P0, PT, R7, 0x1, PT ;  /* 0x000000010700780c */ /* 0x002fe20003f05270 */
[----:B0-----:R-:W-:-:S02]  /*28660*/  IMAD.SHL.U32 R8, R8, 0x8, RZ ;  /* 0x0000000808087824 */ /* 0x001fc400078e00ff */
[----:B------:R-:W-:-:S03]  /*28670*/  IMAD.SHL.U32 R10, R10, 0x8, RZ ;  /* 0x000000080a0a7824 */ /* 0x000fc600078e00ff */
[----:B------:R-:W-:-:S04]  /*28680*/  LOP3.LUT R8, R8, 0x38, RZ, 0xc0, !PT ;  /* 0x0000003808087812 */ /* 0x000fc800078ec0ff */
[----:B------:R-:W-:Y:S02]  /*28690*/  LOP3.LUT R9, R8, 0x40, RZ, 0xfc, !PT ;  /* 0x0000004008097812 */ /* 0x000fe400078efcff */
[----:B------:R-:W-:Y:S02]  /*286a0*/  LOP3.LUT R10, R10, 0x38, RZ, 0xc0, !PT ;  /* 0x000000380a0a7812 */ /* 0x000fe400078ec0ff */
[----:B------:R-:W-:Y:S01]  /*286b0*/  LOP3.LUT R8, R8, 0x80, RZ, 0xfc, !PT ;  /* 0x0000008008087812 */ /* 0x000fe200078efcff */
[----:B---3--:R-:W-:Y:S02]  /*286c0*/  IMAD.MOV.U32 R3, RZ, RZ, R6 ;  /* 0x000000ffff037224 */ /* 0x008fe400078e0006 */
[----:B------:R-:W0:Y:S01]  /*286d0*/  @P0 LDC R6, c[0x0][0x450] ;  /* 0x00011400ff060b82 */ /* 0x000e220000000800 */
[----:B--2---:R-:W-:Y:S02]  /*286e0*/  IMAD R0, R0, UR4, RZ ;  /* 0x0000000400007c24 */ /* 0x004fe4000f8e02ff */
[----:B------:R-:W-:-:S04]  /*286f0*/  IMAD.WIDE.U32 R2, R18, UR4, R2 ;  /* 0x0000000412027c25 */ /* 0x000fc8000f8e0002 */
[----:B------:R-:W-:Y:S01]  /*28700*/  IMAD R0, R18, UR5, R0 ;  /* 0x0000000512007c24 */ /* 0x000fe2000f8e0200 */
[----:B------:R-:W-:-:S04]  /*28710*/  ULDC.64 UR4, c[0x0][0x2e0] ;  /* 0x0000b80000047ab9 */ /* 0x000fc80000000a00 */
[----:B------:R-:W-:Y:S01]  /*28720*/  IADD3 R3, R3, R0, RZ ;  /* 0x0000000003037210 */ /* 0x000fe20007ffe0ff */
[----:B----4-:R-:W-:Y:S02]  /*28730*/  IMAD R0, R4, UR4, RZ ;  /* 0x0000000404007c24 */ /* 0x010fe4000f8e02ff */
[----:B------:R-:W1:Y:S02]  /*28740*/  S2R R4, SR_TID.X ;  /* 0x0000000000047919 */ /* 0x000e640000002100 */
[C---:B------:R-:W-:Y:S02]  /*28750*/  IMAD R0, R5.reuse, UR5, R0 ;  /* 0x0000000505007c24 */ /* 0x040fe4000f8e0200 */
[----:B------:R-:W-:Y:S01]  /*28760*/  IMAD.WIDE.U32 R2, R5, UR4, R2 ;  /* 0x0000000405027c25 */ /* 0x000fe2000f8e0002 */
[----:B------:R-:W-:-:S03]  /*28770*/  ULDC.64 UR4, c[0x0][0x2d0] ;  /* 0x0000b40000047ab9 */ /* 0x000fc60000000a00 */
[----:B------:R-:W-:Y:S01]  /*28780*/  IMAD.IADD R3, R3, 0x1, R0 ;  /* 0x0000000103037824 */ /* 0x000fe200078e0200 */
[----:B-1----:R-:W-:-:S04]  /*28790*/  LOP3.LUT R4, R4, 0x7f, RZ, 0xc0, !PT ;  /* 0x0000007f04047812 */ /* 0x002fc800078ec0ff */
[----:B------:R-:W-:Y:S02]  /*287a0*/  SHF.R.U32.HI R5, RZ, 0x3, R4 ;  /* 0x00000003ff057819 */ /* 0x000fe40000011604 */
[----:B------:R-:W1:Y:S02]  /*287b0*/  S2R R4, SR_TID.X ;  /* 0x0000000000047919 */ /* 0x000e640000002100 */
[----:B-1----:R-:W-:-:S05]  /*287c0*/  IMAD.SHL.U32 R4, R4, 0x10, RZ ;  /* 0x0000001004047824 */ /* 0x002fca00078e00ff */
[----:B------:R-:W-:Y:S02]  /*287d0*/  LOP3.LUT R4, R5, 0x70, R4, 0xf8, !PT ;  /* 0x0000007005047812 */ /* 0x000fe400078ef804 */
[----:B------:R-:W1:Y:S03]  /*287e0*/  @P0 LDC R5, c[0x0][0x44c] ;  /* 0x00011300ff050b82 */ /* 0x000e660000000800 */
[----:B------:R-:W-:-:S04]  /*287f0*/  IMAD R4, R17, 0x80, R4 ;  /* 0x0000008011047824 */ /* 0x000fc800078e0204 */
[----:B------:R-:W-:Y:S02]  /*28800*/  IMAD.MOV.U32 R0, RZ, RZ, R4 ;  /* 0x000000ffff007224 */ /* 0x000fe400078e0004 */
[----:B-1----:R-:W-:-:S05]  /*28810*/  @P0 IMAD.HI.U32 R5, R4, R5, RZ ;  /* 0x0000000504050227 */ /* 0x002fca00078e00ff */
[----:B0-----:R-:W-:-:S04]  /*28820*/  @P0 SHF.R.U32.HI R0, RZ, R6, R5 ;  /* 0x00000006ff000219 */ /* 0x001fc80000011605 */
[C---:B------:R-:W-:Y:S01]  /*28830*/  IADD3 R6, -R0.reuse, RZ, RZ ;  /* 0x000000ff00067210 */ /* 0x040fe20007ffe1ff */
        /* <DEDUP_REMOVED lines=24> */
[----:B------:R-:W2:Y:S02]  /*289c0*/  LDL.LU R5, [R1+0x40] ;  /* 0x0000400001057983 */ /* 0x000ea40000300800 */
[----:B------:R-:W-:Y:S02]  /*289d0*/  LEA R17, R17, R6, 0x7 ;  /* 0x0000000611117211 */ /* 0x000fe400078e38ff */
[----:B------:R-:W-:Y:S03]  /*289e0*/  SHFL.IDX PT, R6, R3, 0x1, 0x181f ;  /* 0x00381f0003067f89 */ /* 0x000fe600000e0000 */
[----:B------:R-:W-:Y:S01]  /*289f0*/  VIADD R4, R17, 0x10 ;  /* 0x0000001011047836 */ /* 0x000fe20000000000 */
[----:B------:R-:W-:Y:S01]  /*28a00*/  SHFL.IDX PT, R8, R2, 0x1, 0x181f ;  /* 0x00381f0002087f89 */ /* 0x000fe200000e0000 */
[----:B--2---:R-:W-:-:S03]  /*28a10*/  IMAD R0, R5, R7, RZ ;  /* 0x0000000705007224 */ /* 0x004fc600078e02ff */
[----:B------:R-:W0:Y:S02]  /*28a20*/  SHFL.IDX PT, R5, R3, RZ, 0x181f ;  /* 0x00181fff03057589 */ /* 0x000e2400000e0000 */
[-C--:B------:R-:W-:Y:S02]  /*28a30*/  ISETP.GE.AND P3, PT, R4, R0.reuse, PT ;  /* 0x000000000400720c */ /* 0x080fe40003f66270 */
[----:B------:R-:W1:Y:S01]  /*28a40*/  SHFL.IDX PT, R4, R2, RZ, 0x181f ;  /* 0x00181fff02047589 */ /* 0x000e6200000e0000 */
[----:B------:R-:W-:-:S13]  /*28a50*/  ISETP.GE.AND P4, PT, R17, R0, PT ;  /* 0x000000001100720c */ /* 0x000fda0003f86270 */
        /* <DEDUP_REMOVED lines=10> */
[----:B0-----:R-:W-:Y:S01]  /*28b00*/  @!P3 IMAD.MOV.U32 R4, RZ, RZ, R7 ;  /* 0x000000ffff04b224 */ /* 0x001fe200078e0007 */
[----:B------:R-:W-:-:S02]  /*28b10*/  @!P3 MOV R5, R6 ;  /* 0x000000060005b202 */ /* 0x000fc40000000f00 */
[----:B------:R-:W-:Y:S04]  /*28b20*/  SHFL.IDX PT, R6, R2, 0x2, 0x181f ;  /* 0x00581f0002067f89 */ /* 0x000fe800000e0000 */
[----:B------:R-:W-:Y:S04]  /*28b30*/  @!P3 LDGSTS.E.BYPASS.LTC128B.128 [R9+0x15c00], desc[UR60][R4.64], !P2 ;  /* 0x15c000000409bfae */ /* 0x000fe8000d101d7c */
[----:B------:R-:W-:Y:S04]  /*28b40*/  @!P3 LDGSTS.E.BYPASS.LTC128B.128 [R9+0x19c00], desc[UR60][R4.64+0x80], !P1 ;  /* 0x19c000800409bfae */ /* 0x000fe8000c901d7c */
[----:B------:R0:W-:Y:S02]  /*28b50*/  @!P3 LDGSTS.E.BYPASS.LTC128B.128 [R9+0x1dc00], desc[UR60][R4.64+0x100], !P0 ;  /* 0x1dc001000409bfae */ /* 0x0001e4000c101d7c */
[----:B0-----:R-:W-:-:S05]  /*28b60*/  VIADD R4, R17, 0x20 ;  /* 0x0000002011047836 */ /* 0x001fca0000000000 */
[----:B------:R-:W-:Y:S02]  /*28b70*/  ISETP.GE.AND P3, PT, R4, R0, PT ;  /* 0x000000000400720c */ /* 0x000fe40003f66270 */
[----:B------:R-:W0:Y:S11]  /*28b80*/  SHFL.IDX PT, R4, R3, 0x2, 0x181f ;  /* 0x00581f0003047f89 */ /* 0x000e3600000e0000 */
[----:B0-----:R-:W-:-:S05]  /*28b90*/  @!P3 LEA R7, P4, R10, R4, 0x1 ;  /* 0x000000040a07b211 */ /* 0x001fca00078808ff */
[----:B------:R-:W-:Y:S02]  /*28ba0*/  @!P3 IMAD.X R4, RZ, RZ, R6, P4 ;  /* 0x000000ffff04b224 */ /* 0x000fe400020e0606 */
[----:B------:R-:W-:Y:S02]  /*28bb0*/  SHFL.IDX PT, R6, R2, 0x3, 0x181f ;  /* 0x00781f0002067f89 */ /* 0x000fe400000e0000 */
[----:B------:R-:W-:Y:S02]  /*28bc0*/  @!P3 IMAD.MOV.U32 R5, RZ, RZ, R4 ;  /* 0x000000ffff05b224 */ /* 0x000fe400078e0004 */
[----:B------:R-:W-:-:S05]  /*28bd0*/  @!P3 IMAD.MOV.U32 R4, RZ, RZ, R7 ;  /* 0x000000ffff04b224 */ /* 0x000fca00078e0007 */
[----:B------:R-:W-:Y:S04]  /*28be0*/  @!P3 LDGSTS.E.BYPASS.LTC128B.128 [R9+0x16400], desc[UR60][R4.64], !P2 ;  /* 0x164000000409bfae */ /* 0x000fe8000d101d7c */
[----:B------:R-:W-:Y:S04]  /*28bf0*/  @!P3 LDGSTS.E.BYPASS.LTC128B.128 [R9+0x1a400], desc[UR60][R4.64+0x80], !P1 ;  /* 0x1a4000800409bfae */ /* 0x000fe8000c901d7c */
[----:B------:R0:W-:Y:S02]  /*28c00*/  @!P3 LDGSTS.E.BYPASS.LTC128B.128 [R9+0x1e400], desc[UR60][R4.64+0x100], !P0 ;  /* 0x1e4001000409bfae */ /* 0x0001e4000c101d7c */
[----:B0-----:R-:W-:-:S04]  /*28c10*/  IADD3 R4, R17, 0x30, RZ ;  /* 0x0000003011047810 */ /* 0x001fc80007ffe0ff */
[----:B------:R-:W-:Y:S02]  /*28c20*/  ISETP.GE.AND P3, PT, R4, R0, PT ;  /* 0x000000000400720c */ /* 0x000fe40003f66270 */
[----:B------:R-:W0:Y:S11]  /*28c30*/  SHFL.IDX PT, R4, R3, 0x3, 0x181f ;  /* 0x00781f0003047f89 */ /* 0x000e3600000e0000 */
[----:B0-----:R-:W-:-:S05]  /*28c40*/  @!P3 LEA R5, P4, R10, R4, 0x1 ;  /* 0x000000040a05b211 */ /* 0x001fca00078808ff */
[----:B------:R-:W-:Y:S02]  /*28c50*/  @!P3 IMAD.X R4, RZ, RZ, R6, P4 ;  /* 0x000000ffff04b224 */ /* 0x000fe400020e0606 */
[----:B------:R-:W-:Y:S03]  /*28c60*/  SHFL.IDX PT, R6, R2, 0x4, 0x181f ;  /* 0x00981f0002067f89 */ /* 0x000fe600000e0000 */
[----:B------:R-:W-:-:S04]  /*28c70*/  @!P3 LOP3.LUT R5, R5, R4, RZ, 0x3c, !PT ;  /* 0x000000040505b212 */ /* 0x000fc800078e3cff */
[----:B------:R-:W-:-:S04]  /*28c80*/  @!P3 LOP3.LUT R4, R5, R4, RZ, 0x3c, !PT ;  /* 0x000000040504b212 */ /* 0x000fc800078e3cff */
[----:B------:R-:W-:-:S05]  /*28c90*/  @!P3 LOP3.LUT R5, R5, R4, RZ, 0x3c, !PT ;  /* 0x000000040505b212 */ /* 0x000fca00078e3cff */
        /* <DEDUP_REMOVED lines=18> */
[----:B0-----:R-:W-:-:S04]  /*28dc0*/  @!P3 LEA R5, P4, R10, R4, 0x1 ;  /* 0x000000040a05b211 */ /* 0x001fc800078808ff */
[----:B------:R-:W-:Y:S02]  /*28dd0*/  @!P3 IADD3.X R4, RZ, R6, RZ, P4, !PT ;  /* 0x00000006ff04b210 */ /* 0x000fe400027fe4ff */
[----:B------:R-:W-:Y:S02]  /*28de0*/  SHFL.IDX PT, R6, R2, 0x6, 0x181f ;  /* 0x00d81f0002067f89 */ /* 0x000fe400000e0000 */
        /* <DEDUP_REMOVED lines=8> */
[----:B------:R-:W0:Y:S04]  /*28e70*/  SHFL.IDX PT, R4, R3, 0x6, 0x181f ;  /* 0x00d81f0003047f89 */ /* 0x000e2800000e0000 */
[----:B------:R-:W1:Y:S07]  /*28e80*/  SHFL.IDX PT, R3, R3, 0x7, 0x181f ;  /* 0x00f81f0003037f89 */ /* 0x000e6e00000e0000 */
[----:B0-----:R-:W-:-:S05]  /*28e90*/  @!P4 LEA R5, P3, R10, R4, 0x1 ;  /* 0x000000040a05c211 */ /* 0x001fca00078608ff */
[----:B------:R-:W-:-:S05]  /*28ea0*/  @!P4 IMAD.X R4, RZ, RZ, R6, P3 ;  /* 0x000000ffff04c224 */ /* 0x000fca00018e0606 */
[----:B------:R-:W-:-:S04]  /*28eb0*/  @!P4 LOP3.LUT R5, R5, R4, RZ, 0x3c, !PT ;  /* 0x000000040505c212 */ /* 0x000fc800078e3cff */
[----:B------:R-:W-:-:S04]  /*28ec0*/  @!P4 LOP3.LUT R4, R5, R4, RZ, 0x3c, !PT ;  /* 0x000000040504c212 */ /* 0x000fc800078e3cff */
[----:B------:R-:W-:-:S05]  /*28ed0*/  @!P4 LOP3.LUT R5, R5, R4, RZ, 0x3c, !PT ;  /* 0x000000040505c212 */ /* 0x000fca00078e3cff */
[----:B------:R-:W-:Y:S04]  /*28ee0*/  @!P4 LDGSTS.E.BYPASS.LTC128B.128 [R9+0x18400], desc[UR60][R4.64], !P2 ;  /* 0x184000000409cfae */ /* 0x000fe8000d101d7c */
[----:B------:R-:W-:Y:S04]  /*28ef0*/  @!P4 LDGSTS.E.BYPASS.LTC128B.128 [R9+0x1c400], desc[UR60][R4.64+0x80], !P1 ;  /* 0x1c4000800409cfae */ /* 0x000fe8000c901d7c */
[----:B------:R0:W-:Y:S04]  /*28f00*/  @!P4 LDGSTS.E.BYPASS.LTC128B.128 [R9+0x20400], desc[UR60][R4.64+0x100], !P0 ;  /* 0x204001000409cfae */ /* 0x0001e8000c101d7c */
[----:B01----:R0:W2:Y:S02]  /*28f10*/  SHFL.IDX PT, R4, R2, 0x7, 0x181f ;  /* 0x00f81f0002047f89 */ /* 0x0030a400000e0000 */
.L_x_3194:
[----:B------:R-:W-:Y:S01]  /*28f20*/  VIADD R17, R17, 0x70 ;  /* 0x0000007011117836 */ /* 0x000fe20000000000 */
[----:B------:R-:W-:Y:S04]  /*28f30*/  BSSY B0, `(.L_x_3035) ;  /* 0x000000b000007945 */ /* 0x000fe80003800000 */
[----:B------:R-:W-:-:S13]  /*28f40*/  ISETP.GE.AND P3, PT, R17, R0, PT ;  /* 0x000000001100720c */ /* 0x000fda0003f66270 */
[----:B------:R-:W-:Y:S05]  /*28f50*/  @P3 BRA `(.L_x_3036) ;  /* 0x0000000000203947 */ /* 0x000fea0003800000 */
[----:B0-----:R-:W-:-:S05]  /*28f60*/  LEA R2, P3, R10, R3, 0x1 ;  /* 0x000000030a027211 */ /* 0x001fca00078608ff */
[----:B--2---:R-:W-:-:S05]  /*28f70*/  IMAD.X R3, RZ, RZ, R4, P3 ;  /* 0x000000ffff037224 */ /* 0x004fca00018e0604 */
[----:B------:R-:W-:Y:S01]  /*28f80*/  @!PT LDS RZ, [RZ] ;  /* 0x00000000fffff984 */ /* 0x000fe20000000800 */
[----:B------:R-:W-:Y:S01]  /*28f90*/  @!PT LDS RZ, [RZ] ;  /* 0x00000000fffff984 */ /* 0x000fe20000000800 */
[----:B------:R-:W-:Y:S01]  /*28fa0*/  @!PT LDS RZ, [RZ] ;  /* 0x00000000fffff984 */ /* 0x000fe20000000800 */
[----:B------:R1:W-:Y:S04]  /*28fb0*/  LDGSTS.E.BYPASS.LTC128B.128 [R9+0x18c00], desc[UR60][R2.64], !P2 ;  /* 0x18c0000002097fae */ /* 0x0003e8000d101d7c */
[----:B------:R1:W-:Y:S04]  /*28fc0*/  LDGSTS.E.BYPASS.LTC128B.128 [R9+0x1cc00], desc[UR60][R2.64+0x80], !P1 ;  /* 0x1cc0008002097fae */ /* 0x0003e8000c901d7c */
[----:B------:R1:W-:Y:S02]  /*28fd0*/  LDGSTS.E.BYPASS.LTC128B.128 [R9+0x20c00], desc[UR60][R2.64+0x100], !P0 ;  /* 0x20c0010002097fae */ /* 0x0003e4000c101d7c */
.L_x_3036:
[----:B------:R-:W-:Y:S05]  /*28fe0*/  BSYNC B0 ;  /* 0x0000000000007941 */ /* 0x000fea0003800000 */
.L_x_3035:
[----:B-1----:R-:W3:Y:S01]  /*28ff0*/  LDL R9, [R1+0x4] ;  /* 0x0000040001097983 */ /* 0x002ee20000100800 */
[----:B------:R-:W-:Y:S01]  /*29000*/  PLOP3.LUT P0, PT, PT, PT, PT, 0x80, 0x0 ;  /* 0x000000000000781c */ /* 0x000fe20003f0f070 */
[----:B------:R-:W-:Y:S01]  /*29010*/  NOP ;  /* 0x0000000000007918 */ /* 0x000fe20000000000 */
[----:B---3--:R-:W-:-:S11]  /*29020*/  IADD3 R10, R9, 0x36800, RZ ;  /* 0x00036800090a7810 */ /* 0x008fd60007ffe0ff */
.L_x_3037:
[----:B0-----:R-:W3:Y:S01]  /*29030*/  LDL R2, [R1+0x4] ;  /* 0x0000040001027983 */ /* 0x001ee20000100800 */
[----:B------:R-:W-:Y:S02]  /*29040*/  PLOP3.LUT P1, PT, P1, P0, PT, 0xa2, 0x0 ;  /* 0x000000000000781c */ /* 0x000fe40000f21472 */
[----:B---3--:R-:W-:-:S08]  /*29050*/  @P0 R2UR P1, UR4, R2 ;  /* 0x00000000020402ca */ /* 0x008fd00000020000 */
[----:B------:R-:W-:-:S05]  /*29060*/  @P0 PLOP3.LUT P0, PT, P1, PT, PT, 0x80, 0x0 ;  /* 0x000000000000081c */ /* 0x000fca0000f0f070 */
[----:B------:R-:W-:Y:S01]  /*29070*/  @!P1 SYNCS.ARRIVE.TRANS64.RED.A0T1 RZ, [UR4+0x36800], RZ ;  /* 0x036800ffffff99a7 */ /* 0x000fe20008200404 */
[----:B------:R-:W-:Y:S07]  /*29080*/  @!P1 ARRIVES.LDGSTSBAR.64.TRANSCNT [UR4+0x36800] ;  /* 0x03680000ff0099b0 */ /* 0x000fee0008000a84 */
[----:B------:R-:W-:Y:S05]  /*29090*/  @P0 BRA.U.ANY `(.L_x_3037) ;  /* 0xfffffffd00e40947 */ /* 0x000fea000393ffff */
[----:B------:R-:W3:Y:S02]  /*290a0*/  LDL.LU R3, [R1+0x50] ;  /* 0x0000500001037983 */ /* 0x000ee40000300800 */
        /* <DEDUP_REMOVED lines=11> */
.L_x_3195:
[----:B------:R-:W-:Y:S05]  /*29160*/  BSYNC B0 ;  /* 0x0000000000007941 */ /* 0x000fea0003800000 */
.L_x_3038:
[----:B0-----:R-:W3:Y:S01]  /*29170*/  LDL R2, [R1+0x34] ;  /* 0x0000340001027983 */ /* 0x001ee20000100800 */
[----:B------:R-:W-:Y:S01]  /*29180*/  BSSY B0, `(.L_x_3040) ;  /* 0x0000253000007945 */ /* 0x000fe20003800000 */
[----:B---3--:R-:W-:-:S13]  /*29190*/  ISETP.GE.AND P0, PT, R2, 0x2, PT ;  /* 0x000000020200780c */ /* 0x008fda0003f06270 */
[----:B------:R-:W-:Y:S05]  /*291a0*/  @!P0 BRA `(.L_x_3041) ;  /* 0x0000002400408947 */ /* 0x000fea0003800000 */
[C---:B------:R-:W-:Y:S01]  /*291b0*/  LOP3.LUT R0, R2.reuse, 0x1, RZ, 0xc0, !PT ;  /* 0x0000000102007812 */ /* 0x040fe200078ec0ff */
[----:B------:R-:W-:Y:S01]  /*291c0*/  VIADD R2, R2, 0xfffffffe ;  /* 0xfffffffe02027836 */ /* 0x000fe20000000000 */
[----:B------:R-:W-:Y:S02]  /*291d0*/  BSSY B2, `(.L_x_3042) ;  /* 0x00000cb000027945 */ /* 0x000fe40003800000 */
[----:B------:R-:W-:Y:S01]  /*291e0*/  ISETP.NE.U32.AND P0, PT, R0, 0x1, PT ;  /* 0x000000010000780c */ /* 0x000fe20003f05070 */
[----:B------:R-:W-:-:S12]  /*291f0*/  IMAD.MOV.U32 R0, RZ, RZ, R2 ;  /* 0x000000ffff007224 */ /* 0x000fd800078e0002 */
[----:B------:R-:W-:Y:S05]  /*29200*/  @!P0 BRA `(.L_x_3043) ;  /* 0x0000000c001c8947 */ /* 0x000fea0003800000 */
[----:B------:R-:W3:Y:S04]  /*29210*/  LDL R5, [R1+0x20] ;  /* 0x0000200001057983 */ /* 0x000ee80000100800 */
[----:B--2---:R-:W2:Y:S04]  /*29220*/  LDL R4, [R1+0x8] ;  /* 0x0000080001047983 */ /* 0x004ea80000100800 */
[----:B------:R-:W4:Y:S01]  /*29230*/  LDL R3, [R1+0x14] ;  /* 0x0000140001037983 */ /* 0x000f220000100800 */
[----:B------:R-:W-:Y:S01]  /*29240*/  BSSY B1, `(.L_x_3044) ;  /* 0x00000bf000017945 */ /* 0x000fe20003800000 */
[----:B---3--:R-:W-:-:S02]  /*29250*/  LOP3.LUT P1, RZ, R5, 0x1, RZ, 0xc0, !PT ;  /* 0x0000000105ff7812 */ /* 0x008fc4000782c0ff */
[----:B--2---:R-:W-:-:S04]  /*29260*/  IADD3 R8, R4, 0x1, RZ ;  /* 0x0000000104087810 */ /* 0x004fc80007ffe0ff */
        /* <DEDUP_REMOVED lines=16> */
[----:B0-----:R-:W-:-:S13]  /*29370*/  ISETP.NE.AND P0, PT, R3, 0x1, PT ;  /* 0x000000010300780c */ /* 0x001fda0003f05270 */
[----:B-----5:R-:W0:Y:S02]  /*29380*/  @P0 LDC.64 R4, c[0x0][0x440] ;  /* 0x00011000ff040b82 */ /* 0x020e240000000a00 */
[----:B0-----:R-:W-:-:S05]  /*29390*/  @P0 IMAD.HI.U32 R4, R2, R4, RZ ;  /* 0x0000000402040227 */ /* 0x001fca00078e00ff */
[----:B------:R-:W-:-:S04]  /*293a0*/  @P0 SHF.R.U32.HI R0, RZ, R5, R4 ;  /* 0x00000005ff000219 */ /* 0x000fc80000011604 */
[--C-:B------:R-:W-:Y:S01]  /*293b0*/  SHF.R.S32.HI R5, RZ, 0x1f, R0.reuse ;  /* 0x0000001fff057819 */ /* 0x100fe20000011400 */
[--C-:B------:R-:W-:Y:S02]  /*293c0*/  IMAD.MOV R7, RZ, RZ, -R0.reuse ;  /* 0x000000ffff077224 */ /* 0x100fe400078e0a00 */
[----:B------:R-:W-:Y:S02]  /*293d0*/  IMAD.MOV.U32 R4, RZ, RZ, R0 ;  /* 0x000000ffff047224 */ /* 0x000fe400078e0000 */
[----:B------:R-:W-:Y:S02]  /*293e0*/  IMAD R7, R3, R7, R2 ;  /* 0x0000000703077224 */ /* 0x000fe400078e0202 */
[----:B--2---:R-:W-:-:S04]  /*293f0*/  IMAD R3, R11, UR6, RZ ;  /* 0x000000060b037c24 */ /* 0x004fc8000f8e02ff */
[C---:B---3--:R-:W-:Y:S02]  /*29400*/  IMAD R3, R6.reuse, UR7, R3 ;  /* 0x0000000706037c24 */ /* 0x048fe4000f8e0203 */
[----:B------:R-:W-:-:S05]  /*29410*/  IMAD.WIDE.U32 R4, R6, UR6, R4 ;  /* 0x0000000606047c25 */ /* 0x000fca000f8e0004 */
[----:B------:R-:W-:Y:S02]  /*29420*/  IADD3 R0, R3, R5, RZ ;  /* 0x0000000503007210 */ /* 0x000fe40007ffe0ff */
[----:B------:R-:W-:-:S04]  /*29430*/  LEA R12, P0, R4, UR4, 0x2 ;  /* 0x00000004040c7c11 */ /* 0x000fc8000f8010ff */
[----:B------:R-:W-:-:S05]  /*29440*/  LEA.HI.X R13, R4, UR5, R0, 0x2, P0 ;  /* 0x00000005040d7c11 */ /* 0x000fca00080f1400 */
[----:B------:R0:W5:Y:S04]  /*29450*/  LDG.E R4, desc[UR60][R12.64] ;  /* 0x0000003c0c047981 */ /* 0x000168000c1e1900 */
.L_x_3046:
[----:B------:R-:W2:Y:S01]  /*29460*/  LDL R0, [R1+0x4] ;  /* 0x0000040001007983 */ /* 0x000ea20000100800 */
[----:B------:R-:W-:Y:S01]  /*29470*/  BSSY B3, `(.L_x_3047) ;  /* 0x0000005000037945 */ /* 0x000fe20003800000 */
[----:B--2---:R-:W-:Y:S01]  /*29480*/  IMAD R3, R8, 0x8, R0 ;  /* 0x0000000808037824 */ /* 0x004fe200078e0200 */
[----:B------:R-:W-:-:S04]  /*29490*/  SHF.L.U32 R0, R9, 0x1f, RZ ;  /* 0x0000001f09007819 */ /* 0x000fc800000006ff */
[----:B------:R-:W1:Y:S02]  /*294a0*/  SYNCS.PHASECHK.TRANS64.TRYWAIT P0, [R3+URZ+0x36840], R0 ;  /* 0x03684000030075a7 */ /* 0x000e64000800017f */
[----:B-1----:R-:W-:Y:S05]  /*294b0*/  @!P0 BRA `(.L_x_3048) ;  /* 0x0000005400308947 */ /* 0x002fea0003800000 */
.L_x_3196:
[----:B------:R-:W-:Y:S05]  /*294c0*/  BSYNC B3 ;  /* 0x0000000000037941 */ /* 0x000fea0003800000 */
.L_x_3047:
        /* <DEDUP_REMOVED lines=12> */
.L_x_3050:
[----:B------:R-:W-:Y:S05]  /*29590*/  BSYNC B3 ;  /* 0x0000000000037941 */ /* 0x000fea0003800000 */
.L_x_3049:
        /* <DEDUP_REMOVED lines=13> */
.L_x_3051:
        /* <DEDUP_REMOVED lines=16> */
.L_x_3052:
        /* <DEDUP_REMOVED lines=16> */
.L_x_3053:
        /* <DEDUP_REMOVED lines=13> */
[----:B--2---:R-:W-:Y:S02]  /*29940*/  SHF.L.U32 R0, R12, 0x1f, RZ ;  /* 0x0000001f0c007819 */ /* 0x004fe400000006ff */
[----:B---3--:R-:W-:-:S04]  /*29950*/  LEA R3, R6, R10, 0x3 ;  /* 0x0000000a06037211 */ /* 0x008fc800078e18ff */
[----:B------:R-:W0:Y:S02]  /*29960*/  SYNCS.PHASECHK.TRANS64.TRYWAIT P0, [R3+URZ+0x60], R0 ;  /* 0x00006000030075a7 */ /* 0x000e24000800017f */
[----:B0-----:R-:W-:Y:S05]  /*29970*/  @!P0 BRA `(.L_x_3055) ;  /* 0x0000005000148947 */ /* 0x001fea0003800000 */
.L_x_3197:
[----:B------:R-:W-:Y:S05]  /*29980*/  BSYNC B3 ;  /* 0x0000000000037941 */ /* 0x000fea0003800000 */
.L_x_3054:
[----:B------:R1:W5:Y:S01]  /*29990*/  LDL R17, [R1+0x8] ;  /* 0x0000080001117983 */ /* 0x0003620000100800 */
[----:B------:R-:W-:Y:S01]  /*299a0*/  BSSY B3, `(.L_x_3056) ;  /* 0x000000d000037945 */ /* 0x000fe20003800000 */
[----:B------:R-:W-:Y:S02]  /*299b0*/  IMAD.MOV.U32 R12, RZ, RZ, 0x0 ;  /* 0x00000000ff0c7424 */ /* 0x000fe400078e00ff */
[----:B------:R-:W-:Y:S01]  /*299c0*/  IMAD.MOV.U32 R13, RZ, RZ, 0x14f00000 ;  /* 0x14f00000ff0d7424 */ /* 0x000fe200078e00ff */
[----:B------:R-:W-:Y:S06]  /*299d0*/  @P1 BRA `(.L_x_3057) ;  /* 0x0000000000241947 */ /* 0x000fec0003800000 */
[----:B------:R-:W2:Y:S01]  /*299e0*/  LDL R6, [R1+0x4] ;  /* 0x0000040001067983 */ /* 0x000ea20000100800 */
[----:B0-----:R-:W-:Y:S01]  /*299f0*/  IMAD.MOV.U32 R3, RZ, RZ, 0xa800 ;  /* 0x0000a800ff037424 */ /* 0x001fe200078e00ff */
[----:B------:R-:W0:Y:S02]  /*29a00*/  S2R R5, SR_TID.X ;  /* 0x0000000000057919 */ /* 0x000e240000002100 */
[----:B0-----:R-:W-:-:S04]  /*29a10*/  LOP3.LUT R5, R5, 0x1f, RZ, 0xc0, !PT ;  /* 0x0000001f05057812 */ /* 0x001fc800078ec0ff */
[----:B------:R-:W-:Y:S01]  /*29a20*/  ISETP.NE.AND P0, PT, R5, RZ, PT ;  /* 0x000000ff0500720c */ /* 0x000fe20003f05270 */
[----:B--2--5:R-:W-:-:S04]  /*29a30*/  IMAD R0, R17, 0x8, R6 ;  /* 0x0000000811007824 */ /* 0x024fc800078e0206 */
[----:B------:R2:W-:Y:S08]  /*29a40*/  SYNCS.ARRIVE.TRANS64 RZ, [R0+URZ+0x36850], R3 ;  /* 0x0368500300ff79a7 */ /* 0x0005f0000800003f */
[----:B------:R-:W-:Y:S05]  /*29a50*/  @!P0 BRA `(.L_x_3057) ;  /* 0x0000000000048947 */ /* 0x000fea0003800000 */
[----:B------:R-:W-:Y:S01]  /*29a60*/  BPT.TRAP 0x1 ;  /* 0x000000040000795c */ /* 0x000fe20000300000 */
.L_x_3057:
[----:B------:R-:W-:Y:S05]  /*29a70*/  BSYNC B3 ;  /* 0x0000000000037941 */ /* 0x000fea0003800000 */
.L_x_3056:
        /* <DEDUP_REMOVED lines=8> */
[----:B------:R-:W-:Y:S02]  /*29b00*/  PLOP3.LUT P0, PT, PT, PT, PT, 0x80, 0x0 ;  /* 0x000000000000781c */ /* 0x000fe40003f0f070 */
[C---:B--2--5:R-:W-:Y:S01]  /*29b10*/  LEA R3, R17.reuse, R0, 0x3 ;  /* 0x0000000011037211 */ /* 0x064fe200078e18ff */
[----:B------:R-:W-:-:S04]  /*29b20*/  IMAD R0, R17, 0xa800, R0 ;  /* 0x0000a80011007824 */ /* 0x000fc800078e0200 */
[----:B------:R-:W-:Y:S02]  /*29b30*/  VIADD R3, R3, 0x36850 ;  /* 0x0003685003037836 */ /* 0x000fe40000000000 */
[----:B---3--:R-:W-:Y:S02]  /*29b40*/  IMAD R5, R5, 0x70, R6 ;  /* 0x0000007005057824 */ /* 0x008fe400078e0206 */
[----:B------:R-:W-:-:S07]  /*29b50*/  VIADD R6, R0, 0x400 ;  /* 0x0000040000067836 */ /* 0x000fce0000000000 */
.L_x_3058:
        /* <DEDUP_REMOVED lines=16> */
.L_x_3059:
        /* <DEDUP_REMOVED lines=16> */
.L_x_3060:
        /* <DEDUP_REMOVED lines=13> */
.L_x_3045:
[----:B------:R-:W-:Y:S05]  /*29e30*/  BSYNC B1 ;  /* 0x0000000000017941 */ /* 0x000fea0003800000 */
.L_x_3044:
[----:B------:R-:W2:Y:S04]  /*29e40*/  LDL.LU R0, [R1+0x34] ;  /* 0x0000340001007983 */ /* 0x000ea80000300800 */
[----:B------:R3:W-:Y:S04]  /*29e50*/  STL [R1+0x8], R8 ;  /* 0x0000080801007387 */ /* 0x0007e80000100800 */
[----:B------:R3:W-:Y:S02]  /*29e60*/  STL [R1+0x14], R9 ;  /* 0x0000140901007387 */ /* 0x0007e40000100800 */
[----:B--23--:R-:W-:-:S07]  /*29e70*/  IADD3 R0, R0, -0x3, RZ ;  /* 0xfffffffd00007810 */ /* 0x00cfce0007ffe0ff */
.L_x_3043:
[----:B------:R-:W-:Y:S05]  /*29e80*/  BSYNC B2 ;  /* 0x0000000000027941 */ /* 0x000fea0003800000 */
.L_x_3042:
[----:B------:R-:W-:-:S13]  /*29e90*/  ISETP.NE.AND P0, PT, R2, RZ, PT ;  /* 0x000000ff0200720c */ /* 0x000fda0003f05270 */
[----:B------:R-:W-:Y:S05]  /*29ea0*/  @!P0 BRA `(.L_x_3041) ;  /* 0x0000001800008947 */ /* 0x000fea0003800000 */
[----:B------:R3:W5:Y:S02]  /*29eb0*/  LDL R8, [R1] ;  /* 0x0000000001087983 */ /* 0x0007640000100800 */
.L_x_3095:
[----:B0-2---:R-:W2:Y:S04]  /*29ec0*/  LDL R4, [R1+0x20] ;  /* 0x0000200001047983 */ /* 0x005ea80000100800 */
[----:B------:R-:W4:Y:S04]  /*29ed0*/  LDL R3, [R1+0x8] ;  /* 0x0000080001037983 */ /* 0x000f280000100800 */
[----:B---3--:R-:W3:Y:S01]  /*29ee0*/  LDL R2, [R1+0x14] ;  /* 0x0000140001027983 */ /* 0x008ee20000100800 */
[----:B------:R-:W-:Y:S05]  /*29ef0*/  YIELD ;  /* 0x0000000000007946 */ /* 0x000fea0003800000 */
[----:B------:R-:W-:Y:S01]  /*29f00*/  BSSY B1, `(.L_x_3061) ;  /* 0x00000ba000017945 */ /* 0x000fe20003800000 */
[----:B--2---:R-:W-:Y:S01]  /*29f10*/  LOP3.LUT P1, RZ, R4, 0x1, RZ, 0xc0, !PT ;  /* 0x0000000104ff7812 */ /* 0x004fe2000782c0ff */
[----:B----4-:R-:W-:-:S05]  /*29f20*/  VIADD R4, R3, 0x1 ;  /* 0x0000000103047836 */ /* 0x010fca0000000000 */
[----:B------:R-:W-:-:S04]  /*29f30*/  ISETP.NE.AND P0, PT, R4, 0x2, PT ;  /* 0x000000020400780c */ /* 0x000fc80003f05270 */
[----:B------:R-:W-:Y:S02]  /*29f40*/  SEL R5, RZ, 0x1, P0 ;  /* 0x00000001ff057807 */ /* 0x000fe40000000000 */
[----:B------:R-:W-:Y:S02]  /*29f50*/  SEL R4, R4, RZ, P0 ;  /* 0x000000ff04047207 */ /* 0x000fe40000000000 */
[----:B---3--:R-:W-:Y:S01]  /*29f60*/  LOP3.LUT R5, R2, R5, RZ, 0x3c, !PT ;  /* 0x0000000502057212 */ /* 0x008fe200078e3cff */
        /* <DEDUP_REMOVED lines=20> */
[----:B------:R-:W-:-:S05]  /*2a0b0*/  IMAD.WIDE.U32 R2, R9, UR6, R2 ;  /* 0x0000000609027c25 */ /* 0x000fca000f8e0002 */
[----:B------:R-:W-:Y:S02]  /*2a0c0*/  IADD3 R3, R7, R3, RZ ;  /* 0x0000000307037210 */ /* 0x000fe40007ffe0ff */
[----:B-----5:R-:W-:-:S04]  /*2a0d0*/  LEA R8, P0, R2, UR4, 0x2 ;  /* 0x0000000402087c11 */ /* 0x020fc8000f8010ff */
[----:B------:R-:W-:-:S05]  /*2a0e0*/  LEA.HI.X R9, R2, UR5, R3, 0x2, P0 ;  /* 0x0000000502097c11 */ /* 0x000fca00080f1403 */
[----:B------:R0:W5:Y:S04]  /*2a0f0*/  LDG.E R8, desc[UR60][R8.64] ;  /* 0x0000003c08087981 */ /* 0x000168000c1e1900 */
.L_x_3063:
[----:B------:R-:W2:Y:S01]  /*2a100*/  LDL R2, [R1+0x4] ;  /* 0x0000040001027983 */ /* 0x000ea20000100800 */
[----:B------:R-:W-:Y:S01]  /*2a110*/  BSSY B2, `(.L_x_3064) ;  /* 0x0000005000027945 */ /* 0x000fe20003800000 */
[----:B--2---:R-:W-:Y:S01]  /*2a120*/  IMAD R3, R4, 0x8, R2 ;  /* 0x0000000804037824 */ /* 0x004fe200078e0202 */
[----:B------:R-:W-:-:S04]  /*2a130*/  SHF.L.U32 R2, R5, 0x1f, RZ ;  /* 0x0000001f05027819 */ /* 0x000fc800000006ff */
[----:B------:R-:W2:Y:S02]  /*2a140*/  SYNCS.PHASECHK.TRANS64.TRYWAIT P0, [R3+URZ+0x36840], R2 ;  /* 0x03684002030075a7 */ /* 0x000ea4000800017f */
[----:B--2---:R-:W-:Y:S05]  /*2a150*/  @!P0 BRA `(.L_x_3065) ;  /* 0x0000004800308947 */ /* 0x004fea0003800000 */
.L_x_3198:
[----:B------:R-:W-:Y:S05]  /*2a160*/  BSYNC B2 ;  /* 0x0000000000027941 */ /* 0x000fea0003800000 */
.L_x_3064:
        /* <DEDUP_REMOVED lines=12> */
.L_x_3067:
[----:B------:R-:W-:Y:S05]  /*2a230*/  BSYNC B2 ;  /* 0x0000000000027941 */ /* 0x000fea0003800000 */
.L_x_3066:
[----:B------:R-:W3:Y:S04]  /*2a240*/  LDL R7, [R1+0x4] ;  /* 0x0000040001077983 */ /* 0x000ee80000100800 */
[----:B--2---:R-:W2:Y:S01]  /*2a250*/  LDL R2, [R1+0x18] ;  /* 0x0000180001027983 */ /* 0x004ea20000100800 */
        /* <DEDUP_REMOVED lines=8> */
[----:B---3--:R-:W-:-:S02]  /*2a2e0*/  IMAD R7, R4, 0xa800, R7 ;  /* 0x0000a80004077824 */ /* 0x008fc400078e0207 */
[----:B--2---:R-:W-:-:S03]  /*2a2f0*/  IMAD R2, R6, 0x70, R2 ;  /* 0x0000007006027824 */ /* 0x004fc600078e0202 */
[----:B0-----:R-:W-:-:S07]  /*2a300*/  IADD3 R9, R7, 0x21400, RZ ;  /* 0x0002140007097810 */ /* 0x001fce0007ffe0ff */
.L_x_3068:
        /* <DEDUP_REMOVED lines=16> */
.L_x_3069:
        /* <DEDUP_REMOVED lines=16> */
.L_x_3070:
        /* <DEDUP_REMOVED lines=13> */
[----:B--2---:R-:W-:Y:S02]  /*2a5e0*/  SHF.L.U32 R3, R12, 0x1f, RZ ;  /* 0x0000001f0c037819 */ /* 0x004fe400000006ff */
[----:B---3--:R-:W-:-:S04]  /*2a5f0*/  LEA R2, R9, R10, 0x3 ;  /* 0x0000000a09027211 */ /* 0x008fc800078e18ff */
[----:B------:R-:W0:Y:S02]  /*2a600*/  SYNCS.PHASECHK.TRANS64.TRYWAIT P0, [R2+URZ+0x60], R3 ;  /* 0x00006003020075a7 */ /* 0x000e24000800017f */
[----:B0-----:R-:W-:Y:S05]  /*2a610*/  @!P0 BRA `(.L_x_3072) ;  /* 0x0000004400148947 */ /* 0x001fea0003800000 */
.L_x_3199:
[----:B------:R-:W-:Y:S05]  /*2a620*/  BSYNC B2 ;  /* 0x0000000000027941 */ /* 0x000fea0003800000 */
.L_x_3071:
[----:B------:R-:W-:Y:S01]  /*2a630*/  BSSY B2, `(.L_x_3073) ;  /* 0x000000b000027945 */ /* 0x000fe20003800000 */
[----:B------:R-:W-:Y:S02]  /*2a640*/  IMAD.MOV.U32 R12, RZ, RZ, 0x0 ;  /* 0x00000000ff0c7424 */ /* 0x000fe400078e00ff */
[----:B------:R-:W-:Y:S01]  /*2a650*/  IMAD.MOV.U32 R13, RZ, RZ, 0x14f00000 ;  /* 0x14f00000ff0d7424 */ /* 0x000fe200078e00ff */
[----:B------:R-:W-:Y:S06]  /*2a660*/  @P1 BRA `(.L_x_3074) ;  /* 0x00000000001c1947 */ /* 0x000fec0003800000 */
[----:B------:R-:W2:Y:S01]  /*2a670*/  S2R R7, SR_TID.X ;  /* 0x0000000000077919 */ /* 0x000ea20000002100 */
[----:B0-----:R-:W-:-:S04]  /*2a680*/  IMAD.MOV.U32 R3, RZ, RZ, 0xa800 ;  /* 0x0000a800ff037424 */ /* 0x001fc800078e00ff */
[----:B------:R3:W-:Y:S01]  /*2a690*/  SYNCS.ARRIVE.TRANS64 RZ, [R2+URZ+0x50], R3 ;  /* 0x0000500302ff79a7 */ /* 0x0007e2000800003f */
[----:B--2---:R-:W-:-:S04]  /*2a6a0*/  LOP3.LUT R7, R7, 0x1f, RZ, 0xc0, !PT ;  /* 0x0000001f07077812 */ /* 0x004fc800078ec0ff */
[----:B------:R-:W-:-:S13]  /*2a6b0*/  ISETP.NE.AND P0, PT, R7, RZ, PT ;  /* 0x000000ff0700720c */ /* 0x000fda0003f05270 */
[----:B---3--:R-:W-:Y:S05]  /*2a6c0*/  @!P0 BRA `(.L_x_3074) ;  /* 0x0000000000048947 */ /* 0x008fea0003800000 */
[----:B------:R-:W-:Y:S01]  /*2a6d0*/  BPT.TRAP 0x1 ;  /* 0x000000040000795c */ /* 0x000fe20000300000 */
.L_x_3074:
[----:B------:R-:W-:Y:S05]  /*2a6e0*/  BSYNC B2 ;  /* 0x0000000000027941 */ /* 0x000fea0003800000 */
.L_x_3073:
[----:B------:R-:W2:Y:S04]  /*2a6f0*/  LDL R17, [R1+0x4] ;  /* 0x0000040001117983 */ /* 0x000ea80000100800 */
[----:B0-----:R-:W2:Y:S04]  /*2a700*/  LDL.LU R3, [R1+0x8] ;  /* 0x0000080001037983 */ /* 0x001ea80000300800 */
[----:B------:R-:W3:Y:S04]  /*2a710*/  LDL R9, [R1+0x18] ;  /* 0x0000180001097983 */ /* 0x000ee80000100800 */
        /* <DEDUP_REMOVED lines=9> */
[----:B---3--:R-:W-:-:S03]  /*2a7b0*/  IMAD R7, R7, 0x70, R9 ;  /* 0x0000007007077824 */ /* 0x008fc600078e0209 */
[----:B------:R-:W-:-:S07]  /*2a7c0*/  IADD3 R9, R3, 0x400, RZ ;  /* 0x0000040003097810 */ /* 0x000fce0007ffe0ff */
.L_x_3075:
        /* <DEDUP_REMOVED lines=16> */
.L_x_3076:
        /* <DEDUP_REMOVED lines=16> */
.L_x_3077:
        /* <DEDUP_REMOVED lines=13> */
.L_x_3062:
[----:B------:R-:W-:Y:S05]  /*2aaa0*/  BSYNC B1 ;  /* 0x0000000000017941 */ /* 0x000fea0003800000 */
.L_x_3061:
[----:B------:R-:W2:Y:S01]  /*2aab0*/  LDL R2, [R1+0x20] ;  /* 0x0000200001027983 */ /* 0x000ea20000100800 */
[----:B------:R-:W-:Y:S01]  /*2aac0*/  VIADD R3, R4, 0x1 ;  /* 0x0000000104037836 */ /* 0x000fe20000000000 */
[----:B------:R-:W-:Y:S04]  /*2aad0*/  BSSY B1, `(.L_x_3078) ;  /* 0x00000ba000017945 */ /* 0x000fe80003800000 */
        /* <DEDUP_REMOVED lines=9> */
[----:B0-----:R-:W-:Y:S01]  /*2ab70*/  VIADD R6, R0, 0xffffffff ;  /* 0xffffffff00067836 */ /* 0x001fe20000000000 */
[----:B------:R-:W-:-:S04]  /*2ab80*/  ISETP.NE.U32.AND P0, PT, RZ, UR4, PT ;  /* 0x00000004ff007c0c */ /* 0x000fc8000bf05070 */
[----:B------:R-:W-:-:S13]  /*2ab90*/  ISETP.NE.AND.EX P0, PT, RZ, UR5, PT, P0 ;  /* 0x00000005ff007c0c */ /* 0x000fda000bf05300 */
[----:B------:R-:W-:Y:S05]  /*2aba0*/  @!P0 BRA `(.L_x_3080) ;  /* 0x00000000004c8947 */ /* 0x000fea0003800000 */
[----:B------:R-:W3:Y:S01]  /*2abb0*/  LDL R13, [R1+0x28] ;  /* 0x00002800010d7983 */ /* 0x000ee20000100800 */
[----:B-----5:R-:W0:Y:S01]  /*2abc0*/  LDC R8, c[0x0][0x43c] ;  /* 0x00010f00ff087b82 */ /* 0x020e220000000800 */
[----:B------:R-:W-:Y:S02]  /*2abd0*/  ULDC.64 UR6, c[0x0][0x428] ;  /* 0x00010a0000067ab9 */ /* 0x000fe40000000a00 */
[----:B------:R-:W4:Y:S01]  /*2abe0*/  LDL R9, [R1+0x10] ;  /* 0x0000100001097983 */ /* 0x000f220000100800 */
[----:B0-----:R-:W-:-:S13]  /*2abf0*/  ISETP.NE.AND P0, PT, R8, 0x1, PT ;  /* 0x000000010800780c */ /* 0x001fda0003f05270 */
[----:B------:R-:W0:Y:S02]  /*2ac00*/  @P0 LDC.64 R2, c[0x0][0x440] ;  /* 0x00011000ff020b82 */ /* 0x000e240000000a00 */
[----:B0-----:R-:W-:Y:S01]  /*2ac10*/  @P0 IMAD.HI.U32 R7, R6, R2, RZ ;  /* 0x0000000206070227 */ /* 0x001fe200078e00ff */
[----:B------:R-:W-:-:S04]  /*2ac20*/  MOV R2, R6 ;  /* 0x0000000600027202 */ /* 0x000fc80000000f00 */
[----:B------:R-:W-:-:S05]  /*2ac30*/  @P0 SHF.R.U32.HI R2, RZ, R3, R7 ;  /* 0x00000003ff020219 */ /* 0x000fca0000011607 */
[----:B------:R-:W-:-:S04]  /*2ac40*/  IMAD.MOV R3, RZ, RZ, -R2 ;  /* 0x000000ffff037224 */ /* 0x000fc800078e0a02 */
[----:B------:R-:W-:Y:S01]  /*2ac50*/  IMAD R6, R8, R3, R6 ;  /* 0x0000000308067224 */ /* 0x000fe200078e0206 */
[----:B------:R-:W-:Y:S01]  /*2ac60*/  SHF.R.S32.HI R3, RZ, 0x1f, R2 ;  /* 0x0000001fff037819 */ /* 0x000fe20000011402 */
[----:B---3--:R-:W-:-:S04]  /*2ac70*/  IMAD R7, R13, UR6, RZ ;  /* 0x000000060d077c24 */ /* 0x008fc8000f8e02ff */
[C---:B----4-:R-:W-:Y:S02]  /*2ac80*/  IMAD R7, R9.reuse, UR7, R7 ;  /* 0x0000000709077c24 */ /* 0x050fe4000f8e0207 */
[----:B------:R-:W-:-:S04]  /*2ac90*/  IMAD.WIDE.U32 R2, R9, UR6, R2 ;  /* 0x0000000609027c25 */ /* 0x000fc8000f8e0002 */
[----:B------:R-:W-:Y:S01]  /*2aca0*/  IMAD.IADD R3, R7, 0x1, R3 ;  /* 0x0000000107037824 */ /* 0x000fe200078e0203 */
[----:B------:R-:W-:-:S04]  /*2acb0*/  LEA R8, P0, R2, UR4, 0x2 ;  /* 0x0000000402087c11 */ /* 0x000fc8000f8010ff */
[----:B------:R-:W-:-:S05]  /*2acc0*/  LEA.HI.X R9, R2, UR5, R3, 0x2, P0 ;  /* 0x0000000502097c11 */ /* 0x000fca00080f1403 */
[----:B------:R0:W5:Y:S04]  /*2acd0*/  LDG.E R8, desc[UR60][R8.64] ;  /* 0x0000003c08087981 */ /* 0x000168000c1e1900 */
.L_x_3080:
[----:B------:R-:W3:Y:S01]  /*2ace0*/  LDL R2, [R1+0x4] ;  /* 0x0000040001027983 */ /* 0x000ee20000100800 */
[----:B------:R-:W-:Y:S01]  /*2acf0*/  SHF.L.U32 R3, R11, 0x1f, RZ ;  /* 0x0000001f0b037819 */ /* 0x000fe200000006ff */
[----:B------:R-:W-:Y:S01]  /*2ad00*/  BSSY B2, `(.L_x_3081) ;  /* 0x0000004000027945 */ /* 0x000fe20003800000 */
[----:B---3--:R-:W-:-:S04]  /*2ad10*/  IMAD R2, R12, 0x8, R2 ;  /* 0x000000080c027824 */ /* 0x008fc800078e0202 */
[----:B------:R-:W3:Y:S02]  /*2ad20*/  SYNCS.PHASECHK.TRANS64.TRYWAIT P0, [R2+URZ+0x36840], R3 ;  /* 0x03684003020075a7 */ /* 0x000ee4000800017f */
[----:B---3--:R-:W-:Y:S05]  /*2ad30*/  @!P0 BRA `(.L_x_3082) ;  /* 0x0000003c00608947 */ /* 0x008fea0003800000 */
.L_x_3200:
[----:B------:R-:W-:Y:S05]  /*2ad40*/  BSYNC B2 ;  /* 0x0000000000027941 */ /* 0x000fea0003800000 */
.L_x_3081:
        /* <DEDUP_REMOVED lines=12> */
.L_x_3084:
[----:B------:R-:W-:Y:S05]  /*2ae10*/  BSYNC B2 ;  /* 0x0000000000027941 */ /* 0x000fea0003800000 */
.L_x_3083:
[----:B------:R-:W4:Y:S04]  /*2ae20*/  LDL R7, [R1+0x8] ;  /* 0x0000080001077983 */ /* 0x000f280000100800 */
[----:B0-----:R-:W4:Y:S04]  /*2ae30*/  LDL R9, [R1+0x4] ;  /* 0x0000040001097983 */ /* 0x001f280000100800 */
[----:B---3--:R-:W3:Y:S01]  /*2ae40*/  LDL R2, [R1+0x18] ;  /* 0x0000180001027983 */ /* 0x008ee20000100800 */
[----:B--2---:R-:W-:-:S04]  /*2ae50*/  MOV R11, RZ ;  /* 0x000000ff000b7202 */ /* 0x004fc80000000f00 */
[----:B------:R-:W-:Y:S01]  /*2ae60*/  R2UR UR10, R11 ;  /* 0x000000000b0a72ca */ /* 0x000fe200000e0000 */
[----:B------:R-:W-:Y:S01]  /*2ae70*/  UIADD3 UR4, UP0, UR36, 0x370, URZ ;  /* 0x0000037024047890 */ /* 0x000fe2000ff1e03f */
[----:B------:R-:W-:Y:S01]  /*2ae80*/  PLOP3.LUT P0, PT, PT, PT, PT, 0x80, 0x0 ;  /* 0x000000000000781c */ /* 0x000fe20003f0f070 */
[----:B------:R-:W-:Y:S01]  /*2ae90*/  UMOV UR6, 0x0 ;  /* 0x0000000000067882 */ /* 0x000fe20000000000 */
[----:B------:R-:W-:Y:S01]  /*2aea0*/  UMOV UR7, 0x14f00000 ;  /* 0x14f0000000077882 */ /* 0x000fe20000000000 */
[----:B------:R-:W-:Y:S01]  /*2aeb0*/  UIADD3.X UR5, URZ, UR37, URZ, UP0, !UPT ;  /* 0x000000253f057290 */ /* 0x000fe200087fe43f */
[C---:B----4-:R-:W-:Y:S02]  /*2aec0*/  IMAD R3, R7.reuse, 0x8, R10 ;  /* 0x0000000807037824 */ /* 0x050fe400078e020a */
[----:B------:R-:W-:Y:S02]  /*2aed0*/  IMAD R7, R7, 0xa800, R9 ;  /* 0x0000a80007077824 */ /* 0x000fe400078e0209 */
[----:B------:R-:W-:-:S02]  /*2aee0*/  VIADD R3, R3, 0x30 ;  /* 0x0000003003037836 */ /* 0x000fc40000000000 */
[----:B---3--:R-:W-:Y:S02]  /*2aef0*/  IMAD R2, R6, 0x70, R2 ;  /* 0x0000007006027824 */ /* 0x008fe400078e0202 */
[----:B------:R-:W-:-:S07]  /*2af00*/  VIADD R9, R7, 0x21400 ;  /* 0x0002140007097836 */ /* 0x000fce0000000000 */
.L_x_3085:
        /* <DEDUP_REMOVED lines=16> */
.L_x_3086:
        /* <DEDUP_REMOVED lines=16> */
.L_x_3087:
        /* <DEDUP_REMOVED lines=15> */
.L_x_3201:
[----:B------:R-:W-:Y:S05]  /*2b200*/  BSYNC B2 ;  /* 0x0000000000027941 */ /* 0x000fea0003800000 */
.L_x_3088:
        /* <DEDUP_REMOVED lines=11> */
.L_x_3091:
[----:B------:R-:W-:Y:S05]  /*2b2c0*/  BSYNC B2 ;  /* 0x0000000000027941 */ /* 0x000fea0003800000 */
.L_x_3090:
        /* <DEDUP_REMOVED lines=13> */
.L_x_3092:
        /* <DEDUP_REMOVED lines=16> */
.L_x_3093:
        /* <DEDUP_REMOVED lines=16> */
.L_x_3094:
        /* <DEDUP_REMOVED lines=13> */
.L_x_3079:
[----:B------:R-:W-:Y:S05]  /*2b670*/  BSYNC B1 ;  /* 0x0000000000017941 */ /* 0x000fea0003800000 */
.L_x_3078:
[C---:B------:R-:W-:Y:S01]  /*2b680*/  ISETP.GT.AND P0, PT, R0.reuse, 0x1, PT ;  /* 0x000000010000780c */ /* 0x040fe20003f04270 */
[----:B------:R-:W-:-:S12]  /*2b690*/  VIADD R0, R0, 0xfffffffe ;  /* 0xfffffffe00007836 */ /* 0x000fd80000000000 */
[----:B------:R-:W-:Y:S05]  /*2b6a0*/  @P0 BRA `(.L_x_3095) ;  /* 0xffffffe800040947 */ /* 0x000fea000383ffff */
.L_x_3041:
[----:B------:R-:W-:Y:S05]  /*2b6b0*/  BSYNC B0 ;  /* 0x0000000000007941 */ /* 0x000fea0003800000 */
.L_x_3040:
[----:B------:R-:W4:Y:S01]  /*2b6c0*/  S2R R3, SR_TID.X ;  /* 0x0000000000037919 */ /* 0x000f220000002100 */
[----:B------:R-:W-:Y:S01]  /*2b6d0*/  BSSY B0, `(.L_x_3096) ;  /* 0x0000010000007945 */ /* 0x000fe20003800000 */
[----:B----4-:R-:W-:-:S04]  /*2b6e0*/  LOP3.LUT R3, R3, 0x7f, RZ, 0xc0, !PT ;  /* 0x0000007f03037812 */ /* 0x010fc800078ec0ff */
[----:B------:R-:W-:-:S13]  /*2b6f0*/  ISETP.NE.AND P0, PT, R3, RZ, PT ;  /* 0x000000ff0300720c */ /* 0x000fda0003f05270 */
[----:B------:R-:W-:Y:S05]  /*2b700*/  @P0 BRA `(.L_x_3097) ;  /* 0x0000000000300947 */ /* 0x000fea0003800000 */
[----:B------:R-:W4:Y:S01]  /*2b710*/  S2R R2, SR_LANEID ;  /* 0x0000000000027919 */ /* 0x000f220000000000 */
[----:B------:R-:W-:Y:S01]  /*2b720*/  VOTEU.ANY UR4, UPT, PT ;  /* 0x0000000000047886 */ /* 0x000fe200038e0100 */
[----:B0-2---:R-:W0:Y:S01]  /*2b730*/  LDC.64 R4, c[0x0][0xc60] ;  /* 0x00031800ff047b82 */ /* 0x005e220000000a00 */
[----:B------:R-:W4:Y:S02]  /*2b740*/  FLO.U32 R0, UR4 ;  /* 0x0000000400007d00 */ /* 0x000f2400080e0000 */
[----:B----4-:R-:W-:-:S06]  /*2b750*/  ISETP.EQ.U32.AND P0, PT, R0, R2, PT ;  /* 0x000000020000720c */ /* 0x010fcc0003f02070 */
[----:B------:R-:W0:Y:S07]  /*2b760*/  POPC R2, UR4 ;  /* 0x0000000400027d09 */ /* 0x000e2e0008000000 */
[----:B0-----:R-:W2:Y:S04]  /*2b770*/  @P0 ATOMG.E.ADD.STRONG.GPU PT, R2, desc[UR60][R4.64], R2 ;  /* 0x00000002040209a8 */ /* 0x001ea800081ee1fc */
[----:B--2---:R0:W2:Y:S02]  /*2b780*/  SHFL.IDX PT, R2, R2, R0, 0x1f ;  /* 0x00001f0002027589 */ /* 0x0040a400000e0000 */
[----:B0-----:R-:W0:Y:S02]  /*2b790*/  S2R R0, SR_LTMASK ;  /* 0x0000000000007919 */ /* 0x001e240000003900 */
[----:B0-----:R-:W-:-:S06]  /*2b7a0*/  LOP3.LUT R0, R0, UR4, RZ, 0xc0, !PT ;  /* 0x0000000400007c12 */ /* 0x001fcc000f8ec0ff */
[----:B------:R-:W2:Y:S02]  /*2b7b0*/  POPC R0, R0 ;  /* 0x0000000000007309 */ /* 0x000ea40000000000 */
[----:B--2---:R-:W-:-:S07]  /*2b7c0*/  IADD3 R16, R2, UR38, R0 ;  /* 0x0000002602107c10 */ /* 0x004fce000fffe000 */
.L_x_3097:
[----:B------:R-:W-:Y:S05]  /*2b7d0*/  BSYNC B0 ;  /* 0x0000000000007941 */ /* 0x000fea0003800000 */
.L_x_3096:
[----:B------:R-:W4:Y:S01]  /*2b7e0*/  LDL R0, [R1+0x20] ;  /* 0x0000200001007983 */ /* 0x000f220000100800 */
[----:B------:R-:W-:Y:S01]  /*2b7f0*/  BSSY B0, `(.L_x_3098) ;  /* 0x0000050000007945 */ /* 0x000fe20003800000 */
[----:B----4-:R-:W-:-:S13]  /*2b800*/  LOP3.LUT P0, RZ, R0, 0x1, RZ, 0xc0, !PT ;  /* 0x0000000100ff7812 */ /* 0x010fda000780c0ff */
[----:B------:R-:W-:Y:S05]  /*2b810*/  @!P0 BRA `(.L_x_3099) ;  /* 0x0000000400348947 */ /* 0x000fea0003800000 */
[----:B0-2---:R-:W2:Y:S04]  /*2b820*/  LDL R4, [R1+0x4] ;  /* 0x0000040001047983 */ /* 0x005ea80000100800 */
[----:B------:R-:W2:Y:S04]  /*2b830*/  LDL R0, [R1+0x8] ;  /* 0x0000080001007983 */ /* 0x000ea80000100800 */
[----:B------:R-:W4:Y:S01]  /*2b840*/  LDL R2, [R1+0x14] ;  /* 0x0000140001027983 */ /* 0x000f220000100800 */
[----:B------:R-:W-:Y:S01]  /*2b850*/  BSSY B1, `(.L_x_3100) ;  /* 0x0000006000017945 */ /* 0x000fe20003800000 */
[----:B------:R-:W-:Y:S01]  /*2b860*/  ISETP.NE.AND P1, PT, R3, RZ, PT ;  /* 0x000000ff0300720c */ /* 0x000fe20003f25270 */
[----:B--2---:R-:W-:Y:S01]  /*2b870*/  IMAD R0, R0, 0x8, R4 ;  /* 0x0000000800007824 */ /* 0x004fe200078e0204 */
[----:B----4-:R-:W-:-:S04]  /*2b880*/  SHF.L.U32 R2, R2, 0x1f, RZ ;  /* 0x0000001f02027819 */ /* 0x010fc800000006ff */
[----:B------:R-:W0:Y:S02]  /*2b890*/  SYNCS.PHASECHK.TRANS64.TRYWAIT P0, [R0+URZ+0x36860], R2 ;  /* 0x03686002000075a7 */ /* 0x000e24000800017f */
[----:B0-----:R-:W-:Y:S05]  /*2b8a0*/  @!P0 BRA `(.L_x_3101) ;  /* 0x0000003000ac8947 */ /* 0x001fea0003800000 */
.L_x_3202:
[----:B------:R-:W-:Y:S05]  /*2b8b0*/  BSYNC B1 ;  /* 0x0000000000017941 */ /* 0x000fea0003800000 */
.L_x_3100:
[----:B------:R-:W-:Y:S04]  /*2b8c0*/  BSSY B1, `(.L_x_3102) ;  /* 0x0000009000017945 */ /* 0x000fe80003800000 */
[----:B------:R-:W-:Y:S05]  /*2b8d0*/  @P1 BRA `(.L_x_3103) ;  /* 0x00000000001c1947 */ /* 0x000fea0003800000 */
[----:B------:R-:W2:Y:S01]  /*2b8e0*/  S2R R3, SR_TID.X ;  /* 0x0000000000037919 */ /* 0x000ea20000002100 */
[----:B0-----:R-:W-:-:S04]  /*2b8f0*/  IMAD.MOV.U32 R2, RZ, RZ, 0xa800 ;  /* 0x0000a800ff027424 */ /* 0x001fc800078e00ff */
[----:B------:R4:W-:Y:S01]  /*2b900*/  SYNCS.ARRIVE.TRANS64 RZ, [R0+URZ+0x36850], R2 ;  /* 0x0368500200ff79a7 */ /* 0x0009e2000800003f */
[----:B--2---:R-:W-:-:S04]  /*2b910*/  LOP3.LUT R3, R3, 0x1f, RZ, 0xc0, !PT ;  /* 0x0000001f03037812 */ /* 0x004fc800078ec0ff */
[----:B------:R-:W-:-:S13]  /*2b920*/  ISETP.NE.AND P0, PT, R3, RZ, PT ;  /* 0x000000ff0300720c */ /* 0x000fda0003f05270 */
[----:B----4-:R-:W-:Y:S05]  /*2b930*/  @!P0 BRA `(.L_x_3103) ;  /* 0x0000000000048947 */ /* 0x010fea0003800000 */
[----:B------:R-:W-:Y:S01]  /*2b940*/  BPT.TRAP 0x1 ;  /* 0x000000040000795c */ /* 0x000fe20000300000 */
.L_x_3103:
[----:B------:R-:W-:Y:S05]  /*2b950*/  BSYNC B1 ;  /* 0x0000000000017941 */ /* 0x000fea0003800000 */
.L_x_3102:
[----:B------:R-:W2:Y:S04]  /*2b960*/  LDL.LU R5, [R1+0x18] ;  /* 0x0000180001057983 */ /* 0x000ea80000300800 */
[----:B------:R-:W2:Y:S04]  /*2b970*/  LDL.LU R3, [R1+0xc] ;  /* 0x00000c0001037983 */ /* 0x000ea80000300800 */
[----:B------:R-:W4:Y:S04]  /*2b980*/  LDL R4, [R1+0x4] ;  /* 0x0000040001047983 */ /* 0x000f280000100800 */
[----:B0-----:R-:W4:Y:S01]  /*2b990*/  LDL R2, [R1+0x8] ;  /* 0x0000080001027983 */ /* 0x001f220000100800 */
        /* <DEDUP_REMOVED lines=8> */
[----:B----4-:R-:W-:-:S05]  /*2ba20*/  IMAD R2, R2, 0xa800, R4 ;  /* 0x0000a80002027824 */ /* 0x010fca00078e0204 */
[----:B------:R-:W-:-:S07]  /*2ba30*/  IADD3 R4, R2, 0x400, RZ ;  /* 0x0000040002047810 */ /* 0x000fce0007ffe0ff */
.L_x_3104:
        /* <DEDUP_REMOVED lines=16> */
.L_x_3105:
        /* <DEDUP_REMOVED lines=16> */
.L_x_3106:
        /* <DEDUP_REMOVED lines=10> */
[----:B----4-:R-:W-:Y:S05]  /*2bce0*/  @P0 BRA.U.ANY `(.L_x_3106) ;  /* 0xfffffffd00d40947 */ /* 0x010fea000393ffff */
.L_x_3099:
[----:B------:R-:W-:Y:S05]  /*2bcf0*/  BSYNC B0 ;  /* 0x0000000000007941 */ /* 0x000fea0003800000 */
.L_x_3098:
[----:B------:R-:W4:Y:S04]  /*2bd00*/  LDL.LU R5, [R1+0x8] ;  /* 0x0000080001057983 */ /* 0x000f280000300800 */
[----:B0-2---:R-:W2:Y:S01]  /*2bd10*/  LDL.LU R4, [R1+0x14] ;  /* 0x0000140001047983 */ /* 0x005ea20000300800 */
[----:B----4-:R-:W-:-:S05]  /*2bd20*/  VIADD R0, R5, 0x1 ;  /* 0x0000000105007836 */ /* 0x010fca0000000000 */
[----:B------:R-:W-:-:S04]  /*2bd30*/  ISETP.NE.AND P0, PT, R0, 0x2, PT ;  /* 0x000000020000780c */ /* 0x000fc80003f05270 */
[----:B------:R-:W-:Y:S02]  /*2bd40*/  SEL R2, RZ, 0x1, P0 ;  /* 0x00000001ff027807 */ /* 0x000fe40000000000 */
[----:B------:R-:W-:Y:S02]  /*2bd50*/  SEL R0, R0, RZ, P0 ;  /* 0x000000ff00007207 */ /* 0x000fe40000000000 */
[----:B--2---:R-:W-:-:S03]  /*2bd60*/  LOP3.LUT R4, R4, R2, RZ, 0x3c, !PT ;  /* 0x0000000204047212 */ /* 0x004fc600078e3cff */
[----:B------:R0:W-:Y:S04]  /*2bd70*/  STL [R1+0x8], R0 ;  /* 0x0000080001007387 */ /* 0x0001e80000100800 */
[----:B------:R0:W-:Y:S02]  /*2bd80*/  STL [R1+0x14], R4 ;  /* 0x0000140401007387 */ /* 0x0001e40000100800 */
.L_x_3020:
[----:B------:R-:W-:Y:S05]  /*2bd90*/  BSYNC B7 ;  /* 0x0000000000077941 */ /* 0x000fea0003800000 */
.L_x_3018:
        /* <DEDUP_REMOVED lines=13> */
.L_x_3107:
[----:B---3--:R-:W0:Y:S01]  /*2be70*/  S2R R6, SR_TID.X ;  /* 0x0000000000067919 */ /* 0x008e220000002100 */
[----:B------:R-:W-:Y:S01]  /*2be80*/  UMOV UR4, 0xffffffff ;  /* 0xffffffff00047882 */ /* 0x000fe20000000000 */
[----:B0-----:R-:W-:-:S04]  /*2be90*/  LOP3.LUT R6, R6, 0x1f, RZ, 0xc0, !PT ;  /* 0x0000001f06067812 */ /* 0x001fc800078ec0ff */
[----:B------:R-:W-:Y:S01]  /*2bea0*/  ISETP.NE.AND P0, PT, R6, 0x1f, PT ;  /* 0x0000001f0600780c */ /* 0x000fe20003f05270 */
[----:B------:R-:W-:-:S12]  /*2beb0*/  BRA.DIV UR4, `(.L_x_3109) ;  /* 0x0000002e043c7947 */ /* 0x000fd8000b800000 */
[----:B------:R-:W-:Y:S01]  /*2bec0*/  IADD3 R0, R19, R6, RZ ;  /* 0x0000000613007210 */ /* 0x000fe20007ffe0ff */
[----:B------:R-:W-:-:S03]  /*2bed0*/  ULDC UR4, c[0x0][0xc3c] ;  /* 0x00030f0000047ab9 */ /* 0x000fc60000000800 */
        /* <DEDUP_REMOVED lines=15> */
[----:B------:R-:W-:Y:S04]  /*2bfd0*/  SHFL.IDX PT, R0, R16, RZ, 0x1f ;  /* 0x00001fff10007589 */ /* 0x000fe800000e0000 */
        /* <DEDUP_REMOVED lines=12> */
[----:B------:R0:W2:Y:S02]  /*2c0a0*/  SHFL.IDX PT, R16, R2, 0x1f, 0x1f ;  /* 0x03e01f0002107f89 */ /* 0x0000a400000e0000 */
.L_x_3212:
[----:B------:R-:W-:Y:S02]  /*2c0b0*/  ULDC UR4, c[0x0][0xc38] ;  /* 0x00030e0000047ab9 */ /* 0x000fe40000000800 */
[----:B------:R-:W-:-:S04]  /*2c0c0*/  IMAD.U32 R4, RZ, RZ, UR4 ;  /* 0x00000004ff047e24 */ /* 0x000fc8000f8e00ff */
[----:B--2---:R-:W-:-:S04]  /*2c0d0*/  IMAD R16, R16, R4, RZ ;  /* 0x0000000410107224 */ /* 0x004fc800078e02ff */
[----:B------:R-:W-:-:S05]  /*2c0e0*/  IMAD.IADD R5, R5, 0x1, R16 ;  /* 0x0000000105057824 */ /* 0x000fca00078e0210 */
[----:B------:R-:W-:-:S13]  /*2c0f0*/  ISETP.GT.AND P6, PT, R5, R0, PT ;  /* 0x000000000500720c */ /* 0x000fda0003fc4270 */
[----:B------:R-:W-:Y:S05]  /*2c100*/  @P6 BRA `(.L_x_3110) ;  /* 0x00000000009c6947 */ /* 0x000fea0003800000 */
.L_x_3115:
[----:B0-----:R-:W0:Y:S01]  /*2c110*/  LDC R2, c[0x0][0xc3c] ;  /* 0x00030f00ff027b82 */ /* 0x001e220000000800 */
[----:B------:R-:W-:-:S04]  /*2c120*/  IADD3 R19, R19, 0x1f, RZ ;  /* 0x0000001f13137810 */ /* 0x000fc80007ffe0ff */
[----:B0-----:R-:W-:-:S13]  /*2c130*/  ISETP.GE.AND P6, PT, R19, R2, PT ;  /* 0x000000021300720c */ /* 0x001fda0003fc6270 */
[----:B------:R-:W-:Y:S05]  /*2c140*/  @P6 BRA `(.L_x_3111) ;  /* 0x0000000400d46947 */ /* 0x000fea0003800000 */
[----:B------:R-:W0:Y:S01]  /*2c150*/  S2R R3, SR_TID.X ;  /* 0x0000000000037919 */ /* 0x000e220000002100 */
[----:B------:R-:W-:Y:S01]  /*2c160*/  BSSY B0, `(.L_x_3112) ;  /* 0x0000009000007945 */ /* 0x000fe20003800000 */
[----:B0-----:R-:W-:-:S05]  /*2c170*/  LOP3.LUT R3, R3, 0x1f, RZ, 0xc0, !PT ;  /* 0x0000001f03037812 */ /* 0x001fca00078ec0ff */
[----:B------:R-:W-:Y:S02]  /*2c180*/  IMAD.IADD R4, R19, 0x1, R3 ;  /* 0x0000000113047824 */ /* 0x000fe400078e0203 */
[----:B------:R-:W-:-:S03]  /*2c190*/  IMAD.MOV.U32 R3, RZ, RZ, RZ ;  /* 0x000000ffff037224 */ /* 0x000fc600078e00ff */
[----:B------:R-:W-:-:S13]  /*2c1a0*/  ISETP.GE.OR P6, PT, R4, R2, !P0 ;  /* 0x000000020400720c */ /* 0x000fda00047c6670 */
[----:B------:R-:W-:Y:S05]  /*2c1b0*/  @P6 BRA `(.L_x_3113) ;  /* 0x00000000000c6947 */ /* 0x000fea0003800000 */
[----:B------:R-:W0:Y:S02]  /*2c1c0*/  LDC.64 R2, c[0x0][0xc80] ;  /* 0x00032000ff027b82 */ /* 0x000e240000000a00 */
[----:B0-----:R-:W-:-:S06]  /*2c1d0*/  IMAD.WIDE R2, R4, 0x4, R2 ;  /* 0x0000000404027825 */ /* 0x001fcc00078e0202 */
[----:B------:R0:W5:Y:S02]  /*2c1e0*/  LDG.E R3, desc[UR60][R2.64] ;  /* 0x0000003c02037981 */ /* 0x000164000c1e1900 */
.L_x_3113:
[----:B------:R-:W-:Y:S05]  /*2c1f0*/  BSYNC B0 ;  /* 0x0000000000007941 */ /* 0x000fea0003800000 */
.L_x_3112:
[----:B------:R-:W-:-:S03]  /*2c200*/  UMOV UR4, 0xffffffff ;  /* 0xffffffff00047882 */ /* 0x000fc60000000000 */
[----:B------:R-:W-:Y:S05]  /*2c210*/  BRA.DIV UR4, `(.L_x_3114) ;  /* 0x0000002e04a07947 */ /* 0x000fea000b800000 */
[----:B0----5:R-:W0:Y:S02]  /*2c220*/  SHFL.UP PT, R2, R3, 0x1, RZ ;  /* 0x0420000003027989 */ /* 0x021e2400000e00ff */
        /* <DEDUP_REMOVED lines=15> */
.L_x_3220:
[----:B------:R-:W-:Y:S02]  /*2c320*/  ULDC UR4, c[0x0][0xc38] ;  /* 0x00030e0000047ab9 */ /* 0x000fe40000000800 */
[----:B------:R-:W-:-:S04]  /*2c330*/  IMAD.U32 R4, RZ, RZ, UR4 ;  /* 0x00000004ff047e24 */ /* 0x000fc8000f8e00ff */
[----:B--2---:R-:W-:-:S04]  /*2c340*/  IMAD R16, R16, R4, RZ ;  /* 0x0000000410107224 */ /* 0x004fc800078e02ff */
[----:B------:R-:W-:-:S05]  /*2c350*/  IMAD.IADD R5, R16, 0x1, R5 ;  /* 0x0000000110057824 */ /* 0x000fca00078e0205 */
[----:B------:R-:W-:-:S13]  /*2c360*/  ISETP.GT.AND P6, PT, R5, R0, PT ;  /* 0x000000000500720c */ /* 0x000fda0003fc4270 */
[----:B------:R-:W-:Y:S05]  /*2c370*/  @!P6 BRA `(.L_x_3115) ;  /* 0xfffffffc0064e947 */ /* 0x000fea000383ffff */
.L_x_3110:
[----:B------:R-:W-:Y:S01]  /*2c380*/  IADD3 R16, -R16, R5, RZ ;  /* 0x0000000510107210 */ /* 0x000fe20007ffe1ff */
[----:B------:R-:W-:-:S04]  /*2c390*/  UMOV UR4, 0xffffffff ;  /* 0xffffffff00047882 */ /* 0x000fc80000000000 */
[----:B------:R-:W-:-:S05]  /*2c3a0*/  IMAD R5, R2, R4, R16 ;  /* 0x0000000402057224 */ /* 0x000fca00078e0210 */
[----:B------:R-:W-:Y:S01]  /*2c3b0*/  ISETP.GT.AND P6, PT, R5, R0, PT ;  /* 0x000000000500720c */ /* 0x000fe20003fc4270 */
[----:B------:R-:W-:-:S12]  /*2c3c0*/  BRA.DIV UR4, `(.L_x_3116) ;  /* 0x00000032040c7947 */ /* 0x000fd8000b800000 */
[----:B------:R-:W-:-:S04]  /*2c3d0*/  VOTE.ANY R5, PT, !P6 ;  /* 0x0000000000057806 */ /* 0x000fc800070e0100 */
[----:B------:R-:W2:Y:S02]  /*2c3e0*/  POPC R6, R5 ;  /* 0x0000000500067309 */ /* 0x000ea40000000000 */
[----:B--2---:R2:W3:Y:S02]  /*2c3f0*/  SHFL.IDX PT, R17, R3, R6, 0x1f ;  /* 0x00001f0603117589 */ /* 0x0044e400000e0000 */
.L_x_3224:
[----:B------:R-:W-:Y:S01]  /*2c400*/  ISETP.NE.AND P0, PT, R5, RZ, PT ;  /* 0x000000ff0500720c */ /* 0x000fe20003f05270 */
[----:B------:R-:W-:-:S12]  /*2c410*/  IMAD.MOV.U32 R5, RZ, RZ, RZ ;  /* 0x000000ffff057224 */ /* 0x000fd800078e00ff */
[----:B------:R-:W-:Y:S05]  /*2c420*/  @!P0 BRA `(.L_x_3117) ;  /* 0x0000000000148947 */ /* 0x000fea0003800000 */
[----:B------:R-:W-:Y:S01]  /*2c430*/  UMOV UR4, 0xffffffff ;  /* 0xffffffff00047882 */ /* 0x000fe20000000000 */
[----:B------:R-:W-:Y:S02]  /*2c440*/  VIADD R12, R6, 0xffffffff ;  /* 0xffffffff060c7836 */ /* 0x000fe40000000000 */
[----:B------:R-:W-:Y:S05]  /*2c450*/  BRA.DIV UR4, `(.L_x_3118) ;  /* 0x0000003204307947 */ /* 0x000fea000b800000 */
[----:B0-----:R0:W4:Y:S02]  /*2c460*/  SHFL.IDX PT, R2, R2, R12, 0x1f ;  /* 0x00001f0c02027589 */ /* 0x00112400000e0000 */
.L_x_3227:
[----:B----4-:R-:W-:-:S07]  /*2c470*/  IMAD.MOV.U32 R5, RZ, RZ, R2 ;  /* 0x000000ffff057224 */ /* 0x010fce00078e0002 */
.L_x_3117:
[----:B0-2---:R-:W0:Y:S01]  /*2c480*/  LDC.64 R2, c[0x0][0xc90] ;  /* 0x00032400ff027b82 */ /* 0x005e220000000a00 */
[----:B------:R-:W-:-:S04]  /*2c490*/  IMAD.IADD R19, R6, 0x1, R19 ;  /* 0x0000000106137824 */ /* 0x000fc800078e0213 */
[----:B0-----:R-:W-:-:S05]  /*2c4a0*/  IMAD.WIDE R2, R19, 0x4, R2 ;  /* 0x0000000413027825 */ /* 0x001fca00078e0202 */
[----:B------:R-:W3:Y:S01]  /*2c4b0*/  LDG.E R7, desc[UR60][R2.64] ;  /* 0x0000003c02077981 */ /* 0x000ee2000c1e1900 */
[----:B------:R-:W-:-:S04]  /*2c4c0*/  IMAD R16, R5, R4, R16 ;  /* 0x0000000405107224 */ /* 0x000fc800078e0210 */
[----:B------:R-:W-:Y:S02]  /*2c4d0*/  IMAD.IADD R0, R0, 0x1, -R16 ;  /* 0x0000000100007824 */ /* 0x000fe400078e0a10 */
[----:B---3--:R-:W-:-:S05]  /*2c4e0*/  IMAD R6, R17, R7, RZ ;  /* 0x0000000711067224 */ /* 0x008fca00078e02ff */
[----:B-----5:R-:W-:-:S04]  /*2c4f0*/  IABS R8, R6 ;  /* 0x0000000600087213 */ /* 0x020fc80000000000 */
[----:B------:R-:W0:Y:S08]  /*2c500*/  I2F.RP R2, R8 ;  /* 0x0000000800027306 */ /* 0x000e300000209400 */
[----:B0-----:R-:W0:Y:S02]  /*2c510*/  MUFU.RCP R2, R2 ;  /* 0x0000000200027308 */ /* 0x001e240000001000 */
[----:B0-----:R-:W-:-:S06]  /*2c520*/  IADD3 R2, R2, 0xffffffe, RZ ;  /* 0x0ffffffe02027810 */ /* 0x001fcc0007ffe0ff */
        /* <DEDUP_REMOVED lines=49> */
[----:B------:R-:W-:Y:S02]  /*2c840*/  @!P1 LOP3.LUT R2, RZ, R4, RZ, 0x33, !PT ;  /* 0x00000004ff029212 */ /* 0x000fe400078e33ff */
[----:B------:R-:W-:-:S05]  /*2c850*/  IADD3 R4, -R4, RZ, RZ ;  /* 0x000000ff04047210 */ /* 0x000fca0007ffe1ff */
[----:B------:R-:W-:Y:S01]  /*2c860*/  IMAD R18, R2, R4, R0 ;  /* 0x0000000402127224 */ /* 0x000fe200078e0200 */
[----:B------:R-:W-:-:S05]  /*2c870*/  LOP3.LUT R2, RZ, R2, RZ, 0x33, !PT ;  /* 0x00000002ff027212 */ /* 0x000fca00078e33ff */
[----:B------:R-:W-:Y:S01]  /*2c880*/  IMAD.IADD R17, R17, 0x1, R2 ;  /* 0x0000000111117824 */ /* 0x000fe200078e0202 */
[----:B------:R-:W-:Y:S06]  /*2c890*/  BRA `(.L_x_3119) ;  /* 0x00000000001c7947 */ /* 0x000fec0003800000 */
.L_x_3111:
[----:B------:R-:W-:Y:S01]  /*2c8a0*/  UMOV UR4, URZ ;  /* 0x0000003f00047c82 */ /* 0x000fe20008000000 */
[----:B------:R-:W-:Y:S01]  /*2c8b0*/  UMOV UR5, URZ ;  /* 0x0000003f00057c82 */ /* 0x000fe20008000000 */
[----:B------:R-:W-:Y:S01]  /*2c8c0*/  ULDC UR6, c[0x0][0xc3c] ;  /* 0x00030f0000067ab9 */ /* 0x000fe20000000800 */
[----:B------:R-:W-:Y:S01]  /*2c8d0*/  IMAD.MOV.U32 R16, RZ, RZ, R0 ;  /* 0x000000ffff107224 */ /* 0x000fe200078e0000 */
[----:B------:R-:W-:Y:S01]  /*2c8e0*/  MOV R19, UR6 ;  /* 0x0000000600137c02 */ /* 0x000fe20008000f00 */
[----:B------:R-:W-:Y:S02]  /*2c8f0*/  IMAD.U32 R17, RZ, RZ, UR4 ;  /* 0x00000004ff117e24 */ /* 0x000fe4000f8e00ff */
[----:B------:R-:W-:-:S07]  /*2c900*/  IMAD.U32 R18, RZ, RZ, UR5 ;  /* 0x00000005ff127e24 */ /* 0x000fce000f8e00ff */
.L_x_3119:
        /* <DEDUP_REMOVED lines=12> */
.L_x_3108:
[----:B------:R-:W-:Y:S02]  /*2c9d0*/  ULDC UR4, c[0x0][0xc3c] ;  /* 0x00030f0000047ab9 */ /* 0x000fe40000000800 */
[----:B--2---:R-:W-:-:S13]  /*2c9e0*/  ISETP.GE.AND P0, PT, R19, UR4, PT ;  /* 0x0000000413007c0c */ /* 0x004fda000bf06270 */
[----:B------:R-:W-:Y:S05]  /*2c9f0*/  @!P0 BRA `(.L_x_3120) ;  /* 0xffffff8c00a48947 */ /* 0x000fea000383ffff */
[----:B------:R-:W-:Y:S05]  /*2ca00*/  BSYNC B8 ;  /* 0x0000000000087941 */ /* 0x000fea0003800000 */
.L_x_2974:
[----:B0-----:R-:W2:Y:S01]  /*2ca10*/  LDL.LU R0, [R1+0x50] ;  /* 0x0000500001007983 */ /* 0x001ea20000300800 */
[----:B------:R-:W-:Y:S01]  /*2ca20*/  BSSY B0, `(.L_x_3121) ;  /* 0x000000b000007945 */ /* 0x000fe20003800000 */
[----:B------:R-:W0:Y:S01]  /*2ca30*/  S2R R5, SR_CgaCtaId ;  /* 0x0000000000057919 */ /* 0x000e220000008800 */
[----:B--2---:R-:W-:-:S05]  /*2ca40*/  VIADD R0, R0, 0x1 ;  /* 0x0000000100007836 */ /* 0x004fca0000000000 */
[----:B------:R-:W-:-:S04]  /*2ca50*/  LEA.HI R2, R0, R0, RZ, 0x1 ;  /* 0x0000000000027211 */ /* 0x000fc800078f08ff */
[----:B----4-:R-:W-:-:S05]  /*2ca60*/  LOP3.LUT R3, R2, 0xfffffffe, RZ, 0xc0, !PT ;  /* 0xfffffffe02037812 */ /* 0x010fca00078ec0ff */
[----:B------:R-:W-:Y:S01]  /*2ca70*/  IMAD.IADD R3, R0, 0x1, -R3 ;  /* 0x0000000100037824 */ /* 0x000fe200078e0a03 */
[----:B------:R-:W-:-:S04]  /*2ca80*/  MOV R0, 0x400 ;  /* 0x0000040000007802 */ /* 0x000fc80000000f00 */
[----:B0-----:R-:W-:Y:S02]  /*2ca90*/  LEA R0, R5, R0, 0x18 ;  /* 0x0000000005007211 */ /* 0x001fe400078ec0ff */
[----:B------:R-:W-:-:S04]  /*2caa0*/  SHF.L.U32 R3, R3, 0x1f, RZ ;  /* 0x0000001f03037819 */ /* 0x000fc800000006ff */
[----:B------:R-:W0:Y:S02]  /*2cab0*/  SYNCS.PHASECHK.TRANS64.TRYWAIT P0, [R0+URZ+0x36820], R3 ;  /* 0x03682003000075a7 */ /* 0x000e24000800017f */
[----:B0-----:R-:W-:Y:S05]  /*2cac0*/  @!P0 BRA `(.L_x_3122) ;  /* 0x0000002800bc8947 */ /* 0x001fea0003800000 */
.L_x_3228:
[----:B------:R-:W-:Y:S05]  /*2cad0*/  BSYNC B0 ;  /* 0x0000000000007941 */ /* 0x000fea0003800000 */
.L_x_3121:
[----:B------:R-:W-:-:S03]  /*2cae0*/  UMOV UR4, 0xffffffff ;  /* 0xffffffff00047882 */ /* 0x000fc60000000000 */
[----:B------:R-:W-:Y:S05]  /*2caf0*/  BRA.DIV UR4, `(.L_x_3123) ;  /* 0x0000002a04c47947 */ /* 0x000fea000b800000 */
[----:B------:R-:W2:Y:S02]  /*2cb00*/  S2R R2, SR_TID.X ;  /* 0x0000000000027919 */ /* 0x000ea40000002100 */
[----:B--2---:R-:W-:-:S04]  /*2cb10*/  SHF.R.U32.HI R2, RZ, 0x5, R2 ;  /* 0x00000005ff027819 */ /* 0x004fc80000011602 */
[----:B------:R-:W-:-:S05]  /*2cb20*/  LOP3.LUT R2, R2, 0x3, RZ, 0xc0, !PT ;  /* 0x0000000302027812 */ /* 0x000fca00078ec0ff */
[----:B------:R2:W4:Y:S02]  /*2cb30*/  SHFL.IDX PT, R14, R2, RZ, 0x1f ;  /* 0x00001fff020e7589 */ /* 0x00052400000e0000 */
.L_x_3231:
[----:B----4-:R-:W-:-:S13]  /*2cb40*/  ISETP.NE.AND P0, PT, R14, RZ, PT ;  /* 0x000000ff0e00720c */ /* 0x010fda0003f05270 */
[----:B------:R-:W-:Y:S05]  /*2cb50*/  @P0 BRA `(.L_x_2740) ;  /* 0x00000000009c0947 */ /* 0x000fea0003800000 */
[----:B------:R-:W-:-:S03]  /*2cb60*/  UMOV UR4, 0xffffffff ;  /* 0xffffffff00047882 */ /* 0x000fc60000000000 */
[----:B------:R-:W-:Y:S05]  /*2cb70*/  BRA.DIV UR4, `(.L_x_3124) ;  /* 0x0000002a04d87947 */ /* 0x000fea000b800000 */
[----:B------:R-:W-:-:S13]  /*2cb80*/  ELECT P6, URZ, PT ;  /* 0x00000000003f782f */ /* 0x000fda00038c0000 */
.L_x_3234:
        /* <DEDUP_REMOVED lines=8> */
.L_x_3125:
[----:B0-----:R-:W3:Y:S04]  /*2cc10*/  LDL R3, [R1+0x8] ;  /* 0x0000080001037983 */ /* 0x001ee80000100800 */
[----:B------:R-:W2:Y:S01]  /*2cc20*/  LDL.LU R7, [R1+0x14] ;  /* 0x0000140001077983 */ /* 0x000ea20000300800 */
[----:B------:R-:W-:-:S05]  /*2cc30*/  VIADD R2, R0, 0x36840 ;  /* 0x0003684000027836 */ /* 0x000fca0000000000 */
[C---:B---3--:R-:W-:Y:S01]  /*2cc40*/  LEA R6, R3.reuse, R2, 0x3 ;  /* 0x0000000203067211 */ /* 0x048fe200078e18ff */
        /* <DEDUP_REMOVED lines=10> */
.L_x_3235:
[----:B------:R-:W2:Y:S02]  /*2ccf0*/  SYNCS.PHASECHK.TRANS64.TRYWAIT P0, [R7+URZ], R2 ;  /* 0x00000002070075a7 */ /* 0x000ea4000800017f */
[----:B--2---:R-:W-:Y:S05]  /*2cd00*/  @!P0 BRA `(.L_x_3127) ;  /* 0x0000002800a88947 */ /* 0x004fea0003800000 */
.L_x_3236:
[----:B------:R-:W-:Y:S05]  /*2cd10*/  @!P2 BRA `(.L_x_3128) ;  /* 0x000000000004a947 */ /* 0x000fea0003800000 */
[----:B------:R-:W-:Y:S01]  /*2cd20*/  BPT.TRAP 0x1 ;  /* 0x000000040000795c */ /* 0x000fe20000300000 */
.L_x_3128:
[----:B------:R-:W3:Y:S01]  /*2cd30*/  LDL.LU R4, [R1+0x8] ;  /* 0x0000080001047983 */ /* 0x000ee20000300800 */
[----:B------:R-:W-:-:S04]  /*2cd40*/  VIADD R0, R0, 0x36860 ;  /* 0x0003686000007836 */ /* 0x000fc80000000000 */
[----:B---3--:R-:W-:-:S04]  /*2cd50*/  IMAD R4, R4, 0x8, R0 ;  /* 0x0000000804047824 */ /* 0x008fc800078e0200 */
[----:B------:R-:W3:Y:S02]  /*2cd60*/  SYNCS.PHASECHK.TRANS64.TRYWAIT P0, [R4+URZ], R5 ;  /* 0x00000005040075a7 */ /* 0x000ee4000800017f */
[----:B---3--:R-:W-:Y:S05]  /*2cd70*/  @!P0 BRA `(.L_x_3129) ;  /* 0x0000002800a08947 */ /* 0x008fea0003800000 */
.L_x_3237:
[----:B------:R-:W-:-:S07]  /*2cd80*/  LEA R3, R3, R0, 0x3 ;  /* 0x0000000003037211 */ /* 0x000fce00078e18ff */
.L_x_3130:
[----:B----4-:R4:W0:Y:S02]  /*2cd90*/  SYNCS.PHASECHK.TRANS64.TRYWAIT P0, [R3+URZ], R2 ;  /* 0x00000002030075a7 */ /* 0x010824000800017f */
[----:B0-----:R-:W-:Y:S05]  /*2cda0*/  @!P0 NANOSLEEP.SYNCS 0x989680 ;  /* 0x009896800000895d */ /* 0x001fea0003900000 */
[----:B------:R-:W0:Y:S02]  /*2cdb0*/  @!P0 SYNCS.PHASECHK.TRANS64 P0, [R3+URZ], R2 ;  /* 0x00000002030085a7 */ /* 0x000e24000800007f */
[----:B0-----:R-:W-:Y:S05]  /*2cdc0*/  @!P0 BRA `(.L_x_3130) ;  /* 0xfffffffc00f08947 */ /* 0x001fea000383ffff */
.L_x_2740:
[----:B------:R-:W-:Y:S05]  /*2cdd0*/  BSYNC B9 ;  /* 0x0000000000097941 */ /* 0x000fea0003800000 */
.L_x_2737:
[----:B------:R-:W-:Y:S05]  /*2cde0*/  EXIT ;  /* 0x000000000000794d */ /* 0x000fea0003800000 */
.L_x_2758:
[----:B0-----:R0:W1:Y:S02]  /*2cdf0*/  SYNCS.PHASECHK.TRANS64.TRYWAIT P5, [R96+URZ+0x36890], R97 ;  /* 0x03689061600075a7 */ /* 0x00106400080a017f */
[----:B-1----:R-:W-:Y:S05]  /*2ce00*/  @!P5 NANOSLEEP.SYNCS 0x989680 ;  /* 0x009896800000d95d */ /* 0x002fea0003900000 */
[----:B------:R-:W1:Y:S02]  /*2ce10*/  @!P5 SYNCS.PHASECHK.TRANS64 P5, [R96+URZ+0x36890], R97 ;  /* 0x036890616000d5a7 */ /* 0x000e6400080a007f */
[----:B-1----:R-:W-:Y:S05]  /*2ce20*/  @!P5 BRA `(.L_x_2758) ;  /* 0xfffffffc00f0d947 */ /* 0x002fea000383ffff */
[----:B------:R-:W-:Y:S05]  /*2ce30*/  BRA `(.L_x_3131) ;  /* 0xfffffd6800a47947 */ /* 0x000fea000383ffff */
.L_x_2812:
[----:B-1----:R1:W3:Y:S02]  /*2ce40*/  SYNCS.PHASECHK.TRANS64.TRYWAIT P5, [R96+URZ+0x36890], R97 ;  /* 0x03689061600075a7 */ /* 0x0022e400080a017f */
[----:B---3--:R-:W-:Y:S05]  /*2ce50*/  @!P5 NANOSLEEP.SYNCS 0x989680 ;  /* 0x009896800000d95d */ /* 0x008fea0003900000 */
[----:B------:R-:W3:Y:S02]  /*2ce60*/  @!P5 SYNCS.PHASECHK.TRANS64 P5, [R96+URZ+0x36890], R97 ;  /* 0x036890616000d5a7 */ /* 0x000ee400080a007f */
[----:B---3--:R-:W-:Y:S05]  /*2ce70*/  @!P5 BRA `(.L_x_2812) ;  /* 0xfffffffc00f0d947 */ /* 0x008fea000383ffff */
[----:B------:R-:W-:Y:S05]  /*2ce80*/  BRA `(.L_x_3132) ;  /* 0xfffffd9c00647947 */ /* 0x000fea000383ffff */
.L_x_2837:
[----:B-1----:R1:W2:Y:S02]  /*2ce90*/  SYNCS.PHASECHK.TRANS64.TRYWAIT P3, [R96+URZ+0x36890], R97 ;  /* 0x03689061600075a7 */ /* 0x0022a4000806017f */
[----:B--2---:R-:W-:Y:S05]  /*2cea0*/  @!P3 NANOSLEEP.SYNCS 0x989680 ;  /* 0x009896800000b95d */ /* 0x004fea0003900000 */
[----:B------:R-:W2:Y:S02]  /*2ceb0*/  @!P3 SYNCS.PHASECHK.TRANS64 P3, [R96+URZ+0x36890], R97 ;  /* 0x036890616000b5a7 */ /* 0x000ea4000806007f */
[----:B--2---:R-:W-:Y:S05]  /*2cec0*/  @!P3 BRA `(.L_x_2837) ;  /* 0xfffffffc00f0b947 */ /* 0x004fea000383ffff */
[----:B------:R-:W-:Y:S05]  /*2ced0*/  BRA `(.L_x_3133) ;  /* 0xfffffdcc00807947 */ /* 0x000fea000383ffff */
.L_x_2843:
[----:B0-----:R0:W1:Y:S02]  /*2cee0*/  SYNCS.PHASECHK.TRANS64.TRYWAIT P2, [R96+URZ+0x368b0], R97 ;  /* 0x0368b061600075a7 */ /* 0x001064000804017f */
[----:B-1----:R-:W-:Y:S05]  /*2cef0*/  @!P2 NANOSLEEP.SYNCS 0x989680 ;  /* 0x009896800000a95d */ /* 0x002fea0003900000 */
[----:B------:R-:W1:Y:S02]  /*2cf00*/  @!P2 SYNCS.PHASECHK.TRANS64 P2, [R96+URZ+0x368b0], R97 ;  /* 0x0368b0616000a5a7 */ /* 0x000e64000804007f */
[----:B-1----:R-:W-:Y:S05]  /*2cf10*/  @!P2 BRA `(.L_x_2843) ;  /* 0xfffffffc00f0a947 */ /* 0x002fea000383ffff */
[----:B------:R-:W-:Y:S05]  /*2cf20*/  BRA `(.L_x_3134) ;  /* 0xfffffdd000987947 */ /* 0x000fea000383ffff */
.L_x_2861:
        /* <DEDUP_REMOVED lines=8> */
.L_x_3136:
[----:B------:R-:W-:Y:S05]  /*2cfb0*/  BSYNC B1 ;  /* 0x0000000000017941 */ /* 0x000fea0003800000 */
.L_x_3135:
[----:B------:R-:W-:Y:S01]  /*2cfc0*/  IMAD.MOV.U32 R13, RZ, RZ, R6 ;  /* 0x000000ffff0d7224 */ /* 0x000fe200078e0006 */
[----:B------:R-:W-:Y:S01]  /*2cfd0*/  MOV R3, R14 ;  /* 0x0000000e00037202 */ /* 0x000fe20000000f00 */
[----:B------:R-:W-:Y:S02]  /*2cfe0*/  IMAD.MOV.U32 R12, RZ, RZ, RZ ;  /* 0x000000ffff0c7224 */ /* 0x000fe400078e00ff */
[----:B------:R-:W-:Y:S02]  /*2cff0*/  IMAD.MOV.U32 R11, RZ, RZ, 0x1c1f ;  /* 0x00001c1fff0b7424 */ /* 0x000fe400078e00ff */
[----:B------:R-:W-:-:S07]  /*2d000*/  IMAD.MOV.U32 R15, RZ, RZ, -0x1 ;  /* 0xffffffffff0f7424 */ /* 0x000fce00078e00ff */
[----:B------:R-:W-:Y:S05]  /*2d010*/  WARPSYNC.COLLECTIVE R15, `(.L_x_3137) ;  /* 0x000000000f087348 */ /* 0x000fea0003c00000 */
[----:B------:R0:W1:Y:S02]  /*2d020*/  SHFL.IDX P6, R14, R13, R12, R11 ;  /* 0x0000000c0d0e7389 */ /* 0x00006400000c000b */
[----:B01----:R-:W-:Y:S01]  /*2d030*/  ENDCOLLECTIVE ;  /* 0x000000000000791b */ /* 0x003fe20003800000 */
.L_x_3137:
[----:B------:R-:W-:Y:S01]  /*2d040*/  IMAD.MOV.U32 R13, RZ, RZ, R8 ;  /* 0x000000ffff0d7224 */ /* 0x000fe200078e0008 */
[----:B------:R-:W-:-:S07]  /*2d050*/  MOV R0, R14 ;  /* 0x0000000e00007202 */ /* 0x000fce0000000f00 */
[----:B------:R-:W-:Y:S05]  /*2d060*/  WARPSYNC.COLLECTIVE R15, `(.L_x_3138) ;  /* 0x000000000f087348 */ /* 0x000fea0003c00000 */
[----:B------:R0:W1:Y:S02]  /*2d070*/  SHFL.IDX P6, R14, R13, R12, R11 ;  /* 0x0000000c0d0e7389 */ /* 0x00006400000c000b */
[----:B01----:R-:W-:Y:S01]  /*2d080*/  ENDCOLLECTIVE ;  /* 0x000000000000791b */ /* 0x003fe20003800000 */
.L_x_3138:
[----:B------:R-:W-:Y:S02]  /*2d090*/  IMAD.MOV.U32 R13, RZ, RZ, R4 ;  /* 0x000000ffff0d7224 */ /* 0x000fe400078e0004 */
[----:B------:R-:W-:-:S07]  /*2d0a0*/  IMAD.MOV.U32 R5, RZ, RZ, R14 ;  /* 0x000000ffff057224 */ /* 0x000fce00078e000e */
[----:B------:R-:W-:Y:S05]  /*2d0b0*/  WARPSYNC.COLLECTIVE R15, `(.L_x_3139) ;  /* 0x000000000f087348 */ /* 0x000fea0003c00000 */
[----:B------:R0:W1:Y:S02]  /*2d0c0*/  SHFL.IDX P6, R14, R13, R12, R11 ;  /* 0x0000000c0d0e7389 */ /* 0x00006400000c000b */
[----:B01----:R-:W-:Y:S01]  /*2d0d0*/  ENDCOLLECTIVE ;  /* 0x000000000000791b */ /* 0x003fe20003800000 */
.L_x_3139:
[----:B------:R-:W-:Y:S05]  /*2d0e0*/  BRA `(.L_x_3140) ;  /* 0xfffffde000d47947 */ /* 0x000fea000383ffff */
.L_x_2864:
[----:B------:R-:W-:Y:S01]  /*2d0f0*/  BSSY B1, `(.L_x_3141) ;  /* 0x0000008000017945 */ /* 0x000fe20003800000 */
[----:B------:R-:W-:Y:S01]  /*2d100*/  IMAD.MOV.U32 R13, RZ, RZ, R7 ;  /* 0x000000ffff0d7224 */ /* 0x000fe200078e0007 */
[----:B------:R-:W-:Y:S01]  /*2d110*/  MOV R12, 0x1 ;  /* 0x00000001000c7802 */ /* 0x000fe20000000f00 */
[----:B------:R-:W-:Y:S02]  /*2d120*/  IMAD.MOV.U32 R11, RZ, RZ, 0x1c1f ;  /* 0x00001c1fff0b7424 */ /* 0x000fe400078e00ff */
[----:B------:R-:W-:-:S07]  /*2d130*/  IMAD.MOV.U32 R15, RZ, RZ, -0x1 ;  /* 0xffffffffff0f7424 */ /* 0x000fce00078e00ff */
[----:B0---4-:R-:W-:Y:S05]  /*2d140*/  WARPSYNC.COLLECTIVE R15, `(.L_x_3142) ;  /* 0x000000000f087348 */ /* 0x011fea0003c00000 */
[----:B----4-:R1:W2:Y:S02]  /*2d150*/  SHFL.IDX P6, R14, R13, R12, R11 ;  /* 0x0000000c0d0e7389 */ /* 0x0102a400000c000b */
[----:B012---:R-:W-:Y:S01]  /*2d160*/  ENDCOLLECTIVE ;  /* 0x000000000000791b */ /* 0x007fe20003800000 */
.L_x_3142:
[----:B------:R-:W-:Y:S05]  /*2d170*/  BSYNC B1 ;  /* 0x0000000000017941 */ /* 0x000fea0003800000 */
.L_x_3141:
[----:B------:R-:W-:Y:S01]  /*2d180*/  IMAD.MOV.U32 R13, RZ, RZ, R6 ;  /* 0x000000ffff0d7224 */ /* 0x000fe200078e0006 */
[----:B------:R-:W-:Y:S01]  /*2d190*/  MOV R12, 0x1 ;  /* 0x00000001000c7802 */ /* 0x000fe20000000f00 */
[----:B------:R-:W-:Y:S02]  /*2d1a0*/  IMAD.MOV.U32 R11, RZ, RZ, 0x1c1f ;  /* 0x00001c1fff0b7424 */ /* 0x000fe400078e00ff */
[----:B------:R-:W-:Y:S02]  /*2d1b0*/  IMAD.MOV.U32 R15, RZ, RZ, -0x1 ;  /* 0xffffffffff0f7424 */ /* 0x000fe400078e00ff */
[----:B------:R-:W-:-:S07]  /*2d1c0*/  IMAD.MOV.U32 R3, RZ, RZ, R14 ;  /* 0x000000ffff037224 */ /* 0x000fce00078e000e */
[----:B------:R-:W-:Y:S05]  /*2d1d0*/  WARPSYNC.COLLECTIVE R15, `(.L_x_3143) ;  /* 0x000000000f087348 */ /* 0x000fea0003c00000 */
[----:B------:R0:W1:Y:S02]  /*2d1e0*/  SHFL.IDX P6, R14, R13, R12, R11 ;  /* 0x0000000c0d0e7389 */ /* 0x00006400000c000b */
[----:B01----:R-:W-:Y:S01]  /*2d1f0*/  ENDCOLLECTIVE ;  /* 0x000000000000791b */ /* 0x003fe20003800000 */
.L_x_3143:
[----:B------:R-:W-:Y:S02]  /*2d200*/  IMAD.MOV.U32 R13, RZ, RZ, R8 ;  /* 0x000000ffff0d7224 */ /* 0x000fe400078e0008 */
[----:B------:R-:W-:-:S07]  /*2d210*/  IMAD.MOV.U32 R0, RZ, RZ, R14 ;  /* 0x000000ffff007224 */ /* 0x000fce00078e000e */
[----:B------:R-:W-:Y:S05]  /*2d220*/  WARPSYNC.COLLECTIVE R15, `(.L_x_3144) ;  /* 0x000000000f087348 */ /* 0x000fea0003c00000 */
[----:B------:R0:W1:Y:S02]  /*2d230*/  SHFL.IDX P6, R14, R13, R12, R11 ;  /* 0x0000000c0d0e7389 */ /* 0x00006400000c000b */
[----:B01----:R-:W-:Y:S01]  /*2d240*/  ENDCOLLECTIVE ;  /* 0x000000000000791b */ /* 0x003fe20003800000 */
.L_x_3144:
[----:B------:R-:W-:Y:S01]  /*2d250*/  IMAD.MOV.U32 R13, RZ, RZ, R4 ;  /* 0x000000ffff0d7224 */ /* 0x000fe200078e0004 */
[----:B------:R-:W-:-:S07]  /*2d260*/  MOV R5, R14 ;  /* 0x0000000e00057202 */ /* 0x000fce0000000f00 */
[----:B------:R-:W-:Y:S05]  /*2d270*/  WARPSYNC.COLLECTIVE R15, `(.L_x_3145) ;  /* 0x000000000f087348 */ /* 0x000fea0003c00000 */
[----:B------:R0:W1:Y:S02]  /*2d280*/  SHFL.IDX P6, R14, R13, R12, R11 ;  /* 0x0000000c0d0e7389 */ /* 0x00006400000c000b */
[----:B01----:R-:W-:Y:S01]  /*2d290*/  ENDCOLLECTIVE ;  /* 0x000000000000791b */ /* 0x003fe20003800000 */
.L_x_3145:
[----:B------:R-:W-:Y:S01]  /*2d2a0*/  IMAD.MOV.U32 R4, RZ, RZ, R14 ;  /* 0x000000ffff047224 */ /* 0x000fe200078e000e */
[----:B------:R-:W-:Y:S06]  /*2d2b0*/  BRA `(.L_x_3146) ;  /* 0xfffffde8007c7947 */ /* 0x000fec000383ffff */
.L_x_2868:
[----:B0-----:R0:W1:Y:S02]  /*2d2c0*/  SYNCS.PHASECHK.TRANS64.TRYWAIT P0, [R16+URZ+0x36800], R5 ;  /* 0x03680005100075a7 */ /* 0x001064000800017f */
[----:B-1----:R-:W-:Y:S05]  /*2d2d0*/  @!P0 NANOSLEEP.SYNCS 0x989680 ;  /* 0x009896800000895d */ /* 0x002fea0003900000 */
[----:B------:R-:W1:Y:S02]  /*2d2e0*/  @!P0 SYNCS.PHASECHK.TRANS64 P0, [R16+URZ+0x36800], R5 ;  /* 0x03680005100085a7 */ /* 0x000e64000800007f */
[----:B-1----:R-:W-:Y:S05]  /*2d2f0*/  @!P0 BRA `(.L_x_2868) ;  /* 0xfffffffc00f08947 */ /* 0x002fea000383ffff */
[----:B------:R-:W-:Y:S05]  /*2d300*/  BRA `(.L_x_3147) ;  /* 0xfffffdf000a47947 */ /* 0x000fea000383ffff */
.L_x_2892:
        /* <DEDUP_REMOVED lines=8> */
.L_x_3149:
[----:B------:R-:W-:Y:S05]  /*2d390*/  BSYNC B1 ;  /* 0x0000000000017941 */ /* 0x000fea0003800000 */
.L_x_3148:
        /* <DEDUP_REMOVED lines=8> */
.L_x_3150:
[----:B------:R-:W-:Y:S02]  /*2d420*/  IMAD.MOV.U32 R21, RZ, RZ, R3 ;  /* 0x000000ffff157224 */ /* 0x000fe400078e0003 */
[----:B------:R-:W-:Y:S02]  /*2d430*/  IMAD.MOV.U32 R13, RZ, RZ, R7 ;  /* 0x000000ffff0d7224 */ /* 0x000fe400078e0007 */
[----:B------:R-:W-:-:S07]  /*2d440*/  IMAD.MOV.U32 R0, RZ, RZ, R14 ;  /* 0x000000ffff007224 */ /* 0x000fce00078e000e */
[----:B------:R-:W-:Y:S05]  /*2d450*/  WARPSYNC.COLLECTIVE R15, `(.L_x_3151) ;  /* 0x000000000f087348 */ /* 0x000fea0003c00000 */
[----:B------:R0:W1:Y:S02]  /*2d460*/  SHFL.IDX P6, R14, R13, R12, R11 ;  /* 0x0000000c0d0e7389 */ /* 0x00006400000c000b */
[----:B01----:R-:W-:Y:S01]  /*2d470*/  ENDCOLLECTIVE ;  /* 0x000000000000791b */ /* 0x003fe20003800000 */
.L_x_3151:
[----:B------:R-:W-:Y:S01]  /*2d480*/  IMAD.MOV.U32 R20, RZ, RZ, R0 ;  /* 0x000000ffff147224 */ /* 0x000fe200078e0000 */
[----:B------:R-:W-:Y:S01]  /*2d490*/  MOV R13, R9 ;  /* 0x00000009000d7202 */ /* 0x000fe20000000f00 */
[----:B------:R-:W-:-:S07]  /*2d4a0*/  IMAD.MOV.U32 R5, RZ, RZ, R14 ;  /* 0x000000ffff057224 */ /* 0x000fce00078e000e */
[----:B------:R-:W-:Y:S05]  /*2d4b0*/  WARPSYNC.COLLECTIVE R15, `(.L_x_3152) ;  /* 0x000000000f087348 */ /* 0x000fea0003c00000 */
[----:B------:R0:W1:Y:S02]  /*2d4c0*/  SHFL.IDX P6, R14, R13, R12, R11 ;  /* 0x0000000c0d0e7389 */ /* 0x00006400000c000b */
[----:B01----:R-:W-:Y:S01]  /*2d4d0*/  ENDCOLLECTIVE ;  /* 0x000000000000791b */ /* 0x003fe20003800000 */
.L_x_3152:
[----:B------:R-:W-:Y:S05]  /*2d4e0*/  BRA `(.L_x_3153) ;  /* 0xfffffe14008c7947 */ /* 0x000fea000383ffff */
.L_x_2895:
[----:B------:R-:W-:Y:S01]  /*2d4f0*/  BSSY B1, `(.L_x_3154) ;  /* 0x0000008000017945 */ /* 0x000fe20003800000 */
[----:B------:R-:W-:Y:S01]  /*2d500*/  IMAD.MOV.U32 R13, RZ, RZ, R8 ;  /* 0x000000ffff0d7224 */ /* 0x000fe200078e0008 */
[----:B------:R-:W-:Y:S01]  /*2d510*/  MOV R11, 0x1c1f ;  /* 0x00001c1f000b7802 */ /* 0x000fe20000000f00 */
[----:B------:R-:W-:Y:S02]  /*2d520*/  IMAD.MOV.U32 R12, RZ, RZ, 0x1 ;  /* 0x00000001ff0c7424 */ /* 0x000fe400078e00ff */
[----:B------:R-:W-:-:S07]  /*2d530*/  IMAD.MOV.U32 R15, RZ, RZ, -0x1 ;  /* 0xffffffffff0f7424 */ /* 0x000fce00078e00ff */
[----:B------:R-:W-:Y:S05]  /*2d540*/  WARPSYNC.COLLECTIVE R15, `(.L_x_3155) ;  /* 0x000000000f087348 */ /* 0x000fea0003c00000 */
[----:B------:R0:W1:Y:S02]  /*2d550*/  SHFL.IDX P6, R14, R13, R12, R11 ;  /* 0x0000000c0d0e7389 */ /* 0x00006400000c000b */
[----:B01----:R-:W-:Y:S01]  /*2d560*/  ENDCOLLECTIVE ;  /* 0x000000000000791b */ /* 0x003fe20003800000 */
.L_x_3155:
[----:B------:R-:W-:Y:S05]  /*2d570*/  BSYNC B1 ;  /* 0x0000000000017941 */ /* 0x000fea0003800000 */
.L_x_3154:
        /* <DEDUP_REMOVED lines=8> */
.L_x_3156:
[----:B------:R-:W-:Y:S02]  /*2d600*/  IMAD.MOV.U32 R21, RZ, RZ, R3 ;  /* 0x000000ffff157224 */ /* 0x000fe400078e0003 */
[----:B------:R-:W-:Y:S02]  /*2d610*/  IMAD.MOV.U32 R13, RZ, RZ, R7 ;  /* 0x000000ffff0d7224 */ /* 0x000fe400078e0007 */
[----:B------:R-:W-:-:S07]  /*2d620*/  IMAD.MOV.U32 R0, RZ, RZ, R14 ;  /* 0x000000ffff007224 */ /* 0x000fce00078e000e */
[----:B------:R-:W-:Y:S05]  /*2d630*/  WARPSYNC.COLLECTIVE R15, `(.L_x_3157) ;  /* 0x000000000f087348 */ /* 0x000fea0003c00000 */
[----:B------:R0:W1:Y:S02]  /*2d640*/  SHFL.IDX P6, R14, R13, R12, R11 ;  /* 0x0000000c0d0e7389 */ /* 0x00006400000c000b */
[----:B01----:R-:W-:Y:S01]  /*2d650*/  ENDCOLLECTIVE ;  /* 0x000000000000791b */ /* 0x003fe20003800000 */
.L_x_3157:
[----:B------:R-:W-:Y:S01]  /*2d660*/  IMAD.MOV.U32 R20, RZ, RZ, R0 ;  /* 0x000000ffff147224 */ /* 0x000fe200078e0000 */
[----:B------:R-:W-:Y:S01]  /*2d670*/  MOV R13, R9 ;  /* 0x00000009000d7202 */ /* 0x000fe20000000f00 */
[----:B------:R-:W-:-:S07]  /*2d680*/  IMAD.MOV.U32 R7, RZ, RZ, R14 ;  /* 0x000000ffff077224 */ /* 0x000fce00078e000e */
[----:B------:R-:W-:Y:S05]  /*2d690*/  WARPSYNC.COLLECTIVE R15, `(.L_x_3158) ;  /* 0x000000000f087348 */ /* 0x000fea0003c00000 */
[----:B------:R0:W1:Y:S02]  /*2d6a0*/  SHFL.IDX P6, R14, R13, R12, R11 ;  /* 0x0000000c0d0e7389 */ /* 0x00006400000c000b */
[----:B01----:R-:W-:Y:S01]  /*2d6b0*/  ENDCOLLECTIVE ;  /* 0x000000000000791b */ /* 0x003fe20003800000 */
.L_x_3158:
[----:B------:R-:W-:Y:S05]  /*2d6c0*/  BRA `(.L_x_3159) ;  /* 0xfffffe1800a47947 */ /* 0x000fea000383ffff */
.L_x_2899:
[----:B0-----:R0:W1:Y:S02]  /*2d6d0*/  SYNCS.PHASECHK.TRANS64.TRYWAIT P0, [R16+URZ+0x36800], R61 ;  /* 0x0368003d100075a7 */ /* 0x001064000800017f */
[----:B-1----:R-:W-:Y:S05]  /*2d6e0*/  @!P0 NANOSLEEP.SYNCS 0x989680 ;  /* 0x009896800000895d */ /* 0x002fea0003900000 */
[----:B------:R-:W1:Y:S02]  /*2d6f0*/  @!P0 SYNCS.PHASECHK.TRANS64 P0, [R16+URZ+0x36800], R61 ;  /* 0x0368003d100085a7 */ /* 0x000e64000800007f */
[----:B-1----:R-:W-:Y:S05]  /*2d700*/  @!P0 BRA `(.L_x_2899) ;  /* 0xfffffffc00f08947 */ /* 0x002fea000383ffff */
[----:B------:R-:W-:Y:S05]  /*2d710*/  BRA `(.L_x_3160) ;  /* 0xfffffe2000147947 */ /* 0x000fea000383ffff */
.L_x_2913:
[----:B-1----:R1:W2:Y:S02]  /*2d720*/  SYNCS.PHASECHK.TRANS64.TRYWAIT P2, [R3+URZ+0x36830], R0 ;  /* 0x03683000030075a7 */ /* 0x0022a4000804017f */
[----:B--2---:R-:W-:Y:S05]  /*2d730*/  @!P2 NANOSLEEP.SYNCS 0x989680 ;  /* 0x009896800000a95d */ /* 0x004fea0003900000 */
[----:B------:R-:W2:Y:S02]  /*2d740*/  @!P2 SYNCS.PHASECHK.TRANS64 P2, [R3+URZ+0x36830], R0 ;  /* 0x036830000300a5a7 */ /* 0x000ea4000804007f */
[----:B--2---:R-:W-:Y:S05]  /*2d750*/  @!P2 BRA `(.L_x_2913) ;  /* 0xfffffffc00f0a947 */ /* 0x004fea000383ffff */
[----:B------:R-:W-:Y:S05]  /*2d760*/  BRA `(.L_x_2912) ;  /* 0xfffffe4800147947 */ /* 0x000fea000383ffff */
.L_x_2920:
[----:B-1----:R1:W2:Y:S02]  /*2d770*/  SYNCS.PHASECHK.TRANS64.TRYWAIT P3, [R13+URZ+0x36830], R4 ;  /* 0x036830040d0075a7 */ /* 0x0022a4000806017f */
[----:B--2---:R-:W-:Y:S05]  /*2d780*/  @!P3 NANOSLEEP.SYNCS 0x989680 ;  /* 0x009896800000b95d */ /* 0x004fea0003900000 */
[----:B------:R-:W2:Y:S02]  /*2d790*/  @!P3 SYNCS.PHASECHK.TRANS64 P3, [R13+URZ+0x36830], R4 ;  /* 0x036830040d00b5a7 */ /* 0x000ea4000806007f */
[----:B--2---:R-:W-:Y:S05]  /*2d7a0*/  @!P3 BRA `(.L_x_2920) ;  /* 0xfffffffc00f0b947 */ /* 0x004fea000383ffff */
[----:B------:R-:W-:Y:S05]  /*2d7b0*/  BRA `(.L_x_2919) ;  /* 0xfffffe9800007947 */ /* 0x000fea000383ffff */
.L_x_2925:
[----:B-1----:R1:W2:Y:S02]  /*2d7c0*/  SYNCS.PHASECHK.TRANS64.TRYWAIT P3, [R11+URZ+0x36850], R0 ;  /* 0x036850000b0075a7 */ /* 0x0022a4000806017f */
[----:B--2---:R-:W-:Y:S05]  /*2d7d0*/  @!P3 NANOSLEEP.SYNCS 0x989680 ;  /* 0x009896800000b95d */ /* 0x004fea0003900000 */
[----:B------:R-:W2:Y:S02]  /*2d7e0*/  @!P3 SYNCS.PHASECHK.TRANS64 P3, [R11+URZ+0x36850], R0 ;  /* 0x036850000b00b5a7 */ /* 0x000ea4000806007f */
[----:B--2---:R-:W-:Y:S05]  /*2d7f0*/  @!P3 BRA `(.L_x_2925) ;  /* 0xfffffffc00f0b947 */ /* 0x004fea000383ffff */
[----:B------:R-:W-:Y:S05]  /*2d800*/  BRA `(.L_x_2924) ;  /* 0xfffffecc009c7947 */ /* 0x000fea000383ffff */
.L_x_2933:
[----:B-1----:R1:W2:Y:S02]  /*2d810*/  SYNCS.PHASECHK.TRANS64.TRYWAIT P2, [R4+URZ+0x36830], R5 ;  /* 0x03683005040075a7 */ /* 0x0022a4000804017f */
[----:B--2---:R-:W-:Y:S05]  /*2d820*/  @!P2 NANOSLEEP.SYNCS 0x989680 ;  /* 0x009896800000a95d */ /* 0x004fea0003900000 */
[----:B------:R-:W2:Y:S02]  /*2d830*/  @!P2 SYNCS.PHASECHK.TRANS64 P2, [R4+URZ+0x36830], R5 ;  /* 0x036830050400a5a7 */ /* 0x000ea4000804007f */
[----:B--2---:R-:W-:Y:S05]  /*2d840*/  @!P2 BRA `(.L_x_2933) ;  /* 0xfffffffc00f0a947 */ /* 0x004fea000383ffff */
[----:B------:R-:W-:Y:S05]  /*2d850*/  BRA `(.L_x_2932) ;  /* 0xfffffeec00507947 */ /* 0x000fea000383ffff */
.L_x_2938:
[----:B-1----:R1:W2:Y:S02]  /*2d860*/  SYNCS.PHASECHK.TRANS64.TRYWAIT P2, [R11+URZ+0x36850], R0 ;  /* 0x036850000b0075a7 */ /* 0x0022a4000804017f */
[----:B--2---:R-:W-:Y:S05]  /*2d870*/  @!P2 NANOSLEEP.SYNCS 0x989680 ;  /* 0x009896800000a95d */ /* 0x004fea0003900000 */
[----:B------:R-:W2:Y:S02]  /*2d880*/  @!P2 SYNCS.PHASECHK.TRANS64 P2, [R11+URZ+0x36850], R0 ;  /* 0x036850000b00a5a7 */ /* 0x000ea4000804007f */
[----:B--2---:R-:W-:Y:S05]  /*2d890*/  @!P2 BRA `(.L_x_2938) ;  /* 0xfffffffc00f0a947 */ /* 0x004fea000383ffff */
[----:B------:R-:W-:Y:S05]  /*2d8a0*/  BRA `(.L_x_2937) ;  /* 0xffffff2000ec7947 */ /* 0x000fea000383ffff */
.L_x_2944:
[----:B-1----:R1:W2:Y:S02]  /*2d8b0*/  SYNCS.PHASECHK.TRANS64.TRYWAIT P0, [R8+URZ+0x36850], R3 ;  /* 0x03685003080075a7 */ /* 0x0022a4000800017f */
[----:B--2---:R-:W-:Y:S05]  /*2d8c0*/  @!P0 NANOSLEEP.SYNCS 0x989680 ;  /* 0x009896800000895d */ /* 0x004fea0003900000 */
[----:B------:R-:W2:Y:S02]  /*2d8d0*/  @!P0 SYNCS.PHASECHK.TRANS64 P0, [R8+URZ+0x36850], R3 ;  /* 0x03685003080085a7 */ /* 0x000ea4000800007f */
[----:B--2---:R-:W-:Y:S05]  /*2d8e0*/  @!P0 BRA `(.L_x_2944) ;  /* 0xfffffffc00f08947 */ /* 0x004fea000383ffff */
[----:B------:R-:W-:Y:S05]  /*2d8f0*/  BRA `(.L_x_2943) ;  /* 0xffffff3c00e87947 */ /* 0x000fea000383ffff */
.L_x_2980:
[----:B------:R-:W1:Y:S01]  /*2d900*/  S2R R7, SR_TID.X ;  /* 0x0000000000077919 */ /* 0x000e620000002100 */
[----:B------:R-:W-:Y:S01]  /*2d910*/  BSSY B1, `(.L_x_3161) ;  /* 0x000000a000017945 */ /* 0x000fe20003800000 */
[----:B------:R-:W-:Y:S01]  /*2d920*/  IMAD.MOV.U32 R12, RZ, RZ, RZ ;  /* 0x000000ffff0c7224 */ /* 0x000fe200078e00ff */
[----:B------:R-:W-:Y:S01]  /*2d930*/  MOV R11, 0x1f ;  /* 0x0000001f000b7802 */ /* 0x000fe20000000f00 */
[----:B------:R-:W-:Y:S01]  /*2d940*/  IMAD.MOV.U32 R15, RZ, RZ, -0x1 ;  /* 0xffffffffff0f7424 */ /* 0x000fe200078e00ff */
[----:B-1----:R-:W-:-:S04]  /*2d950*/  SHF.R.U32.HI R7, RZ, 0x5, R7 ;  /* 0x00000005ff077819 */ /* 0x002fc80000011607 */
[----:B------:R-:W-:-:S05]  /*2d960*/  LOP3.LUT R7, R7, 0x3, RZ, 0xc0, !PT ;  /* 0x0000000307077812 */ /* 0x000fca00078ec0ff */
[----:B0-----:R-:W-:-:S07]  /*2d970*/  IMAD.MOV.U32 R13, RZ, RZ, R7 ;  /* 0x000000ffff0d7224 */ /* 0x001fce00078e0007 */
[----:B------:R-:W-:Y:S05]  /*2d980*/  WARPSYNC.COLLECTIVE R15, `(.L_x_3162) ;  /* 0x000000000f087348 */ /* 0x000fea0003c00000 */
[----:B------:R0:W1:Y:S02]  /*2d990*/  SHFL.IDX P6, R14, R13, R12, R11 ;  /* 0x0000000c0d0e7389 */ /* 0x00006400000c000b */
[----:B01----:R-:W-:Y:S01]  /*2d9a0*/  ENDCOLLECTIVE ;  /* 0x000000000000791b */ /* 0x003fe20003800000 */
.L_x_3162:
[----:B------:R-:W-:Y:S05]  /*2d9b0*/  BSYNC B1 ;  /* 0x0000000000017941 */ /* 0x000fea0003800000 */
.L_x_3161:
[----:B------:R-:W-:Y:S05]  /*2d9c0*/  BRA `(.L_x_3163) ;  /* 0xffffff8400bc7947 */ /* 0x000fea000383ffff */
.L_x_2982:
[----:B------:R-:W-:Y:S01]  /*2d9d0*/  BSSY B1, `(.L_x_3164) ;  /* 0x0000006000017945 */ /* 0x000fe20003800000 */
[----:B------:R-:W-:-:S07]  /*2d9e0*/  IMAD.MOV.U32 R15, RZ, RZ, -0x1 ;  /* 0xffffffffff0f7424 */ /* 0x000fce00078e00ff */
[----:B01----:R-:W-:Y:S05]  /*2d9f0*/  WARPSYNC.COLLECTIVE R15, `(.L_x_3165) ;  /* 0x000000000f0c7348 */ /* 0x003fea0003c00000 */
[----:B------:R-:W-:Y:S02]  /*2da00*/  ELECT P6, UR62, PT ;  /* 0x00000000003e782f */ /* 0x000fe400038c0000 */
[----:B------:R-:W-:Y:S01]  /*2da10*/  MOV R14, UR62 ;  /* 0x0000003e000e7c02 */ /* 0x000fe20008000f00 */
[----:B01----:R-:W-:Y:S10]  /*2da20*/  ENDCOLLECTIVE ;  /* 0x000000000000791b */ /* 0x003ff40003800000 */
.L_x_3165:
[----:B------:R-:W-:Y:S05]  /*2da30*/  BSYNC B1 ;  /* 0x0000000000017941 */ /* 0x000fea0003800000 */
.L_x_3164:
[----:B------:R-:W-:Y:S05]  /*2da40*/  BRA `(.L_x_2981) ;  /* 0xffffff8400b47947 */ /* 0x000fea000383ffff */
.L_x_2984:
[----:B-1----:R-:W2:Y:S02]  /*2da50*/  LDL R4, [R1+0x4] ;  /* 0x0000040001047983 */ /* 0x002ea40000100800 */
[----:B--2---:R1:W2:Y:S02]  /*2da60*/  SYNCS.PHASECHK.TRANS64.TRYWAIT P0, [R4+URZ+0x36820], R3 ;  /* 0x03682003040075a7 */ /* 0x0042a4000800017f */
[----:B--2---:R-:W-:Y:S05]  /*2da70*/  @!P0 NANOSLEEP.SYNCS 0x989680 ;  /* 0x009896800000895d */ /* 0x004fea0003900000 */
[----:B------:R-:W2:Y:S02]  /*2da80*/  @!P0 SYNCS.PHASECHK.TRANS64 P0, [R4+URZ+0x36820], R3 ;  /* 0x03682003040085a7 */ /* 0x000ea4000800007f */
[----:B--2---:R-:W-:Y:S05]  /*2da90*/  @!P0 BRA `(.L_x_2984) ;  /* 0xfffffffc00ec8947 */ /* 0x004fea000383ffff */
[----:B------:R-:W-:Y:S05]  /*2daa0*/  BRA `(.L_x_3166) ;  /* 0xffffff8400c47947 */ /* 0x000fea000383ffff */
.L_x_2988:
[----:B-1----:R1:W2:Y:S02]  /*2dab0*/  SYNCS.PHASECHK.TRANS64.TRYWAIT P0, [R6+URZ+0x368a0], R9 ;  /* 0x0368a009060075a7 */ /* 0x0022a4000800017f */
[----:B--2---:R-:W-:Y:S05]  /*2dac0*/  @!P0 NANOSLEEP.SYNCS 0x989680 ;  /* 0x009896800000895d */ /* 0x004fea0003900000 */
[----:B------:R-:W2:Y:S02]  /*2dad0*/  @!P0 SYNCS.PHASECHK.TRANS64 P0, [R6+URZ+0x368a0], R9 ;  /* 0x0368a009060085a7 */ /* 0x000ea4000800007f */
[----:B--2---:R-:W-:Y:S05]  /*2dae0*/  @!P0 BRA `(.L_x_2988) ;  /* 0xfffffffc00f08947 */ /* 0x004fea000383ffff */
[----:B------:R-:W-:Y:S05]  /*2daf0*/  BRA `(.L_x_3167) ;  /* 0xffffff8400e87947 */ /* 0x000fea000383ffff */
.L_x_2995:
[----:B--2---:R2:W3:Y:S02]  /*2db00*/  SYNCS.PHASECHK.TRANS64.TRYWAIT P0, [R6+URZ+0x368c0], R9 ;  /* 0x0368c009060075a7 */ /* 0x0044e4000800017f */
[----:B---3--:R-:W-:Y:S05]  /*2db10*/  @!P0 NANOSLEEP.SYNCS 0x989680 ;  /* 0x009896800000895d */ /* 0x008fea0003900000 */
[----:B------:R-:W3:Y:S02]  /*2db20*/  @!P0 SYNCS.PHASECHK.TRANS64 P0, [R6+URZ+0x368c0], R9 ;  /* 0x0368c009060085a7 */ /* 0x000ee4000800007f */
[----:B---3--:R-:W-:Y:S05]  /*2db30*/  @!P0 BRA `(.L_x_2995) ;  /* 0xfffffffc00f08947 */ /* 0x008fea000383ffff */
[----:B------:R-:W-:Y:S05]  /*2db40*/  BRA `(.L_x_3168) ;  /* 0xffffff8800ec7947 */ /* 0x000fea000383ffff */
.L_x_3004:
[----:B-1----:R1:W2:Y:S02]  /*2db50*/  SYNCS.PHASECHK.TRANS64.TRYWAIT P1, [R7+URZ+0x368a0], R6 ;  /* 0x0368a006070075a7 */ /* 0x0022a4000802017f */
[----:B--2---:R-:W-:Y:S05]  /*2db60*/  @!P1 NANOSLEEP.SYNCS 0x989680 ;  /* 0x009896800000995d */ /* 0x004fea0003900000 */
[----:B------:R-:W2:Y:S02]  /*2db70*/  @!P1 SYNCS.PHASECHK.TRANS64 P1, [R7+URZ+0x368a0], R6 ;  /* 0x0368a006070095a7 */ /* 0x000ea4000802007f */
[----:B--2---:R-:W-:Y:S05]  /*2db80*/  @!P1 BRA `(.L_x_3004) ;  /* 0xfffffffc00f09947 */ /* 0x004fea000383ffff */
[----:B------:R-:W-:Y:S05]  /*2db90*/  BRA `(.L_x_3169) ;  /* 0xffffff90003c7947 */ /* 0x000fea000383ffff */
.L_x_3011:
[----:B--2---:R2:W3:Y:S02]  /*2dba0*/  SYNCS.PHASECHK.TRANS64.TRYWAIT P1, [R7+URZ+0x368c0], R6 ;  /* 0x0368c006070075a7 */ /* 0x0044e4000802017f */
[----:B---3--:R-:W-:Y:S05]  /*2dbb0*/  @!P1 NANOSLEEP.SYNCS 0x989680 ;  /* 0x009896800000995d */ /* 0x008fea0003900000 */
[----:B------:R-:W3:Y:S02]  /*2dbc0*/  @!P1 SYNCS.PHASECHK.TRANS64 P1, [R7+URZ+0x368c0], R6 ;  /* 0x0368c006070095a7 */ /* 0x000ee4000802007f */
[----:B---3--:R-:W-:Y:S05]  /*2dbd0*/  @!P1 BRA `(.L_x_3011) ;  /* 0xfffffffc00f09947 */ /* 0x008fea000383ffff */
[----:B------:R-:W-:Y:S05]  /*2dbe0*/  BRA `(.L_x_3170) ;  /* 0xffffff94003c7947 */ /* 0x000fea000383ffff */
.L_x_3026:
        /* <DEDUP_REMOVED lines=11> */
.L_x_3172:
[----:B------:R-:W-:Y:S05]  /*2dca0*/  BSYNC B0 ;  /* 0x0000000000007941 */ /* 0x000fea0003800000 */
.L_x_3171:
[----:B------:R-:W-:Y:S05]  /*2dcb0*/  BRA `(.L_x_3173) ;  /* 0xffffffa000187947 */ /* 0x000fea000383ffff */
.L_x_3028:
[----:B------:R-:W-:Y:S01]  /*2dcc0*/  BSSY B0, `(.L_x_3174) ;  /* 0x0000006000007945 */ /* 0x000fe20003800000 */
[----:B------:R-:W-:-:S07]  /*2dcd0*/  IMAD.MOV.U32 R15, RZ, RZ, -0x1 ;  /* 0xffffffffff0f7424 */ /* 0x000fce00078e00ff */
[----:B01----:R-:W-:Y:S05]  /*2dce0*/  WARPSYNC.COLLECTIVE R15, `(.L_x_3175) ;  /* 0x000000000f0c7348 */ /* 0x003fea0003c00000 */
[----:B------:R-:W-:Y:S02]  /*2dcf0*/  ELECT P6, UR62, PT ;  /* 0x00000000003e782f */ /* 0x000fe400038c0000 */
[----:B------:R-:W-:Y:S01]  /*2dd00*/  MOV R14, UR62 ;  /* 0x0000003e000e7c02 */ /* 0x000fe20008000f00 */
[----:B01----:R-:W-:Y:S10]  /*2dd10*/  ENDCOLLECTIVE ;  /* 0x000000000000791b */ /* 0x003ff40003800000 */
.L_x_3175:
[----:B------:R-:W-:Y:S05]  /*2dd20*/  BSYNC B0 ;  /* 0x0000000000007941 */ /* 0x000fea0003800000 */
.L_x_3174:
[----:B------:R-:W-:Y:S05]  /*2dd30*/  BRA `(.L_x_3176) ;  /* 0xffffffa000287947 */ /* 0x000fea000383ffff */
.L_x_3030:
[----:B-1----:R1:W2:Y:S02]  /*2dd40*/  SYNCS.PHASECHK.TRANS64.TRYWAIT P0, [R0+URZ+0x36840], R2 ;  /* 0x03684002000075a7 */ /* 0x0022a4000800017f */
[----:B--2---:R-:W-:Y:S05]  /*2dd50*/  @!P0 NANOSLEEP.SYNCS 0x989680 ;  /* 0x009896800000895d */ /* 0x004fea0003900000 */
[----:B------:R-:W2:Y:S02]  /*2dd60*/  @!P0 SYNCS.PHASECHK.TRANS64 P0, [R0+URZ+0x36840], R2 ;  /* 0x03684002000085a7 */ /* 0x000ea4000800007f */
[----:B--2---:R-:W-:Y:S05]  /*2dd70*/  @!P0 BRA `(.L_x_3030) ;  /* 0xfffffffc00f08947 */ /* 0x004fea000383ffff */
[----:B------:R-:W-:Y:S05]  /*2dd80*/  BRA `(.L_x_3177) ;  /* 0xffffffa000947947 */ /* 0x000fea000383ffff */
.L_x_3034:
[----:B------:R0:W5:Y:S01]  /*2dd90*/  LDL.LU R8, [R1+0x40] ;  /* 0x0000400001087983 */ /* 0x0001620000300800 */
[----:B------:R-:W-:Y:S01]  /*2dda0*/  IMAD.MOV.U32 R13, RZ, RZ, R2 ;  /* 0x000000ffff0d7224 */ /* 0x000fe200078e0002 */
[----:B------:R-:W-:Y:S01]  /*2ddb0*/  MOV R11, 0x181f ;  /* 0x0000181f000b7802 */ /* 0x000fe20000000f00 */
[----:B------:R-:W-:Y:S02]  /*2ddc0*/  IMAD.MOV.U32 R12, RZ, RZ, RZ ;  /* 0x000000ffff0c7224 */ /* 0x000fe400078e00ff */
[----:B------:R-:W-:-:S07]  /*2ddd0*/  IMAD.MOV.U32 R15, RZ, RZ, -0x1 ;  /* 0xffffffffff0f7424 */ /* 0x000fce00078e00ff */
[----:B0----5:R-:W-:Y:S05]  /*2dde0*/  WARPSYNC.COLLECTIVE R15, `(.L_x_3178) ;  /* 0x000000000f087348 */ /* 0x021fea0003c00000 */
[----:B------:R1:W2:Y:S02]  /*2ddf0*/  SHFL.IDX P6, R14, R13, R12, R11 ;  /* 0x0000000c0d0e7389 */ /* 0x0002a400000c000b */
[----:B012--5:R-:W-:Y:S01]  /*2de00*/  ENDCOLLECTIVE ;  /* 0x000000000000791b */ /* 0x027fe20003800000 */
.L_x_3178:
[----:B------:R-:W-:Y:S02]  /*2de10*/  IMAD.MOV.U32 R13, RZ, RZ, R3 ;  /* 0x000000ffff0d7224 */ /* 0x000fe400078e0003 */
[----:B------:R-:W-:-:S07]  /*2de20*/  IMAD.MOV.U32 R4, RZ, RZ, R14 ;  /* 0x000000ffff047224 */ /* 0x000fce00078e000e */
[----:B------:R-:W-:Y:S05]  /*2de30*/  WARPSYNC.COLLECTIVE R15, `(.L_x_3179) ;  /* 0x000000000f087348 */ /* 0x000fea0003c00000 */
[----:B------:R0:W1:Y:S02]  /*2de40*/  SHFL.IDX P6, R14, R13, R12, R11 ;  /* 0x0000000c0d0e7389 */ /* 0x00006400000c000b */
[----:B01----:R-:W-:Y:S01]  /*2de50*/  ENDCOLLECTIVE ;  /* 0x000000000000791b */ /* 0x003fe20003800000 */
.L_x_3179:
[----:B------:R-:W-:Y:S02]  /*2de60*/  IMAD.MOV.U32 R13, RZ, RZ, R2 ;  /* 0x000000ffff0d7224 */ /* 0x000fe400078e0002 */
[----:B------:R-:W-:Y:S02]  /*2de70*/  IMAD.MOV.U32 R12, RZ, RZ, 0x1 ;  /* 0x00000001ff0c7424 */ /* 0x000fe400078e00ff */
[----:B------:R-:W-:-:S07]  /*2de80*/  IMAD.MOV.U32 R5, RZ, RZ, R14 ;  /* 0x000000ffff057224 */ /* 0x000fce00078e000e */
[----:B------:R-:W-:Y:S05]  /*2de90*/  WARPSYNC.COLLECTIVE R15, `(.L_x_3180) ;  /* 0x000000000f087348 */ /* 0x000fea0003c00000 */
[----:B------:R0:W1:Y:S02]  /*2dea0*/  SHFL.IDX P6, R14, R13, R12, R11 ;  /* 0x0000000c0d0e7389 */ /* 0x00006400000c000b */
[----:B01----:R-:W-:Y:S01]  /*2deb0*/  ENDCOLLECTIVE ;  /* 0x000000000000791b */ /* 0x003fe20003800000 */
.L_x_3180:
[----:B------:R-:W-:Y:S02]  /*2dec0*/  IMAD.MOV.U32 R13, RZ, RZ, R3 ;  /* 0x000000ffff0d7224 */ /* 0x000fe400078e0003 */
[----:B------:R-:W-:Y:S02]  /*2ded0*/  IMAD R0, R8, R7, RZ ;  /* 0x0000000708007224 */ /* 0x000fe400078e02ff */
[----:B------:R-:W0:Y:S02]  /*2dee0*/  S2R R8, SR_TID.X ;  /* 0x0000000000087919 */ /* 0x000e240000002100 */
[----:B0-----:R-:W-:-:S04]  /*2def0*/  LOP3.LUT R8, R8, 0x7f, RZ, 0xc0, !PT ;  /* 0x0000007f08087812 */ /* 0x001fc800078ec0ff */
[----:B------:R-:W-:-:S04]  /*2df00*/  SHF.R.U32.HI R8, RZ, 0x3, R8 ;  /* 0x00000003ff087819 */ /* 0x000fc80000011608 */
[----:B------:R-:W-:Y:S02]  /*2df10*/  LEA R17, R17, R8, 0x7 ;  /* 0x0000000811117211 */ /* 0x000fe400078e38ff */
[----:B------:R-:W-:Y:S02]  /*2df20*/  MOV R8, R14 ;  /* 0x0000000e00087202 */ /* 0x000fe40000000f00 */
[----:B------:R-:W-:-:S13]  /*2df30*/  ISETP.GE.AND P3, PT, R17, R0, PT ;  /* 0x000000001100720c */ /* 0x000fda0003f66270 */
[----:B------:R-:W-:Y:S05]  /*2df40*/  WARPSYNC.COLLECTIVE R15, `(.L_x_3181) ;  /* 0x000000000f087348 */ /* 0x000fea0003c00000 */
[----:B------:R0:W1:Y:S02]  /*2df50*/  SHFL.IDX P6, R14, R13, R12, R11 ;  /* 0x0000000c0d0e7389 */ /* 0x00006400000c000b */
[----:B01----:R-:W-:Y:S01]  /*2df60*/  ENDCOLLECTIVE ;  /* 0x000000000000791b */ /* 0x003fe20003800000 */
.L_x_3181:
[----:B------:R-:W-:Y:S01]  /*2df70*/  @!P3 LEA R5, P5, R10, R5, 0x1 ;  /* 0x000000050a05b211 */ /* 0x000fe200078a08ff */
[----:B------:R-:W-:Y:S02]  /*2df80*/  IMAD.MOV.U32 R13, RZ, RZ, R2 ;  /* 0x000000ffff0d7224 */ /* 0x000fe400078e0002 */
[----:B------:R-:W-:Y:S02]  /*2df90*/  IMAD.MOV.U32 R12, RZ, RZ, 0x2 ;  /* 0x00000002ff0c7424 */ /* 0x000fe400078e00ff */
[----:B------:R-:W-:-:S05]  /*2dfa0*/  @!P3 IMAD.X R4, RZ, RZ, R4, P5 ;  /* 0x000000ffff04b224 */ /* 0x000fca00028e0604 */
[----:B------:R-:W-:Y:S01]  /*2dfb0*/  @!P3 LOP3.LUT R5, R5, R4, RZ, 0x3c, !PT ;  /* 0x000000040505b212 */ /* 0x000fe200078e3cff */
[----:B------:R-:W-:-:S07]  /*2dfc0*/  IMAD.MOV.U32 R6, RZ, RZ, R14 ;  /* 0x000000ffff067224 */ /* 0x000fce00078e000e */
[----:B------:R-:W-:Y:S05]  /*2dfd0*/  WARPSYNC.COLLECTIVE R15, `(.L_x_3182) ;  /* 0x000000000f087348 */ /* 0x000fea0003c00000 */
[----:B------:R0:W1:Y:S02]  /*2dfe0*/  SHFL.IDX P6, R14, R13, R12, R11 ;  /* 0x0000000c0d0e7389 */ /* 0x00006400000c000b */
[----:B01----:R-:W-:Y:S01]  /*2dff0*/  ENDCOLLECTIVE ;  /* 0x000000000000791b */ /* 0x003fe20003800000 */
.L_x_3182:
[----:B------:R-:W-:-:S04]  /*2e000*/  @!P3 LOP3.LUT R4, R5, R4, RZ, 0x3c, !PT ;  /* 0x000000040504b212 */ /* 0x000fc800078e3cff */
[----:B------:R-:W-:-:S05]  /*2e010*/  @!P3 LOP3.LUT R5, R5, R4, RZ, 0x3c, !PT ;  /* 0x000000040505b212 */ /* 0x000fca00078e3cff */
[----:B------:R-:W-:Y:S01]  /*2e020*/  @!PT LDS RZ, [RZ] ;  /* 0x00000000fffff984 */ /* 0x000fe20000000800 */
[----:B------:R-:W-:Y:S01]  /*2e030*/  @!PT LDS RZ, [RZ] ;  /* 0x00000000fffff984 */ /* 0x000fe20000000800 */
[----:B------:R-:W-:Y:S01]  /*2e040*/  @!PT LDS RZ, [RZ] ;  /* 0x00000000fffff984 */ /* 0x000fe20000000800 */
[----:B------:R-:W-:Y:S04]  /*2e050*/  @!P3 LDGSTS.E.BYPASS.LTC128B.128 [R9+0x15400], desc[UR60][R4.64], !P2 ;  /* 0x154000000409bfae */ /* 0x000fe8000d101d7c */
[----:B------:R-:W-:Y:S01]  /*2e060*/  @!P3 LDGSTS.E.BYPASS.LTC128B.128 [R9+0x19400], desc[UR60][R4.64+0x80], !P1 ;  /* 0x194000800409bfae */ /* 0x000fe2000c901d7c */
[----:B------:R-:W-:-:S03]  /*2e070*/  MOV R13, R3 ;  /* 0x00000003000d7202 */ /* 0x000fc60000000f00 */
[----:B------:R0:W-:Y:S02]  /*2e080*/  @!P3 LDGSTS.E.BYPASS.LTC128B.128 [R9+0x1d400], desc[UR60][R4.64+0x100], !P0 ;  /* 0x1d4001000409bfae */ /* 0x0001e4000c101d7c */
[----:B0-----:R-:W-:-:S05]  /*2e090*/  VIADD R4, R17, 0x10 ;  /* 0x0000001011047836 */ /* 0x001fca0000000000 */
[----:B------:R-:W-:-:S13]  /*2e0a0*/  ISETP.GE.AND P3, PT, R4, R0, PT ;  /* 0x000000000400720c */ /* 0x000fda0003f66270 */
[----:B------:R-:W-:-:S05]  /*2e0b0*/  @!P3 LEA R7, P5, R10, R6, 0x1 ;  /* 0x000000060a07b211 */ /* 0x000fca00078a08ff */
[----:B------:R-:W-:Y:S02]  /*2e0c0*/  @!P3 IMAD.X R6, RZ, RZ, R8, P5 ;  /* 0x000000ffff06b224 */ /* 0x000fe400028e0608 */
[----:B------:R-:W-:-:S03]  /*2e0d0*/  @!P3 IMAD.MOV.U32 R4, RZ, RZ, R7 ;  /* 0x000000ffff04b224 */ /* 0x000fc600078e0007 */
[----:B------:R-:W-:Y:S01]  /*2e0e0*/  @!P3 MOV R5, R6 ;  /* 0x000000060005b202 */ /* 0x000fe20000000f00 */
[----:B------:R-:W-:-:S07]  /*2e0f0*/  IMAD.MOV.U32 R6, RZ, RZ, R14 ;  /* 0x000000ffff067224 */ /* 0x000fce00078e000e */
[----:B------:R-:W-:Y:S05]  /*2e100*/  WARPSYNC.COLLECTIVE R15, `(.L_x_3183) ;  /* 0x000000000f087348 */ /* 0x000fea0003c00000 */
[----:B------:R0:W1:Y:S02]  /*2e110*/  SHFL.IDX P6, R14, R13, R12, R11 ;  /* 0x0000000c0d0e7389 */ /* 0x00006400000c000b */
[----:B01----:R-:W-:Y:S01]  /*2e120*/  ENDCOLLECTIVE ;  /* 0x000000000000791b */ /* 0x003fe20003800000 */
.L_x_3183:
[----:B------:R-:W-:Y:S01]  /*2e130*/  @!PT LDS RZ, [RZ] ;  /* 0x00000000fffff984 */ /* 0x000fe20000000800 */
[----:B------:R-:W-:Y:S01]  /*2e140*/  @!PT LDS RZ, [RZ] ;  /* 0x00000000fffff984 */ /* 0x000fe20000000800 */
[----:B------:R-:W-:Y:S01]  /*2e150*/  @!PT LDS RZ, [RZ] ;  /* 0x00000000fffff984 */ /* 0x000fe20000000800 */
[----:B------:R-:W-:Y:S04]  /*2e160*/  @!P3 LDGSTS.E.BYPASS.LTC128B.128 [R9+0x15c00], desc[UR60][R4.64], !P2 ;  /* 0x15c000000409bfae */ /* 0x000fe8000d101d7c */
[----:B------:R-:W-:Y:S04]  /*2e170*/  @!P3 LDGSTS.E.BYPASS.LTC128B.128 [R9+0x19c00], desc[UR60][R4.64+0x80], !P1 ;  /* 0x19c000800409bfae */ /* 0x000fe8000c901d7c */
[----:B------:R0:W-:Y:S01]  /*2e180*/  @!P3 LDGSTS.E.BYPASS.LTC128B.128 [R9+0x1dc00], desc[UR60][R4.64+0x100], !P0 ;  /* 0x1dc001000409bfae */ /* 0x0001e2000c101d7c */
[----:B------:R-:W-:Y:S02]  /*2e190*/  IMAD.MOV.U32 R13, RZ, RZ, R2 ;  /* 0x000000ffff0d7224 */ /* 0x000fe400078e0002 */
[----:B------:R-:W-:-:S02]  /*2e1a0*/  IMAD.MOV.U32 R12, RZ, RZ, 0x3 ;  /* 0x00000003ff0c7424 */ /* 0x000fc400078e00ff */
[----:B0-----:R-:W-:-:S05]  /*2e1b0*/  VIADD R4, R17, 0x20 ;  /* 0x0000002011047836 */ /* 0x001fca0000000000 */
[----:B------:R-:W-:Y:S01]  /*2e1c0*/  ISETP.GE.AND P3, PT, R4, R0, PT ;  /* 0x000000000400720c */ /* 0x000fe20003f66270 */
[----:B------:R-:W-:-:S12]  /*2e1d0*/  IMAD.MOV.U32 R4, RZ, RZ, R14 ;  /* 0x000000ffff047224 */ /* 0x000fd800078e000e */
[----:B------:R-:W-:Y:S05]  /*2e1e0*/  WARPSYNC.COLLECTIVE R15, `(.L_x_3184) ;  /* 0x000000000f087348 */ /* 0x000fea0003c00000 */
[----:B------:R0:W1:Y:S02]  /*2e1f0*/  SHFL.IDX P6, R14, R13, R12, R11 ;  /* 0x0000000c0d0e7389 */ /* 0x00006400000c000b */
[----:B01----:R-:W-:Y:S01]  /*2e200*/  ENDCOLLECTIVE ;  /* 0x000000000000791b */ /* 0x003fe20003800000 */
.L_x_3184:
[----:B------:R-:W-:Y:S01]  /*2e210*/  @!P3 LEA R7, P4, R10, R4, 0x1 ;  /* 0x000000040a07b211 */ /* 0x000fe200078808ff */
[----:B------:R-:W-:-:S04]  /*2e220*/  IMAD.MOV.U32 R13, RZ, RZ, R3 ;  /* 0x000000ffff0d7224 */ /* 0x000fc800078e0003 */
[----:B------:R-:W-:-:S04]  /*2e230*/  @!P3 IMAD.X R4, RZ, RZ, R6, P4 ;  /* 0x000000ffff04b224 */ /* 0x000fc800020e0606 */
[----:B------:R-:W-:Y:S02]  /*2e240*/  @!P3 IMAD.MOV.U32 R5, RZ, RZ, R4 ;  /* 0x000000ffff05b224 */ /* 0x000fe400078e0004 */
[----:B------:R-:W-:Y:S02]  /*2e250*/  @!P3 IMAD.MOV.U32 R4, RZ, RZ, R7 ;  /* 0x000000ffff04b224 */ /* 0x000fe400078e0007 */
[----:B------:R-:W-:-:S07]  /*2e260*/  IMAD.MOV.U32 R6, RZ, RZ, R14 ;  /* 0x000000ffff067224 */ /* 0x000fce00078e000e */
[----:B------:R-:W-:Y:S05]  /*2e270*/  WARPSYNC.COLLECTIVE R15, `(.L_x_3185) ;  /* 0x000000000f087348 */ /* 0x000fea0003c00000 */
[----:B------:R0:W1:Y:S02]  /*2e280*/  SHFL.IDX P6, R14, R13, R12, R11 ;  /* 0x0000000c0d0e7389 */ /* 0x00006400000c000b */
[----:B01----:R-:W-:Y:S01]  /*2e290*/  ENDCOLLECTIVE ;  /* 0x000000000000791b */ /* 0x003fe20003800000 */
.L_x_3185:
[----:B------:R-:W-:Y:S01]  /*2e2a0*/  @!PT LDS RZ, [RZ] ;  /* 0x00000000fffff984 */ /* 0x000fe20000000800 */
[----:B------:R-:W-:Y:S01]  /*2e2b0*/  @!PT LDS RZ, [RZ] ;  /* 0x00000000fffff984 */ /* 0x000fe20000000800 */
[----:B------:R-:W-:Y:S01]  /*2e2c0*/  @!PT LDS RZ, [RZ] ;  /* 0x00000000fffff984 */ /* 0x000fe20000000800 */
[----:B------:R-:W-:Y:S04]  /*2e2d0*/  @!P3 LDGSTS.E.BYPASS.LTC128B.128 [R9+0x16400], desc[UR60][R4.64], !P2 ;  /* 0x164000000409bfae */ /* 0x000fe8000d101d7c */
[----:B------:R-:W-:Y:S04]  /*2e2e0*/  @!P3 LDGSTS.E.BYPASS.LTC128B.128 [R9+0x1a400], desc[UR60][R4.64+0x80], !P1 ;  /* 0x1a4000800409bfae */ /* 0x000fe8000c901d7c */
[----:B------:R0:W-:Y:S01]  /*2e2f0*/  @!P3 LDGSTS.E.BYPASS.LTC128B.128 [R9+0x1e400], desc[UR60][R4.64+0x100], !P0 ;  /* 0x1e4001000409bfae */ /* 0x0001e2000c101d7c */
[----:B------:R-:W-:Y:S02]  /*2e300*/  IMAD.MOV.U32 R13, RZ, RZ, R2 ;  /* 0x000000ffff0d7224 */ /* 0x000fe400078e0002 */
[----:B------:R-:W-:Y:S01]  /*2e310*/  IMAD.MOV.U32 R12, RZ, RZ, 0x4 ;  /* 0x00000004ff0c7424 */ /* 0x000fe200078e00ff */
[----:B0-----:R-:W-:-:S04]  /*2e320*/  IADD3 R4, R17, 0x30, RZ ;  /* 0x0000003011047810 */ /* 0x001fc80007ffe0ff */
[----:B------:R-:W-:Y:S02]  /*2e330*/  ISETP.GE.AND P3, PT, R4, R0, PT ;  /* 0x000000000400720c */ /* 0x000fe40003f66270 */
[----:B------:R-:W-:-:S11]  /*2e340*/  MOV R4, R14 ;  /* 0x0000000e00047202 */ /* 0x000fd60000000f00 */
[----:B------:R-:W-:Y:S05]  /*2e350*/  WARPSYNC.COLLECTIVE R15, `(.L_x_3186) ;  /* 0x000000000f087348 */ /* 0x000fea0003c00000 */
[----:B------:R0:W1:Y:S02]  /*2e360*/  SHFL.IDX P6, R14, R13, R12, R11 ;  /* 0x0000000c0d0e7389 */ /* 0x00006400000c000b */
[----:B01----:R-:W-:Y:S01]  /*2e370*/  ENDCOLLECTIVE ;  /* 0x000000000000791b */ /* 0x003fe20003800000 */
.L_x_3186:
[----:B------:R-:W-:Y:S01]  /*2e380*/  @!P3 LEA R5, P4, R10, R4, 0x1 ;  /* 0x000000040a05b211 */ /* 0x000fe200078808ff */
[----:B------:R-:W-:-:S04]  /*2e390*/  IMAD.MOV.U32 R13, RZ, RZ, R3 ;  /* 0x000000ffff0d7224 */ /* 0x000fc800078e0003 */
[----:B------:R-:W-:-:S05]  /*2e3a0*/  @!P3 IMAD.X R4, RZ, RZ, R6, P4 ;  /* 0x000000ffff04b224 */ /* 0x000fca00020e0606 */
[----:B------:R-:W-:Y:S02]  /*2e3b0*/  @!P3 LOP3.LUT R5, R5, R4, RZ, 0x3c, !PT ;  /* 0x000000040505b212 */ /* 0x000fe400078e3cff */
[----:B------:R-:W-:-:S07]  /*2e3c0*/  MOV R6, R14 ;  /* 0x0000000e00067202 */ /* 0x000fce0000000f00 */
[----:B------:R-:W-:Y:S05]  /*2e3d0*/  WARPSYNC.COLLECTIVE R15, `(.L_x_3187) ;  /* 0x000000000f087348 */ /* 0x000fea0003c00000 */
[----:B------:R0:W1:Y:S02]  /*2e3e0*/  SHFL.IDX P6, R14, R13, R12, R11 ;  /* 0x0000000c0d0e7389 */ /* 0x00006400000c000b */
[----:B01----:R-:W-:Y:S01]  /*2e3f0*/  ENDCOLLECTIVE ;  /* 0x000000000000791b */ /* 0x003fe20003800000 */
.L_x_3187:
[----:B------:R-:W-:-:S04]  /*2e400*/  @!P3 LOP3.LUT R4, R5, R4, RZ, 0x3c, !PT ;  /* 0x000000040504b212 */ /* 0x000fc800078e3cff */
[----:B------:R-:W-:-:S05]  /*2e410*/  @!P3 LOP3.LUT R5, R5, R4, RZ, 0x3c, !PT ;  /* 0x000000040505b212 */ /* 0x000fca00078e3cff */
[----:B------:R-:W-:Y:S01]  /*2e420*/  @!PT LDS RZ, [RZ] ;  /* 0x00000000fffff984 */ /* 0x000fe20000000800 */
[----:B------:R-:W-:Y:S01]  /*2e430*/  @!PT LDS RZ, [RZ] ;  /* 0x00000000fffff984 */ /* 0x000fe20000000800 */
[----:B------:R-:W-:Y:S01]  /*2e440*/  @!PT LDS RZ, [RZ] ;  /* 0x00000000fffff984 */ /* 0x000fe20000000800 */
[----:B------:R-:W-:Y:S04]  /*2e450*/  @!P3 LDGSTS.E.BYPASS.LTC128B.128 [R9+0x16c00], desc[UR60][R4.64], !P2 ;  /* 0x16c000000409bfae */ /* 0x000fe8000d101d7c */
[----:B------:R-:W-:Y:S01]  /*2e460*/  @!P3 LDGSTS.E.BYPASS.LTC128B.128 [R9+0x1ac00], desc[UR60][R4.64+0x80], !P1 ;  /* 0x1ac000800409bfae */ /* 0x000fe2000c901d7c */
[----:B------:R-:W-:Y:S01]  /*2e470*/  MOV R13, R2 ;  /* 0x00000002000d7202 */ /* 0x000fe20000000f00 */
[----:B------:R-:W-:Y:S02]  /*2e480*/  IMAD.MOV.U32 R12, RZ, RZ, 0x5 ;  /* 0x00000005ff0c7424 */ /* 0x000fe400078e00ff */
[----:B------:R0:W-:Y:S02]  /*2e490*/  @!P3 LDGSTS.E.BYPASS.LTC128B.128 [R9+0x1ec00], desc[UR60][R4.64+0x100], !P0 ;  /* 0x1ec001000409bfae */ /* 0x0001e4000c101d7c */
[----:B0-----:R-:W-:-:S05]  /*2e4a0*/  VIADD R4, R17, 0x40 ;  /* 0x0000004011047836 */ /* 0x001fca0000000000 */
[----:B------:R-:W-:Y:S01]  /*2e4b0*/  ISETP.GE.AND P3, PT, R4, R0, PT ;  /* 0x000000000400720c */ /* 0x000fe20003f66270 */
[----:B------:R-:W-:-:S12]  /*2e4c0*/  IMAD.MOV.U32 R4, RZ, RZ, R14 ;  /* 0x000000ffff047224 */ /* 0x000fd800078e000e */
[----:B------:R-:W-:Y:S05]  /*2e4d0*/  WARPSYNC.COLLECTIVE R15, `(.L_x_3188) ;  /* 0x000000000f087348 */ /* 0x000fea0003c00000 */
[----:B------:R0:W1:Y:S02]  /*2e4e0*/  SHFL.IDX P6, R14, R13, R12, R11 ;  /* 0x0000000c0d0e7389 */ /* 0x00006400000c000b */
[----:B01----:R-:W-:Y:S01]  /*2e4f0*/  ENDCOLLECTIVE ;  /* 0x000000000000791b */ /* 0x003fe20003800000 */
.L_x_3188:
[----:B------:R-:W-:Y:S01]  /*2e500*/  @!P3 LEA R5, P4, R10, R4, 0x1 ;  /* 0x000000040a05b211 */ /* 0x000fe200078808ff */
[----:B------:R-:W-:-:S04]  /*2e510*/  IMAD.MOV.U32 R13, RZ, RZ, R3 ;  /* 0x000000ffff0d7224 */ /* 0x000fc800078e0003 */
[----:B------:R-:W-:-:S05]  /*2e520*/  @!P3 IMAD.X R4, RZ, RZ, R6, P4 ;  /* 0x000000ffff04b224 */ /* 0x000fca00020e0606 */
[----:B------:R-:W-:Y:S01]  /*2e530*/  @!P3 LOP3.LUT R5, R5, R4, RZ, 0x3c, !PT ;  /* 0x000000040505b212 */ /* 0x000fe200078e3cff */
[----:B------:R-:W-:-:S03]  /*2e540*/  IMAD.MOV.U32 R6, RZ, RZ, R14 ;  /* 0x000000ffff067224 */ /* 0x000fc600078e000e */
[----:B------:R-:W-:-:S07]  /*2e550*/  @!P3 LOP3.LUT R4, R5, R4, RZ, 0x3c, !PT ;  /* 0x000000040504b212 */ /* 0x000fce00078e3cff */
[----:B------:R-:W-:Y:S05]  /*2e560*/  WARPSYNC.COLLECTIVE R15, `(.L_x_3189) ;  /* 0x000000000f087348 */ /* 0x000fea0003c00000 */
[----:B------:R0:W1:Y:S02]  /*2e570*/  SHFL.IDX P6, R14, R13, R12, R11 ;  /* 0x0000000c0d0e7389 */ /* 0x00006400000c000b */
[----:B01----:R-:W-:Y:S01]  /*2e580*/  ENDCOLLECTIVE ;  /* 0x000000000000791b */ /* 0x003fe20003800000 */
.L_x_3189:
[----:B------:R-:W-:-:S05]  /*2e590*/  @!P3 LOP3.LUT R5, R5, R4, RZ, 0x3c, !PT ;  /* 0x000000040505b212 */ /* 0x000fca00078e3cff */
[----:B------:R-:W-:Y:S01]  /*2e5a0*/  @!PT LDS RZ, [RZ] ;  /* 0x00000000fffff984 */ /* 0x000fe20000000800 */
[----:B------:R-:W-:Y:S01]  /*2e5b0*/  @!PT LDS RZ, [RZ] ;  /* 0x00000000fffff984 */ /* 0x000fe20000000800 */
[----:B------:R-:W-:Y:S01]  /*2e5c0*/  @!PT LDS RZ, [RZ] ;  /* 0x00000000fffff984 */ /* 0x000fe20000000800 */
[----:B------:R-:W-:Y:S04]  /*2e5d0*/  @!P3 LDGSTS.E.BYPASS.LTC128B.128 [R9+0x17400], desc[UR60][R4.64], !P2 ;  /* 0x174000000409bfae */ /* 0x000fe8000d101d7c */
[----:B------:R-:W-:Y:S01]  /*2e5e0*/  @!P3 LDGSTS.E.BYPASS.LTC128B.128 [R9+0x1b400], desc[UR60][R4.64+0x80], !P1 ;  /* 0x1b4000800409bfae */ /* 0x000fe2000c901d7c */
[----:B------:R-:W-:-:S03]  /*2e5f0*/  IMAD.MOV.U32 R13, RZ, RZ, R2 ;  /* 0x000000ffff0d7224 */ /* 0x000fc600078e0002 */
[----:B------:R0:W-:Y:S01]  /*2e600*/  @!P3 LDGSTS.E.BYPASS.LTC128B.128 [R9+0x1f400], desc[UR60][R4.64+0x100], !P0 ;  /* 0x1f4001000409bfae */ /* 0x0001e2000c101d7c */
[----:B------:R-:W-:Y:S02]  /*2e610*/  IMAD.MOV.U32 R12, RZ, RZ, 0x6 ;  /* 0x00000006ff0c7424 */ /* 0x000fe400078e00ff */
[----:B0-----:R-:W-:-:S05]  /*2e620*/  VIADD R4, R17, 0x50 ;  /* 0x0000005011047836 */ /* 0x001fca0000000000 */
[----:B------:R-:W-:Y:S01]  /*2e630*/  ISETP.GE.AND P3, PT, R4, R0, PT ;  /* 0x000000000400720c */ /* 0x000fe20003f66270 */
[----:B------:R-:W-:-:S12]  /*2e640*/  IMAD.MOV.U32 R4, RZ, RZ, R14 ;  /* 0x000000ffff047224 */ /* 0x000fd800078e000e */
[----:B------:R-:W-:Y:S05]  /*2e650*/  WARPSYNC.COLLECTIVE R15, `(.L_x_3190) ;  /* 0x000000000f087348 */ /* 0x000fea0003c00000 */
[----:B------:R0:W1:Y:S02]  /*2e660*/  SHFL.IDX P6, R14, R13, R12, R11 ;  /* 0x0000000c0d0e7389 */ /* 0x00006400000c000b */
[----:B01----:R-:W-:Y:S01]  /*2e670*/  ENDCOLLECTIVE ;  /* 0x000000000000791b */ /* 0x003fe20003800000 */
.L_x_3190:
[----:B------:R-:W-:-:S04]  /*2e680*/  @!P3 LEA R5, P4, R10, R4, 0x1 ;  /* 0x000000040a05b211 */ /* 0x000fc800078808ff */
[----:B------:R-:W-:Y:S01]  /*2e690*/  @!P3 IADD3.X R4, RZ, R6, RZ, P4, !PT ;  /* 0x00000006ff04b210 */ /* 0x000fe200027fe4ff */
[----:B------:R-:W-:-:S03]  /*2e6a0*/  IMAD.MOV.U32 R13, RZ, RZ, R3 ;  /* 0x000000ffff0d7224 */ /* 0x000fc600078e0003 */
[----:B------:R-:W-:-:S04]  /*2e6b0*/  @!P3 LOP3.LUT R5, R5, R4, RZ, 0x3c, !PT ;  /* 0x000000040505b212 */ /* 0x000fc800078e3cff */
[----:B------:R-:W-:Y:S01]  /*2e6c0*/  @!P3 LOP3.LUT R4, R5, R4, RZ, 0x3c, !PT ;  /* 0x000000040504b212 */ /* 0x000fe200078e3cff */
[----:B------:R-:W-:-:S07]  /*2e6d0*/  IMAD.MOV.U32 R6, RZ, RZ, R14 ;  /* 0x000000ffff067224 */ /* 0x000fce00078e000e */
[----:B------:R-:W-:Y:S05]  /*2e6e0*/  WARPSYNC.COLLECTIVE R15, `(.L_x_3191) ;  /* 0x000000000f087348 */ /* 0x000fea0003c00000 */
[----:B------:R0:W1:Y:S02]  /*2e6f0*/  SHFL.IDX P6, R14, R13, R12, R11 ;  /* 0x0000000c0d0e7389 */ /* 0x00006400000c000b */
[----:B01----:R-:W-:Y:S01]  /*2e700*/  ENDCOLLECTIVE ;  /* 0x000000000000791b */ /* 0x003fe20003800000 */
.L_x_3191:
[----:B------:R-:W-:-:S05]  /*2e710*/  @!P3 LOP3.LUT R5, R5, R4, RZ, 0x3c, !PT ;  /* 0x000000040505b212 */ /* 0x000fca00078e3cff */
        /* <DEDUP_REMOVED lines=8> */
[----:B0-----:R-:W-:Y:S01]  /*2e7a0*/  VIADD R5, R17, 0x60 ;  /* 0x0000006011057836 */ /* 0x001fe20000000000 */
[----:B------:R-:W-:-:S07]  /*2e7b0*/  MOV R4, R14 ;  /* 0x0000000e00047202 */ /* 0x000fce0000000f00 */
[----:B------:R-:W-:Y:S05]  /*2e7c0*/  WARPSYNC.COLLECTIVE R15, `(.L_x_3192) ;  /* 0x000000000f087348 */ /* 0x000fea0003c00000 */
[----:B------:R0:W1:Y:S02]  /*2e7d0*/  SHFL.IDX P6, R14, R13, R12, R11 ;  /* 0x0000000c0d0e7389 */ /* 0x00006400000c000b */
[----:B01----:R-:W-:Y:S01]  /*2e7e0*/  ENDCOLLECTIVE ;  /* 0x000000000000791b */ /* 0x003fe20003800000 */
.L_x_3192:
[----:B------:R-:W-:Y:S01]  /*2e7f0*/  ISETP.GE.AND P4, PT, R5, R0, PT ;  /* 0x000000000500720c */ /* 0x000fe20003f86270 */
[----:B------:R-:W-:-:S12]  /*2e800*/  IMAD.MOV.U32 R13, RZ, RZ, R3 ;  /* 0x000000ffff0d7224 */ /* 0x000fd800078e0003 */
        /* <DEDUP_REMOVED lines=8> */
[----:B------:R-:W-:Y:S04]  /*2e890*/  @!P4 LDGSTS.E.BYPASS.LTC128B.128 [R9+0x18400], desc[UR60][R4.64], !P2 ;  /* 0x184000000409cfae */ /* 0x000fe8000d101d7c */
[----:B------:R-:W-:Y:S04]  /*2e8a0*/  @!P4 LDGSTS.E.BYPASS.LTC128B.128 [R9+0x1c400], desc[UR60][R4.64+0x80], !P1 ;  /* 0x1c4000800409cfae */ /* 0x000fe8000c901d7c */
[----:B------:R0:W-:Y:S02]  /*2e8b0*/  @!P4 LDGSTS.E.BYPASS.LTC128B.128 [R9+0x20400], desc[UR60][R4.64+0x100], !P0 ;  /* 0x204001000409cfae */ /* 0x0001e4000c101d7c */
[----:B0-----:R-:W-:-:S07]  /*2e8c0*/  MOV R4, R14 ;  /* 0x0000000e00047202 */ /* 0x001fce0000000f00 */
[----:B------:R-:W-:Y:S05]  /*2e8d0*/  WARPSYNC.COLLECTIVE R15, `(.L_x_3193) ;  /* 0x000000000f087348 */ /* 0x000fea0003c00000 */
[----:B------:R0:W1:Y:S02]  /*2e8e0*/  SHFL.IDX P6, R14, R13, R12, R11 ;  /* 0x0000000c0d0e7389 */ /* 0x00006400000c000b */
[----:B01----:R-:W-:Y:S01]  /*2e8f0*/  ENDCOLLECTIVE ;  /* 0x000000000000791b */ /* 0x003fe20003800000 */
.L_x_3193:
[----:B------:R-:W-:Y:S01]  /*2e900*/  IMAD.MOV.U32 R3, RZ, RZ, R14 ;  /* 0x000000ffff037224 */ /* 0x000fe200078e000e */
[----:B------:R-:W-:Y:S06]  /*2e910*/  BRA `(.L_x_3194) ;  /* 0xffffffa400807947 */ /* 0x000fec000383ffff */
.L_x_3039:
[----:B0-----:R-:W3:Y:S02]  /*2e920*/  LDL R2, [R1+0x4] ;  /* 0x0000040001027983 */ /* 0x001ee40000100800 */
[----:B---3--:R0:W1:Y:S02]  /*2e930*/  SYNCS.PHASECHK.TRANS64.TRYWAIT P0, [R2+URZ+0x36820], R0 ;  /* 0x03682000020075a7 */ /* 0x008064000800017f */
[----:B-1----:R-:W-:Y:S05]  /*2e940*/  @!P0 NANOSLEEP.SYNCS 0x989680 ;  /* 0x009896800000895d */ /* 0x002fea0003900000 */
[----:B------:R-:W1:Y:S02]  /*2e950*/  @!P0 SYNCS.PHASECHK.TRANS64 P0, [R2+URZ+0x36820], R0 ;  /* 0x03682000020085a7 */ /* 0x000e64000800007f */
[----:B-1----:R-:W-:Y:S05]  /*2e960*/  @!P0 BRA `(.L_x_3039) ;  /* 0xfffffffc00ec8947 */ /* 0x002fea000383ffff */
[----:B------:R-:W-:Y:S05]  /*2e970*/  BRA `(.L_x_3195) ;  /* 0xffffffa400f87947 */ /* 0x000fea000383ffff */
.L_x_3048:
[----:B-1----:R1:W2:Y:S02]  /*2e980*/  SYNCS.PHASECHK.TRANS64.TRYWAIT P0, [R3+URZ+0x36840], R0 ;  /* 0x03684000030075a7 */ /* 0x0022a4000800017f */
[----:B--2---:R-:W-:Y:S05]  /*2e990*/  @!P0 NANOSLEEP.SYNCS 0x989680 ;  /* 0x009896800000895d */ /* 0x004fea0003900000 */
[----:B------:R-:W2:Y:S02]  /*2e9a0*/  @!P0 SYNCS.PHASECHK.TRANS64 P0, [R3+URZ+0x36840], R0 ;  /* 0x03684000030085a7 */ /* 0x000ea4000800007f */
[----:B--2---:R-:W-:Y:S05]  /*2e9b0*/  @!P0 BRA `(.L_x_3048) ;  /* 0xfffffffc00f08947 */ /* 0x004fea000383ffff */
[----:B------:R-:W-:Y:S05]  /*2e9c0*/  BRA `(.L_x_3196) ;  /* 0xffffffa800bc7947 */ /* 0x000fea000383ffff */
.L_x_3055:
[----:B0-----:R0:W1:Y:S02]  /*2e9d0*/  SYNCS.PHASECHK.TRANS64.TRYWAIT P0, [R3+URZ+0x60], R0 ;  /* 0x00006000030075a7 */ /* 0x001064000800017f */
[----:B-1----:R-:W-:Y:S05]  /*2e9e0*/  @!P0 NANOSLEEP.SYNCS 0x989680 ;  /* 0x009896800000895d */ /* 0x002fea0003900000 */
[----:B------:R-:W1:Y:S02]  /*2e9f0*/  @!P0 SYNCS.PHASECHK.TRANS64 P0, [R3+URZ+0x60], R0 ;  /* 0x00006000030085a7 */ /* 0x000e64000800007f */
[----:B-1----:R-:W-:Y:S05]  /*2ea00*/  @!P0 BRA `(.L_x_3055) ;  /* 0xfffffffc00f08947 */ /* 0x002fea000383ffff */
[----:B------:R-:W-:Y:S05]  /*2ea10*/  BRA `(.L_x_3197) ;  /* 0xffffffac00d87947 */ /* 0x000fea000383ffff */
.L_x_3065:
[----:B--2---:R2:W3:Y:S02]  /*2ea20*/  SYNCS.PHASECHK.TRANS64.TRYWAIT P0, [R3+URZ+0x36840], R2 ;  /* 0x03684002030075a7 */ /* 0x0044e4000800017f */
[----:B---3--:R-:W-:Y:S05]  /*2ea30*/  @!P0 NANOSLEEP.SYNCS 0x989680 ;  /* 0x009896800000895d */ /* 0x008fea0003900000 */
[----:B------:R-:W3:Y:S02]  /*2ea40*/  @!P0 SYNCS.PHASECHK.TRANS64 P0, [R3+URZ+0x36840], R2 ;  /* 0x03684002030085a7 */ /* 0x000ee4000800007f */
[----:B---3--:R-:W-:Y:S05]  /*2ea50*/  @!P0 BRA `(.L_x_3065) ;  /* 0xfffffffc00f08947 */ /* 0x008fea000383ffff */
[----:B------:R-:W-:Y:S05]  /*2ea60*/  BRA `(.L_x_3198) ;  /* 0xffffffb400bc7947 */ /* 0x000fea000383ffff */
.L_x_3072:
[----:B0-----:R0:W2:Y:S02]  /*2ea70*/  SYNCS.PHASECHK.TRANS64.TRYWAIT P0, [R2+URZ+0x60], R3 ;  /* 0x00006003020075a7 */ /* 0x0010a4000800017f */
[----:B--2---:R-:W-:Y:S05]  /*2ea80*/  @!P0 NANOSLEEP.SYNCS 0x989680 ;  /* 0x009896800000895d */ /* 0x004fea0003900000 */
[----:B------:R-:W2:Y:S02]  /*2ea90*/  @!P0 SYNCS.PHASECHK.TRANS64 P0, [R2+URZ+0x60], R3 ;  /* 0x00006003020085a7 */ /* 0x000ea4000800007f */
[----:B--2---:R-:W-:Y:S05]  /*2eaa0*/  @!P0 BRA `(.L_x_3072) ;  /* 0xfffffffc00f08947 */ /* 0x004fea000383ffff */
[----:B------:R-:W-:Y:S05]  /*2eab0*/  BRA `(.L_x_3199) ;  /* 0xffffffb800d87947 */ /* 0x000fea000383ffff */
.L_x_3082:
[----:B---3--:R3:W4:Y:S02]  /*2eac0*/  SYNCS.PHASECHK.TRANS64.TRYWAIT P0, [R2+URZ+0x36840], R3 ;  /* 0x03684003020075a7 */ /* 0x008724000800017f */
[----:B----4-:R-:W-:Y:S05]  /*2ead0*/  @!P0 NANOSLEEP.SYNCS 0x989680 ;  /* 0x009896800000895d */ /* 0x010fea0003900000 */
[----:B------:R-:W4:Y:S02]  /*2eae0*/  @!P0 SYNCS.PHASECHK.TRANS64 P0, [R2+URZ+0x36840], R3 ;  /* 0x03684003020085a7 */ /* 0x000f24000800007f */
[----:B----4-:R-:W-:Y:S05]  /*2eaf0*/  @!P0 BRA `(.L_x_3082) ;  /* 0xfffffffc00f08947 */ /* 0x010fea000383ffff */
[----:B------:R-:W-:Y:S05]  /*2eb00*/  BRA `(.L_x_3200) ;  /* 0xffffffc0008c7947 */ /* 0x000fea000383ffff */
.L_x_3089:
[----:B0-----:R0:W2:Y:S02]  /*2eb10*/  SYNCS.PHASECHK.TRANS64.TRYWAIT P0, [R2+URZ+0x60], R5 ;  /* 0x00006005020075a7 */ /* 0x0010a4000800017f */
[----:B--2---:R-:W-:Y:S05]  /*2eb20*/  @!P0 NANOSLEEP.SYNCS 0x989680 ;  /* 0x009896800000895d */ /* 0x004fea0003900000 */
[----:B------:R-:W2:Y:S02]  /*2eb30*/  @!P0 SYNCS.PHASECHK.TRANS64 P0, [R2+URZ+0x60], R5 ;  /* 0x00006005020085a7 */ /* 0x000ea4000800007f */
[----:B--2---:R-:W-:Y:S05]  /*2eb40*/  @!P0 BRA `(.L_x_3089) ;  /* 0xfffffffc00f08947 */ /* 0x004fea000383ffff */
[----:B------:R-:W-:Y:S05]  /*2eb50*/  BRA `(.L_x_3201) ;  /* 0xffffffc400a87947 */ /* 0x000fea000383ffff */
.L_x_3101:
[----:B0-----:R0:W2:Y:S02]  /*2eb60*/  SYNCS.PHASECHK.TRANS64.TRYWAIT P0, [R0+URZ+0x36860], R2 ;  /* 0x03686002000075a7 */ /* 0x0010a4000800017f */
[----:B--2---:R-:W-:Y:S05]  /*2eb70*/  @!P0 NANOSLEEP.SYNCS 0x989680 ;  /* 0x009896800000895d */ /* 0x004fea0003900000 */
[----:B------:R-:W2:Y:S02]  /*2eb80*/  @!P0 SYNCS.PHASECHK.TRANS64 P0, [R0+URZ+0x36860], R2 ;  /* 0x03686002000085a7 */ /* 0x000ea4000800007f */
[----:B--2---:R-:W-:Y:S05]  /*2eb90*/  @!P0 BRA `(.L_x_3101) ;  /* 0xfffffffc00f08947 */ /* 0x004fea000383ffff */
[----:B------:R-:W-:Y:S05]  /*2eba0*/  BRA `(.L_x_3202) ;  /* 0xffffffcc00407947 */ /* 0x000fea000383ffff */
.L_x_3109:
[----:B------:R-:W-:Y:S01]  /*2ebb0*/  BSSY B0, `(.L_x_3203) ;  /* 0x0000008000007945 */ /* 0x000fe20003800000 */
[----:B------:R-:W-:Y:S01]  /*2ebc0*/  IMAD.MOV.U32 R13, RZ, RZ, R16 ;  /* 0x000000ffff0d7224 */ /* 0x000fe200078e0010 */
[----:B------:R-:W-:Y:S01]  /*2ebd0*/  MOV R11, 0x1f ;  /* 0x0000001f000b7802 */ /* 0x000fe20000000f00 */
[----:B------:R-:W-:Y:S02]  /*2ebe0*/  IMAD.MOV.U32 R12, RZ, RZ, RZ ;  /* 0x000000ffff0c7224 */ /* 0x000fe400078e00ff */
[----:B------:R-:W-:-:S07]  /*2ebf0*/  IMAD.MOV.U32 R15, RZ, RZ, -0x1 ;  /* 0xffffffffff0f7424 */ /* 0x000fce00078e00ff */
[----:B-1---5:R-:W-:Y:S05]  /*2ec00*/  WARPSYNC.COLLECTIVE R15, `(.L_x_3204) ;  /* 0x000000000f087348 */ /* 0x022fea0003c00000 */
[----:B------:R0:W2:Y:S02]  /*2ec10*/  SHFL.IDX P6, R14, R13, R12, R11 ;  /* 0x0000000c0d0e7389 */ /* 0x0000a400000c000b */
[----:B012--5:R-:W-:Y:S01]  /*2ec20*/  ENDCOLLECTIVE ;  /* 0x000000000000791b */ /* 0x027fe20003800000 */
.L_x_3204:
[----:B------:R-:W-:Y:S05]  /*2ec30*/  BSYNC B0 ;  /* 0x0000000000007941 */ /* 0x000fea0003800000 */
.L_x_3203:
[----:B------:R-:W-:Y:S01]  /*2ec40*/  IMAD.MOV.U32 R13, RZ, RZ, R16 ;  /* 0x000000ffff0d7224 */ /* 0x000fe200078e0010 */
[----:B------:R-:W-:Y:S01]  /*2ec50*/  MOV R11, 0x1f ;  /* 0x0000001f000b7802 */ /* 0x000fe20000000f00 */
[----:B------:R-:W-:Y:S02]  /*2ec60*/  IMAD.MOV.U32 R12, RZ, RZ, 0x1 ;  /* 0x00000001ff0c7424 */ /* 0x000fe400078e00ff */
[----:B------:R-:W-:Y:S02]  /*2ec70*/  IMAD.MOV.U32 R15, RZ, RZ, -0x1 ;  /* 0xffffffffff0f7424 */ /* 0x000fe400078e00ff */
[----:B------:R-:W-:Y:S02]  /*2ec80*/  IMAD.IADD R4, R19, 0x1, R6 ;  /* 0x0000000113047824 */ /* 0x000fe400078e0206 */
[----:B------:R-:W-:-:S07]  /*2ec90*/  IMAD.MOV.U32 R0, RZ, RZ, R14 ;  /* 0x000000ffff007224 */ /* 0x000fce00078e000e */
[----:B------:R-:W-:Y:S05]  /*2eca0*/  WARPSYNC.COLLECTIVE R15, `(.L_x_3205) ;  /* 0x000000000f087348 */ /* 0x000fea0003c00000 */
[----:B------:R0:W1:Y:S02]  /*2ecb0*/  SHFL.IDX P6, R14, R13, R12, R11 ;  /* 0x0000000c0d0e7389 */ /* 0x00006400000c000b */
[----:B01----:R-:W-:Y:S01]  /*2ecc0*/  ENDCOLLECTIVE ;  /* 0x000000000000791b */ /* 0x003fe20003800000 */
.L_x_3205:
        /* <DEDUP_REMOVED lines=11> */
[----:B0-----:R-:W-:Y:S01]  /*2ed80*/  IMAD.MOV.U32 R3, RZ, RZ, RZ ;  /* 0x000000ffff037224 */ /* 0x001fe200078e00ff */
[----:B--2---:R-:W-:Y:S02]  /*2ed90*/  @!P1 MOV R3, R2 ;  /* 0x0000000200039202 */ /* 0x004fe40000000f00 */
[----:B------:R-:W-:-:S03]  /*2eda0*/  ISETP.NE.AND P1, PT, R6, RZ, PT ;  /* 0x000000ff0600720c */ /* 0x000fc60003f25270 */
[----:B------:R-:W-:-:S10]  /*2edb0*/  IMAD.MOV.U32 R13, RZ, RZ, R3 ;  /* 0x000000ffff0d7224 */ /* 0x000fd400078e0003 */
[----:B------:R-:W-:Y:S05]  /*2edc0*/  WARPSYNC.COLLECTIVE R15, `(.L_x_3206) ;  /* 0x000000000f087348 */ /* 0x000fea0003c00000 */
[----:B------:R0:W1:Y:S02]  /*2edd0*/  SHFL.UP P6, R14, R13, R12, R11 ;  /* 0x0400000c0d0e7389 */ /* 0x00006400000c000b */
[----:B01----:R-:W-:Y:S01]  /*2ede0*/  ENDCOLLECTIVE ;  /* 0x000000000000791b */ /* 0x003fe20003800000 */
.L_x_3206:
        /* <DEDUP_REMOVED lines=8> */
.L_x_3207:
        /* <DEDUP_REMOVED lines=8> */
.L_x_3208:
        /* <DEDUP_REMOVED lines=8> */
.L_x_3209:
[----:B------:R-:W-:Y:S01]  /*2ef70*/  IMAD.MOV.U32 R12, RZ, RZ, 0x10 ;  /* 0x00000010ff0c7424 */ /* 0x000fe200078e00ff */
[----:B------:R-:W-:-:S04]  /*2ef80*/  MOV R4, R14 ;  /* 0x0000000e00047202 */ /* 0x000fc80000000f00 */
[----:B------:R-:W-:-:S05]  /*2ef90*/  SEL R4, R4, RZ, P4 ;  /* 0x000000ff04047207 */ /* 0x000fca0002000000 */
[----:B------:R-:W-:-:S04]  /*2efa0*/  IMAD.IADD R2, R2, 0x1, R4 ;  /* 0x0000000102027824 */ /* 0x000fc800078e0204 */
[----:B------:R-:W-:-:S07]  /*2efb0*/  IMAD.MOV.U32 R13, RZ, RZ, R2 ;  /* 0x000000ffff0d7224 */ /* 0x000fce00078e0002 */
[----:B------:R-:W-:Y:S05]  /*2efc0*/  WARPSYNC.COLLECTIVE R15, `(.L_x_3210) ;  /* 0x000000000f087348 */ /* 0x000fea0003c00000 */
[----:B------:R0:W1:Y:S02]  /*2efd0*/  SHFL.UP P6, R14, R13, R12, R11 ;  /* 0x0400000c0d0e7389 */ /* 0x00006400000c000b */
[----:B01----:R-:W-:Y:S01]  /*2efe0*/  ENDCOLLECTIVE ;  /* 0x000000000000791b */ /* 0x003fe20003800000 */
.L_x_3210:
[----:B------:R-:W-:Y:S02]  /*2eff0*/  IMAD.MOV.U32 R12, RZ, RZ, 0x1f ;  /* 0x0000001fff0c7424 */ /* 0x000fe400078e00ff */
[----:B------:R-:W-:Y:S02]  /*2f000*/  IMAD.MOV.U32 R11, RZ, RZ, 0x1f ;  /* 0x0000001fff0b7424 */ /* 0x000fe400078e00ff */
[----:B------:R-:W-:-:S05]  /*2f010*/  IMAD.MOV.U32 R4, RZ, RZ, R14 ;  /* 0x000000ffff047224 */ /* 0x000fca00078e000e */
[----:B------:R-:W-:-:S04]  /*2f020*/  SEL R4, R4, RZ, P5 ;  /* 0x000000ff04047207 */ /* 0x000fc80002800000 */
[----:B------:R-:W-:-:S05]  /*2f030*/  IADD3 R2, R2, R4, RZ ;  /* 0x0000000402027210 */ /* 0x000fca0007ffe0ff */
[----:B------:R-:W-:-:S07]  /*2f040*/  IMAD.MOV.U32 R13, RZ, RZ, R2 ;  /* 0x000000ffff0d7224 */ /* 0x000fce00078e0002 */
[----:B------:R-:W-:Y:S05]  /*2f050*/  WARPSYNC.COLLECTIVE R15, `(.L_x_3211) ;  /* 0x000000000f087348 */ /* 0x000fea0003c00000 */
[----:B------:R0:W1:Y:S02]  /*2f060*/  SHFL.IDX P6, R14, R13, R12, R11 ;  /* 0x0000000c0d0e7389 */ /* 0x00006400000c000b */
[----:B01----:R-:W-:Y:S01]  /*2f070*/  ENDCOLLECTIVE ;  /* 0x000000000000791b */ /* 0x003fe20003800000 */
.L_x_3211:
[----:B------:R-:W-:Y:S01]  /*2f080*/  IMAD.MOV.U32 R16, RZ, RZ, R14 ;  /* 0x000000ffff107224 */ /* 0x000fe200078e000e */
[----:B------:R-:W-:Y:S06]  /*2f090*/  BRA `(.L_x_3212) ;  /* 0xffffffd000047947 */ /* 0x000fec000383ffff */
.L_x_3114:
[----:B------:R-:W-:Y:S01]  /*2f0a0*/  BSSY B0, `(.L_x_3213) ;  /* 0x0000008000007945 */ /* 0x000fe20003800000 */
[----:B-----5:R-:W-:Y:S01]  /*2f0b0*/  MOV R13, R3 ;  /* 0x00000003000d7202 */ /* 0x020fe20000000f00 */
[----:B------:R-:W-:Y:S02]  /*2f0c0*/  IMAD.MOV.U32 R12, RZ, RZ, 0x1 ;  /* 0x00000001ff0c7424 */ /* 0x000fe400078e00ff */
[----:B------:R-:W-:Y:S02]  /*2f0d0*/  IMAD.MOV.U32 R11, RZ, RZ, RZ ;  /* 0x000000ffff0b7224 */ /* 0x000fe400078e00ff */
[----:B------:R-:W-:-:S07]  /*2f0e0*/  IMAD.MOV.U32 R15, RZ, RZ, -0x1 ;  /* 0xffffffffff0f7424 */ /* 0x000fce00078e00ff */
[----:B01----:R-:W-:Y:S05]  /*2f0f0*/  WARPSYNC.COLLECTIVE R15, `(.L_x_3214) ;  /* 0x000000000f087348 */ /* 0x003fea0003c00000 */
[----:B------:R2:W3:Y:S02]  /*2f100*/  SHFL.UP P6, R14, R13, R12, R11 ;  /* 0x0400000c0d0e7389 */ /* 0x0004e400000c000b */
[----:B0123--:R-:W-:Y:S01]  /*2f110*/  ENDCOLLECTIVE ;  /* 0x000000000000791b */ /* 0x00ffe20003800000 */
.L_x_3214:
[----:B------:R-:W-:Y:S05]  /*2f120*/  BSYNC B0 ;  /* 0x0000000000007941 */ /* 0x000fea0003800000 */
.L_x_3213:
        /* <DEDUP_REMOVED lines=10> */
.L_x_3215:
        /* <DEDUP_REMOVED lines=8> */
.L_x_3216:
        /* <DEDUP_REMOVED lines=8> */
.L_x_3217:
        /* <DEDUP_REMOVED lines=8> */
.L_x_3218:
        /* <DEDUP_REMOVED lines=9> */
.L_x_3219:
[----:B------:R-:W-:Y:S01]  /*2f3e0*/  IMAD.MOV.U32 R16, RZ, RZ, R14 ;  /* 0x000000ffff107224 */ /* 0x000fe200078e000e */
[----:B------:R-:W-:Y:S06]  /*2f3f0*/  BRA `(.L_x_3220) ;  /* 0xffffffcc00c87947 */ /* 0x000fec000383ffff */
.L_x_3116:
[----:B------:R-:W-:Y:S01]  /*2f400*/  BSSY B0, `(.L_x_3221) ;  /* 0x0000006000007945 */ /* 0x000fe20003800000 */
[----:B------:R-:W-:Y:S01]  /*2f410*/  PLOP3.LUT P6, PT, P6, PT, PT, 0x8, 0x0 ;  /* 0x000000000000781c */ /* 0x000fe200037ce170 */
[----:B------:R-:W-:-:S12]  /*2f420*/  IMAD.MOV.U32 R15, RZ, RZ, -0x1 ;  /* 0xffffffffff0f7424 */ /* 0x000fd800078e00ff */
[----:B01---5:R-:W-:Y:S05]  /*2f430*/  WARPSYNC.COLLECTIVE R15, `(.L_x_3222) ;  /* 0x000000000f087348 */ /* 0x023fea0003c00000 */
[----:B------:R-:W-:Y:S01]  /*2f440*/  VOTE.ANY R14, PT, P6 ;  /* 0x00000000000e7806 */ /* 0x000fe200030e0100 */
[----:B01---5:R-:W-:Y:S06]  /*2f450*/  ENDCOLLECTIVE ;  /* 0x000000000000791b */ /* 0x023fec0003800000 */
.L_x_3222:
[----:B------:R-:W-:Y:S05]  /*2f460*/  BSYNC B0 ;  /* 0x0000000000007941 */ /* 0x000fea0003800000 */
.L_x_3221:
[----:B------:R-:W-:Y:S01]  /*2f470*/  IMAD.MOV.U32 R5, RZ, RZ, R14 ;  /* 0x000000ffff057224 */ /* 0x000fe200078e000e */
[----:B------:R-:W-:Y:S01]  /*2f480*/  MOV R13, R3 ;  /* 0x00000003000d7202 */ /* 0x000fe20000000f00 */
[----:B------:R-:W-:Y:S02]  /*2f490*/  IMAD.MOV.U32 R11, RZ, RZ, 0x1f ;  /* 0x0000001fff0b7424 */ /* 0x000fe400078e00ff */
[----:B------:R-:W0:Y:S01]  /*2f4a0*/  POPC R6, R5 ;  /* 0x0000000500067309 */ /* 0x000e220000000000 */
[----:B------:R-:W-:Y:S02]  /*2f4b0*/  IMAD.MOV.U32 R15, RZ, RZ, -0x1 ;  /* 0xffffffffff0f7424 */ /* 0x000fe400078e00ff */
[----:B0-----:R-:W-:-:S07]  /*2f4c0*/  IMAD.MOV.U32 R12, RZ, RZ, R6 ;  /* 0x000000ffff0c7224 */ /* 0x001fce00078e0006 */
[----:B------:R-:W-:Y:S05]  /*2f4d0*/  WARPSYNC.COLLECTIVE R15, `(.L_x_3223) ;  /* 0x000000000f087348 */ /* 0x000fea0003c00000 */
[----:B------:R0:W1:Y:S02]  /*2f4e0*/  SHFL.IDX P6, R14, R13, R12, R11 ;  /* 0x0000000c0d0e7389 */ /* 0x00006400000c000b */
[----:B01----:R-:W-:Y:S01]  /*2f4f0*/  ENDCOLLECTIVE ;  /* 0x000000000000791b */ /* 0x003fe20003800000 */
.L_x_3223:
[----:B------:R-:W-:Y:S01]  /*2f500*/  IMAD.MOV.U32 R17, RZ, RZ, R14 ;  /* 0x000000ffff117224 */ /* 0x000fe200078e000e */
[----:B------:R-:W-:Y:S06]  /*2f510*/  BRA `(.L_x_3224) ;  /* 0xffffffcc00b87947 */ /* 0x000fec000383ffff */
.L_x_3118:
[----:B------:R-:W-:Y:S01]  /*2f520*/  BSSY B0, `(.L_x_3225) ;  /* 0x0000007000007945 */ /* 0x000fe20003800000 */
[----:B------:R-:W-:Y:S01]  /*2f530*/  MOV R13, R2 ;  /* 0x00000002000d7202 */ /* 0x000fe20000000f00 */
[----:B------:R-:W-:Y:S02]  /*2f540*/  IMAD.MOV.U32 R11, RZ, RZ, 0x1f ;  /* 0x0000001fff0b7424 */ /* 0x000fe400078e00ff */
[----:B------:R-:W-:-:S07]  /*2f550*/  IMAD.MOV.U32 R15, RZ, RZ, -0x1 ;  /* 0xffffffffff0f7424 */ /* 0x000fce00078e00ff */
[----:B0123-5:R-:W-:Y:S05]  /*2f560*/  WARPSYNC.COLLECTIVE R15, `(.L_x_3226) ;  /* 0x000000000f087348 */ /* 0x02ffea0003c00000 */
[----:B------:R4:W0:Y:S02]  /*2f570*/  SHFL.IDX P6, R14, R13, R12, R11 ;  /* 0x0000000c0d0e7389 */ /* 0x00082400000c000b */
[----:B012345:R-:W-:Y:S01]  /*2f580*/  ENDCOLLECTIVE ;  /* 0x000000000000791b */ /* 0x03ffe20003800000 */
.L_x_3226:
[----:B------:R-:W-:Y:S05]  /*2f590*/  BSYNC B0 ;  /* 0x0000000000007941 */ /* 0x000fea0003800000 */
.L_x_3225:
[----:B------:R-:W-:Y:S01]  /*2f5a0*/  IMAD.MOV.U32 R2, RZ, RZ, R14 ;  /* 0x000000ffff027224 */ /* 0x000fe200078e000e */
[----:B------:R-:W-:Y:S06]  /*2f5b0*/  BRA `(.L_x_3227) ;  /* 0xffffffcc00ac7947 */ /* 0x000fec000383ffff */
.L_x_3122:
[----:B0-----:R0:W2:Y:S02]  /*2f5c0*/  SYNCS.PHASECHK.TRANS64.TRYWAIT P0, [R0+URZ+0x36820], R3 ;  /* 0x03682003000075a7 */ /* 0x0010a4000800017f */
[----:B--2---:R-:W-:Y:S05]  /*2f5d0*/  @!P0 NANOSLEEP.SYNCS 0x989680 ;  /* 0x009896800000895d */ /* 0x004fea0003900000 */
[----:B------:R-:W2:Y:S02]  /*2f5e0*/  @!P0 SYNCS.PHASECHK.TRANS64 P0, [R0+URZ+0x36820], R3 ;  /* 0x03682003000085a7 */ /* 0x000ea4000800007f */
[----:B--2---:R-:W-:Y:S05]  /*2f5f0*/  @!P0 BRA `(.L_x_3122) ;  /* 0xfffffffc00f08947 */ /* 0x004fea000383ffff */
[----:B------:R-:W-:Y:S05]  /*2f600*/  BRA `(.L_x_3228) ;  /* 0xffffffd400307947 */ /* 0x000fea000383ffff */
.L_x_3123:
[----:B------:R-:W2:Y:S01]  /*2f610*/  S2R R2, SR_TID.X ;  /* 0x0000000000027919 */ /* 0x000ea20000002100 */
[----:B------:R-:W-:Y:S01]  /*2f620*/  BSSY B0, `(.L_x_3229) ;  /* 0x000000a000007945 */ /* 0x000fe20003800000 */
[----:B------:R-:W-:Y:S01]  /*2f630*/  MOV R12, RZ ;  /* 0x000000ff000c7202 */ /* 0x000fe20000000f00 */
[----:B------:R-:W-:Y:S02]  /*2f640*/  IMAD.MOV.U32 R11, RZ, RZ, 0x1f ;  /* 0x0000001fff0b7424 */ /* 0x000fe400078e00ff */
[----:B------:R-:W-:Y:S01]  /*2f650*/  IMAD.MOV.U32 R15, RZ, RZ, -0x1 ;  /* 0xffffffffff0f7424 */ /* 0x000fe200078e00ff */
[----:B--2---:R-:W-:-:S04]  /*2f660*/  SHF.R.U32.HI R2, RZ, 0x5, R2 ;  /* 0x00000005ff027819 */ /* 0x004fc80000011602 */
[----:B------:R-:W-:-:S05]  /*2f670*/  LOP3.LUT R2, R2, 0x3, RZ, 0xc0, !PT ;  /* 0x0000000302027812 */ /* 0x000fca00078ec0ff */
[----:B------:R-:W-:-:S07]  /*2f680*/  IMAD.MOV.U32 R13, RZ, RZ, R2 ;  /* 0x000000ffff0d7224 */ /* 0x000fce00078e0002 */
[----:B01-3-5:R-:W-:Y:S05]  /*2f690*/  WARPSYNC.COLLECTIVE R15, `(.L_x_3230) ;  /* 0x000000000f087348 */ /* 0x02bfea0003c00000 */
[----:B------:R2:W4:Y:S02]  /*2f6a0*/  SHFL.IDX P6, R14, R13, R12, R11 ;  /* 0x0000000c0d0e7389 */ /* 0x00052400000c000b */
[----:B012345:R-:W-:Y:S01]  /*2f6b0*/  ENDCOLLECTIVE ;  /* 0x000000000000791b */ /* 0x03ffe20003800000 */
.L_x_3230:
[----:B------:R-:W-:Y:S05]  /*2f6c0*/  BSYNC B0 ;  /* 0x0000000000007941 */ /* 0x000fea0003800000 */
.L_x_3229:
[----:B------:R-:W-:Y:S05]  /*2f6d0*/  BRA `(.L_x_3231) ;  /* 0xffffffd400187947 */ /* 0x000fea000383ffff */
.L_x_3124:
[----:B------:R-:W-:Y:S01]  /*2f6e0*/  BSSY B0, `(.L_x_3232) ;  /* 0x0000006000007945 */ /* 0x000fe20003800000 */
[----:B------:R-:W-:-:S07]  /*2f6f0*/  IMAD.MOV.U32 R15, RZ, RZ, -0x1 ;  /* 0xffffffffff0f7424 */ /* 0x000fce00078e00ff */
[----:B0123-5:R-:W-:Y:S05]  /*2f700*/  WARPSYNC.COLLECTIVE R15, `(.L_x_3233) ;  /* 0x000000000f0c7348 */ /* 0x02ffea0003c00000 */
[----:B------:R-:W-:Y:S02]  /*2f710*/  ELECT P6, UR62, PT ;  /* 0x00000000003e782f */ /* 0x000fe400038c0000 */
[----:B------:R-:W-:Y:S01]  /*2f720*/  MOV R14, UR62 ;  /* 0x0000003e000e7c02 */ /* 0x000fe20008000f00 */
[----:B0123-5:R-:W-:Y:S10]  /*2f730*/  ENDCOLLECTIVE ;  /* 0x000000000000791b */ /* 0x02fff40003800000 */
.L_x_3233:
[----:B------:R-:W-:Y:S05]  /*2f740*/  BSYNC B0 ;  /* 0x0000000000007941 */ /* 0x000fea0003800000 */
.L_x_3232:
[----:B------:R-:W-:Y:S05]  /*2f750*/  BRA `(.L_x_3234) ;  /* 0xffffffd4000c7947 */ /* 0x000fea000383ffff */
.L_x_3126:
[----:B0-----:R0:W2:Y:S02]  /*2f760*/  SYNCS.PHASECHK.TRANS64.TRYWAIT P0, [R6+URZ], R5 ;  /* 0x00000005060075a7 */ /* 0x0010a4000800017f */
[----:B--2---:R-:W-:Y:S05]  /*2f770*/  @!P0 NANOSLEEP.SYNCS 0x989680 ;  /* 0x009896800000895d */ /* 0x004fea0003900000 */
[----:B------:R-:W2:Y:S02]  /*2f780*/  @!P0 SYNCS.PHASECHK.TRANS64 P0, [R6+URZ], R5 ;  /* 0x00000005060085a7 */ /* 0x000ea4000800007f */
[----:B--2---:R-:W-:Y:S05]  /*2f790*/  @!P0 BRA `(.L_x_3126) ;  /* 0xfffffffc00f08947 */ /* 0x004fea000383ffff */
[----:B------:R-:W-:Y:S05]  /*2f7a0*/  BRA `(.L_x_3235) ;  /* 0xffffffd400507947 */ /* 0x000fea000383ffff */
.L_x_3127:
[----:B--2---:R2:W3:Y:S02]  /*2f7b0*/  SYNCS.PHASECHK.TRANS64.TRYWAIT P0, [R7+URZ], R2 ;  /* 0x00000002070075a7 */ /* 0x0044e4000800017f */
[----:B---3--:R-:W-:Y:S05]  /*2f7c0*/  @!P0 NANOSLEEP.SYNCS 0x989680 ;  /* 0x009896800000895d */ /* 0x008fea0003900000 */
[----:B------:R-:W3:Y:S02]  /*2f7d0*/  @!P0 SYNCS.PHASECHK.TRANS64 P0, [R7+URZ], R2 ;  /* 0x00000002070085a7 */ /* 0x000ee4000800007f */
[----:B---3--:R-:W-:Y:S05]  /*2f7e0*/  @!P0 BRA `(.L_x_3127) ;  /* 0xfffffffc00f08947 */ /* 0x008fea000383ffff */
[----:B------:R-:W-:Y:S05]  /*2f7f0*/  BRA `(.L_x_3236) ;  /* 0xffffffd400447947 */ /* 0x000fea000383ffff */
.L_x_3129:
[----:B---3--:R3:W4:Y:S02]  /*2f800*/  SYNCS.PHASECHK.TRANS64.TRYWAIT P0, [R4+URZ], R5 ;  /* 0x00000005040075a7 */ /* 0x008724000800017f */
[----:B----4-:R-:W-:Y:S05]  /*2f810*/  @!P0 NANOSLEEP.SYNCS 0x989680 ;  /* 0x009896800000895d */ /* 0x010fea0003900000 */
[----:B------:R-:W4:Y:S02]  /*2f820*/  @!P0 SYNCS.PHASECHK.TRANS64 P0, [R4+URZ], R5 ;  /* 0x00000005040085a7 */ /* 0x000f24000800007f */
[----:B----4-:R-:W-:Y:S05]  /*2f830*/  @!P0 BRA `(.L_x_3129) ;  /* 0xfffffffc00f08947 */ /* 0x010fea000383ffff */
[----:B------:R-:W-:Y:S05]  /*2f840*/  BRA `(.L_x_3237) ;  /* 0xffffffd4004c7947 */ /* 0x000fea000383ffff */
.L_x_3238:
        /* <DEDUP_REMOVED lines=11> */
.L_x_3248:


//--------------------- .nv.global.init           --------------------------
	.section	.nv.global.init,"aw",@progbits
.nv.global.init:
	.type		$str$23,@object
	.size		$str$23,($str$24 - $str$23)
$str$23:
        /*0000*/ 	.byte	0x28, 0x61, 0x64, 0x64, 0x72, 0x65, 0x73, 0x73, 0x20, 0x26, 0x20, 0x6d, 0x61, 0x73, 0x6b, 0x29
        /*0010*/ 	.byte	0x20, 0x3d, 0x3d, 0x20, 0x30, 0x00
	.type		$str$24,@object
	.size		$str$24,(__unnamed_9 - $str$24)
$str$24:
        /*0016*/ 	.byte	0x2f, 0x74, 0x6d, 0x70, 0x2f, 0x6f, 0x73, 0x73, 0x5f, 0x6b, 0x65, 0x72, 0x6e, 0x65, 0x6c, 0x73
        /*0026*/ 	.byte	0x5f, 0x73, 0x72, 0x63, 0x2f, 0x66, 0x6c, 0x61, 0x73, 0x68, 0x5f, 0x61, 0x74, 0x74, 0x65, 0x6e
        /*0036*/ 	.byte	0x74, 0x69, 0x6f, 0x6e, 0x2f, 0x63, 0x73, 0x72, 0x63, 0x2f, 0x63, 0x75, 0x74, 0x6c, 0x61, 0x73
        /*0046*/ 	.byte	0x73, 0x2f, 0x69, 0x6e, 0x63, 0x6c, 0x75, 0x64, 0x65, 0x2f, 0x63, 0x75, 0x74, 0x65, 0x2f, 0x70
        /*0056*/ 	.byte	0x6f, 0x69, 0x6e, 0x74, 0x65, 0x72, 0x5f, 0x66, 0x6c, 0x61, 0x67, 0x67, 0x65, 0x64, 0x2e, 0x68
        /*0066*/ 	.byte	0x70, 0x70, 0x00
	.type		__unnamed_9,@object
	.size		__unnamed_9,(__unnamed_5 - __unnamed_9)
__unnamed_9:
        /* <DEDUP_REMOVED lines=24> */
	.type		__unnamed_5,@object
	.size		__unnamed_5,(__unnamed_4 - __unnamed_5)
__unnamed_5:
        /* <DEDUP_REMOVED lines=24> */
	.type		__unnamed_4,@object
	.size		__unnamed_4,(__unnamed_3 - __unnamed_4)
__unnamed_4:
        /* <DEDUP_REMOVED lines=24> */
	.type		__unnamed_3,@object
	.size		__unnamed_3,(__unnamed_7 - __unnamed_3)
__unnamed_3:
        /* <DEDUP_REMOVED lines=29> */
	.type		__unnamed_7,@object
	.size		__unnamed_7,(__unnamed_2 - __unnamed_7)
__unnamed_7:
        /* <DEDUP_REMOVED lines=29> */
	.type		__unnamed_2,@object
	.size		__unnamed_2,(__unnamed_8 - __unnamed_2)
__unnamed_2:
        /* <DEDUP_REMOVED lines=29> */
	.type		__unnamed_8,@object
	.size		__unnamed_8,(__unnamed_1 - __unnamed_8)
__unnamed_8:
        /* <DEDUP_REMOVED lines=29> */
	.type		__unnamed_1,@object
	.size		__unnamed_1,(__unnamed_6 - __unnamed_1)
__unnamed_1:
        /* <DEDUP_REMOVED lines=28> */
        /*0dd9*/ 	.byte	0x32, 0x31, 0x35, 0x30, 0x34, 0x3e, 0x3e, 0x3e, 0x3e, 0x3e, 0x20, 0x26, 0x5d, 0x00
	.type		__unnamed_6,@object
	.size		__unnamed_6,(.L_5 - __unnamed_6)
__unnamed_6:
        /* <DEDUP_REMOVED lines=29> */
.L_5:


//--------------------- .nv.shared._ZN7cutlass13device_kernelIN5flash11enable_sm90INS1_16FlashAttnFwdSm90INS1_25CollectiveMainloopFwdSm90ILi2EN4cute5tupleIJNS5_1CILi1EEES8_S8_EEENS6_IJNS7_ILi128EEENS7_ILi112EEENS7_ILi192EEEEEELi192ENS_6half_tEfNS_4arch4Sm90ELb0ELb0ELb0ELb0ELb0ELb0ELb0ELb1ELb1ELb1ELb0ELb0EEENS1_21CollectiveEpilogueFwdINS6_IJSA_SC_SB_EEES9_SE_SG_Li256ELb0ELb1ELb0ELb0EEENS1_29StaticPersistentTileSchedulerILb0EEEEEEEEEvNT_6ParamsE --------------------------
	.section	.nv.shared._ZN7cutlass13device_kernelIN5flash11enable_sm90INS1_16FlashAttnFwdSm90INS1_25CollectiveMainloopFwdSm90ILi2EN4cute5tupleIJNS5_1CILi1EEES8_S8_EEENS6_IJNS7_ILi128EEENS7_ILi112EEENS7_ILi192EEEEEELi192ENS_6half_tEfNS_4arch4Sm90ELb0ELb0ELb0ELb0ELb0ELb0ELb0ELb1ELb1ELb1ELb0ELb0EEENS1_21CollectiveEpilogueFwdINS6_IJSA_SC_SB_EEES9_SE_SG_Li256ELb0ELb1ELb0ELb0EEENS1_29StaticPersistentTileSchedulerILb0EEEEEEEEEvNT_6ParamsE,"aw",@nobits
	.sectionflags	@""
	.align	16
	.zero		1024


//--------------------- .nv.shared.reserved.0     --------------------------
	.section	.nv.shared.reserved.0,"aw",@nobits
	.weak		__nv_reservedSMEM_offset_0_alias
	.size		__nv_reservedSMEM_offset_0_alias, 0, 0
	.other		__nv_reservedSMEM_offset_0_alias,@"STO_CUDA_RESERVED_SHARED STV_DEFAULT"
__nv_reservedSMEM_offset_0_alias:
	.zero		0


//--------------------- .nv.global                --------------------------
	.section	.nv.global,"aw",@nobits
.nv.global:
	.type		_ZN74_INTERNAL_9aeea976_38_flash_fwd_hdim192_fp16_packgqa_sm90_cu_3fbc093a_35104cute1_E,@object
	.size		_ZN74_INTERNAL_9aeea976_38_flash_fwd_hdim192_fp16_packgqa_sm90_cu_3fbc093a_35104cute1_E,(_ZN74_INTERNAL_9aeea976_38_flash_fwd_hdim192_fp16_packgqa_sm90_cu_3fbc093a_35104cuda3std3__45__cpo6cbeginE - _ZN74_INTERNAL_9aeea976_38_flash_fwd_hdim192_fp16_packgqa_sm90_cu_3fbc093a_35104cute1_E)
_ZN74_INTERNAL_9aeea976_38_flash_fwd_hdim192_fp16_packgqa_sm90_cu_3fbc093a_35104cute1_E:
	.zero		1
	.type		_ZN74_INTERNAL_9aeea976_38_flash_fwd_hdim192_fp16_packgqa_sm90_cu_3fbc093a_35104cuda3std3__45__cpo6cbeginE,@object
	.size		_ZN74_INTERNAL_9aeea976_38_flash_fwd_hdim192_fp16_packgqa_sm90_cu_3fbc093a_35104cuda3std3__45__cpo6cbeginE,(_ZN74_INTERNAL_9aeea976_38_flash_fwd_hdim192_fp16_packgqa_sm90_cu_3fbc093a_35104cuda3std3__48in_placeE - _ZN74_INTERNAL_9aeea976_38_flash_fwd_hdim192_fp16_packgqa_sm90_cu_3fbc093a_35104cuda3std3__45__cpo6cbeginE)
_ZN74_INTERNAL_9aeea976_38_flash_fwd_hdim192_fp16_packgqa_sm90_cu_3fbc093a_35104cuda3std3__45__cpo6cbeginE:
	.zero		1
	.type		_ZN74_INTERNAL_9aeea976_38_flash_fwd_hdim192_fp16_packgqa_sm90_cu_3fbc093a_35104cuda3std3__48in_placeE,@object
	.size		_ZN74_INTERNAL_9aeea976_38_flash_fwd_hdim192_fp16_packgqa_sm90_cu_3fbc093a_35104cuda3std3__48in_placeE,(_ZN74_INTERNAL_9aeea976_38_flash_fwd_hdim192_fp16_packgqa_sm90_cu_3fbc093a_35104cuda3std6ranges3__45__cpo9iter_moveE - _ZN74_INTERNAL_9aeea976_38_flash_fwd_hdim192_fp16_packgqa_sm90_cu_3fbc093a_35104cuda3std3__48in_placeE)
_ZN74_INTERNAL_9aeea976_38_flash_fwd_hdim192_fp16_packgqa_sm90_cu_3fbc093a_35104cuda3std3__48in_placeE:
	.zero		1
	.type		_ZN74_INTERNAL_9aeea976_38_flash_fwd_hdim192_fp16_packgqa_sm90_cu_3fbc093a_35104cuda3std6ranges3__45__cpo9iter_moveE,@object
	.size		_ZN74_INTERNAL_9aeea976_38_flash_fwd_hdim192_fp16_packgqa_sm90_cu_3fbc093a_35104cuda3std6ranges3__45__cpo9iter_moveE,(_ZN74_INTERNAL_9aeea976_38_flash_fwd_hdim192_fp16_packgqa_sm90_cu_3fbc093a_35104cuda3std3__45__cpo5beginE - _ZN74_INTERNAL_9aeea976_38_flash_fwd_hdim192_fp16_packgqa_sm90_cu_3fbc093a_35104cuda3std6ranges3__45__cpo9iter_moveE)
_ZN74_INTERNAL_9aeea976_38_flash_fwd_hdim192_fp16_packgqa_sm90_cu_3fbc093a_35104cuda3std6ranges3__45__cpo9iter_moveE:
	.zero		1
	.type		_ZN74_INTERNAL_9aeea976_38_flash_fwd_hdim192_fp16_packgqa_sm90_cu_3fbc093a_35104cuda3std3__45__cpo5beginE,@object
	.size		_ZN74_INTERNAL_9aeea976_38_flash_fwd_hdim192_fp16_packgqa_sm90_cu_3fbc093a_35104cuda3std3__45__cpo5beginE,(_ZN74_INTERNAL_9aeea976_38_flash_fwd_hdim192_fp16_packgqa_sm90_cu_3fbc093a_35104cuda3std3__476_GLOBAL__N__9aeea976_38_flash_fwd_hdim192_fp16_packgqa_sm90_cu_3fbc093a_35106ignoreE - _ZN74_INTERNAL_9aeea976_38_flash_fwd_hdim192_fp16_packgqa_sm90_cu_3fbc093a_35104cuda3std3__45__cpo5beginE)
_ZN74_INTERNAL_9aeea976_38_flash_fwd_hdim192_fp16_packgqa_sm90_cu_3fbc093a_35104cuda3std3__45__cpo5beginE:
	.zero		1
	.type		_ZN74_INTERNAL_9aeea976_38_flash_fwd_hdim192_fp16_packgqa_sm90_cu_3fbc093a_35104cuda3std3__476_GLOBAL__N__9aeea976_38_flash_fwd_hdim192_fp16_packgqa_sm90_cu_3fbc093a_35106ignoreE,@object
	.size		_ZN74_INTERNAL_9aeea976_38_flash_fwd_hdim192_fp16_packgqa_sm90_cu_3fbc093a_35104cuda3std3__476_GLOBAL__N__9aeea976_38_flash_fwd_hdim192_fp16_packgqa_sm90_cu_3fbc093a_35106ignoreE,(_ZN74_INTERNAL_9aeea976_38_flash_fwd_hdim192_fp16_packgqa_sm90_cu_3fbc093a_35104cute7productE - _ZN74_INTERNAL_9aeea976_38_flash_fwd_hdim192_fp16_packgqa_sm90_cu_3fbc093a_35104cuda3std3__476_GLOBAL__N__9aeea976_38_flash_fwd_hdim192_fp16_packgqa_sm90_cu_3fbc093a_35106ignoreE)
_ZN74_INTERNAL_9aeea976_38_flash_fwd_hdim192_fp16_packgqa_sm90_cu_3fbc093a_35104cuda3std3__476_GLOBAL__N__9aeea976_38_flash_fwd_hdim192_fp16_packgqa_sm90_cu_3fbc093a_35106ignoreE:
	.zero		1
	.type		_ZN74_INTERNAL_9aeea976_38_flash_fwd_hdim192_fp16_packgqa_sm90_cu_3fbc093a_35104cute7productE,@object
	.size		_ZN74_INTERNAL_9aeea976_38_flash_fwd_hdim192_fp16_packgqa_sm90_cu_3fbc093a_35104cute7productE,(_ZN74_INTERNAL_9aeea976_38_flash_fwd_hdim192_fp16_packgqa_sm90_cu_3fbc093a_35104cuda3std3__45__cpo3endE - _ZN74_INTERNAL_9aeea976_38_flash_fwd_hdim192_fp16_packgqa_sm90_cu_3fbc093a_35104cute7productE)
_ZN74_INTERNAL_9aeea976_38_flash_fwd_hdim192_fp16_packgqa_sm90_cu_3fbc093a_35104cute7productE:
	.zero		1
	.type		_ZN74_INTERNAL_9aeea976_38_flash_fwd_hdim192_fp16_packgqa_sm90_cu_3fbc093a_35104cuda3std3__45__cpo3endE,@object
	.size		_ZN74_INTERNAL_9aeea976_38_flash_fwd_hdim192_fp16_packgqa_sm90_cu_3fbc093a_35104cuda3std3__45__cpo3endE,(_ZN74_INTERNAL_9aeea976_38_flash_fwd_hdim192_fp16_packgqa_sm90_cu_3fbc093a_35104cuda3std3__419piecewise_constructE - _ZN74_INTERNAL_9aeea976_38_flash_fwd_hdim192_fp16_packgqa_sm90_cu_3fbc093a_35104cuda3std3__45__cpo3endE)
_ZN74_INTERNAL_9aeea976_38_flash_fwd_hdim192_fp16_packgqa_sm90_cu_3fbc093a_35104cuda3std3__45__cpo3endE:
	.zero		1
	.type		_ZN74_INTERNAL_9aeea976_38_flash_fwd_hdim192_fp16_packgqa_sm90_cu_3fbc093a_35104cuda3std3__419piecewise_constructE,@object
	.size		_ZN74_INTERNAL_9aeea976_38_flash_fwd_hdim192_fp16_packgqa_sm90_cu_3fbc093a_35104cuda3std3__419piecewise_constructE,(_ZN74_INTERNAL_9aeea976_38_flash_fwd_hdim192_fp16_packgqa_sm90_cu_3fbc093a_35104cuda3std3__45__cpo4cendE - _ZN74_INTERNAL_9aeea976_38_flash_fwd_hdim192_fp16_packgqa_sm90_cu_3fbc093a_35104cuda3std3__419piecewise_constructE)
_ZN74_INTERNAL_9aeea976_38_flash_fwd_hdim192_fp16_packgqa_sm90_cu_3fbc093a_35104cuda3std3__419piecewise_constructE:
	.zero		1
	.type		_ZN74_INTERNAL_9aeea976_38_flash_fwd_hdim192_fp16_packgqa_sm90_cu_3fbc093a_35104cuda3std3__45__cpo4cendE,@object
	.size		_ZN74_INTERNAL_9aeea976_38_flash_fwd_hdim192_fp16_packgqa_sm90_cu_3fbc093a_35104cuda3std3__45__cpo4cendE,(_ZN74_INTERNAL_9aeea976_38_flash_fwd_hdim192_fp16_packgqa_sm90_cu_3fbc093a_35104cuda3std6ranges3__45__cpo4swapE - _ZN74_INTERNAL_9aeea976_38_flash_fwd_hdim192_fp16_packgqa_sm90_cu_3fbc093a_35104cuda3std3__45__cpo4cendE)
_ZN74_INTERNAL_9aeea976_38_flash_fwd_hdim192_fp16_packgqa_sm90_cu_3fbc093a_35104cuda3std3__45__cpo4cendE:
	.zero		1
	.type		_ZN74_INTERNAL_9aeea976_38_flash_fwd_hdim192_fp16_packgqa_sm90_cu_3fbc093a_35104cuda3std6ranges3__45__cpo4swapE,@object
	.size		_ZN74_INTERNAL_9aeea976_38_flash_fwd_hdim192_fp16_packgqa_sm90_cu_3fbc093a_35104cuda3std6ranges3__45__cpo4swapE,(.L_16 - _ZN74_INTERNAL_9aeea976_38_flash_fwd_hdim192_fp16_packgqa_sm90_cu_3fbc093a_35104cuda3std6ranges3__45__cpo4swapE)
_ZN74_INTERNAL_9aeea976_38_flash_fwd_hdim192_fp16_packgqa_sm90_cu_3fbc093a_35104cuda3std6ranges3__45__cpo4swapE:
	.zero		1
.L_16:


//--------------------- .nv.shared._ZN7cutlass13device_kernelIN5flash11enable_sm90INS1_16FlashAttnFwdSm90INS1_25CollectiveMainloopFwdSm90ILi2EN4cute5tupleIJNS5_1CILi2EEENS7_ILi1EEES9_EEENS6_IJNS7_ILi128EEENS7_ILi112EEENS7_ILi192EEEEEELi192ENS_6half_tEfNS_4arch4Sm90ELb0ELb0ELb0ELb0ELb0ELb0ELb0ELb1ELb1ELb1ELb0ELb0EEENS1_21CollectiveEpilogueFwdINS6_IJSB_SD_SC_EEESA_SF_SH_Li256ELb0ELb1ELb0ELb0EEENS1_29StaticPersistentTileSchedulerILb0EEEEEEEEEvNT_6ParamsE --------------------------
	.section	.nv.shared._ZN7cutlass13device_kernelIN5flash11enable_sm90INS1_16FlashAttnFwdSm90INS1_25CollectiveMainloopFwdSm90ILi2EN4cute5tupleIJNS5_1CILi2EEENS7_ILi1EEES9_EEENS6_IJNS7_ILi128EEENS7_ILi112EEENS7_ILi192EEEEEELi192ENS_6half_tEfNS_4arch4Sm90ELb0ELb0ELb0ELb0ELb0ELb0ELb0ELb1ELb1ELb1ELb0ELb0EEENS1_21CollectiveEpilogueFwdINS6_IJSB_SD_SC_EEESA_SF_SH_Li256ELb0ELb1ELb0ELb0EEENS1_29StaticPersistentTileSchedulerILb0EEEEEEEEEvNT_6ParamsE,"aw",@nobits
	.sectionflags	@""
	.align	16
	.zero		1024


//--------------------- .nv.shared._ZN7cutlass13device_kernelIN5flash11enable_sm90INS1_16FlashAttnFwdSm90INS1_25CollectiveMainloopFwdSm90ILi2EN4cute5tupleIJNS5_1CILi1EEES8_S8_EEENS6_IJNS7_ILi128EEENS7_ILi112EEENS7_ILi192EEEEEELi192ENS_6half_tEfNS_4arch4Sm90ELb0ELb0ELb0ELb1ELb0ELb0ELb0ELb1ELb1ELb1ELb0ELb0EEENS1_21CollectiveEpilogueFwdINS6_IJSA_SC_SB_EEES9_SE_SG_Li256ELb1ELb1ELb0ELb0EEENS1_36VarlenDynamicPersistentTileSchedulerILi128ELi112ELi256ELi128ELb0ELb1ELb1ELb0ELb1ELb1EEEEEEEEEvNT_6ParamsE --------------------------
	.section	.nv.shared._ZN7cutlass13device_kernelIN5flash11enable_sm90INS1_16FlashAttnFwdSm90INS1_25CollectiveMainloopFwdSm90ILi2EN4cute5tupleIJNS5_1CILi1EEES8_S8_EEENS6_IJNS7_ILi128EEENS7_ILi112EEENS7_ILi192EEEEEELi192ENS_6half_tEfNS_4arch4Sm90ELb0ELb0ELb0ELb1ELb0ELb0ELb0ELb1ELb1ELb1ELb0ELb0EEENS1_21CollectiveEpilogueFwdINS6_IJSA_SC_SB_EEES9_SE_SG_Li256ELb1ELb1ELb0ELb0EEENS1_36VarlenDynamicPersistentTileSchedulerILi128ELi112ELi256ELi128ELb0ELb1ELb1ELb0ELb1ELb1EEEEEEEEEvNT_6ParamsE,"aw",@nobits
	.sectionflags	@""
	.align	16
	.zero		1024


//--------------------- .nv.shared._ZN7cutlass13device_kernelIN5flash11enable_sm90INS1_16FlashAttnFwdSm90INS1_25CollectiveMainloopFwdSm90ILi2EN4cute5tupleIJNS5_1CILi1EEES8_S8_EEENS6_IJNS7_ILi128EEENS7_ILi112EEENS7_ILi192EEEEEELi192ENS_6half_tEfNS_4arch4Sm90ELb0ELb0ELb0ELb1ELb0ELb1ELb0ELb1ELb1ELb1ELb0ELb0EEENS1_21CollectiveEpilogueFwdINS6_IJSA_SC_SB_EEES9_SE_SG_Li256ELb1ELb1ELb0ELb0EEENS1_36VarlenDynamicPersistentTileSchedulerILi128ELi112ELi256ELi128ELb0ELb1ELb1ELb0ELb1ELb1EEEEEEEEEvNT_6ParamsE --------------------------
	.section	.nv.shared._ZN7cutlass13device_kernelIN5flash11enable_sm90INS1_16FlashAttnFwdSm90INS1_25CollectiveMainloopFwdSm90ILi2EN4cute5tupleIJNS5_1CILi1EEES8_S8_EEENS6_IJNS7_ILi128EEENS7_ILi112EEENS7_ILi192EEEEEELi192ENS_6half_tEfNS_4arch4Sm90ELb0ELb0ELb0ELb1ELb0ELb1ELb0ELb1ELb1ELb1ELb0ELb0EEENS1_21CollectiveEpilogueFwdINS6_IJSA_SC_SB_EEES9_SE_SG_Li256ELb1ELb1ELb0ELb0EEENS1_36VarlenDynamicPersistentTileSchedulerILi128ELi112ELi256ELi128ELb0ELb1ELb1ELb0ELb1ELb1EEEEEEEEEvNT_6ParamsE,"aw",@nobits
	.sectionflags	@""
	.align	16
	.zero		1024


//--------------------- .nv.shared._ZN7cutlass13device_kernelIN5flash11enable_sm90INS1_16FlashAttnFwdSm90INS1_25CollectiveMainloopFwdSm90ILi2EN4cute5tupleIJNS5_1CILi1EEES8_S8_EEENS6_IJNS7_ILi128EEENS7_ILi96EEENS7_ILi192EEEEEELi192ENS_6half_tEfNS_4arch4Sm90ELb0ELb1ELb0ELb0ELb0ELb0ELb0ELb1ELb1ELb1ELb0ELb0EEENS1_21CollectiveEpilogueFwdINS6_IJSA_SC_SB_EEES9_SE_SG_Li256ELb0ELb1ELb0ELb0EEENS1_30DynamicPersistentTileSchedulerILi256ELi128ELb0ELb1ELb1EEEEEEEEEvNT_6ParamsE --------------------------
	.section	.nv.shared._ZN7cutlass13device_kernelIN5flash11enable_sm90INS1_16FlashAttnFwdSm90INS1_25CollectiveMainloopFwdSm90ILi2EN4cute5tupleIJNS5_1CILi1EEES8_S8_EEENS6_IJNS7_ILi128EEENS7_ILi96EEENS7_ILi192EEEEEELi192ENS_6half_tEfNS_4arch4Sm90ELb0ELb1ELb0ELb0ELb0ELb0ELb0ELb1ELb1ELb1ELb0ELb0EEENS1_21CollectiveEpilogueFwdINS6_IJSA_SC_SB_EEES9_SE_SG_Li256ELb0ELb1ELb0ELb0EEENS1_30DynamicPersistentTileSchedulerILi256ELi128ELb0ELb1ELb1EEEEEEEEEvNT_6ParamsE,"aw",@nobits
	.sectionflags	@""
	.align	16
	.zero		1024


//--------------------- .nv.shared._ZN7cutlass13device_kernelIN5flash11enable_sm90INS1_16FlashAttnFwdSm90INS1_25CollectiveMainloopFwdSm90ILi2EN4cute5tupleIJNS5_1CILi1EEES8_S8_EEENS6_IJNS7_ILi128EEENS7_ILi96EEENS7_ILi192EEEEEELi192ENS_6half_tEfNS_4arch4Sm90ELb0ELb1ELb0ELb1ELb0ELb0ELb0ELb1ELb1ELb1ELb0ELb0EEENS1_21CollectiveEpilogueFwdINS6_IJSA_SC_SB_EEES9_SE_SG_Li256ELb1ELb1ELb0ELb0EEENS1_36VarlenDynamicPersistentTileSchedulerILi128ELi96ELi256ELi128ELb0ELb1ELb1ELb1ELb0ELb1EEEEEEEEEvNT_6ParamsE --------------------------
	.section	.nv.shared._ZN7cutlass13device_kernelIN5flash11enable_sm90INS1_16FlashAttnFwdSm90INS1_25CollectiveMainloopFwdSm90ILi2EN4cute5tupleIJNS5_1CILi1EEES8_S8_EEENS6_IJNS7_ILi128EEENS7_ILi96EEENS7_ILi192EEEEEELi192ENS_6half_tEfNS_4arch4Sm90ELb0ELb1ELb0ELb1ELb0ELb0ELb0ELb1ELb1ELb1ELb0ELb0EEENS1_21CollectiveEpilogueFwdINS6_IJSA_SC_SB_EEES9_SE_SG_Li256ELb1ELb1ELb0ELb0EEENS1_36VarlenDynamicPersistentTileSchedulerILi128ELi96ELi256ELi128ELb0ELb1ELb1ELb1ELb0ELb1EEEEEEEEEvNT_6ParamsE,"aw",@nobits
	.sectionflags	@""
	.align	16
	.zero		1024


//--------------------- .nv.shared._ZN7cutlass13device_kernelIN5flash11enable_sm90INS1_16FlashAttnFwdSm90INS1_25CollectiveMainloopFwdSm90ILi2EN4cute5tupleIJNS5_1CILi1EEES8_S8_EEENS6_IJNS7_ILi128EEENS7_ILi96EEENS7_ILi192EEEEEELi192ENS_6half_tEfNS_4arch4Sm90ELb0ELb1ELb0ELb1ELb0ELb1ELb0ELb1ELb1ELb1ELb0ELb0EEENS1_21CollectiveEpilogueFwdINS6_IJSA_SC_SB_EEES9_SE_SG_Li256ELb1ELb1ELb0ELb0EEENS1_36VarlenDynamicPersistentTileSchedulerILi128ELi96ELi256ELi128ELb0ELb1ELb1ELb1ELb0ELb1EEEEEEEEEvNT_6ParamsE --------------------------
	.section	.nv.shared._ZN7cutlass13device_kernelIN5flash11enable_sm90INS1_16FlashAttnFwdSm90INS1_25CollectiveMainloopFwdSm90ILi2EN4cute5tupleIJNS5_1CILi1EEES8_S8_EEENS6_IJNS7_ILi128EEENS7_ILi96EEENS7_ILi192EEEEEELi192ENS_6half_tEfNS_4arch4Sm90ELb0ELb1ELb0ELb1ELb0ELb1ELb0ELb1ELb1ELb1ELb0ELb0EEENS1_21CollectiveEpilogueFwdINS6_IJSA_SC_SB_EEES9_SE_SG_Li256ELb1ELb1ELb0ELb0EEENS1_36VarlenDynamicPersistentTileSchedulerILi128ELi96ELi256ELi128ELb0ELb1ELb1ELb1ELb0ELb1EEEEEEEEEvNT_6ParamsE,"aw",@nobits
	.sectionflags	@""
	.align	16
	.zero		1024


//--------------------- .nv.shared._ZN7cutlass13device_kernelIN5flash11enable_sm90INS1_16FlashAttnFwdSm90INS1_25CollectiveMainloopFwdSm90ILi2EN4cute5tupleIJNS5_1CILi1EEES8_S8_EEENS6_IJNS7_ILi128EEENS7_ILi112EEENS7_ILi192EEEEEELi192ENS_6half_tEfNS_4arch4Sm90ELb1ELb0ELb0ELb0ELb0ELb0ELb0ELb1ELb1ELb1ELb0ELb0EEENS1_21CollectiveEpilogueFwdINS6_IJSA_SC_SB_EEES9_SE_SG_Li256ELb0ELb1ELb0ELb0EEENS1_30DynamicPersistentTileSchedulerILi256ELi128ELb0ELb1ELb1EEEEEEEEEvNT_6ParamsE --------------------------
	.section	.nv.shared._ZN7cutlass13device_kernelIN5flash11enable_sm90INS1_16FlashAttnFwdSm90INS1_25CollectiveMainloopFwdSm90ILi2EN4cute5tupleIJNS5_1CILi1EEES8_S8_EEENS6_IJNS7_ILi128EEENS7_ILi112EEENS7_ILi192EEEEEELi192ENS_6half_tEfNS_4arch4Sm90ELb1ELb0ELb0ELb0ELb0ELb0ELb0ELb1ELb1ELb1ELb0ELb0EEENS1_21CollectiveEpilogueFwdINS6_IJSA_SC_SB_EEES9_SE_SG_Li256ELb0ELb1ELb0ELb0EEENS1_30DynamicPersistentTileSchedulerILi256ELi128ELb0ELb1ELb1EEEEEEEEEvNT_6ParamsE,"aw",@nobits
	.sectionflags	@""
	.align	16
	.zero		1024


//--------------------- .nv.shared._ZN7cutlass13device_kernelIN5flash11enable_sm90INS1_16FlashAttnFwdSm90INS1_25CollectiveMainloopFwdSm90ILi2EN4cute5tupleIJNS5_1CILi1EEES8_S8_EEENS6_IJNS7_ILi128EEENS7_ILi112EEENS7_ILi192EEEEEELi192ENS_6half_tEfNS_4arch4Sm90ELb1ELb0ELb0ELb1ELb0ELb0ELb0ELb1ELb1ELb1ELb0ELb0EEENS1_21CollectiveEpilogueFwdINS6_IJSA_SC_SB_EEES9_SE_SG_Li256ELb1ELb1ELb0ELb0EEENS1_36VarlenDynamicPersistentTileSchedulerILi128ELi112ELi256ELi128ELb0ELb1ELb1ELb1ELb1ELb1EEEEEEEEEvNT_6ParamsE --------------------------
	.section	.nv.shared._ZN7cutlass13device_kernelIN5flash11enable_sm90INS1_16FlashAttnFwdSm90INS1_25CollectiveMainloopFwdSm90ILi2EN4cute5tupleIJNS5_1CILi1EEES8_S8_EEENS6_IJNS7_ILi128EEENS7_ILi112EEENS7_ILi192EEEEEELi192ENS_6half_tEfNS_4arch4Sm90ELb1ELb0ELb0ELb1ELb0ELb0ELb0ELb1ELb1ELb1ELb0ELb0EEENS1_21CollectiveEpilogueFwdINS6_IJSA_SC_SB_EEES9_SE_SG_Li256ELb1ELb1ELb0ELb0EEENS1_36VarlenDynamicPersistentTileSchedulerILi128ELi112ELi256ELi128ELb0ELb1ELb1ELb1ELb1ELb1EEEEEEEEEvNT_6ParamsE,"aw",@nobits
	.sectionflags	@""
	.align	16
	.zero		1024


//--------------------- .nv.shared._ZN7cutlass13device_kernelIN5flash11enable_sm90INS1_16FlashAttnFwdSm90INS1_25CollectiveMainloopFwdSm90ILi2EN4cute5tupleIJNS5_1CILi1EEES8_S8_EEENS6_IJNS7_ILi128EEENS7_ILi112EEENS7_ILi192EEEEEELi192ENS_6half_tEfNS_4arch4Sm90ELb1ELb0ELb0ELb1ELb0ELb1ELb0ELb1ELb1ELb1ELb0ELb0EEENS1_21CollectiveEpilogueFwdINS6_IJSA_SC_SB_EEES9_SE_SG_Li256ELb1ELb1ELb0ELb0EEENS1_36VarlenDynamicPersistentTileSchedulerILi128ELi112ELi256ELi128ELb0ELb1ELb1ELb1ELb1ELb1EEEEEEEEEvNT_6ParamsE --------------------------
	.section	.nv.shared._ZN7cutlass13device_kernelIN5flash11enable_sm90INS1_16FlashAttnFwdSm90INS1_25CollectiveMainloopFwdSm90ILi2EN4cute5tupleIJNS5_1CILi1EEES8_S8_EEENS6_IJNS7_ILi128EEENS7_ILi112EEENS7_ILi192EEEEEELi192ENS_6half_tEfNS_4arch4Sm90ELb1ELb0ELb0ELb1ELb0ELb1ELb0ELb1ELb1ELb1ELb0ELb0EEENS1_21CollectiveEpilogueFwdINS6_IJSA_SC_SB_EEES9_SE_SG_Li256ELb1ELb1ELb0ELb0EEENS1_36VarlenDynamicPersistentTileSchedulerILi128ELi112ELi256ELi128ELb0ELb1ELb1ELb1ELb1ELb1EEEEEEEEEvNT_6ParamsE,"aw",@nobits
	.sectionflags	@""
	.align	16
	.zero		1024


//--------------------- .nv.constant0._ZN7cutlass13device_kernelIN5flash11enable_sm90INS1_16FlashAttnFwdSm90INS1_25CollectiveMainloopFwdSm90ILi2EN4cute5tupleIJNS5_1CILi1EEES8_S8_EEENS6_IJNS7_ILi128EEENS7_ILi112EEENS7_ILi192EEEEEELi192ENS_6half_tEfNS_4arch4Sm90ELb0ELb0ELb0ELb0ELb0ELb0ELb0ELb1ELb1ELb1ELb0ELb0EEENS1_21CollectiveEpilogueFwdINS6_IJSA_SC_SB_EEES9_SE_SG_Li256ELb0ELb1ELb0ELb0EEENS1_29StaticPersistentTileSchedulerILb0EEEEEEEEEvNT_6ParamsE --------------------------
	.section	.nv.constant0._ZN7cutlass13device_kernelIN5flash11enable_sm90INS1_16FlashAttnFwdSm90INS1_25CollectiveMainloopFwdSm90ILi2EN4cute5tupleIJNS5_1CILi1EEES8_S8_EEENS6_IJNS7_ILi128EEENS7_ILi112EEENS7_ILi192EEEEEELi192ENS_6half_tEfNS_4arch4Sm90ELb0ELb0ELb0ELb0ELb0ELb0ELb0ELb1ELb1ELb1ELb0ELb0EEENS1_21CollectiveEpilogueFwdINS6_IJSA_SC_SB_EEES9_SE_SG_Li256ELb0ELb1ELb0ELb0EEENS1_29StaticPersistentTileSchedulerILb0EEEEEEEEEvNT_6ParamsE,"a",@progbits
	.sectionflags	@""
	.align	4
.nv.constant0._ZN7cutlass13device_kernelIN5flash11enable_sm90INS1_16FlashAttnFwdSm90INS1_25CollectiveMainloopFwdSm90ILi2EN4cute5tupleIJNS5_1CILi1EEES8_S8_EEENS6_IJNS7_ILi128EEENS7_ILi112EEENS7_ILi192EEEEEELi192ENS_6half_tEfNS_4arch4Sm90ELb0ELb0ELb0ELb0ELb0ELb0ELb0ELb1ELb1ELb1ELb0ELb0EEENS1_21CollectiveEpilogueFwdINS6_IJSA_SC_SB_EEES9_SE_SG_Li256ELb0ELb1ELb0ELb0EEENS1_29StaticPersistentTileSchedulerILb0EEEEEEEEEvNT_6ParamsE:
	.zero		3200


//--------------------- .nv.constant0._ZN7cutlass13device_kernelIN5flash11enable_sm90INS1_16FlashAttnFwdSm90INS1_25CollectiveMainloopFwdSm90ILi2EN4cute5tupleIJNS5_1CILi2EEENS7_ILi1EEES9_EEENS6_IJNS7_ILi128EEENS7_ILi112EEENS7_ILi192EEEEEELi192ENS_6half_tEfNS_4arch4Sm90ELb0ELb0ELb0ELb0ELb0ELb0ELb0ELb1ELb1ELb1ELb0ELb0EEENS1_21CollectiveEpilogueFwdINS6_IJSB_SD_SC_EEESA_SF_SH_Li256ELb0ELb1ELb0ELb0EEENS1_29StaticPersistentTileSchedulerILb0EEEEEEEEEvNT_6ParamsE --------------------------
	.section	.nv.constant0._ZN7cutlass13device_kernelIN5flash11enable_sm90INS1_16FlashAttnFwdSm90INS1_25CollectiveMainloopFwdSm90ILi2EN4cute5tupleIJNS5_1CILi2EEENS7_ILi1EEES9_EEENS6_IJNS7_ILi128EEENS7_ILi112EEENS7_ILi192EEEEEELi192ENS_6half_tEfNS_4arch4Sm90ELb0ELb0ELb0ELb0ELb0ELb0ELb0ELb1ELb1ELb1ELb0ELb0EEENS1_21CollectiveEpilogueFwdINS6_IJSB_SD_SC_EEESA_SF_SH_Li256ELb0ELb1ELb0ELb0EEENS1_29StaticPersistentTileSchedulerILb0EEEEEEEEEvNT_6ParamsE,"a",@progbits
	.sectionflags	@""
	.align	4
.nv.constant0._ZN7cutlass13device_kernelIN5flash11enable_sm90INS1_16FlashAttnFwdSm90INS1_25CollectiveMainloopFwdSm90ILi2EN4cute5tupleIJNS5_1CILi2EEENS7_ILi1EEES9_EEENS6_IJNS7_ILi128EEENS7_ILi112EEENS7_ILi192EEEEEELi192ENS_6half_tEfNS_4arch4Sm90ELb0ELb0ELb0ELb0ELb0ELb0ELb0ELb1ELb1ELb1ELb0ELb0EEENS1_21CollectiveEpilogueFwdINS6_IJSB_SD_SC_EEESA_SF_SH_Li256ELb0ELb1ELb0ELb0EEENS1_29StaticPersistentTileSchedulerILb0EEEEEEEEEvNT_6ParamsE:
	.zero		3200


//--------------------- .nv.constant0._ZN7cutlass13device_kernelIN5flash11enable_sm90INS1_16FlashAttnFwdSm90INS1_25CollectiveMainloopFwdSm90ILi2EN4cute5tupleIJNS5_1CILi1EEES8_S8_EEENS6_IJNS7_ILi128EEENS7_ILi112EEENS7_ILi192EEEEEELi192ENS_6half_tEfNS_4arch4Sm90ELb0ELb0ELb0ELb1ELb0ELb0ELb0ELb1ELb1ELb1ELb0ELb0EEENS1_21CollectiveEpilogueFwdINS6_IJSA_SC_SB_EEES9_SE_SG_Li256ELb1ELb1ELb0ELb0EEENS1_36VarlenDynamicPersistentTileSchedulerILi128ELi112ELi256ELi128ELb0ELb1ELb1ELb0ELb1ELb1EEEEEEEEEvNT_6ParamsE --------------------------
	.section	.nv.constant0._ZN7cutlass13device_kernelIN5flash11enable_sm90INS1_16FlashAttnFwdSm90INS1_25CollectiveMainloopFwdSm90ILi2EN4cute5tupleIJNS5_1CILi1EEES8_S8_EEENS6_IJNS7_ILi128EEENS7_ILi112EEENS7_ILi192EEEEEELi192ENS_6half_tEfNS_4arch4Sm90ELb0ELb0ELb0ELb1ELb0ELb0ELb0ELb1ELb1ELb1ELb0ELb0EEENS1_21CollectiveEpilogueFwdINS6_IJSA_SC_SB_EEES9_SE_SG_Li256ELb1ELb1ELb0ELb0EEENS1_36VarlenDynamicPersistentTileSchedulerILi128ELi112ELi256ELi128ELb0ELb1ELb1ELb0ELb1ELb1EEEEEEEEEvNT_6ParamsE,"a",@progbits
	.sectionflags	@""
	.align	4
.nv.constant0._ZN7cutlass13device_kernelIN5flash11enable_sm90INS1_16FlashAttnFwdSm90INS1_25CollectiveMainloopFwdSm90ILi2EN4cute5tupleIJNS5_1CILi1EEES8_S8_EEENS6_IJNS7_ILi128EEENS7_ILi112EEENS7_ILi192EEEEEELi192ENS_6half_tEfNS_4arch4Sm90ELb0ELb0ELb0ELb1ELb0ELb0ELb0ELb1ELb1ELb1ELb0ELb0EEENS1_21CollectiveEpilogueFwdINS6_IJSA_SC_SB_EEES9_SE_SG_Li256ELb1ELb1ELb0ELb0EEENS1_36VarlenDynamicPersistentTileSchedulerILi128ELi112ELi256ELi128ELb0ELb1ELb1ELb0ELb1ELb1EEEEEEEEEvNT_6ParamsE:
	.zero		3328


//--------------------- .nv.constant0._ZN7cutlass13device_kernelIN5flash11enable_sm90INS1_16FlashAttnFwdSm90INS1_25CollectiveMainloopFwdSm90ILi2EN4cute5tupleIJNS5_1CILi1EEES8_S8_EEENS6_IJNS7_ILi128EEENS7_ILi112EEENS7_ILi192EEEEEELi192ENS_6half_tEfNS_4arch4Sm90ELb0ELb0ELb0ELb1ELb0ELb1ELb0ELb1ELb1ELb1ELb0ELb0EEENS1_21CollectiveEpilogueFwdINS6_IJSA_SC_SB_EEES9_SE_SG_Li256ELb1ELb1ELb0ELb0EEENS1_36VarlenDynamicPersistentTileSchedulerILi128ELi112ELi256ELi128ELb0ELb1ELb1ELb0ELb1ELb1EEEEEEEEEvNT_6ParamsE --------------------------
	.section	.nv.constant0._ZN7cutlass13device_kernelIN5flash11enable_sm90INS1_16FlashAttnFwdSm90INS1_25CollectiveMainloopFwdSm90ILi2EN4cute5tupleIJNS5_1CILi1EEES8_S8_EEENS6_IJNS7_ILi128EEENS7_ILi112EEENS7_ILi192EEEEEELi192ENS_6half_tEfNS_4arch4Sm90ELb0ELb0ELb0ELb1ELb0ELb1ELb0ELb1ELb1ELb1ELb0ELb0EEENS1_21CollectiveEpilogueFwdINS6_IJSA_SC_SB_EEES9_SE_SG_Li256ELb1ELb1ELb0ELb0EEENS1_36VarlenDynamicPersistentTileSchedulerILi128ELi112ELi256ELi128ELb0ELb1ELb1ELb0ELb1ELb1EEEEEEEEEvNT_6ParamsE,"a",@progbits
	.sectionflags	@""
	.align	4
.nv.constant0._ZN7cutlass13device_kernelIN5flash11enable_sm90INS1_16FlashAttnFwdSm90INS1_25CollectiveMainloopFwdSm90ILi2EN4cute5tupleIJNS5_1CILi1EEES8_S8_EEENS6_IJNS7_ILi128EEENS7_ILi112EEENS7_ILi192EEEEEELi192ENS_6half_tEfNS_4arch4Sm90ELb0ELb0ELb0ELb1ELb0ELb1ELb0ELb1ELb1ELb1ELb0ELb0EEENS1_21CollectiveEpilogueFwdINS6_IJSA_SC_SB_EEES9_SE_SG_Li256ELb1ELb1ELb0ELb0EEENS1_36VarlenDynamicPersistentTileSchedulerILi128ELi112ELi256ELi128ELb0ELb1ELb1ELb0ELb1ELb1EEEEEEEEEvNT_6ParamsE:
	.zero		3328


//--------------------- .nv.constant0._ZN7cutlass13device_kernelIN5flash11enable_sm90INS1_16FlashAttnFwdSm90INS1_25CollectiveMainloopFwdSm90ILi2EN4cute5tupleIJNS5_1CILi1EEES8_S8_EEENS6_IJNS7_ILi128EEENS7_ILi96EEENS7_ILi192EEEEEELi192ENS_6half_tEfNS_4arch4Sm90ELb0ELb1ELb0ELb0ELb0ELb0ELb0ELb1ELb1ELb1ELb0ELb0EEENS1_21CollectiveEpilogueFwdINS6_IJSA_SC_SB_EEES9_SE_SG_Li256ELb0ELb1ELb0ELb0EEENS1_30DynamicPersistentTileSchedulerILi256ELi128ELb0ELb1ELb1EEEEEEEEEvNT_6ParamsE --------------------------
	.section	.nv.constant0._ZN7cutlass13device_kernelIN5flash11enable_sm90INS1_16FlashAttnFwdSm90INS1_25CollectiveMainloopFwdSm90ILi2EN4cute5tupleIJNS5_1CILi1EEES8_S8_EEENS6_IJNS7_ILi128EEENS7_ILi96EEENS7_ILi192EEEEEELi192ENS_6half_tEfNS_4arch4Sm90ELb0ELb1ELb0ELb0ELb0ELb0ELb0ELb1ELb1ELb1ELb0ELb0EEENS1_21CollectiveEpilogueFwdINS6_IJSA_SC_SB_EEES9_SE_SG_Li256ELb0ELb1ELb0ELb0EEENS1_30DynamicPersistentTileSchedulerILi256ELi128ELb0ELb1ELb1EEEEEEEEEvNT_6ParamsE,"a",@progbits
	.sectionflags	@""
	.align	4
.nv.constant0._ZN7cutlass13device_kernelIN5flash11enable_sm90INS1_16FlashAttnFwdSm90INS1_25CollectiveMainloopFwdSm90ILi2EN4cute5tupleIJNS5_1CILi1EEES8_S8_EEENS6_IJNS7_ILi128EEENS7_ILi96EEENS7_ILi192EEEEEELi192ENS_6half_tEfNS_4arch4Sm90ELb0ELb1ELb0ELb0ELb0ELb0ELb0ELb1ELb1ELb1ELb0ELb0EEENS1_21CollectiveEpilogueFwdINS6_IJSA_SC_SB_EEES9_SE_SG_Li256ELb0ELb1ELb0ELb0EEENS1_30DynamicPersistentTileSchedulerILi256ELi128ELb0ELb1ELb1EEEEEEEEEvNT_6ParamsE:
	.zero		3328


//--------------------- .nv.constant0._ZN7cutlass13device_kernelIN5flash11enable_sm90INS1_16FlashAttnFwdSm90INS1_25CollectiveMainloopFwdSm90ILi2EN4cute5tupleIJNS5_1CILi1EEES8_S8_EEENS6_IJNS7_ILi128EEENS7_ILi96EEENS7_ILi192EEEEEELi192ENS_6half_tEfNS_4arch4Sm90ELb0ELb1ELb0ELb1ELb0ELb0ELb0ELb1ELb1ELb1ELb0ELb0EEENS1_21CollectiveEpilogueFwdINS6_IJSA_SC_SB_EEES9_SE_SG_Li256ELb1ELb1ELb0ELb0EEENS1_36VarlenDynamicPersistentTileSchedulerILi128ELi96ELi256ELi128ELb0ELb1ELb1ELb1ELb0ELb1EEEEEEEEEvNT_6ParamsE --------------------------
	.section	.nv.constant0._ZN7cutlass13device_kernelIN5flash11enable_sm90INS1_16FlashAttnFwdSm90INS1_25CollectiveMainloopFwdSm90ILi2EN4cute5tupleIJNS5_1CILi1EEES8_S8_EEENS6_IJNS7_ILi128EEENS7_ILi96EEENS7_ILi192EEEEEELi192ENS_6half_tEfNS_4arch4Sm90ELb0ELb1ELb0ELb1ELb0ELb0ELb0ELb1ELb1ELb1ELb0ELb0EEENS1_21CollectiveEpilogueFwdINS6_IJSA_SC_SB_EEES9_SE_SG_Li256ELb1ELb1ELb0ELb0EEENS1_36VarlenDynamicPersistentTileSchedulerILi128ELi96ELi256ELi128ELb0ELb1ELb1ELb1ELb0ELb1EEEEEEEEEvNT_6ParamsE,"a",@progbits
	.sectionflags	@""
	.align	4
.nv.constant0._ZN7cutlass13device_kernelIN5flash11enable_sm90INS1_16FlashAttnFwdSm90INS1_25CollectiveMainloopFwdSm90ILi2EN4cute5tupleIJNS5_1CILi1EEES8_S8_EEENS6_IJNS7_ILi128EEENS7_ILi96EEENS7_ILi192EEEEEELi192ENS_6half_tEfNS_4arch4Sm90ELb0ELb1ELb0ELb1ELb0ELb0ELb0ELb1ELb1ELb1ELb0ELb0EEENS1_21CollectiveEpilogueFwdINS6_IJSA_SC_SB_EEES9_SE_SG_Li256ELb1ELb1ELb0ELb0EEENS1_36VarlenDynamicPersistentTileSchedulerILi128ELi96ELi256ELi128ELb0ELb1ELb1ELb1ELb0ELb1EEEEEEEEEvNT_6ParamsE:
	.zero		3328


//--------------------- .nv.constant0._ZN7cutlass13device_kernelIN5flash11enable_sm90INS1_16FlashAttnFwdSm90INS1_25CollectiveMainloopFwdSm90ILi2EN4cute5tupleIJNS5_1CILi1EEES8_S8_EEENS6_IJNS7_ILi128EEENS7_ILi96EEENS7_ILi192EEEEEELi192ENS_6half_tEfNS_4arch4Sm90ELb0ELb1ELb0ELb1ELb0ELb1ELb0ELb1ELb1ELb1ELb0ELb0EEENS1_21CollectiveEpilogueFwdINS6_IJSA_SC_SB_EEES9_SE_SG_Li256ELb1ELb1ELb0ELb0EEENS1_36VarlenDynamicPersistentTileSchedulerILi128ELi96ELi256ELi128ELb0ELb1ELb1ELb1ELb0ELb1EEEEEEEEEvNT_6ParamsE --------------------------
	.section	.nv.constant0._ZN7cutlass13device_kernelIN5flash11enable_sm90INS1_16FlashAttnFwdSm90INS1_25CollectiveMainloopFwdSm90ILi2EN4cute5tupleIJNS5_1CILi1EEES8_S8_EEENS6_IJNS7_ILi128EEENS7_ILi96EEENS7_ILi192EEEEEELi192ENS_6half_tEfNS_4arch4Sm90ELb0ELb1ELb0ELb1ELb0ELb1ELb0ELb1ELb1ELb1ELb0ELb0EEENS1_21CollectiveEpilogueFwdINS6_IJSA_SC_SB_EEES9_SE_SG_Li256ELb1ELb1ELb0ELb0EEENS1_36VarlenDynamicPersistentTileSchedulerILi128ELi96ELi256ELi128ELb0ELb1ELb1ELb1ELb0ELb1EEEEEEEEEvNT_6ParamsE,"a",@progbits
	.sectionflags	@""
	.align	4
.nv.constant0._ZN7cutlass13device_kernelIN5flash11enable_sm90INS1_16FlashAttnFwdSm90INS1_25CollectiveMainloopFwdSm90ILi2EN4cute5tupleIJNS5_1CILi1EEES8_S8_EEENS6_IJNS7_ILi128EEENS7_ILi96EEENS7_ILi192EEEEEELi192ENS_6half_tEfNS_4arch4Sm90ELb0ELb1ELb0ELb1ELb0ELb1ELb0ELb1ELb1ELb1ELb0ELb0EEENS1_21CollectiveEpilogueFwdINS6_IJSA_SC_SB_EEES9_SE_SG_Li256ELb1ELb1ELb0ELb0EEENS1_36VarlenDynamicPersistentTileSchedulerILi128ELi96ELi256ELi128ELb0ELb1ELb1ELb1ELb0ELb1EEEEEEEEEvNT_6ParamsE:
	.zero		3328


//--------------------- .nv.constant0._ZN7cutlass13device_kernelIN5flash11enable_sm90INS1_16FlashAttnFwdSm90INS1_25CollectiveMainloopFwdSm90ILi2EN4cute5tupleIJNS5_1CILi1EEES8_S8_EEENS6_IJNS7_ILi128EEENS7_ILi112EEENS7_ILi192EEEEEELi192ENS_6half_tEfNS_4arch4Sm90ELb1ELb0ELb0ELb0ELb0ELb0ELb0ELb1ELb1ELb1ELb0ELb0EEENS1_21CollectiveEpilogueFwdINS6_IJSA_SC_SB_EEES9_SE_SG_Li256ELb0ELb1ELb0ELb0EEENS1_30DynamicPersistentTileSchedulerILi256ELi128ELb0ELb1ELb1EEEEEEEEEvNT_6ParamsE --------------------------
	.section	.nv.constant0._ZN7cutlass13device_kernelIN5flash11enable_sm90INS1_16FlashAttnFwdSm90INS1_25CollectiveMainloopFwdSm90ILi2EN4cute5tupleIJNS5_1CILi1EEES8_S8_EEENS6_IJNS7_ILi128EEENS7_ILi112EEENS7_ILi192EEEEEELi192ENS_6half_tEfNS_4arch4Sm90ELb1ELb0ELb0ELb0ELb0ELb0ELb0ELb1ELb1ELb1ELb0ELb0EEENS1_21CollectiveEpilogueFwdINS6_IJSA_SC_SB_EEES9_SE_SG_Li256ELb0ELb1ELb0ELb0EEENS1_30DynamicPersistentTileSchedulerILi256ELi128ELb0ELb1ELb1EEEEEEEEEvNT_6ParamsE,"a",@progbits
	.sectionflags	@""
	.align	4
.nv.constant0._ZN7cutlass13device_kernelIN5flash11enable_sm90INS1_16FlashAttnFwdSm90INS1_25CollectiveMainloopFwdSm90ILi2EN4cute5tupleIJNS5_1CILi1EEES8_S8_EEENS6_IJNS7_ILi128EEENS7_ILi112EEENS7_ILi192EEEEEELi192ENS_6half_tEfNS_4arch4Sm90ELb1ELb0ELb0ELb0ELb0ELb0ELb0ELb1ELb1ELb1ELb0ELb0EEENS1_21CollectiveEpilogueFwdINS6_IJSA_SC_SB_EEES9_SE_SG_Li256ELb0ELb1ELb0ELb0EEENS1_30DynamicPersistentTileSchedulerILi256ELi128ELb0ELb1ELb1EEEEEEEEEvNT_6ParamsE:
	.zero		3328


//--------------------- .nv.constant0._ZN7cutlass13device_kernelIN5flash11enable_sm90INS1_16FlashAttnFwdSm90INS1_25CollectiveMainloopFwdSm90ILi2EN4cute5tupleIJNS5_1CILi1EEES8_S8_EEENS6_IJNS7_ILi128EEENS7_ILi112EEENS7_ILi192EEEEEELi192ENS_6half_tEfNS_4arch4Sm90ELb1ELb0ELb0ELb1ELb0ELb0ELb0ELb1ELb1ELb1ELb0ELb0EEENS1_21CollectiveEpilogueFwdINS6_IJSA_SC_SB_EEES9_SE_SG_Li256ELb1ELb1ELb0ELb0EEENS1_36VarlenDynamicPersistentTileSchedulerILi128ELi112ELi256ELi128ELb0ELb1ELb1ELb1ELb1ELb1EEEEEEEEEvNT_6ParamsE --------------------------
	.section	.nv.constant0._ZN7cutlass13device_kernelIN5flash11enable_sm90INS1_16FlashAttnFwdSm90INS1_25CollectiveMainloopFwdSm90ILi2EN4cute5tupleIJNS5_1CILi1EEES8_S8_EEENS6_IJNS7_ILi128EEENS7_ILi112EEENS7_ILi192EEEEEELi192ENS_6half_tEfNS_4arch4Sm90ELb1ELb0ELb0ELb1ELb0ELb0ELb0ELb1ELb1ELb1ELb0ELb0EEENS1_21CollectiveEpilogueFwdINS6_IJSA_SC_SB_EEES9_SE_SG_Li256ELb1ELb1ELb0ELb0EEENS1_36VarlenDynamicPersistentTileSchedulerILi128ELi112ELi256ELi128ELb0ELb1ELb1ELb1ELb1ELb1EEEEEEEEEvNT_6ParamsE,"a",@progbits
	.sectionflags	@""
	.align	4
.nv.constant0._ZN7cutlass13device_kernelIN5flash11enable_sm90INS1_16FlashAttnFwdSm90INS1_25CollectiveMainloopFwdSm90ILi2EN4cute5tupleIJNS5_1CILi1EEES8_S8_EEENS6_IJNS7_ILi128EEENS7_ILi112EEENS7_ILi192EEEEEELi192ENS_6half_tEfNS_4arch4Sm90ELb1ELb0ELb0ELb1ELb0ELb0ELb0ELb1ELb1ELb1ELb0ELb0EEENS1_21CollectiveEpilogueFwdINS6_IJSA_SC_SB_EEES9_SE_SG_Li256ELb1ELb1ELb0ELb0EEENS1_36VarlenDynamicPersistentTileSchedulerILi128ELi112ELi256ELi128ELb0ELb1ELb1ELb1ELb1ELb1EEEEEEEEEvNT_6ParamsE:
	.zero		3328


//--------------------- .nv.constant0._ZN7cutlass13device_kernelIN5flash11enable_sm90INS1_16FlashAttnFwdSm90INS1_25CollectiveMainloopFwdSm90ILi2EN4cute5tupleIJNS5_1CILi1EEES8_S8_EEENS6_IJNS7_ILi128EEENS7_ILi112EEENS7_ILi192EEEEEELi192ENS_6half_tEfNS_4arch4Sm90ELb1ELb0ELb0ELb1ELb0ELb1ELb0ELb1ELb1ELb1ELb0ELb0EEENS1_21CollectiveEpilogueFwdINS6_IJSA_SC_SB_EEES9_SE_SG_Li256ELb1ELb1ELb0ELb0EEENS1_36VarlenDynamicPersistentTileSchedulerILi128ELi112ELi256ELi128ELb0ELb1ELb1ELb1ELb1ELb1EEEEEEEEEvNT_6ParamsE --------------------------
	.section	.nv.constant0._ZN7cutlass13device_kernelIN5flash11enable_sm90INS1_16FlashAttnFwdSm90INS1_25CollectiveMainloopFwdSm90ILi2EN4cute5tupleIJNS5_1CILi1EEES8_S8_EEENS6_IJNS7_ILi128EEENS7_ILi112EEENS7_ILi192EEEEEELi192ENS_6half_tEfNS_4arch4Sm90ELb1ELb0ELb0ELb1ELb0ELb1ELb0ELb1ELb1ELb1ELb0ELb0EEENS1_21CollectiveEpilogueFwdINS6_IJSA_SC_SB_EEES9_SE_SG_Li256ELb1ELb1ELb0ELb0EEENS1_36VarlenDynamicPersistentTileSchedulerILi128ELi112ELi256ELi128ELb0ELb1ELb1ELb1ELb1ELb1EEEEEEEEEvNT_6ParamsE,"a",@progbits
	.sectionflags	@""
	.align	4
.nv.constant0._ZN7cutlass13device_kernelIN5flash11enable_sm90INS1_16FlashAttnFwdSm90INS1_25CollectiveMainloopFwdSm90ILi2EN4cute5tupleIJNS5_1CILi1EEES8_S8_EEENS6_IJNS7_ILi128EEENS7_ILi112EEENS7_ILi192EEEEEELi192ENS_6half_tEfNS_4arch4Sm90ELb1ELb0ELb0ELb1ELb0ELb1ELb0ELb1ELb1ELb1ELb0ELb0EEENS1_21CollectiveEpilogueFwdINS6_IJSA_SC_SB_EEES9_SE_SG_Li256ELb1ELb1ELb0ELb0EEENS1_36VarlenDynamicPersistentTileSchedulerILi128ELi112ELi256ELi128ELb0ELb1ELb1ELb1ELb1ELb1EEEEEEEEEvNT_6ParamsE:
	.zero		3328


//--------------------- SYMBOLS --------------------------

	.type		.nv.reservedSmem.offset0,@object
	.size		.nv.reservedSmem.offset0,0x4
	.type		__assertfail,@function
